def matmul_kernel(
    a_ptr,
    b_ptr,
    c_ptr,
    M,
    N,
    K,
    stride_am,
    stride_ak,
    stride_bk,
    stride_bn,
    stride_cm,
    stride_cn,
    BLOCK_M: tl.constexpr,
    BLOCK_N: tl.constexpr,
    BLOCK_K: tl.constexpr,
    GROUP_M: tl.constexpr,
):
    pid = tl.program_id(axis=0)
    num_pid_m = tl.cdiv(M, BLOCK_M)
    num_pid_n = tl.cdiv(N, BLOCK_N)
    num_pid_in_group = GROUP_M * num_pid_n
    group_id = pid // num_pid_in_group
    first_pid_m = group_id * GROUP_M
    group_size_m = min(num_pid_m - first_pid_m, GROUP_M)
    pid_m = first_pid_m + ((pid % num_pid_in_group) % group_size_m)
    pid_n = (pid % num_pid_in_group) // group_size_m

    offs_am = (pid_m * BLOCK_M + tl.arange(0, BLOCK_M)) % M
    offs_bn = (pid_n * BLOCK_N + tl.arange(0, BLOCK_N)) % N
    offs_k = tl.arange(0, BLOCK_K)
    a_ptrs = a_ptr + offs_am[:, None] * stride_am + offs_k[None, :] * stride_ak
    b_ptrs = b_ptr + offs_k[:, None] * stride_bk + offs_bn[None, :] * stride_bn

    acc = tl.zeros((BLOCK_M, BLOCK_N), dtype=tl.float32)
    for kk in range(0, tl.cdiv(K, BLOCK_K)):
        a = tl.load(a_ptrs, mask=offs_k[None, :] < K - kk * BLOCK_K, other=0.0)
        b = tl.load(b_ptrs, mask=offs_k[:, None] < K - kk * BLOCK_K, other=0.0)
        acc = tl.dot(a, b, acc)
        a_ptrs += BLOCK_K * stride_ak
        b_ptrs += BLOCK_K * stride_bk

    c = acc.to(c_ptr.dtype.element_ty)
    offs_cm = pid_m * BLOCK_M + tl.arange(0, BLOCK_M)
    offs_cn = pid_n * BLOCK_N + tl.arange(0, BLOCK_N)
    c_ptrs = c_ptr + offs_cm[:, None] * stride_cm + offs_cn[None, :] * stride_cn
    mask = (offs_cm[:, None] < M) & (offs_cn[None, :] < N)
    tl.store(c_ptrs, c, mask=mask)

# config = {"BLOCK_K": 64, "BLOCK_M": 256, "BLOCK_N": 256, "GROUP_M": 8, "arch": "sm_100", "dtype": "fp8e5m2", "num_ctas": 1, "num_stages": 3, "num_warps": 1}
# arch = sm_100


// ===== COMPILED SASS (sm_100a) =====

	.target	sm_100a

	.elftype	@"ET_EXEC"


//--------------------- .note.nv.tkinfo           --------------------------
	.section	.note.nv.tkinfo,"",@"SHT_NOTE"
	.sectionflags	@"SHF_NOTE_NV_TKINFO"
	.tkinfo
        /*0018*/ 	.word	0x00000081
        /*0030*/ 	.string	""
        /*0030*/ 	.string	"ptxas-blackwell"
        /*0030*/ 	.string	"Cuda compilation tools, release 12.9, V12.9.86"
        /*0030*/ 	.string	"Build cuda_12.9.r12.9/compiler.36037853_0"
        /*0030*/ 	.string	"-v  -suppress-debug-info  -lineinfo  -arch sm_100a "



//--------------------- .note.nv.cuver            --------------------------
	.section	.note.nv.cuver,"",@"SHT_NOTE"
	.sectionflags	@"SHF_NOTE_NV_CUVER"
        /*0018*/ 	.short	0x0001
        /*001a*/ 	.short	0x0064
        /*001c*/ 	.short	0x0001
        /*001e*/ 	.short	0x0000
        /*0020*/ 	.short	0x0001
        /*0022*/ 	.short	0x0000


//--------------------- .nv.info                  --------------------------
	.section	.nv.info,"",@"SHT_CUDA_INFO"
	.align	4


	//----- nvinfo : EIATTR_REGCOUNT
	.align		4
        /*0000*/ 	.byte	0x04, 0x2f
        /*0002*/ 	.short	(.L_1 - .L_0)
	.align		4
.L_0:
        /*0004*/ 	.word	index@(matmul_kernel)
        /*0008*/ 	.word	0x00000040


	//----- nvinfo : EIATTR_FRAME_SIZE
	.align		4
.L_1:
        /*000c*/ 	.byte	0x04, 0x11
        /*000e*/ 	.short	(.L_3 - .L_2)
	.align		4
.L_2:
        /*0010*/ 	.word	index@(matmul_kernel)
        /*0014*/ 	.word	0x00009498


	//----- nvinfo : EIATTR_MIN_STACK_SIZE
	.align		4
.L_3:
        /*0018*/ 	.byte	0x04, 0x12
        /*001a*/ 	.short	(.L_5 - .L_4)
	.align		4
.L_4:
        /*001c*/ 	.word	index@(matmul_kernel)
        /*0020*/ 	.word	0x00009498
.L_5:


//--------------------- .nv.info.matmul_kernel    --------------------------
	.section	.nv.info.matmul_kernel,"",@"SHT_CUDA_INFO"
	.sectionflags	@""
	.align	4


	//----- nvinfo : EIATTR_CUDA_API_VERSION
	.align		4
        /*0000*/ 	.byte	0x04, 0x37
        /*0002*/ 	.short	(.L_7 - .L_6)
.L_6:
        /*0004*/ 	.word	0x00000081


	//----- nvinfo : EIATTR_KPARAM_INFO
	.align		4
.L_7:
        /*0008*/ 	.byte	0x04, 0x17
        /*000a*/ 	.short	(.L_9 - .L_8)
.L_8:
        /*000c*/ 	.word	0x00000000
        /*0010*/ 	.short	0x000d
        /*0012*/ 	.short	0x0048
        /*0014*/ 	.byte	0x00, 0xf4, 0x21, 0x00


	//----- nvinfo : EIATTR_KPARAM_INFO
	.align		4
.L_9:
        /*0018*/ 	.byte	0x04, 0x17
        /*001a*/ 	.short	(.L_11 - .L_10)
.L_10:
        /*001c*/ 	.word	0x00000000
        /*0020*/ 	.short	0x000c
        /*0022*/ 	.short	0x0040
        /*0024*/ 	.byte	0x00, 0xf4, 0x21, 0x00


	//----- nvinfo : EIATTR_KPARAM_INFO
	.align		4
.L_11:
        /*0028*/ 	.byte	0x04, 0x17
        /*002a*/ 	.short	(.L_13 - .L_12)
.L_12:
        /*002c*/ 	.word	0x00000000
        /*0030*/ 	.short	0x000b
        /*0032*/ 	.short	0x0038
        /*0034*/ 	.byte	0x00, 0xf0, 0x11, 0x00


	//----- nvinfo : EIATTR_KPARAM_INFO
	.align		4
.L_13:
        /*0038*/ 	.byte	0x04, 0x17
        /*003a*/ 	.short	(.L_15 - .L_14)
.L_14:
        /*003c*/ 	.word	0x00000000
        /*0040*/ 	.short	0x000a
        /*0042*/ 	.short	0x0034
        /*0044*/ 	.byte	0x00, 0xf0, 0x11, 0x00


	//----- nvinfo : EIATTR_KPARAM_INFO
	.align		4
.L_15:
        /*0048*/ 	.byte	0x04, 0x17
        /*004a*/ 	.short	(.L_17 - .L_16)
.L_16:
        /*004c*/ 	.word	0x00000000
        /*0050*/ 	.short	0x0009
        /*0052*/ 	.short	0x0030
        /*0054*/ 	.byte	0x00, 0xf0, 0x11, 0x00


	//----- nvinfo : EIATTR_KPARAM_INFO
	.align		4
.L_17:
        /*0058*/ 	.byte	0x04, 0x17
        /*005a*/ 	.short	(.L_19 - .L_18)
.L_18:
        /*005c*/ 	.word	0x00000000
        /*0060*/ 	.short	0x0008
        /*0062*/ 	.short	0x002c
        /*0064*/ 	.byte	0x00, 0xf0, 0x11, 0x00


	//----- nvinfo : EIATTR_KPARAM_INFO
	.align		4
.L_19:
        /*0068*/ 	.byte	0x04, 0x17
        /*006a*/ 	.short	(.L_21 - .L_20)
.L_20:
        /*006c*/ 	.word	0x00000000
        /*0070*/ 	.short	0x0007
        /*0072*/ 	.short	0x0028
        /*0074*/ 	.byte	0x00, 0xf0, 0x11, 0x00


	//----- nvinfo : EIATTR_KPARAM_INFO
	.align		4
.L_21:
        /*0078*/ 	.byte	0x04, 0x17
        /*007a*/ 	.short	(.L_23 - .L_22)
.L_22:
        /*007c*/ 	.word	0x00000000
        /*0080*/ 	.short	0x0006
        /*0082*/ 	.short	0x0024
        /*0084*/ 	.byte	0x00, 0xf0, 0x11, 0x00


	//----- nvinfo : EIATTR_KPARAM_INFO
	.align		4
.L_23:
        /*0088*/ 	.byte	0x04, 0x17
        /*008a*/ 	.short	(.L_25 - .L_24)
.L_24:
        /*008c*/ 	.word	0x00000000
        /*0090*/ 	.short	0x0005
        /*0092*/ 	.short	0x0020
        /*0094*/ 	.byte	0x00, 0xf0, 0x11, 0x00


	//----- nvinfo : EIATTR_KPARAM_INFO
	.align		4
.L_25:
        /*0098*/ 	.byte	0x04, 0x17
        /*009a*/ 	.short	(.L_27 - .L_26)
.L_26:
        /*009c*/ 	.word	0x00000000
        /*00a0*/ 	.short	0x0004
        /*00a2*/ 	.short	0x001c
        /*00a4*/ 	.byte	0x00, 0xf0, 0x11, 0x00


	//----- nvinfo : EIATTR_KPARAM_INFO
	.align		4
.L_27:
        /*00a8*/ 	.byte	0x04, 0x17
        /*00aa*/ 	.short	(.L_29 - .L_28)
.L_28:
        /*00ac*/ 	.word	0x00000000
        /*00b0*/ 	.short	0x0003
        /*00b2*/ 	.short	0x0018
        /*00b4*/ 	.byte	0x00, 0xf0, 0x11, 0x00


	//----- nvinfo : EIATTR_KPARAM_INFO
	.align		4
.L_29:
        /*00b8*/ 	.byte	0x04, 0x17
        /*00ba*/ 	.short	(.L_31 - .L_30)
.L_30:
        /*00bc*/ 	.word	0x00000000
        /*00c0*/ 	.short	0x0002
        /*00c2*/ 	.short	0x0010
        /*00c4*/ 	.byte	0x00, 0xf4, 0x21, 0x00


	//----- nvinfo : EIATTR_KPARAM_INFO
	.align		4
.L_31:
        /*00c8*/ 	.byte	0x04, 0x17
        /*00ca*/ 	.short	(.L_33 - .L_32)
.L_32:
        /*00cc*/ 	.word	0x00000000
        /*00d0*/ 	.short	0x0001
        /*00d2*/ 	.short	0x0008
        /*00d4*/ 	.byte	0x00, 0xf4, 0x21, 0x00


	//----- nvinfo : EIATTR_KPARAM_INFO
	.align		4
.L_33:
        /*00d8*/ 	.byte	0x04, 0x17
        /*00da*/ 	.short	(.L_35 - .L_34)
.L_34:
        /*00dc*/ 	.word	0x00000000
        /*00e0*/ 	.short	0x0000
        /*00e2*/ 	.short	0x0000
        /*00e4*/ 	.byte	0x00, 0xf4, 0x21, 0x00


	//----- nvinfo : EIATTR_SPARSE_MMA_MASK
	.align		4
.L_35:
        /*00e8*/ 	.byte	0x03, 0x50
        /*00ea*/ 	.short	0x0000


	//----- nvinfo : EIATTR_MAXREG_COUNT
	.align		4
        /*00ec*/ 	.byte	0x03, 0x1b
        /*00ee*/ 	.short	0x00ff


	//----- nvinfo : EIATTR_NUM_BARRIERS
	.align		4
        /*00f0*/ 	.byte	0x02, 0x4c
        /*00f2*/ 	.byte	0x01
	.zero		1


	//----- nvinfo : EIATTR_ANNOTATIONS
	.align		4
        /*00f4*/ 	.byte	0x04, 0x55
        /*00f6*/ 	.short	(.L_37 - .L_36)


	//   ....[0]....
.L_36:
        /*00f8*/ 	.word	0x00000001
        /*00fc*/ 	.byte	0xa0, 0x00, 0x00, 0x00, 0x01, 0x00, 0x00, 0x00, 0xe0, 0x00, 0x00, 0x00, 0x01, 0x00, 0x00, 0x00
        /* <DEDUP_REMOVED lines=3532> */
        /*ddcc*/ 	.byte	0x70, 0xfe, 0x02, 0x00, 0x01, 0x00, 0x00, 0x00, 0x80, 0xfe, 0x02, 0x00


	//----- nvinfo : EIATTR_COOP_GROUP_MASK_REGIDS
	.align		4
.L_37:
        /*ddd8*/ 	.byte	0x04, 0x29
        /*ddda*/ 	.short	(.L_39 - .L_38)


	//   ....[0]....
.L_38:
        /*dddc*/ 	.word	0xffffffff


	//   ....[1]....
        /*dde0*/ 	.word	0xffffffff


	//   ....[2]....
        /*dde4*/ 	.word	0xffffffff


	//   ....[3]....
        /*dde8*/ 	.word	0xffffffff


	//   ....[4]....
        /*ddec*/ 	.word	0xffffffff


	//   ....[5]....
        /*ddf0*/ 	.word	0xffffffff


	//   ....[6]....
        /*ddf4*/ 	.word	0xffffffff


	//   ....[7]....
        /*ddf8*/ 	.word	0xffffffff


	//   ....[8]....
        /*ddfc*/ 	.word	0xffffffff


	//   ....[9]....
        /*de00*/ 	.word	0xffffffff


	//   ....[10]....
        /*de04*/ 	.word	0xffffffff


	//   ....[11]....
        /*de08*/ 	.word	0xffffffff


	//   ....[12]....
        /*de0c*/ 	.word	0xffffffff


	//   ....[13]....
        /*de10*/ 	.word	0xffffffff


	//   ....[14]....
        /*de14*/ 	.word	0xffffffff


	//   ....[15]....
        /*de18*/ 	.word	0xffffffff


	//   ....[16]....
        /*de1c*/ 	.word	0xffffffff


	//   ....[17]....
        /*de20*/ 	.word	0xffffffff


	//   ....[18]....
        /*de24*/ 	.word	0xffffffff


	//   ....[19]....
        /*de28*/ 	.word	0xffffffff


	//   ....[20]....
        /*de2c*/ 	.word	0xffffffff


	//   ....[21]....
        /*de30*/ 	.word	0xffffffff


	//   ....[22]....
        /*de34*/ 	.word	0xffffffff


	//   ....[23]....
        /*de38*/ 	.word	0xffffffff


	//   ....[24]....
        /*de3c*/ 	.word	0xffffffff


	//   ....[25]....
        /*de40*/ 	.word	0xffffffff


	//   ....[26]....
        /*de44*/ 	.word	0xffffffff


	//   ....[27]....
        /*de48*/ 	.word	0xffffffff


	//   ....[28]....
        /*de4c*/ 	.word	0xffffffff


	//   ....[29]....
        /*de50*/ 	.word	0xffffffff


	//   ....[30]....
        /*de54*/ 	.word	0xffffffff


	//   ....[31]....
        /*de58*/ 	.word	0xffffffff


	//   ....[32]....
        /*de5c*/ 	.word	0xffffffff


	//   ....[33]....
        /*de60*/ 	.word	0xffffffff


	//   ....[34]....
        /*de64*/ 	.word	0xffffffff


	//   ....[35]....
        /*de68*/ 	.word	0xffffffff


	//   ....[36]....
        /*de6c*/ 	.word	0xffffffff


	//   ....[37]....
        /*de70*/ 	.word	0xffffffff


	//   ....[38]....
        /*de74*/ 	.word	0xffffffff


	//   ....[39]....
        /*de78*/ 	.word	0xffffffff


	//   ....[40]....
        /*de7c*/ 	.word	0xffffffff


	//   ....[41]....
        /*de80*/ 	.word	0xffffffff


	//   ....[42]....
        /*de84*/ 	.word	0xffffffff


	//   ....[43]....
        /*de88*/ 	.word	0xffffffff


	//   ....[44]....
        /*de8c*/ 	.word	0xffffffff


	//   ....[45]....
        /*de90*/ 	.word	0xffffffff


	//   ....[46]....
        /*de94*/ 	.word	0xffffffff


	//   ....[47]....
        /*de98*/ 	.word	0xffffffff


	//   ....[48]....
        /*de9c*/ 	.word	0xffffffff


	//   ....[49]....
        /*dea0*/ 	.word	0xffffffff


	//   ....[50]....
        /*dea4*/ 	.word	0xffffffff


	//   ....[51]....
        /*dea8*/ 	.word	0xffffffff


	//   ....[52]....
        /*deac*/ 	.word	0xffffffff


	//   ....[53]....
        /*deb0*/ 	.word	0xffffffff


	//   ....[54]....
        /*deb4*/ 	.word	0xffffffff


	//   ....[55]....
        /*deb8*/ 	.word	0xffffffff


	//   ....[56]....
        /*debc*/ 	.word	0xffffffff


	//   ....[57]....
        /*dec0*/ 	.word	0xffffffff


	//   ....[58]....
        /*dec4*/ 	.word	0xffffffff


	//   ....[59]....
        /*dec8*/ 	.word	0xffffffff


	//   ....[60]....
        /*decc*/ 	.word	0xffffffff


	//   ....[61]....
        /*ded0*/ 	.word	0xffffffff


	//   ....[62]....
        /*ded4*/ 	.word	0xffffffff


	//   ....[63]....
        /*ded8*/ 	.word	0xffffffff


	//   ....[64]....
        /*dedc*/ 	.word	0xffffffff


	//   ....[65]....
        /*dee0*/ 	.word	0xffffffff


	//   ....[66]....
        /*dee4*/ 	.word	0xffffffff


	//   ....[67]....
        /*dee8*/ 	.word	0xffffffff


	//   ....[68]....
        /*deec*/ 	.word	0xffffffff


	//   ....[69]....
        /*def0*/ 	.word	0xffffffff


	//   ....[70]....
        /*def4*/ 	.word	0xffffffff


	//   ....[71]....
        /*def8*/ 	.word	0xffffffff


	//   ....[72]....
        /*defc*/ 	.word	0xffffffff


	//   ....[73]....
        /*df00*/ 	.word	0xffffffff


	//   ....[74]....
        /*df04*/ 	.word	0xffffffff


	//   ....[75]....
        /*df08*/ 	.word	0xffffffff


	//   ....[76]....
        /*df0c*/ 	.word	0xffffffff


	//   ....[77]....
        /*df10*/ 	.word	0xffffffff


	//   ....[78]....
        /*df14*/ 	.word	0xffffffff


	//   ....[79]....
        /*df18*/ 	.word	0xffffffff


	//   ....[80]....
        /*df1c*/ 	.word	0xffffffff


	//   ....[81]....
        /*df20*/ 	.word	0xffffffff


	//   ....[82]....
        /*df24*/ 	.word	0xffffffff


	//   ....[83]....
        /*df28*/ 	.word	0xffffffff


	//   ....[84]....
        /*df2c*/ 	.word	0xffffffff


	//   ....[85]....
        /*df30*/ 	.word	0xffffffff


	//   ....[86]....
        /*df34*/ 	.word	0xffffffff


	//   ....[87]....
        /*df38*/ 	.word	0xffffffff


	//   ....[88]....
        /*df3c*/ 	.word	0xffffffff


	//   ....[89]....
        /*df40*/ 	.word	0xffffffff


	//   ....[90]....
        /*df44*/ 	.word	0xffffffff


	//   ....[91]....
        /*df48*/ 	.word	0xffffffff


	//   ....[92]....
        /*df4c*/ 	.word	0xffffffff


	//   ....[93]....
        /*df50*/ 	.word	0xffffffff


	//   ....[94]....
        /*df54*/ 	.word	0xffffffff


	//   ....[95]....
        /*df58*/ 	.word	0xffffffff


	//   ....[96]....
        /*df5c*/ 	.word	0xffffffff


	//   ....[97]....
        /*df60*/ 	.word	0xffffffff


	//   ....[98]....
        /*df64*/ 	.word	0xffffffff


	//   ....[99]....
        /*df68*/ 	.word	0xffffffff


	//   ....[100]....
        /*df6c*/ 	.word	0xffffffff


	//   ....[101]....
        /*df70*/ 	.word	0xffffffff


	//   ....[102]....
        /*df74*/ 	.word	0xffffffff


	//   ....[103]....
        /*df78*/ 	.word	0xffffffff


	//   ....[104]....
        /*df7c*/ 	.word	0xffffffff


	//   ....[105]....
        /*df80*/ 	.word	0xffffffff


	//   ....[106]....
        /*df84*/ 	.word	0xffffffff


	//   ....[107]....
        /*df88*/ 	.word	0xffffffff


	//   ....[108]....
        /*df8c*/ 	.word	0xffffffff


	//   ....[109]....
        /*df90*/ 	.word	0xffffffff


	//   ....[110]....
        /*df94*/ 	.word	0xffffffff


	//   ....[111]....
        /*df98*/ 	.word	0xffffffff


	//   ....[112]....
        /*df9c*/ 	.word	0xffffffff


	//   ....[113]....
        /*dfa0*/ 	.word	0xffffffff


	//   ....[114]....
        /*dfa4*/ 	.word	0xffffffff


	//   ....[115]....
        /*dfa8*/ 	.word	0xffffffff


	//   ....[116]....
        /*dfac*/ 	.word	0xffffffff


	//   ....[117]....
        /*dfb0*/ 	.word	0xffffffff


	//   ....[118]....
        /*dfb4*/ 	.word	0xffffffff


	//   ....[119]....
        /*dfb8*/ 	.word	0xffffffff


	//   ....[120]....
        /*dfbc*/ 	.word	0xffffffff


	//   ....[121]....
        /*dfc0*/ 	.word	0xffffffff


	//   ....[122]....
        /*dfc4*/ 	.word	0xffffffff


	//   ....[123]....
        /*dfc8*/ 	.word	0xffffffff


	//   ....[124]....
        /*dfcc*/ 	.word	0xffffffff


	//   ....[125]....
        /*dfd0*/ 	.word	0xffffffff


	//   ....[126]....
        /*dfd4*/ 	.word	0xffffffff


	//   ....[127]....
        /*dfd8*/ 	.word	0xffffffff


	//   ....[128]....
        /*dfdc*/ 	.word	0xffffffff


	//   ....[129]....
        /*dfe0*/ 	.word	0xffffffff


	//   ....[130]....
        /*dfe4*/ 	.word	0xffffffff


	//   ....[131]....
        /*dfe8*/ 	.word	0xffffffff


	//   ....[132]....
        /*dfec*/ 	.word	0xffffffff


	//   ....[133]....
        /*dff0*/ 	.word	0xffffffff


	//   ....[134]....
        /*dff4*/ 	.word	0xffffffff


	//   ....[135]....
        /*dff8*/ 	.word	0xffffffff


	//   ....[136]....
        /*dffc*/ 	.word	0xffffffff


	//   ....[137]....
        /*e000*/ 	.word	0xffffffff


	//   ....[138]....
        /*e004*/ 	.word	0xffffffff


	//   ....[139]....
        /*e008*/ 	.word	0xffffffff


	//   ....[140]....
        /*e00c*/ 	.word	0xffffffff


	//   ....[141]....
        /*e010*/ 	.word	0xffffffff


	//   ....[142]....
        /*e014*/ 	.word	0xffffffff


	//   ....[143]....
        /*e018*/ 	.word	0xffffffff


	//   ....[144]....
        /*e01c*/ 	.word	0xffffffff


	//   ....[145]....
        /*e020*/ 	.word	0xffffffff


	//   ....[146]....
        /*e024*/ 	.word	0xffffffff


	//   ....[147]....
        /*e028*/ 	.word	0xffffffff


	//   ....[148]....
        /*e02c*/ 	.word	0xffffffff


	//   ....[149]....
        /*e030*/ 	.word	0xffffffff


	//   ....[150]....
        /*e034*/ 	.word	0xffffffff


	//   ....[151]....
        /*e038*/ 	.word	0xffffffff


	//   ....[152]....
        /*e03c*/ 	.word	0xffffffff


	//   ....[153]....
        /*e040*/ 	.word	0xffffffff


	//   ....[154]....
        /*e044*/ 	.word	0xffffffff


	//   ....[155]....
        /*e048*/ 	.word	0xffffffff


	//   ....[156]....
        /*e04c*/ 	.word	0xffffffff


	//   ....[157]....
        /*e050*/ 	.word	0xffffffff


	//   ....[158]....
        /*e054*/ 	.word	0xffffffff


	//   ....[159]....
        /*e058*/ 	.word	0xffffffff


	//   ....[160]....
        /*e05c*/ 	.word	0xffffffff


	//   ....[161]....
        /*e060*/ 	.word	0xffffffff


	//   ....[162]....
        /*e064*/ 	.word	0xffffffff


	//   ....[163]....
        /*e068*/ 	.word	0xffffffff


	//   ....[164]....
        /*e06c*/ 	.word	0xffffffff


	//   ....[165]....
        /*e070*/ 	.word	0xffffffff


	//   ....[166]....
        /*e074*/ 	.word	0xffffffff


	//   ....[167]....
        /*e078*/ 	.word	0xffffffff


	//   ....[168]....
        /*e07c*/ 	.word	0xffffffff


	//   ....[169]....
        /*e080*/ 	.word	0xffffffff


	//   ....[170]....
        /*e084*/ 	.word	0xffffffff


	//   ....[171]....
        /*e088*/ 	.word	0xffffffff


	//   ....[172]....
        /*e08c*/ 	.word	0xffffffff


	//   ....[173]....
        /*e090*/ 	.word	0xffffffff


	//   ....[174]....
        /*e094*/ 	.word	0xffffffff


	//   ....[175]....
        /*e098*/ 	.word	0xffffffff


	//   ....[176]....
        /*e09c*/ 	.word	0xffffffff


	//   ....[177]....
        /*e0a0*/ 	.word	0xffffffff


	//   ....[178]....
        /*e0a4*/ 	.word	0xffffffff


	//   ....[179]....
        /*e0a8*/ 	.word	0xffffffff


	//   ....[180]....
        /*e0ac*/ 	.word	0xffffffff


	//   ....[181]....
        /*e0b0*/ 	.word	0xffffffff


	//   ....[182]....
        /*e0b4*/ 	.word	0xffffffff


	//   ....[183]....
        /*e0b8*/ 	.word	0xffffffff


	//   ....[184]....
        /*e0bc*/ 	.word	0xffffffff


	//   ....[185]....
        /*e0c0*/ 	.word	0xffffffff


	//   ....[186]....
        /*e0c4*/ 	.word	0xffffffff


	//   ....[187]....
        /*e0c8*/ 	.word	0xffffffff


	//   ....[188]....
        /*e0cc*/ 	.word	0xffffffff


	//   ....[189]....
        /*e0d0*/ 	.word	0xffffffff


	//   ....[190]....
        /*e0d4*/ 	.word	0xffffffff


	//   ....[191]....
        /*e0d8*/ 	.word	0xffffffff


	//   ....[192]....
        /*e0dc*/ 	.word	0xffffffff


	//   ....[193]....
        /*e0e0*/ 	.word	0xffffffff


	//   ....[194]....
        /*e0e4*/ 	.word	0xffffffff


	//   ....[195]....
        /*e0e8*/ 	.word	0xffffffff


	//   ....[196]....
        /*e0ec*/ 	.word	0xffffffff


	//   ....[197]....
        /*e0f0*/ 	.word	0xffffffff


	//   ....[198]....
        /*e0f4*/ 	.word	0xffffffff


	//   ....[199]....
        /*e0f8*/ 	.word	0xffffffff


	//   ....[200]....
        /*e0fc*/ 	.word	0xffffffff


	//   ....[201]....
        /*e100*/ 	.word	0xffffffff


	//   ....[202]....
        /*e104*/ 	.word	0xffffffff


	//   ....[203]....
        /*e108*/ 	.word	0xffffffff


	//   ....[204]....
        /*e10c*/ 	.word	0xffffffff


	//   ....[205]....
        /*e110*/ 	.word	0xffffffff


	//   ....[206]....
        /*e114*/ 	.word	0xffffffff


	//   ....[207]....
        /*e118*/ 	.word	0xffffffff


	//   ....[208]....
        /*e11c*/ 	.word	0xffffffff


	//   ....[209]....
        /*e120*/ 	.word	0xffffffff


	//   ....[210]....
        /*e124*/ 	.word	0xffffffff


	//   ....[211]....
        /*e128*/ 	.word	0xffffffff


	//   ....[212]....
        /*e12c*/ 	.word	0xffffffff


	//   ....[213]....
        /*e130*/ 	.word	0xffffffff


	//   ....[214]....
        /*e134*/ 	.word	0xffffffff


	//   ....[215]....
        /*e138*/ 	.word	0xffffffff


	//   ....[216]....
        /*e13c*/ 	.word	0xffffffff


	//   ....[217]....
        /*e140*/ 	.word	0xffffffff


	//   ....[218]....
        /*e144*/ 	.word	0xffffffff


	//   ....[219]....
        /*e148*/ 	.word	0xffffffff


	//   ....[220]....
        /*e14c*/ 	.word	0xffffffff


	//   ....[221]....
        /*e150*/ 	.word	0xffffffff


	//   ....[222]....
        /*e154*/ 	.word	0xffffffff


	//   ....[223]....
        /*e158*/ 	.word	0xffffffff


	//   ....[224]....
        /*e15c*/ 	.word	0xffffffff


	//   ....[225]....
        /*e160*/ 	.word	0xffffffff


	//   ....[226]....
        /*e164*/ 	.word	0xffffffff


	//   ....[227]....
        /*e168*/ 	.word	0xffffffff


	//   ....[228]....
        /*e16c*/ 	.word	0xffffffff


	//   ....[229]....
        /*e170*/ 	.word	0xffffffff


	//   ....[230]....
        /*e174*/ 	.word	0xffffffff


	//   ....[231]....
        /*e178*/ 	.word	0xffffffff


	//   ....[232]....
        /*e17c*/ 	.word	0xffffffff


	//   ....[233]....
        /*e180*/ 	.word	0xffffffff


	//   ....[234]....
        /*e184*/ 	.word	0xffffffff


	//   ....[235]....
        /*e188*/ 	.word	0xffffffff


	//   ....[236]....
        /*e18c*/ 	.word	0xffffffff


	//   ....[237]....
        /*e190*/ 	.word	0xffffffff


	//   ....[238]....
        /*e194*/ 	.word	0xffffffff


	//   ....[239]....
        /*e198*/ 	.word	0xffffffff


	//   ....[240]....
        /*e19c*/ 	.word	0xffffffff


	//   ....[241]....
        /*e1a0*/ 	.word	0xffffffff


	//   ....[242]....
        /*e1a4*/ 	.word	0xffffffff


	//   ....[243]....
        /*e1a8*/ 	.word	0xffffffff


	//   ....[244]....
        /*e1ac*/ 	.word	0xffffffff


	//   ....[245]....
        /*e1b0*/ 	.word	0xffffffff


	//   ....[246]....
        /*e1b4*/ 	.word	0xffffffff


	//   ....[247]....
        /*e1b8*/ 	.word	0xffffffff


	//   ....[248]....
        /*e1bc*/ 	.word	0xffffffff


	//   ....[249]....
        /*e1c0*/ 	.word	0xffffffff


	//   ....[250]....
        /*e1c4*/ 	.word	0xffffffff


	//   ....[251]....
        /*e1c8*/ 	.word	0xffffffff


	//   ....[252]....
        /*e1cc*/ 	.word	0xffffffff


	//   ....[253]....
        /*e1d0*/ 	.word	0xffffffff


	//   ....[254]....
        /*e1d4*/ 	.word	0xffffffff


	//----- nvinfo : EIATTR_COOP_GROUP_INSTR_OFFSETS
	.align		4
.L_39:
        /*e1d8*/ 	.byte	0x04, 0x28
        /*e1da*/ 	.short	(.L_41 - .L_40)


	//   ....[0]....
.L_40:
        /*e1dc*/ 	.word	0x00141870


	//   ....[1]....
        /*e1e0*/ 	.word	0x001418e0


	//   ....[2]....
        /*e1e4*/ 	.word	0x00141930


	//   ....[3]....
        /*e1e8*/ 	.word	0x00141a30


	//   ....[4]....
        /*e1ec*/ 	.word	0x00141ab0


	//   ....[5]....
        /*e1f0*/ 	.word	0x00141b80


	//   ....[6]....
        /*e1f4*/ 	.word	0x00141ba0


	//   ....[7]....
        /*e1f8*/ 	.word	0x00141d00


	//   ....[8]....
        /*e1fc*/ 	.word	0x00141d50


	//   ....[9]....
        /*e200*/ 	.word	0x00141e00


	//   ....[10]....
        /*e204*/ 	.word	0x00141e40


	//   ....[11]....
        /*e208*/ 	.word	0x00141ee0


	//   ....[12]....
        /*e20c*/ 	.word	0x00141f40


	//   ....[13]....
        /*e210*/ 	.word	0x00141fd0


	//   ....[14]....
        /*e214*/ 	.word	0x001420c0


	//   ....[15]....
        /*e218*/ 	.word	0x00142210


	//   ....[16]....
        /*e21c*/ 	.word	0x00142250


	//   ....[17]....
        /*e220*/ 	.word	0x001422e0


	//   ....[18]....
        /*e224*/ 	.word	0x00142310


	//   ....[19]....
        /*e228*/ 	.word	0x00142400


	//   ....[20]....
        /*e22c*/ 	.word	0x00142490


	//   ....[21]....
        /*e230*/ 	.word	0x001424c0


	//   ....[22]....
        /*e234*/ 	.word	0x00142620


	//   ....[23]....
        /*e238*/ 	.word	0x001426f0


	//   ....[24]....
        /*e23c*/ 	.word	0x00142760


	//   ....[25]....
        /*e240*/ 	.word	0x001427a0


	//   ....[26]....
        /*e244*/ 	.word	0x00142810


	//   ....[27]....
        /*e248*/ 	.word	0x001428e0


	//   ....[28]....
        /*e24c*/ 	.word	0x00142980


	//   ....[29]....
        /*e250*/ 	.word	0x00142a20


	//   ....[30]....
        /*e254*/ 	.word	0x00142ad0


	//   ....[31]....
        /*e258*/ 	.word	0x00142bc0


	//   ....[32]....
        /*e25c*/ 	.word	0x00142c00


	//   ....[33]....
        /*e260*/ 	.word	0x00142c70


	//   ....[34]....
        /*e264*/ 	.word	0x00142cc0


	//   ....[35]....
        /*e268*/ 	.word	0x00142d90


	//   ....[36]....
        /*e26c*/ 	.word	0x00142e90


	//   ....[37]....
        /*e270*/ 	.word	0x00142ef0


	//   ....[38]....
        /*e274*/ 	.word	0x00142f80


	//   ....[39]....
        /*e278*/ 	.word	0x00143020


	//   ....[40]....
        /*e27c*/ 	.word	0x001430c0


	//   ....[41]....
        /*e280*/ 	.word	0x00143150


	//   ....[42]....
        /*e284*/ 	.word	0x00143220


	//   ....[43]....
        /*e288*/ 	.word	0x001432b0


	//   ....[44]....
        /*e28c*/ 	.word	0x00143370


	//   ....[45]....
        /*e290*/ 	.word	0x00143390


	//   ....[46]....
        /*e294*/ 	.word	0x00143400


	//   ....[47]....
        /*e298*/ 	.word	0x00143530


	//   ....[48]....
        /*e29c*/ 	.word	0x001435b0


	//   ....[49]....
        /*e2a0*/ 	.word	0x00143610


	//   ....[50]....
        /*e2a4*/ 	.word	0x00143690


	//   ....[51]....
        /*e2a8*/ 	.word	0x00143720


	//   ....[52]....
        /*e2ac*/ 	.word	0x001437c0


	//   ....[53]....
        /*e2b0*/ 	.word	0x00143830


	//   ....[54]....
        /*e2b4*/ 	.word	0x00143920


	//   ....[55]....
        /*e2b8*/ 	.word	0x00143a00


	//   ....[56]....
        /*e2bc*/ 	.word	0x00143a30


	//   ....[57]....
        /*e2c0*/ 	.word	0x00143aa0


	//   ....[58]....
        /*e2c4*/ 	.word	0x00143b20


	//   ....[59]....
        /*e2c8*/ 	.word	0x00143c10


	//   ....[60]....
        /*e2cc*/ 	.word	0x00143cb0


	//   ....[61]....
        /*e2d0*/ 	.word	0x00143d50


	//   ....[62]....
        /*e2d4*/ 	.word	0x00143e20


	//   ....[63]....
        /*e2d8*/ 	.word	0x00143e50


	//   ....[64]....
        /*e2dc*/ 	.word	0x00143f40


	//   ....[65]....
        /*e2e0*/ 	.word	0x00143fc0


	//   ....[66]....
        /*e2e4*/ 	.word	0x00144020


	//   ....[67]....
        /*e2e8*/ 	.word	0x00144100


	//   ....[68]....
        /*e2ec*/ 	.word	0x00144140


	//   ....[69]....
        /*e2f0*/ 	.word	0x00144250


	//   ....[70]....
        /*e2f4*/ 	.word	0x001442e0


	//   ....[71]....
        /*e2f8*/ 	.word	0x00144360


	//   ....[72]....
        /*e2fc*/ 	.word	0x00144440


	//   ....[73]....
        /*e300*/ 	.word	0x00144480


	//   ....[74]....
        /*e304*/ 	.word	0x00144550


	//   ....[75]....
        /*e308*/ 	.word	0x001445b0


	//   ....[76]....
        /*e30c*/ 	.word	0x00144620


	//   ....[77]....
        /*e310*/ 	.word	0x00144710


	//   ....[78]....
        /*e314*/ 	.word	0x001447f0


	//   ....[79]....
        /*e318*/ 	.word	0x00144820


	//   ....[80]....
        /*e31c*/ 	.word	0x001448b0


	//   ....[81]....
        /*e320*/ 	.word	0x00144960


	//   ....[82]....
        /*e324*/ 	.word	0x001449b0


	//   ....[83]....
        /*e328*/ 	.word	0x00144a60


	//   ....[84]....
        /*e32c*/ 	.word	0x00144b10


	//   ....[85]....
        /*e330*/ 	.word	0x00144c00


	//   ....[86]....
        /*e334*/ 	.word	0x00144cb0


	//   ....[87]....
        /*e338*/ 	.word	0x00144d20


	//   ....[88]....
        /*e33c*/ 	.word	0x00144db0


	//   ....[89]....
        /*e340*/ 	.word	0x00144e20


	//   ....[90]....
        /*e344*/ 	.word	0x00144e80


	//   ....[91]....
        /*e348*/ 	.word	0x00144f70


	//   ....[92]....
        /*e34c*/ 	.word	0x00144fc0


	//   ....[93]....
        /*e350*/ 	.word	0x001450a0


	//   ....[94]....
        /*e354*/ 	.word	0x00145100


	//   ....[95]....
        /*e358*/ 	.word	0x00145210


	//   ....[96]....
        /*e35c*/ 	.word	0x001452c0


	//   ....[97]....
        /*e360*/ 	.word	0x001452f0


	//   ....[98]....
        /*e364*/ 	.word	0x00145320


	//   ....[99]....
        /*e368*/ 	.word	0x00145410


	//   ....[100]....
        /*e36c*/ 	.word	0x001454c0


	//   ....[101]....
        /*e370*/ 	.word	0x00145570


	//   ....[102]....
        /*e374*/ 	.word	0x00145610


	//   ....[103]....
        /*e378*/ 	.word	0x001456d0


	//   ....[104]....
        /*e37c*/ 	.word	0x00145740


	//   ....[105]....
        /*e380*/ 	.word	0x001457c0


	//   ....[106]....
        /*e384*/ 	.word	0x00145810


	//   ....[107]....
        /*e388*/ 	.word	0x001458e0


	//   ....[108]....
        /*e38c*/ 	.word	0x001459c0


	//   ....[109]....
        /*e390*/ 	.word	0x00145a60


	//   ....[110]....
        /*e394*/ 	.word	0x00145aa0


	//   ....[111]....
        /*e398*/ 	.word	0x00145c10


	//   ....[112]....
        /*e39c*/ 	.word	0x00145c60


	//   ....[113]....
        /*e3a0*/ 	.word	0x00145cc0


	//   ....[114]....
        /*e3a4*/ 	.word	0x00145d10


	//   ....[115]....
        /*e3a8*/ 	.word	0x00145e00


	//   ....[116]....
        /*e3ac*/ 	.word	0x00145ec0


	//   ....[117]....
        /*e3b0*/ 	.word	0x00145f30


	//   ....[118]....
        /*e3b4*/ 	.word	0x00145f60


	//   ....[119]....
        /*e3b8*/ 	.word	0x00146070


	//   ....[120]....
        /*e3bc*/ 	.word	0x001460c0


	//   ....[121]....
        /*e3c0*/ 	.word	0x001461b0


	//   ....[122]....
        /*e3c4*/ 	.word	0x00146220


	//   ....[123]....
        /*e3c8*/ 	.word	0x001462f0


	//   ....[124]....
        /*e3cc*/ 	.word	0x00146370


	//   ....[125]....
        /*e3d0*/ 	.word	0x001463d0


	//   ....[126]....
        /*e3d4*/ 	.word	0x001463f0


	//   ....[127]....
        /*e3d8*/ 	.word	0x001464b0


	//   ....[128]....
        /*e3dc*/ 	.word	0x00146500


	//   ....[129]....
        /*e3e0*/ 	.word	0x001465b0


	//   ....[130]....
        /*e3e4*/ 	.word	0x001465d0


	//   ....[131]....
        /*e3e8*/ 	.word	0x00146680


	//   ....[132]....
        /*e3ec*/ 	.word	0x001466b0


	//   ....[133]....
        /*e3f0*/ 	.word	0x001466f0


	//   ....[134]....
        /*e3f4*/ 	.word	0x001467c0


	//   ....[135]....
        /*e3f8*/ 	.word	0x00146850


	//   ....[136]....
        /*e3fc*/ 	.word	0x001468a0


	//   ....[137]....
        /*e400*/ 	.word	0x00146940


	//   ....[138]....
        /*e404*/ 	.word	0x00146990


	//   ....[139]....
        /*e408*/ 	.word	0x001469e0


	//   ....[140]....
        /*e40c*/ 	.word	0x00146a10


	//   ....[141]....
        /*e410*/ 	.word	0x00146a40


	//   ....[142]....
        /*e414*/ 	.word	0x00146b50


	//   ....[143]....
        /*e418*/ 	.word	0x00146b80


	//   ....[144]....
        /*e41c*/ 	.word	0x00146bd0


	//   ....[145]....
        /*e420*/ 	.word	0x00146c70


	//   ....[146]....
        /*e424*/ 	.word	0x00146c90


	//   ....[147]....
        /*e428*/ 	.word	0x00146d50


	//   ....[148]....
        /*e42c*/ 	.word	0x00146da0


	//   ....[149]....
        /*e430*/ 	.word	0x00146df0


	//   ....[150]....
        /*e434*/ 	.word	0x00146ea0


	//   ....[151]....
        /*e438*/ 	.word	0x00146ef0


	//   ....[152]....
        /*e43c*/ 	.word	0x00146f50


	//   ....[153]....
        /*e440*/ 	.word	0x00146f80


	//   ....[154]....
        /*e444*/ 	.word	0x00147030


	//   ....[155]....
        /*e448*/ 	.word	0x001470a0


	//   ....[156]....
        /*e44c*/ 	.word	0x001470d0


	//   ....[157]....
        /*e450*/ 	.word	0x00147150


	//   ....[158]....
        /*e454*/ 	.word	0x00147210


	//   ....[159]....
        /*e458*/ 	.word	0x00147270


	//   ....[160]....
        /*e45c*/ 	.word	0x001472a0


	//   ....[161]....
        /*e460*/ 	.word	0x001472f0


	//   ....[162]....
        /*e464*/ 	.word	0x00147380


	//   ....[163]....
        /*e468*/ 	.word	0x001473e0


	//   ....[164]....
        /*e46c*/ 	.word	0x00147430


	//   ....[165]....
        /*e470*/ 	.word	0x001474a0


	//   ....[166]....
        /*e474*/ 	.word	0x00147550


	//   ....[167]....
        /*e478*/ 	.word	0x001475d0


	//   ....[168]....
        /*e47c*/ 	.word	0x00147600


	//   ....[169]....
        /*e480*/ 	.word	0x00147640


	//   ....[170]....
        /*e484*/ 	.word	0x00147700


	//   ....[171]....
        /*e488*/ 	.word	0x00147720


	//   ....[172]....
        /*e48c*/ 	.word	0x00147780


	//   ....[173]....
        /*e490*/ 	.word	0x001477d0


	//   ....[174]....
        /*e494*/ 	.word	0x001478b0


	//   ....[175]....
        /*e498*/ 	.word	0x001478e0


	//   ....[176]....
        /*e49c*/ 	.word	0x00147970


	//   ....[177]....
        /*e4a0*/ 	.word	0x001479f0


	//   ....[178]....
        /*e4a4*/ 	.word	0x00147a50


	//   ....[179]....
        /*e4a8*/ 	.word	0x00147ad0


	//   ....[180]....
        /*e4ac*/ 	.word	0x00147b60


	//   ....[181]....
        /*e4b0*/ 	.word	0x00147b90


	//   ....[182]....
        /*e4b4*/ 	.word	0x00147c20


	//   ....[183]....
        /*e4b8*/ 	.word	0x00147c80


	//   ....[184]....
        /*e4bc*/ 	.word	0x00147cb0


	//   ....[185]....
        /*e4c0*/ 	.word	0x00147d50


	//   ....[186]....
        /*e4c4*/ 	.word	0x00147da0


	//   ....[187]....
        /*e4c8*/ 	.word	0x00147e10


	//   ....[188]....
        /*e4cc*/ 	.word	0x00147e90


	//   ....[189]....
        /*e4d0*/ 	.word	0x00147ed0


	//   ....[190]....
        /*e4d4*/ 	.word	0x00147f50


	//   ....[191]....
        /*e4d8*/ 	.word	0x001480c0


	//   ....[192]....
        /*e4dc*/ 	.word	0x001480f0


	//   ....[193]....
        /*e4e0*/ 	.word	0x00148190


	//   ....[194]....
        /*e4e4*/ 	.word	0x001481c0


	//   ....[195]....
        /*e4e8*/ 	.word	0x001482b0


	//   ....[196]....
        /*e4ec*/ 	.word	0x00148350


	//   ....[197]....
        /*e4f0*/ 	.word	0x00148380


	//   ....[198]....
        /*e4f4*/ 	.word	0x00148480


	//   ....[199]....
        /*e4f8*/ 	.word	0x00148590


	//   ....[200]....
        /*e4fc*/ 	.word	0x00148610


	//   ....[201]....
        /*e500*/ 	.word	0x00148650


	//   ....[202]....
        /*e504*/ 	.word	0x001486a0


	//   ....[203]....
        /*e508*/ 	.word	0x00148720


	//   ....[204]....
        /*e50c*/ 	.word	0x001487b0


	//   ....[205]....
        /*e510*/ 	.word	0x00148850


	//   ....[206]....
        /*e514*/ 	.word	0x001489c0


	//   ....[207]....
        /*e518*/ 	.word	0x001489e0


	//   ....[208]....
        /*e51c*/ 	.word	0x00148a20


	//   ....[209]....
        /*e520*/ 	.word	0x00148b00


	//   ....[210]....
        /*e524*/ 	.word	0x00148b30


	//   ....[211]....
        /*e528*/ 	.word	0x00148bc0


	//   ....[212]....
        /*e52c*/ 	.word	0x00148c70


	//   ....[213]....
        /*e530*/ 	.word	0x00148ce0


	//   ....[214]....
        /*e534*/ 	.word	0x00148d70


	//   ....[215]....
        /*e538*/ 	.word	0x00148e30


	//   ....[216]....
        /*e53c*/ 	.word	0x00148eb0


	//   ....[217]....
        /*e540*/ 	.word	0x00148f90


	//   ....[218]....
        /*e544*/ 	.word	0x00148fb0


	//   ....[219]....
        /*e548*/ 	.word	0x00149060


	//   ....[220]....
        /*e54c*/ 	.word	0x001490d0


	//   ....[221]....
        /*e550*/ 	.word	0x00149160


	//   ....[222]....
        /*e554*/ 	.word	0x001491f0


	//   ....[223]....
        /*e558*/ 	.word	0x001492d0


	//   ....[224]....
        /*e55c*/ 	.word	0x00149330


	//   ....[225]....
        /*e560*/ 	.word	0x001493f0


	//   ....[226]....
        /*e564*/ 	.word	0x00149430


	//   ....[227]....
        /*e568*/ 	.word	0x00149500


	//   ....[228]....
        /*e56c*/ 	.word	0x00149570


	//   ....[229]....
        /*e570*/ 	.word	0x00149630


	//   ....[230]....
        /*e574*/ 	.word	0x00149670


	//   ....[231]....
        /*e578*/ 	.word	0x00149750


	//   ....[232]....
        /*e57c*/ 	.word	0x001497c0


	//   ....[233]....
        /*e580*/ 	.word	0x00149870


	//   ....[234]....
        /*e584*/ 	.word	0x001498b0


	//   ....[235]....
        /*e588*/ 	.word	0x001499d0


	//   ....[236]....
        /*e58c*/ 	.word	0x001499f0


	//   ....[237]....
        /*e590*/ 	.word	0x00149ac0


	//   ....[238]....
        /*e594*/ 	.word	0x00149af0


	//   ....[239]....
        /*e598*/ 	.word	0x00149bd0


	//   ....[240]....
        /*e59c*/ 	.word	0x00149c60


	//   ....[241]....
        /*e5a0*/ 	.word	0x00149cf0


	//   ....[242]....
        /*e5a4*/ 	.word	0x00149d10


	//   ....[243]....
        /*e5a8*/ 	.word	0x00149e10


	//   ....[244]....
        /*e5ac*/ 	.word	0x00149e50


	//   ....[245]....
        /*e5b0*/ 	.word	0x00149ed0


	//   ....[246]....
        /*e5b4*/ 	.word	0x0014a030


	//   ....[247]....
        /*e5b8*/ 	.word	0x0014a050


	//   ....[248]....
        /*e5bc*/ 	.word	0x0014a1b0


	//   ....[249]....
        /*e5c0*/ 	.word	0x0014a1d0


	//   ....[250]....
        /*e5c4*/ 	.word	0x0014a230


	//   ....[251]....
        /*e5c8*/ 	.word	0x0014a250


	//   ....[252]....
        /*e5cc*/ 	.word	0x0014a2b0


	//   ....[253]....
        /*e5d0*/ 	.word	0x0014a340


	//   ....[254]....
        /*e5d4*/ 	.word	0x0014a3e0


	//----- nvinfo : EIATTR_VRC_CTA_INIT_COUNT
	.align		4
.L_41:
        /*e5d8*/ 	.byte	0x02, 0x4a
	.zero		1
	.zero		1


	//----- nvinfo : EIATTR_EXIT_INSTR_OFFSETS
	.align		4
        /*e5dc*/ 	.byte	0x04, 0x1c
        /*e5de*/ 	.short	(.L_43 - .L_42)


	//   ....[0]....
.L_42:
        /*e5e0*/ 	.word	0x00177400


	//   ....[1]....
        /*e5e4*/ 	.word	0x00177430


	//----- nvinfo : EIATTR_REQNTID
	.align		4
.L_43:
        /*e5e8*/ 	.byte	0x04, 0x10
        /*e5ea*/ 	.short	(.L_45 - .L_44)
.L_44:
        /*e5ec*/ 	.word	0x00000020
        /*e5f0*/ 	.word	0x00000001
        /*e5f4*/ 	.word	0x00000001


	//----- nvinfo : EIATTR_CBANK_PARAM_SIZE
	.align		4
.L_45:
        /*e5f8*/ 	.byte	0x03, 0x19
        /*e5fa*/ 	.short	0x0050


	//----- nvinfo : EIATTR_PARAM_CBANK
	.align		4
        /*e5fc*/ 	.byte	0x04, 0x0a
        /*e5fe*/ 	.short	(.L_47 - .L_46)
	.align		4
.L_46:
        /*e600*/ 	.word	index@(.nv.constant0.matmul_kernel)
        /*e604*/ 	.short	0x0380
        /*e606*/ 	.short	0x0050


	//----- nvinfo : EIATTR_SW_WAR
	.align		4
.L_47:
        /*e608*/ 	.byte	0x04, 0x36
        /*e60a*/ 	.short	(.L_49 - .L_48)
.L_48:
        /*e60c*/ 	.word	0x00000008
.L_49:


//--------------------- .nv.compat                --------------------------
	.section	.nv.compat,"",@"SHT_CUDA_COMPAT_INFO"
	.align	4
        /*0000*/ 	.byte	0x02, 0x02, 0x02, 0x00, 0x02, 0x05, 0x05, 0x00, 0x02, 0x03, 0x00, 0x00, 0x02, 0x06, 0x01, 0x00


//--------------------- .nv.callgraph             --------------------------
	.section	.nv.callgraph,"",@"SHT_CUDA_CALLGRAPH"
	.align	4
	.sectionentsize	8
	.align		4
        /*0000*/ 	.word	0x00000000
	.align		4
        /*0004*/ 	.word	0xffffffff
	.align		4
        /*0008*/ 	.word	0x00000000
	.align		4
        /*000c*/ 	.word	0xfffffffe
	.align		4
        /*0010*/ 	.word	0x00000000
	.align		4
        /*0014*/ 	.word	0xfffffffd
	.align		4
        /*0018*/ 	.word	0x00000000
	.align		4
        /*001c*/ 	.word	0xfffffffc


//--------------------- .text.matmul_kernel       --------------------------
	.section	.text.matmul_kernel,"ax",@progbits
	.align	128
        .global         matmul_kernel
        .type           matmul_kernel,@function
        .size           matmul_kernel,(.L_x_3 - matmul_kernel)
        .other          matmul_kernel,@"STO_CUDA_ENTRY STV_DEFAULT"
matmul_kernel:
.text.matmul_kernel:
[----:B------:R-:W0:Y:S08]  /*0000*/  LDC R1, c[0x0][0x37c] ;  /* 0x0000df00ff017b82 */ /* 0x000e300000000800 */
[----:B------:R-:W1:Y:S01]  /*0010*/  LDC.64 R2, c[0x0][0x398] ;  /* 0x0000e600ff027b82 */ /* 0x000e620000000a00 */
[----:B0-----:R-:W-:Y:S01]  /*0020*/  VIADD R1, R1, 0xffff6b68 ;  /* 0xffff6b6801017836 */ /* 0x001fe20000000000 */
[----:B------:R-:W0:Y:S01]  /*0030*/  S2R R5, SR_CTAID.X ;  /* 0x0000000000057919 */ /* 0x000e220000002500 */
[----:B------:R-:W2:Y:S01]  /*0040*/  LDCU UR40, c[0x0][0x3a0] ;  /* 0x00007400ff2877ac */ /* 0x000ea20008000800 */
[----:B------:R-:W3:Y:S01]  /*0050*/  S2R R12, SR_TID.X ;  /* 0x00000000000c7919 */ /* 0x000ee20000002100 */
[----:B------:R-:W-:-:S03]  /*0060*/  UMOV UR6, 0x400 ;  /* 0x0000040000067882 */ /* 0x000fc60000000000 */
[----:B------:R-:W4:Y:S01]  /*0070*/  S2UR UR7, SR_CgaCtaId ;  /* 0x00000000000779c3 */ /* 0x000f220000008800 */
[----:B------:R-:W0:Y:S01]  /*0080*/  LDCU.64 UR4, c[0x0][0x358] ;  /* 0x00006b00ff0477ac */ /* 0x000e220008000a00 */
[----:B--2---:R-:W-:Y:S01]  /*0090*/  UIADD3 UR40, UPT, UPT, UR40, 0x3f, URZ ;  /* 0x0000003f28287890 */ /* 0x004fe2000fffe0ff */
[----:B-1----:R1:W-:Y:S01]  /*00a0*/  STL.64 [R1+0x100], R2 ;  /* 0x0001000201007387 */ /* 0x0023e20000100a00 */
[----:B------:R-:W-:Y:S02]  /*00b0*/  IMAD.MOV.U32 R47, RZ, RZ, R3 ;  /* 0x000000ffff2f7224 */ /* 0x000fe400078e0003 */
[----:B------:R-:W-:Y:S01]  /*00c0*/  UISETP.GE.AND UP0, UPT, UR40, 0x40, UPT ;  /* 0x000000402800788c */ /* 0x000fe2000bf06270 */
[----:B------:R-:W-:Y:S01]  /*00d0*/  IMAD.MOV.U32 R19, RZ, RZ, R2 ;  /* 0x000000ffff137224 */ /* 0x000fe200078e0002 */
[----:B------:R-:W-:Y:S01]  /*00e0*/  STL [R1+0xcd0], RZ ;  /* 0x000cd0ff01007387 */ /* 0x000fe20000100800 */
[----:B------:R-:W-:-:S03]  /*00f0*/  VIADD R0, R47, 0xff ;  /* 0x000000ff2f007836 */ /* 0x000fc60000000000 */
[----:B------:R-:W-:Y:S01]  /*0100*/  STL [R1+0xcd4], RZ ;  /* 0x000cd4ff01007387 */ /* 0x000fe20000100800 */
[----:B----4-:R-:W-:Y:S01]  /*0110*/  ULEA UR6, UR7, UR6, 0x18 ;  /* 0x0000000607067291 */ /* 0x010fe2000f8ec0ff */
[----:B0-----:R-:W-:Y:S02]  /*0120*/  IABS R8, R5 ;  /* 0x0000000500087213 */ /* 0x001fe40000000000 */
[----:B------:R-:W-:Y:S01]  /*0130*/  STL [R1+0xcd8], RZ ;  /* 0x000cd8ff01007387 */ /* 0x000fe20000100800 */
[----:B-1----:R-:W-:-:S03]  /*0140*/  SHF.R.S32.HI R3, RZ, 0x1f, R0 ;  /* 0x0000001fff037819 */ /* 0x002fc60000011400 */
[----:B------:R-:W-:Y:S01]  /*0150*/  STL [R1+0xcdc], RZ ;  /* 0x000cdcff01007387 */ /* 0x000fe20000100800 */
[----:B------:R-:W-:-:S03]  /*0160*/  LEA.HI R3, R3, R0, RZ, 0x8 ;  /* 0x0000000003037211 */ /* 0x000fc600078f40ff */
[----:B------:R-:W-:Y:S01]  /*0170*/  STL [R1+0xd10], RZ ;  /* 0x000d10ff01007387 */ /* 0x000fe20000100800 */
[----:B------:R-:W-:-:S03]  /*0180*/  SHF.R.S32.HI R3, RZ, 0x8, R3 ;  /* 0x00000008ff037819 */ /* 0x000fc60000011403 */
[----:B------:R-:W-:Y:S02]  /*0190*/  STL [R1+0xd14], RZ ;  /* 0x000d14ff01007387 */ /* 0x000fe40000100800 */
[----:B------:R-:W-:Y:S02]  /*01a0*/  IMAD.SHL.U32 R4, R3, 0x8, RZ ;  /* 0x0000000803047824 */ /* 0x000fe400078e00ff */
[----:B------:R-:W-:Y:S03]  /*01b0*/  STL [R1+0xd18], RZ ;  /* 0x000d18ff01007387 */ /* 0x000fe60000100800 */
[-C--:B------:R-:W-:Y:S01]  /*01c0*/  IABS R7, R4.reuse ;  /* 0x0000000400077213 */ /* 0x080fe20000000000 */
[----:B------:R-:W-:Y:S01]  /*01d0*/  STL [R1+0xd1c], RZ ;  /* 0x000d1cff01007387 */ /* 0x000fe20000100800 */
[----:B------:R-:W-:Y:S02]  /*01e0*/  IABS R10, R4 ;  /* 0x00000004000a7213 */ /* 0x000fe40000000000 */
[----:B------:R-:W0:Y:S01]  /*01f0*/  I2F.RP R0, R7 ;  /* 0x0000000700007306 */ /* 0x000e220000209400 */
[----:B------:R-:W-:Y:S04]  /*0200*/  STL [R1+0xd30], RZ ;  /* 0x000d30ff01007387 */ /* 0x000fe80000100800 */
[----:B------:R-:W-:Y:S04]  /*0210*/  STL [R1+0xd34], RZ ;  /* 0x000d34ff01007387 */ /* 0x000fe80000100800 */
[----:B------:R-:W-:Y:S04]  /*0220*/  STL [R1+0xd38], RZ ;  /* 0x000d38ff01007387 */ /* 0x000fe80000100800 */
[----:B------:R-:W-:Y:S01]  /*0230*/  STL [R1+0xd3c], RZ ;  /* 0x000d3cff01007387 */ /* 0x000fe20000100800 */
[----:B0-----:R-:W0:Y:S03]  /*0240*/  MUFU.RCP R0, R0 ;  /* 0x0000000000007308 */ /* 0x001e260000001000 */
[----:B------:R-:W-:Y:S04]  /*0250*/  STL [R1+0xda0], RZ ;  /* 0x000da0ff01007387 */ /* 0x000fe80000100800 */
[----:B------:R-:W-:Y:S04]  /*0260*/  STL [R1+0xda4], RZ ;  /* 0x000da4ff01007387 */ /* 0x000fe80000100800 */
[----:B------:R-:W-:Y:S04]  /*0270*/  STL [R1+0xda8], RZ ;  /* 0x000da8ff01007387 */ /* 0x000fe80000100800 */
[----:B------:R-:W-:Y:S01]  /*0280*/  STL [R1+0xdac], RZ ;  /* 0x000dacff01007387 */ /* 0x000fe20000100800 */
[----:B0-----:R-:W-:-:S03]  /*0290*/  VIADD R2, R0, 0xffffffe ;  /* 0x0ffffffe00027836 */ /* 0x001fc60000000000 */
[----:B------:R-:W-:Y:S01]  /*02a0*/  STL [R1+0xe30], RZ ;  /* 0x000e30ff01007387 */ /* 0x000fe20000100800 */
[----:B------:R-:W-:Y:S01]  /*02b0*/  IMAD.MOV R0, RZ, RZ, -R10 ;  /* 0x000000ffff007224 */ /* 0x000fe200078e0a0a */
[----:B------:R0:W1:Y:S02]  /*02c0*/  F2I.FTZ.U32.TRUNC.NTZ R3, R2 ;  /* 0x0000000200037305 */ /* 0x000064000021f000 */
[----:B------:R-:W-:Y:S04]  /*02d0*/  STL [R1+0xe34], RZ ;  /* 0x000e34ff01007387 */ /* 0x000fe80000100800 */
[----:B------:R-:W-:Y:S04]  /*02e0*/  STL [R1+0xe38], RZ ;  /* 0x000e38ff01007387 */ /* 0x000fe80000100800 */
[----:B------:R-:W-:Y:S01]  /*02f0*/  STL [R1+0xe3c], RZ ;  /* 0x000e3cff01007387 */ /* 0x000fe20000100800 */
[----:B0-----:R-:W-:-:S03]  /*0300*/  IMAD.MOV.U32 R2, RZ, RZ, RZ ;  /* 0x000000ffff027224 */ /* 0x001fc600078e00ff */
[----:B------:R-:W-:Y:S01]  /*0310*/  STL [R1+0xe40], RZ ;  /* 0x000e40ff01007387 */ /* 0x000fe20000100800 */
[----:B-1----:R-:W-:-:S03]  /*0320*/  IMAD.MOV R6, RZ, RZ, -R3 ;  /* 0x000000ffff067224 */ /* 0x002fc600078e0a03 */
[----:B------:R-:W-:Y:S01]  /*0330*/  STL [R1+0xe44], RZ ;  /* 0x000e44ff01007387 */ /* 0x000fe20000100800 */
[----:B------:R-:W-:-:S03]  /*0340*/  IMAD R9, R6, R7, RZ ;  /* 0x0000000706097224 */ /* 0x000fc600078e02ff */
[----:B------:R-:W-:Y:S01]  /*0350*/  STL [R1+0xe48], RZ ;  /* 0x000e48ff01007387 */ /* 0x000fe20000100800 */
[----:B------:R-:W-:Y:S02]  /*0360*/  IMAD.MOV.U32 R6, RZ, RZ, R8 ;  /* 0x000000ffff067224 */ /* 0x000fe400078e0008 */
[----:B------:R-:W-:Y:S01]  /*0370*/  IMAD.HI.U32 R3, R3, R9, R2 ;  /* 0x0000000903037227 */ /* 0x000fe200078e0002 */
[----:B------:R-:W-:Y:S04]  /*0380*/  STL [R1+0xe4c], RZ ;  /* 0x000e4cff01007387 */ /* 0x000fe80000100800 */
[----:B------:R-:W-:Y:S01]  /*0390*/  STL [R1+0xe50], RZ ;  /* 0x000e50ff01007387 */ /* 0x000fe20000100800 */
[----:B------:R-:W-:-:S03]  /*03a0*/  IMAD.HI.U32 R3, R3, R6, RZ ;  /* 0x0000000603037227 */ /* 0x000fc600078e00ff */
[----:B------:R-:W-:Y:S01]  /*03b0*/  STL [R1+0xe54], RZ ;  /* 0x000e54ff01007387 */ /* 0x000fe20000100800 */
[----:B------:R-:W-:-:S03]  /*03c0*/  IMAD R0, R3, R0, R6 ;  /* 0x0000000003007224 */ /* 0x000fc600078e0206 */
[----:B------:R-:W-:Y:S02]  /*03d0*/  STL [R1+0xe58], RZ ;  /* 0x000e58ff01007387 */ /* 0x000fe40000100800 */
[----:B------:R-:W-:Y:S02]  /*03e0*/  ISETP.GT.U32.AND P1, PT, R7, R0, PT ;  /* 0x000000000700720c */ /* 0x000fe40003f24070 */
[----:B------:R-:W-:Y:S04]  /*03f0*/  STL [R1+0xe5c], RZ ;  /* 0x000e5cff01007387 */ /* 0x000fe80000100800 */
[----:B------:R-:W-:Y:S04]  /*0400*/  STL [R1+0xe60], RZ ;  /* 0x000e60ff01007387 */ /* 0x000fe80000100800 */
[----:B------:R-:W-:Y:S03]  /*0410*/  STL [R1+0xe64], RZ ;  /* 0x000e64ff01007387 */ /* 0x000fe60000100800 */
[----:B------:R-:W-:Y:S01]  /*0420*/  @!P1 IMAD.IADD R0, R0, 0x1, -R7 ;  /* 0x0000000100009824 */ /* 0x000fe200078e0a07 */
[----:B------:R-:W-:Y:S01]  /*0430*/  STL [R1+0xe68], RZ ;  /* 0x000e68ff01007387 */ /* 0x000fe20000100800 */
[----:B------:R-:W-:Y:S01]  /*0440*/  @!P1 VIADD R3, R3, 0x1 ;  /* 0x0000000103039836 */ /* 0x000fe20000000000 */
[----:B------:R-:W-:-:S02]  /*0450*/  ISETP.NE.AND P1, PT, R4, RZ, PT ;  /* 0x000000ff0400720c */ /* 0x000fc40003f25270 */
[----:B------:R-:W-:Y:S01]  /*0460*/  STL [R1+0xe6c], RZ ;  /* 0x000e6cff01007387 */ /* 0x000fe20000100800 */
[----:B------:R-:W-:Y:S02]  /*0470*/  ISETP.GE.U32.AND P0, PT, R0, R7, PT ;  /* 0x000000070000720c */ /* 0x000fe40003f06070 */
[----:B------:R-:W-:Y:S01]  /*0480*/  LOP3.LUT R0, R5, R4, RZ, 0x3c, !PT ;  /* 0x0000000405007212 */ /* 0x000fe200078e3cff */
[----:B------:R-:W-:Y:S03]  /*0490*/  STL [R1+0xe70], RZ ;  /* 0x000e70ff01007387 */ /* 0x000fe60000100800 */
[----:B------:R-:W-:Y:S01]  /*04a0*/  ISETP.GE.AND P2, PT, R0, RZ, PT ;  /* 0x000000ff0000720c */ /* 0x000fe20003f46270 */
[----:B------:R-:W-:Y:S01]  /*04b0*/  STL [R1+0xe74], RZ ;  /* 0x000e74ff01007387 */ /* 0x000fe20000100800 */
[----:B------:R-:W-:-:S03]  /*04c0*/  VIADD R0, R19, 0xff ;  /* 0x000000ff13007836 */ /* 0x000fc60000000000 */
[----:B------:R-:W-:Y:S02]  /*04d0*/  STL [R1+0xe78], RZ ;  /* 0x000e78ff01007387 */ /* 0x000fe40000100800 */
[----:B------:R-:W-:Y:S02]  /*04e0*/  @P0 VIADD R3, R3, 0x1 ;  /* 0x0000000103030836 */ /* 0x000fe40000000000 */
[----:B------:R-:W-:Y:S02]  /*04f0*/  STL [R1+0xe7c], RZ ;  /* 0x000e7cff01007387 */ /* 0x000fe40000100800 */
[----:B------:R-:W-:Y:S01]  /*0500*/  IMAD.MOV.U32 R2, RZ, RZ, R3 ;  /* 0x000000ffff027224 */ /* 0x000fe200078e0003 */
[----:B------:R-:W-:Y:S01]  /*0510*/  SHF.R.S32.HI R3, RZ, 0x1f, R0 ;  /* 0x0000001fff037819 */ /* 0x000fe20000011400 */
[----:B------:R-:W-:Y:S02]  /*0520*/  STL [R1+0xe80], RZ ;  /* 0x000e80ff01007387 */ /* 0x000fe40000100800 */
[----:B------:R-:W-:Y:S01]  /*0530*/  @!P2 IMAD.MOV R2, RZ, RZ, -R2 ;  /* 0x000000ffff02a224 */ /* 0x000fe200078e0a02 */
[----:B------:R-:W-:Y:S01]  /*0540*/  @!P1 LOP3.LUT R2, RZ, R4, RZ, 0x33, !PT ;  /* 0x00000004ff029212 */ /* 0x000fe200078e33ff */
[----:B------:R-:W-:Y:S01]  /*0550*/  STL [R1+0xe84], RZ ;  /* 0x000e84ff01007387 */ /* 0x000fe20000100800 */
[----:B------:R-:W-:-:S03]  /*0560*/  LEA.HI R3, R3, R0, RZ, 0x8 ;  /* 0x0000000003037211 */ /* 0x000fc600078f40ff */
[----:B------:R-:W-:Y:S01]  /*0570*/  STL [R1+0xe88], RZ ;  /* 0x000e88ff01007387 */ /* 0x000fe20000100800 */
[----:B------:R-:W-:Y:S02]  /*0580*/  IMAD.SHL.U32 R6, R2, 0x8, RZ ;  /* 0x0000000802067824 */ /* 0x000fe400078e00ff */
[----:B------:R-:W-:Y:S01]  /*0590*/  IMAD.MOV R2, RZ, RZ, -R2 ;  /* 0x000000ffff027224 */ /* 0x000fe200078e0a02 */
[----:B------:R-:W-:Y:S02]  /*05a0*/  STL [R1+0xe8c], RZ ;  /* 0x000e8cff01007387 */ /* 0x000fe40000100800 */
[----:B------:R-:W-:Y:S01]  /*05b0*/  LEA.HI.SX32 R3, R3, -R6, 0x18 ;  /* 0x8000000603037211 */ /* 0x000fe200078fc2ff */
[----:B------:R-:W-:Y:S01]  /*05c0*/  IMAD R4, R4, R2, R5 ;  /* 0x0000000204047224 */ /* 0x000fe200078e0205 */
[----:B------:R-:W-:Y:S02]  /*05d0*/  STL [R1+0xe90], RZ ;  /* 0x000e90ff01007387 */ /* 0x000fe40000100800 */
[----:B------:R-:W-:-:S02]  /*05e0*/  VIMNMX R11, PT, PT, R3, 0x8, PT ;  /* 0x00000008030b7848 */ /* 0x000fc40003fe0100 */
[----:B------:R-:W-:Y:S01]  /*05f0*/  STL [R1+0xe94], RZ ;  /* 0x000e94ff01007387 */ /* 0x000fe20000100800 */
[----:B------:R-:W-:Y:S02]  /*0600*/  IABS R9, R4 ;  /* 0x0000000400097213 */ /* 0x000fe40000000000 */
[----:B------:R-:W-:Y:S01]  /*0610*/  IABS R7, R11 ;  /* 0x0000000b00077213 */ /* 0x000fe20000000000 */
[----:B------:R-:W-:Y:S03]  /*0620*/  STL [R1+0xe98], RZ ;  /* 0x000e98ff01007387 */ /* 0x000fe60000100800 */
        /* <DEDUP_REMOVED lines=11> */
[----:B------:R-:W-:Y:S04]  /*06e0*/  STL [R1+0xebc], RZ ;  /* 0x000ebcff01007387 */ /* 0x000fe80000100800 */
[----:B------:R-:W-:Y:S01]  /*06f0*/  STL [R1+0xec0], RZ ;  /* 0x000ec0ff01007387 */ /* 0x000fe20000100800 */
[----:B------:R-:W0:Y:S03]  /*0700*/  F2I.FTZ.U32.TRUNC.NTZ R3, R3 ;  /* 0x0000000300037305 */ /* 0x000e26000021f000 */
[----:B------:R-:W-:Y:S04]  /*0710*/  STL [R1+0xec4], RZ ;  /* 0x000ec4ff01007387 */ /* 0x000fe80000100800 */
[----:B------:R-:W-:Y:S04]  /*0720*/  STL [R1+0xec8], RZ ;  /* 0x000ec8ff01007387 */ /* 0x000fe80000100800 */
[----:B------:R-:W-:Y:S04]  /*0730*/  STL [R1+0xecc], RZ ;  /* 0x000eccff01007387 */ /* 0x000fe80000100800 */
[----:B------:R-:W-:Y:S01]  /*0740*/  STL [R1+0xee0], RZ ;  /* 0x000ee0ff01007387 */ /* 0x000fe20000100800 */
[----:B0-----:R-:W-:-:S03]  /*0750*/  IMAD.MOV R8, RZ, RZ, -R3 ;  /* 0x000000ffff087224 */ /* 0x001fc600078e0a03 */
[----:B------:R-:W-:Y:S01]  /*0760*/  STL [R1+0xee4], RZ ;  /* 0x000ee4ff01007387 */ /* 0x000fe20000100800 */
[----:B------:R-:W-:Y:S01]  /*0770*/  IMAD.MOV.U32 R2, RZ, RZ, R8 ;  /* 0x000000ffff027224 */ /* 0x000fe200078e0008 */
[----:B------:R-:W-:Y:S02]  /*0780*/  IABS R8, R11 ;  /* 0x0000000b00087213 */ /* 0x000fe40000000000 */
[----:B------:R-:W-:Y:S01]  /*0790*/  STL [R1+0xee8], RZ ;  /* 0x000ee8ff01007387 */ /* 0x000fe20000100800 */
[----:B------:R-:W-:Y:S02]  /*07a0*/  IMAD R5, R2, R7, RZ ;  /* 0x0000000702057224 */ /* 0x000fe400078e02ff */
[----:B------:R-:W-:Y:S01]  /*07b0*/  IMAD.MOV.U32 R2, RZ, RZ, RZ ;  /* 0x000000ffff027224 */ /* 0x000fe200078e00ff */
[----:B------:R-:W-:Y:S03]  /*07c0*/  STL [R1+0xeec], RZ ;  /* 0x000eecff01007387 */ /* 0x000fe60000100800 */
[----:B------:R-:W-:Y:S01]  /*07d0*/  IMAD.HI.U32 R2, R3, R5, R2 ;  /* 0x0000000503027227 */ /* 0x000fe200078e0002 */
[----:B------:R-:W-:Y:S03]  /*07e0*/  STL [R1+0xef0], RZ ;  /* 0x000ef0ff01007387 */ /* 0x000fe60000100800 */
[----:B------:R-:W-:Y:S01]  /*07f0*/  IMAD.MOV R3, RZ, RZ, -R8 ;  /* 0x000000ffff037224 */ /* 0x000fe200078e0a08 */
[----:B------:R-:W-:Y:S01]  /*0800*/  STL [R1+0xef4], RZ ;  /* 0x000ef4ff01007387 */ /* 0x000fe20000100800 */
[----:B------:R-:W-:-:S03]  /*0810*/  IMAD.HI.U32 R0, R2, R9, RZ ;  /* 0x0000000902007227 */ /* 0x000fc600078e00ff */
[----:B------:R-:W-:Y:S01]  /*0820*/  STL [R1+0xef8], RZ ;  /* 0x000ef8ff01007387 */ /* 0x000fe20000100800 */
[----:B------:R-:W-:Y:S01]  /*0830*/  IMAD R2, R0, R3, R9 ;  /* 0x0000000300027224 */ /* 0x000fe200078e0209 */
[----:B---3--:R-:W-:Y:S02]  /*0840*/  LOP3.LUT R3, R12, 0x1f, RZ, 0xc0, !PT ;  /* 0x0000001f0c037812 */ /* 0x008fe400078ec0ff */
        /* <DEDUP_REMOVED lines=14> */
[----:B------:R-:W-:Y:S04]  /*0930*/  STL [R1+0xf18], RZ ;  /* 0x000f18ff01007387 */ /* 0x000fe80000100800 */
[----:B------:R-:W-:Y:S02]  /*0940*/  STL [R1+0xf1c], RZ ;  /* 0x000f1cff01007387 */ /* 0x000fe40000100800 */
[----:B------:R-:W-:-:S02]  /*0950*/  @P0 VIADD R0, R0, 0x1 ;  /* 0x0000000100000836 */ /* 0x000fc40000000000 */
[----:B------:R-:W-:Y:S04]  /*0960*/  STL [R1+0xf30], RZ ;  /* 0x000f30ff01007387 */ /* 0x000fe80000100800 */
[----:B------:R-:W-:Y:S01]  /*0970*/  STL [R1+0xf34], RZ ;  /* 0x000f34ff01007387 */ /* 0x000fe20000100800 */
[----:B------:R-:W-:Y:S01]  /*0980*/  @!P2 IMAD.MOV R0, RZ, RZ, -R0 ;  /* 0x000000ffff00a224 */ /* 0x000fe200078e0a00 */
[----:B------:R-:W-:Y:S02]  /*0990*/  @!P1 LOP3.LUT R0, RZ, R11, RZ, 0x33, !PT ;  /* 0x0000000bff009212 */ /* 0x000fe400078e33ff */
[----:B------:R-:W-:Y:S03]  /*09a0*/  STL [R1+0xf38], RZ ;  /* 0x000f38ff01007387 */ /* 0x000fe60000100800 */
[----:B------:R-:W-:Y:S01]  /*09b0*/  IMAD.SHL.U32 R40, R0, 0x100, RZ ;  /* 0x0000010000287824 */ /* 0x000fe200078e00ff */
[----:B------:R-:W-:Y:S01]  /*09c0*/  STL [R1+0xf3c], RZ ;  /* 0x000f3cff01007387 */ /* 0x000fe20000100800 */
[----:B------:R-:W-:-:S02]  /*09d0*/  IMAD.MOV R2, RZ, RZ, -R0 ;  /* 0x000000ffff027224 */ /* 0x000fc400078e0a00 */
[C---:B------:R-:W-:Y:S01]  /*09e0*/  VIADD R0, R40.reuse, 0x1 ;  /* 0x0000000128007836 */ /* 0x040fe20000000000 */
[----:B------:R-:W-:Y:S01]  /*09f0*/  STL [R1+0xf40], RZ ;  /* 0x000f40ff01007387 */ /* 0x000fe20000100800 */
[----:B------:R-:W-:Y:S02]  /*0a00*/  IMAD R2, R11, R2, R4 ;  /* 0x000000020b027224 */ /* 0x000fe400078e0204 */
[C---:B------:R-:W-:Y:S01]  /*0a10*/  VIADD R5, R40.reuse, 0x2 ;  /* 0x0000000228057836 */ /* 0x040fe20000000000 */
[----:B------:R-:W-:Y:S01]  /*0a20*/  STL [R1+0xf44], RZ ;  /* 0x000f44ff01007387 */ /* 0x000fe20000100800 */
[----:B------:R-:W-:Y:S02]  /*0a30*/  VIADD R4, R40, 0x3 ;  /* 0x0000000328047836 */ /* 0x000fe40000000000 */
[----:B------:R-:W-:Y:S01]  /*0a40*/  IMAD.IADD R2, R6, 0x1, R2 ;  /* 0x0000000106027824 */ /* 0x000fe200078e0202 */
[----:B------:R-:W-:Y:S01]  /*0a50*/  STL [R1+0xf48], RZ ;  /* 0x000f48ff01007387 */ /* 0x000fe20000100800 */
[----:B------:R-:W-:-:S02]  /*0a60*/  VIADD R21, R40, 0xbc ;  /* 0x000000bc28157836 */ /* 0x000fc40000000000 */
[C---:B------:R-:W-:Y:S01]  /*0a70*/  VIADD R18, R40.reuse, 0xc1 ;  /* 0x000000c128127836 */ /* 0x040fe20000000000 */
[----:B------:R-:W-:Y:S01]  /*0a80*/  STL [R1+0xf4c], RZ ;  /* 0x000f4cff01007387 */ /* 0x000fe20000100800 */
[C---:B------:R-:W-:Y:S02]  /*0a90*/  VIADD R46, R40.reuse, 0xc2 ;  /* 0x000000c2282e7836 */ /* 0x040fe40000000000 */
[C---:B------:R-:W-:Y:S01]  /*0aa0*/  VIADD R43, R40.reuse, 0xc4 ;  /* 0x000000c4282b7836 */ /* 0x040fe20000000000 */
[----:B------:R-:W-:Y:S01]  /*0ab0*/  STL [R1+0xf60], RZ ;  /* 0x000f60ff01007387 */ /* 0x000fe20000100800 */
[C---:B------:R-:W-:Y:S02]  /*0ac0*/  VIADD R44, R40.reuse, 0xc6 ;  /* 0x000000c6282c7836 */ /* 0x040fe40000000000 */
[C---:B------:R-:W-:Y:S01]  /*0ad0*/  VIADD R45, R40.reuse, 0xd0 ;  /* 0x000000d0282d7836 */ /* 0x040fe20000000000 */
        /* <DEDUP_REMOVED lines=67> */
[----:B------:R-:W-:-:S03]  /*0f10*/  VIADD R6, R40, 0xfb ;  /* 0x000000fb28067836 */ /* 0x000fc60000000000 */
[----:B------:R-:W-:Y:S04]  /*0f20*/  STL [R1+0xff0], RZ ;  /* 0x000ff0ff01007387 */ /* 0x000fe80000100800 */
        /* <DEDUP_REMOVED lines=1943> */
[----:B------:R-:W-:Y:S04]  /*88a0*/  STL [R1+0x2e54], R40 ;  /* 0x002e542801007387 */ /* 0x000fe80000100800 */
[----:B------:R0:W-:Y:S04]  /*88b0*/  STL [R1+0x3f0], R0 ;  /* 0x0003f00001007387 */ /* 0x0001e80000100800 */
[----:B------:R1:W-:Y:S04]  /*88c0*/  STL [R1+0x3ec], R5 ;  /* 0x0003ec0501007387 */ /* 0x0003e80000100800 */
[----:B------:R2:W-:Y:S01]  /*88d0*/  STL [R1+0x3e8], R4 ;  /* 0x0003e80401007387 */ /* 0x0005e20000100800 */
[----:B0-----:R-:W-:-:S02]  /*88e0*/  VIADD R0, R40, 0x4 ;  /* 0x0000000428007836 */ /* 0x001fc40000000000 */
[----:B-1----:R-:W-:-:S03]  /*88f0*/  VIADD R5, R40, 0x5 ;  /* 0x0000000528057836 */ /* 0x002fc60000000000 */
[----:B------:R0:W-:Y:S01]  /*8900*/  STL [R1+0x3e4], R0 ;  /* 0x0003e40001007387 */ /* 0x0001e20000100800 */
[----:B--2---:R-:W-:-:S03]  /*8910*/  VIADD R4, R40, 0x6 ;  /* 0x0000000628047836 */ /* 0x004fc60000000000 */
[----:B------:R1:W-:Y:S04]  /*8920*/  STL [R1+0x3e0], R5 ;  /* 0x0003e00501007387 */ /* 0x0003e80000100800 */
[----:B------:R2:W-:Y:S01]  /*8930*/  STL [R1+0x3dc], R4 ;  /* 0x0003dc0401007387 */ /* 0x0005e20000100800 */
[C---:B0-----:R-:W-:Y:S02]  /*8940*/  VIADD R0, R40.reuse, 0x7 ;  /* 0x0000000728007836 */ /* 0x041fe40000000000 */
        /* <DEDUP_REMOVED lines=86> */
[----:B--2---:R-:W-:-:S05]  /*8eb0*/  VIADD R4, R40, 0x33 ;  /* 0x0000003328047836 */ /* 0x004fca0000000000 */
[----:B------:R1:W-:Y:S01]  /*8ec0*/  STL [R1+0x7c], R4 ;  /* 0x00007c0401007387 */ /* 0x0003e20000100800 */
[----:B0-----:R-:W-:-:S05]  /*8ed0*/  VIADD R0, R40, 0x34 ;  /* 0x0000003428007836 */ /* 0x001fca0000000000 */
[----:B------:R0:W-:Y:S01]  /*8ee0*/  STL [R1+0x78], R0 ;  /* 0x0000780001007387 */ /* 0x0001e20000100800 */
[C---:B-1----:R-:W-:Y:S02]  /*8ef0*/  VIADD R4, R40.reuse, 0x37 ;  /* 0x0000003728047836 */ /* 0x042fe40000000000 */
[----:B0-----:R-:W-:-:S05]  /*8f00*/  VIADD R0, R40, 0x36 ;  /* 0x0000003628007836 */ /* 0x001fca0000000000 */
[----:B------:R0:W-:Y:S04]  /*8f10*/  STL [R1+0x70], R0 ;  /* 0x0000700001007387 */ /* 0x0001e80000100800 */
[----:B------:R1:W-:Y:S01]  /*8f20*/  STL [R1+0x6c], R4 ;  /* 0x00006c0401007387 */ /* 0x0003e20000100800 */
[C---:B0-----:R-:W-:Y:S02]  /*8f30*/  VIADD R0, R40.reuse, 0x38 ;  /* 0x0000003828007836 */ /* 0x041fe40000000000 */
[----:B-1----:R-:W-:-:S03]  /*8f40*/  VIADD R4, R40, 0x3a ;  /* 0x0000003a28047836 */ /* 0x002fc60000000000 */
[----:B------:R0:W-:Y:S04]  /*8f50*/  STL [R1+0x68], R0 ;  /* 0x0000680001007387 */ /* 0x0001e80000100800 */
        /* <DEDUP_REMOVED lines=42> */
[----:B------:R1:W-:Y:S01]  /*9200*/  STL [R1+0xc], R5 ;  /* 0x00000c0501007387 */ /* 0x0003e20000100800 */
[C---:B0-----:R-:W-:Y:S02]  /*9210*/  VIADD R0, R40.reuse, 0x50 ;  /* 0x0000005028007836 */ /* 0x041fe40000000000 */
[----:B-1----:R-:W-:-:S03]  /*9220*/  VIADD R5, R40, 0x5a ;  /* 0x0000005a28057836 */ /* 0x002fc60000000000 */
[----:B------:R0:W-:Y:S04]  /*9230*/  STL [R1+0x8], R0 ;  /* 0x0000080001007387 */ /* 0x0001e80000100800 */
[----:B------:R1:W-:Y:S01]  /*9240*/  STL [R1+0x4], R4 ;  /* 0x0000040401007387 */ /* 0x0003e20000100800 */
[C---:B0-----:R-:W-:Y:S02]  /*9250*/  VIADD R0, R40.reuse, 0x52 ;  /* 0x0000005228007836 */ /* 0x041fe40000000000 */
[----:B-1----:R-:W-:-:S03]  /*9260*/  VIADD R4, R40, 0x59 ;  /* 0x0000005928047836 */ /* 0x002fc60000000000 */
[----:B------:R0:W-:Y:S02]  /*9270*/  STL [R1], R0 ;  /* 0x0000000001007387 */ /* 0x0001e40000100800 */
[----:B0-----:R-:W-:-:S05]  /*9280*/  VIADD R0, R40, 0x58 ;  /* 0x0000005828007836 */ /* 0x001fca0000000000 */
        /* <DEDUP_REMOVED lines=63> */
[----:B0-----:R-:W-:Y:S01]  /*9680*/  IMAD.SHL.U32 R0, R2, 0x100, RZ ;  /* 0x0000010002007824 */ /* 0x001fe200078e00ff */
[----:B------:R-:W-:Y:S01]  /*9690*/  PRMT R2, R3, 0x6540, R2 ;  /* 0x0000654003027816 */ /* 0x000fe20000000002 */
[----:B-1----:R-:W-:-:S03]  /*96a0*/  VIADD R4, R40, 0x79 ;  /* 0x0000007928047836 */ /* 0x002fc60000000000 */
[C---:B------:R-:W-:Y:S02]  /*96b0*/  LOP3.LUT R48, R2.reuse, 0x40, RZ, 0xfc, !PT ;  /* 0x0000004002307812 */ /* 0x040fe400078efcff */
[----:B------:R-:W-:Y:S01]  /*96c0*/  LOP3.LUT R61, R2, 0x80, RZ, 0xfc, !PT ;  /* 0x00000080023d7812 */ /* 0x000fe200078efcff */
[----:B--2---:R-:W-:Y:S01]  /*96d0*/  VIADD R5, R40, 0x7a ;  /* 0x0000007a28057836 */ /* 0x004fe20000000000 */
[----:B------:R0:W-:Y:S04]  /*96e0*/  STL [R1+0x58c8], R4 ;  /* 0x0058c80401007387 */ /* 0x0001e80000100800 */
[----:B------:R1:W-:Y:S01]  /*96f0*/  STL [R1+0x58c4], R5 ;  /* 0x0058c40501007387 */ /* 0x0003e20000100800 */
[----:B0-----:R-:W-:Y:S01]  /*9700*/  LOP3.LUT R4, R0, 0x20, R3, 0xfe, !PT ;  /* 0x0000002000047812 */ /* 0x001fe200078efe03 */
[----:B------:R-:W-:-:S02]  /*9710*/  VIADD R3, R40, 0x7b ;  /* 0x0000007b28037836 */ /* 0x000fc40000000000 */
[C---:B------:R-:W-:Y:S02]  /*9720*/  VIADD R0, R40.reuse, 0x7c ;  /* 0x0000007c28007836 */ /* 0x040fe40000000000 */
[----:B------:R0:W-:Y:S01]  /*9730*/  STL [R1+0x3060], R4 ;  /* 0x0030600401007387 */ /* 0x0001e20000100800 */
[----:B-1----:R-:W-:-:S03]  /*9740*/  VIADD R5, R40, 0xfc ;  /* 0x000000fc28057836 */ /* 0x002fc60000000000 */
[----:B------:R-:W-:Y:S04]  /*9750*/  STL [R1+0x2e5c], R2 ;  /* 0x002e5c0201007387 */ /* 0x000fe80000100800 */
[----:B------:R1:W-:Y:S01]  /*9760*/  STL [R1+0x58c0], R3 ;  /* 0x0058c00301007387 */ /* 0x0003e20000100800 */
[----:B0-----:R-:W-:-:S03]  /*9770*/  VIADD R4, R40, 0x7d ;  /* 0x0000007d28047836 */ /* 0x001fc60000000000 */
[----:B------:R0:W-:Y:S04]  /*9780*/  STL [R1+0x58bc], R0 ;  /* 0x0058bc0001007387 */ /* 0x0001e80000100800 */
[----:B------:R2:W-:Y:S01]  /*9790*/  STL [R1+0x58b8], R4 ;  /* 0x0058b80401007387 */ /* 0x0005e20000100800 */
[C---:B-1----:R-:W-:Y:S02]  /*97a0*/  VIADD R3, R40.reuse, 0x7e ;  /* 0x0000007e28037836 */ /* 0x042fe40000000000 */
[----:B0-----:R-:W-:-:S03]  /*97b0*/  VIADD R0, R40, 0x7f ;  /* 0x0000007f28007836 */ /* 0x001fc60000000000 */
        /* <DEDUP_REMOVED lines=124> */
[----:B0-----:R-:W-:-:S03]  /*9f80*/  VIADD R3, R40, 0xbf ;  /* 0x000000bf28037836 */ /* 0x001fc60000000000 */
[----:B------:R-:W-:Y:S01]  /*9f90*/  STL [R1+0x57c4], R21 ;  /* 0x0057c41501007387 */ /* 0x000fe20000100800 */
[C---:B-1----:R-:W-:Y:S02]  /*9fa0*/  VIADD R0, R40.reuse, 0xbe ;  /* 0x000000be28007836 */ /* 0x042fe40000000000 */
[----:B--2---:R-:W-:-:S03]  /*9fb0*/  VIADD R4, R40, 0xca ;  /* 0x000000ca28047836 */ /* 0x004fc60000000000 */
[----:B------:R0:W-:Y:S04]  /*9fc0*/  STL [R1+0x57bc], R0 ;  /* 0x0057bc0001007387 */ /* 0x0001e80000100800 */
[----:B------:R1:W-:Y:S01]  /*9fd0*/  STL [R1+0x57b8], R3 ;  /* 0x0057b80301007387 */ /* 0x0003e20000100800 */
[C---:B0-----:R-:W-:Y:S02]  /*9fe0*/  VIADD R0, R40.reuse, 0xc0 ;  /* 0x000000c028007836 */ /* 0x041fe40000000000 */
[----:B-1----:R-:W-:-:S03]  /*9ff0*/  VIADD R3, R40, 0xc8 ;  /* 0x000000c828037836 */ /* 0x002fc60000000000 */
[----:B------:R0:W-:Y:S04]  /*a000*/  STL [R1+0x57b4], R0 ;  /* 0x0057b40001007387 */ /* 0x0001e80000100800 */
[----:B------:R-:W-:Y:S01]  /*a010*/  STL [R1+0x57b0], R18 ;  /* 0x0057b01201007387 */ /* 0x000fe20000100800 */
[----:B0-----:R-:W-:-:S05]  /*a020*/  VIADD R0, R40, 0xc3 ;  /* 0x000000c328007836 */ /* 0x001fca0000000000 */
[----:B------:R0:W-:Y:S04]  /*a030*/  STL [R1+0x57a8], R0 ;  /* 0x0057a80001007387 */ /* 0x0001e80000100800 */
[----:B------:R-:W-:Y:S04]  /*a040*/  STL [R1+0x57ac], R46 ;  /* 0x0057ac2e01007387 */ /* 0x000fe80000100800 */
[----:B------:R-:W-:Y:S01]  /*a050*/  STL [R1+0x57a4], R43 ;  /* 0x0057a42b01007387 */ /* 0x000fe20000100800 */
[----:B0-----:R-:W-:-:S05]  /*a060*/  VIADD R0, R40, 0xc5 ;  /* 0x000000c528007836 */ /* 0x001fca0000000000 */
[----:B------:R0:W-:Y:S04]  /*a070*/  STL [R1+0x57a0], R0 ;  /* 0x0057a00001007387 */ /* 0x0001e80000100800 */
[----:B------:R-:W-:Y:S01]  /*a080*/  STL [R1+0x579c], R44 ;  /* 0x00579c2c01007387 */ /* 0x000fe20000100800 */
        /* <DEDUP_REMOVED lines=19> */
[----:B------:R-:W-:Y:S01]  /*a1c0*/  STL [R1+0x5774], R45 ;  /* 0x0057742d01007387 */ /* 0x000fe20000100800 */
[----:B0-----:R-:W-:-:S03]  /*a1d0*/  VIADD R0, R40, 0xd3 ;  /* 0x000000d328007836 */ /* 0x001fc60000000000 */
[----:B------:R0:W-:Y:S01]  /*a1e0*/  STL [R1+0x576c], R3 ;  /* 0x00576c0301007387 */ /* 0x0001e20000100800 */
[----:B-1----:R-:W-:-:S03]  /*a1f0*/  VIADD R4, R40, 0xd4 ;  /* 0x000000d428047836 */ /* 0x002fc60000000000 */
        /* <DEDUP_REMOVED lines=9> */
[----:B-1----:R-:W-:Y:S01]  /*a290*/  VIADD R0, R40, 0xff ;  /* 0x000000ff28007836 */ /* 0x002fe20000000000 */
[C---:B------:R-:W-:Y:S02]  /*a2a0*/  LOP3.LUT R40, R2.reuse, 0x60, RZ, 0xfc, !PT ;  /* 0x0000006002287812 */ /* 0x040fe400078efcff */
[----:B--2---:R-:W-:-:S03]  /*a2b0*/  LOP3.LUT R48, R2, 0xa0, RZ, 0xfc, !PT ;  /* 0x000000a002307812 */ /* 0x004fc600078efcff */
[----:B------:R0:W-:Y:S04]  /*a2c0*/  STL [R1+0x3074], R40 ;  /* 0x0030742801007387 */ /* 0x0001e80000100800 */
[----:B------:R1:W-:Y:S04]  /*a2d0*/  STL [R1+0x3070], R61 ;  /* 0x0030703d01007387 */ /* 0x0003e80000100800 */
[----:B------:R1:W-:Y:S01]  /*a2e0*/  STL [R1+0x306c], R48 ;  /* 0x00306c3001007387 */ /* 0x0003e20000100800 */
[C---:B0-----:R-:W-:Y:S02]  /*a2f0*/  LOP3.LUT R40, R2.reuse, 0xc0, RZ, 0xfc, !PT ;  /* 0x000000c002287812 */ /* 0x041fe400078efcff */
[----:B------:R-:W-:-:S05]  /*a300*/  LOP3.LUT R2, R2, 0xe0, RZ, 0xfc, !PT ;  /* 0x000000e002027812 */ /* 0x000fca00078efcff */
[----:B------:R1:W-:Y:S04]  /*a310*/  STL [R1+0x3064], R2 ;  /* 0x0030640201007387 */ /* 0x0003e80000100800 */
[----:B------:R1:W-:Y:S01]  /*a320*/  STL [R1+0x3068], R40 ;  /* 0x0030682801007387 */ /* 0x0003e20000100800 */
[----:B------:R-:W-:Y:S05]  /*a330*/  BRA.U !UP0, `(.L_x_0) ;  /* 0x00000ca508207547 */ /* 0x000fea000b800000 */
[----:B------:R0:W-:Y:S01]  /*a340*/  STL [R1+0x5b4c], R35 ;  /* 0x005b4c2301007387 */ /* 0x0001e20000100800 */
[----:B-1----:R-:W-:Y:S01]  /*a350*/  IABS R40, R19 ;  /* 0x0000001300287213 */ /* 0x002fe20000000000 */
[----:B------:R-:W1:Y:S01]  /*a360*/  LDCU.128 UR24, c[0x0][0x380] ;  /* 0x00007000ff1877ac */ /* 0x000e620008000c00 */
[----:B------:R-:W-:Y:S01]  /*a370*/  IABS R2, R47 ;  /* 0x0000002f00027213 */ /* 0x000fe20000000000 */
[----:B------:R-:W2:Y:S01]  /*a380*/  LDCU UR66, c[0x0][0x3a4] ;  /* 0x00007480ff4277ac */ /* 0x000ea20008000800 */
[----:B0-----:R-:W3:Y:S01]  /*a390*/  LDL R35, [R1+0x2e5c] ;  /* 0x002e5c0001237983 */ /* 0x001ee20000100800 */
[----:B------:R-:W0:Y:S03]  /*a3a0*/  LDCU UR67, c[0x0][0x3b0] ;  /* 0x00007600ff4377ac */ /* 0x000e260008000800 */
[----:B------:R4:W-:Y:S01]  /*a3b0*/  STL [R1+0x5b48], R36 ;  /* 0x005b482401007387 */ /* 0x0009e20000100800 */
[----:B------:R-:W5:Y:S01]  /*a3c0*/  LDCU UR7, c[0x0][0x3a8] ;  /* 0x00007500ff0777ac */ /* 0x000f620008000800 */
[----:B------:R-:W0:Y:S01]  /*a3d0*/  LDCU UR52, c[0x0][0x3a8] ;  /* 0x00007500ff3477ac */ /* 0x000e220008000800 */
[----:B------:R-:W0:Y:S01]  /*a3e0*/  LDCU UR55, c[0x0][0x3a8] ;  /* 0x00007500ff3777ac */ /* 0x000e220008000800 */
[----:B----4-:R-:W4:Y:S01]  /*a3f0*/  LDL R36, [R1+0x3060] ;  /* 0x0030600001247983 */ /* 0x010f220000100800 */
[----:B------:R-:W0:Y:S03]  /*a400*/  LDCU UR41, c[0x0][0x3a8] ;  /* 0x00007500ff2977ac */ /* 0x000e260008000800 */
[----:B------:R1:W-:Y:S01]  /*a410*/  STL [R1+0x5b44], R37 ;  /* 0x005b442501007387 */ /* 0x0003e20000100800 */
[----:B------:R-:W0:Y:S01]  /*a420*/  LDCU UR42, c[0x0][0x3a8] ;  /* 0x00007500ff2a77ac */ /* 0x000e220008000800 */
[----:B------:R-:W0:Y:S02]  /*a430*/  LDCU UR43, c[0x0][0x3a8] ;  /* 0x00007500ff2b77ac */ /* 0x000e240008000800 */
[----:B-1----:R-:W2:Y:S01]  /*a440*/  LDL R37, [R1+0x3078] ;  /* 0x0030780001257983 */ /* 0x002ea20000100800 */
[----:B------:R-:W1:Y:S01]  /*a450*/  I2F.RP R19, R40 ;  /* 0x0000002800137306 */ /* 0x000e620000209400 */
[----:B------:R-:W0:Y:S02]  /*a460*/  LDCU UR44, c[0x0][0x3a8] ;  /* 0x00007500ff2c77ac */ /* 0x000e240008000800 */
[----:B------:R-:W-:Y:S01]  /*a470*/  STL [R1+0x5b40], R38 ;  /* 0x005b402601007387 */ /* 0x000fe20000100800 */
[----:B------:R-:W0:Y:S03]  /*a480*/  LDCU UR45, c[0x0][0x3a8] ;  /* 0x00007500ff2d77ac */ /* 0x000e260008000800 */
        /* <DEDUP_REMOVED lines=8> */
[----:B------:R1:W-:Y:S01]  /*a510*/  STL [R1+0x5b2c], R52 ;  /* 0x005b2c3401007387 */ /* 0x0003e20000100800 */
[----:B------:R-:W0:Y:S03]  /*a520*/  LDCU UR50, c[0x0][0x3a8] ;  /* 0x00007500ff3277ac */ /* 0x000e260008000800 */
[----:B------:R5:W-:Y:S01]  /*a530*/  STL [R1+0x5b28], R53 ;  /* 0x005b283501007387 */ /* 0x000be20000100800 */
[----:B------:R-:W0:Y:S03]  /*a540*/  LDCU UR51, c[0x0][0x3a8] ;  /* 0x00007500ff3377ac */ /* 0x000e260008000800 */
[----:B------:R5:W-:Y:S01]  /*a550*/  STL [R1+0x5b24], R54 ;  /* 0x005b243601007387 */ /* 0x000be20000100800 */
[----:B-1----:R-:W-:Y:S01]  /*a560*/  IMAD.MOV.U32 R52, RZ, RZ, R18 ;  /* 0x000000ffff347224 */ /* 0x002fe200078e0012 */
[----:B------:R-:W1:Y:S02]  /*a570*/  LDCU UR53, c[0x0][0x3a8] ;  /* 0x00007500ff3577ac */ /* 0x000e640008000800 */
[----:B------:R0:W-:Y:S01]  /*a580*/  STL [R1+0x5b20], R55 ;  /* 0x005b203701007387 */ /* 0x0001e20000100800 */
[----:B------:R-:W1:Y:S01]  /*a590*/  MUFU.RCP R19, R19 ;  /* 0x0000001300137308 */ /* 0x000e620000001000 */
[----:B-----5:R-:W-:Y:S01]  /*a5a0*/  IMAD.MOV.U32 R53, RZ, RZ, R43 ;  /* 0x000000ffff357224 */ /* 0x020fe200078e002b */
[----:B------:R-:W5:Y:S01]  /*a5b0*/  LDCU UR54, c[0x0][0x3a8] ;  /* 0x00007500ff3677ac */ /* 0x000f620008000800 */
[----:B------:R0:W-:Y:S01]  /*a5c0*/  STL [R1+0x5b1c], R56 ;  /* 0x005b1c3801007387 */ /* 0x0001e20000100800 */
[----:B------:R-:W-:Y:S01]  /*a5d0*/  IMAD.MOV.U32 R54, RZ, RZ, R45 ;  /* 0x000000ffff367224 */ /* 0x000fe200078e002d */
[----:B------:R-:W2:Y:S02]  /*a5e0*/  LDCU UR56, c[0x0][0x3a8] ;  /* 0x00007500ff3877ac */ /* 0x000ea40008000800 */
[----:B------:R1:W-:Y:S01]  /*a5f0*/  STL [R1+0x5b18], R57 ;  /* 0x005b183901007387 */ /* 0x0003e20000100800 */
[----:B------:R-:W5:Y:S01]  /*a600*/  I2F.RP R18, R2 ;  /* 0x0000000200127306 */ /* 0x000f620000209400 */
[----:B0-----:R-:W-:Y:S01]  /*a610*/  IMAD.MOV.U32 R55, RZ, RZ, R21 ;  /* 0x000000ffff377224 */ /* 0x001fe200078e0015 */
[----:B------:R-:W0:Y:S01]  /*a620*/  LDCU UR57, c[0x0][0x3a8] ;  /* 0x00007500ff3977ac */ /* 0x000e220008000800 */
[----:B------:R5:W-:Y:S01]  /*a630*/  STL [R1+0x5b14], R58 ;  /* 0x005b143a01007387 */ /* 0x000be20000100800 */
[----:B------:R-:W-:Y:S01]  /*a640*/  IMAD.MOV.U32 R56, RZ, RZ, R44 ;  /* 0x000000ffff387224 */ /* 0x000fe200078e002c */
[----:B------:R-:W0:Y:S02]  /*a650*/  LDCU UR8, c[0x0][0x3a8] ;  /* 0x00007500ff0877ac */ /* 0x000e240008000800 */
[----:B------:R5:W-:Y:S01]  /*a660*/  STL [R1+0x5b10], R59 ;  /* 0x005b103b01007387 */ /* 0x000be20000100800 */
[----:B-1----:R-:W-:Y:S01]  /*a670*/  VIADD R19, R19, 0xffffffe ;  /* 0x0ffffffe13137836 */ /* 0x002fe20000000000 */
[----:B------:R-:W1:Y:S02]  /*a680*/  LDCU UR9, c[0x0][0x3a8] ;  /* 0x00007500ff0977ac */ /* 0x000e640008000800 */
[----:B------:R0:W-:Y:S01]  /*a690*/  STL [R1+0x5b0c], R60 ;  /* 0x005b0c3c01007387 */ /* 0x0001e20000100800 */
[----:B------:R-:W-:-:S02]  /*a6a0*/  IMAD.MOV.U32 R57, RZ, RZ, R41 ;  /* 0x000000ffff397224 */ /* 0x000fc400078e0029 */
[----:B-----5:R-:W-:Y:S01]  /*a6b0*/  IMAD.MOV.U32 R58, RZ, RZ, R46 ;  /* 0x000000ffff3a7224 */ /* 0x020fe200078e002e */
[----:B------:R-:W5:Y:S01]  /*a6c0*/  LDL R38, [R1+0x3074] ;  /* 0x0030740001267983 */ /* 0x000f620000100800 */
[----:B------:R-:W1:Y:S01]  /*a6d0*/  MUFU.RCP R18, R18 ;  /* 0x0000001200127308 */ /* 0x000e620000001000 */
[----:B------:R-:W-:Y:S01]  /*a6e0*/  IMAD.MOV.U32 R59, RZ, RZ, R20 ;  /* 0x000000ffff3b7224 */ /* 0x000fe200078e0014 */
[----:B------:R-:W2:Y:S01]  /*a6f0*/  LDCU UR10, c[0x0][0x3a8] ;  /* 0x00007500ff0a77ac */ /* 0x000ea20008000800 */
[----:B------:R-:W3:Y:S01]  /*a700*/  LDL R50, [R1+0x3068] ;  /* 0x0030680001327983 */ /* 0x000ee20000100800 */
[----:B0-----:R-:W-:Y:S01]  /*a710*/  IMAD.MOV.U32 R60, RZ, RZ, R42 ;  /* 0x000000ffff3c7224 */ /* 0x001fe200078e002a */
[----:B------:R-:W0:Y:S02]  /*a720*/  LDCU UR11, c[0x0][0x3a8] ;  /* 0x00007500ff0b77ac */ /* 0x000e240008000800 */
[----:B------:R-:W3:Y:S01]  /*a730*/  LDL R39, [R1+0x3070] ;  /* 0x0030700001277983 */ /* 0x000ee20000100800 */
[----:B------:R-:W0:Y:S01]  /*a740*/  F2I.FTZ.U32.TRUNC.NTZ R19, R19 ;  /* 0x0000001300137305 */ /* 0x000e22000021f000 */
[----:B------:R-:W2:Y:S02]  /*a750*/  LDCU UR12, c[0x0][0x3a8] ;  /* 0x00007500ff0c77ac */ /* 0x000ea40008000800 */
[----:B------:R-:W3:Y:S01]  /*a760*/  LDL R49, [R1+0x306c] ;  /* 0x00306c0001317983 */ /* 0x000ee20000100800 */
[----:B------:R-:W2:Y:S03]  /*a770*/  LDCU UR13, c[0x0][0x3a8] ;  /* 0x00007500ff0d77ac */ /* 0x000ea60008000800 */
[----:B------:R-:W3:Y:S01]  /*a780*/  LDL R51, [R1+0x3064] ;  /* 0x0030640001337983 */ /* 0x000ee20000100800 */
[----:B-1----:R-:W-:Y:S01]  /*a790*/  VIADD R18, R18, 0xffffffe ;  /* 0x0ffffffe12127836 */ /* 0x002fe20000000000 */
[----:B------:R-:W1:Y:S03]  /*a7a0*/  LDCU UR14, c[0x0][0x3a8] ;  /* 0x00007500ff0e77ac */ /* 0x000e660008000800 */
[----:B------:R0:W1:Y:S01]  /*a7b0*/  F2I.FTZ.U32.TRUNC.NTZ R21, R18 ;  /* 0x0000001200157305 */ /* 0x000062000021f000 */
[----:B------:R-:W2:Y:S01]  /*a7c0*/  LDCU UR15, c[0x0][0x3a8] ;  /* 0x00007500ff0f77ac */ /* 0x000ea20008000800 */
[----:B0-----:R-:W-:Y:S01]  /*a7d0*/  IMAD.MOV R20, RZ, RZ, -R19 ;  /* 0x000000ffff147224 */ /* 0x001fe200078e0a13 */
[----:B------:R-:W0:Y:S03]  /*a7e0*/  LDCU UR16, c[0x0][0x3a8] ;  /* 0x00007500ff1077ac */ /* 0x000e260008000800 */
[----:B------:R-:W-:-:S02]  /*a7f0*/  IMAD R20, R20, R40, RZ ;  /* 0x0000002814147224 */ /* 0x000fc400078e02ff */
[----:B------:R-:W-:Y:S01]  /*a800*/  IMAD.MOV.U32 R18, RZ, RZ, RZ ;  /* 0x000000ffff127224 */ /* 0x000fe200078e00ff */
[----:B------:R-:W0:Y:S03]  /*a810*/  LDCU UR17, c[0x0][0x3a8] ;  /* 0x00007500ff1177ac */ /* 0x000e260008000800 */
[----:B------:R-:W-:Y:S01]  /*a820*/  IMAD.HI.U32 R18, R19, R20, R18 ;  /* 0x0000001413127227 */ /* 0x000fe200078e0012 */
[----:B------:R-:W0:Y:S03]  /*a830*/  LDCU UR18, c[0x0][0x3a8] ;  /* 0x00007500ff1277ac */ /* 0x000e260008000800 */
[----:B-1----:R-:W-:Y:S01]  /*a840*/  IMAD.MOV R61, RZ, RZ, -R21 ;  /* 0x000000ffff3d7224 */ /* 0x002fe200078e0a15 */
[----:B------:R-:W1:Y:S01]  /*a850*/  LDCU UR19, c[0x0][0x3a8] ;  /* 0x00007500ff1377ac */ /* 0x000e620008000800 */
[----:B------:R-:W-:-:S02]  /*a860*/  IMAD.MOV.U32 R20, RZ, RZ, RZ ;  /* 0x000000ffff147224 */ /* 0x000fc400078e00ff */
[----:B------:R-:W-:Y:S01]  /*a870*/  IMAD R61, R61, R2, RZ ;  /* 0x000000023d3d7224 */ /* 0x000fe200078e02ff */
[----:B------:R-:W0:Y:S03]  /*a880*/  LDCU UR20, c[0x0][0x3a8] ;  /* 0x00007500ff1477ac */ /* 0x000e260008000800 */
[----:B------:R-:W-:Y:S01]  /*a890*/  IMAD.HI.U32 R61, R21, R61, R20 ;  /* 0x0000003d153d7227 */ /* 0x000fe200078e0014 */
[----:B------:R-:W0:Y:S01]  /*a8a0*/  LDCU UR21, c[0x0][0x3a8] ;  /* 0x00007500ff1577ac */ /* 0x000e220008000800 */
        /* <DEDUP_REMOVED lines=22> */
[----:B----4-:R-:W-:-:S05]  /*aa10*/  IABS R46, R36 ;  /* 0x00000024002e7213 */ /* 0x010fca0000000000 */
[----:B------:R-:W-:Y:S01]  /*aa20*/  IMAD.HI.U32 R19, R18, R46, RZ ;  /* 0x0000002e12137227 */ /* 0x000fe200078e00ff */
[----:B--2---:R-:W-:-:S03]  /*aa30*/  IABS R45, R37 ;  /* 0x00000025002d7213 */ /* 0x004fc60000000000 */
[----:B------:R-:W-:Y:S02]  /*aa40*/  IMAD.MOV R20, RZ, RZ, -R19 ;  /* 0x000000ffff147224 */ /* 0x000fe400078e0a13 */
[----:B------:R-:W-:-:S04]  /*aa50*/  IMAD.HI.U32 R21, R18, R45, RZ ;  /* 0x0000002d12157227 */ /* 0x000fc800078e00ff */
[----:B------:R-:W-:Y:S02]  /*aa60*/  IMAD.MOV R19, RZ, RZ, -R21 ;  /* 0x000000ffff137224 */ /* 0x000fe400078e0a15 */
[----:B------:R-:W-:Y:S01]  /*aa70*/  IMAD R46, R40, R20, R46 ;  /* 0x00000014282e7224 */ /* 0x000fe200078e022e */
[----:B-----5:R-:W-:-:S05]  /*aa80*/  IABS R44, R38 ;  /* 0x00000026002c7213 */ /* 0x020fca0000000000 */
[----:B------:R-:W-:Y:S01]  /*aa90*/  IMAD.HI.U32 R21, R18, R44, RZ ;  /* 0x0000002c12157227 */ /* 0x000fe200078e00ff */
[----:B---3--:R-:W-:-:S03]  /*aaa0*/  IABS R20, R50 ;  /* 0x0000003200147213 */ /* 0x008fc60000000000 */
[----:B------:R-:W-:-:S04]  /*aab0*/  IMAD.MOV R21, RZ, RZ, -R21 ;  /* 0x000000ffff157224 */ /* 0x000fc800078e0a15 */
[----:B------:R-:W-:Y:S02]  /*aac0*/  IMAD R21, R40, R21, R44 ;  /* 0x0000001528157224 */ /* 0x000fe400078e022c */
[----:B------:R-:W-:-:S04]  /*aad0*/  IMAD.HI.U32 R44, R18, R20, RZ ;  /* 0x00000014122c7227 */ /* 0x000fc800078e00ff */
[----:B------:R-:W-:-:S04]  /*aae0*/  IMAD.MOV R44, RZ, RZ, -R44 ;  /* 0x000000ffff2c7224 */ /* 0x000fc800078e0a2c */
[----:B------:R-:W-:Y:S02]  /*aaf0*/  IMAD R20, R40, R44, R20 ;  /* 0x0000002c28147224 */ /* 0x000fe400078e0214 */
[----:B------:R-:W2:Y:S01]  /*ab00*/  LDL R44, [R1+0x57b8] ;  /* 0x0057b800012c7983 */ /* 0x000ea20000100800 */
[----:B------:R-:W-:-:S05]  /*ab10*/  IABS R47, R35 ;  /* 0x00000023002f7213 */ /* 0x000fca0000000000 */
[----:B------:R-:W-:Y:S01]  /*ab20*/  IMAD.HI.U32 R41, R18, R47, RZ ;  /* 0x0000002f12297227 */ /* 0x000fe200078e00ff */
[----:B------:R-:W-:-:S03]  /*ab30*/  IABS R43, R39 ;  /* 0x00000027002b7213 */ /* 0x000fc60000000000 */
[----:B------:R-:W-:Y:S01]  /*ab40*/  IMAD.MOV R41, RZ, RZ, -R41 ;  /* 0x000000ffff297224 */ /* 0x000fe200078e0a29 */
[----:B------:R-:W-:Y:S01]  /*ab50*/  IABS R42, R49 ;  /* 0x00000031002a7213 */ /* 0x000fe20000000000 */
[C---:B------:R-:W-:Y:S01]  /*ab60*/  IMAD R45, R40.reuse, R19, R45 ;  /* 0x00000013282d7224 */ /* 0x040fe200078e022d */
[----:B------:R-:W-:Y:S01]  /*ab70*/  IABS R48, R51 ;  /* 0x0000003300307213 */ /* 0x000fe20000000000 */
[----:B------:R-:W-:Y:S02]  /*ab80*/  IMAD R47, R40, R41, R47 ;  /* 0x00000029282f7224 */ /* 0x000fe400078e022f */
[----:B------:R-:W-:-:S03]  /*ab90*/  IMAD.HI.U32 R19, R18, R43, RZ ;  /* 0x0000002b12137227 */ /* 0x000fc600078e00ff */
[----:B------:R-:W-:Y:S01]  /*aba0*/  ISETP.GT.U32.AND P5, PT, R40, R47, PT ;  /* 0x0000002f2800720c */ /* 0x000fe20003fa4070 */
[----:B------:R-:W-:-:S04]  /*abb0*/  IMAD.HI.U32 R41, R18, R42, RZ ;  /* 0x0000002a12297227 */ /* 0x000fc800078e00ff */
[----:B------:R-:W-:Y:S02]  /*abc0*/  IMAD.MOV R19, RZ, RZ, -R19 ;  /* 0x000000ffff137224 */ /* 0x000fe400078e0a13 */
[----:B------:R-:W-:-:S04]  /*abd0*/  IMAD.HI.U32 R18, R18, R48, RZ ;  /* 0x0000003012127227 */ /* 0x000fc800078e00ff */
[C---:B------:R-:W-:Y:S02]  /*abe0*/  IMAD R19, R40.reuse, R19, R43 ;  /* 0x0000001328137224 */ /* 0x040fe400078e022b */
[----:B------:R-:W-:Y:S01]  /*abf0*/  IMAD.MOV R18, RZ, RZ, -R18 ;  /* 0x000000ffff127224 */ /* 0x000fe200078e0a12 */
[C---:B------:R-:W-:Y:S02]  /*ac00*/  ISETP.GT.U32.AND P0, PT, R40.reuse, R46, PT ;  /* 0x0000002e2800720c */ /* 0x040fe40003f04070 */
[C---:B------:R-:W-:Y:S01]  /*ac10*/  ISETP.GT.U32.AND P4, PT, R40.reuse, R19, PT ;  /* 0x000000132800720c */ /* 0x040fe20003f84070 */
[C---:B------:R-:W-:Y:S01]  /*ac20*/  IMAD R18, R40.reuse, R18, R48 ;  /* 0x0000001228127224 */ /* 0x040fe200078e0230 */
[C---:B------:R-:W-:Y:S01]  /*ac30*/  ISETP.GT.U32.AND P2, PT, R40.reuse, R45, PT ;  /* 0x0000002d2800720c */ /* 0x040fe20003f44070 */
[----:B------:R-:W-:Y:S02]  /*ac40*/  IMAD.MOV R41, RZ, RZ, -R41 ;  /* 0x000000ffff297224 */ /* 0x000fe400078e0a29 */
[----:B------:R-:W-:Y:S01]  /*ac50*/  @!P5 IMAD.IADD R47, R47, 0x1, -R40 ;  /* 0x000000012f2fd824 */ /* 0x000fe200078e0a28 */
[C---:B------:R-:W-:Y:S01]  /*ac60*/  ISETP.GT.U32.AND P5, PT, R40.reuse, R18, PT ;  /* 0x000000122800720c */ /* 0x040fe20003fa4070 */
[C---:B------:R-:W-:Y:S01]  /*ac70*/  IMAD R42, R40.reuse, R41, R42 ;  /* 0x00000029282a7224 */ /* 0x040fe200078e022a */
[----:B------:R-:W-:-:S02]  /*ac80*/  ISETP.GT.U32.AND P1, PT, R40, R21, PT ;  /* 0x000000152800720c */ /* 0x000fc40003f24070 */
[----:B------:R-:W-:Y:S01]  /*ac90*/  ISETP.GT.U32.AND P3, PT, R40, R20, PT ;  /* 0x000000142800720c */ /* 0x000fe20003f64070 */
[--C-:B------:R-:W-:Y:S01]  /*aca0*/  @!P0 IMAD.IADD R46, R46, 0x1, -R40.reuse ;  /* 0x000000012e2e8824 */ /* 0x100fe200078e0a28 */
[C---:B------:R-:W-:Y:S01]  /*acb0*/  ISETP.GT.U32.AND P6, PT, R40.reuse, R42, PT ;  /* 0x0000002a2800720c */ /* 0x040fe20003fc4070 */
[--C-:B------:R-:W-:Y:S01]  /*acc0*/  @!P4 IMAD.IADD R19, R19, 0x1, -R40.reuse ;  /* 0x000000011313c824 */ /* 0x100fe200078e0a28 */
[C---:B------:R-:W-:Y:S01]  /*acd0*/  ISETP.GT.U32.AND P0, PT, R40.reuse, R47, PT ;  /* 0x0000002f2800720c */ /* 0x040fe20003f04070 */
[----:B------:R-:W-:Y:S01]  /*ace0*/  @!P2 IMAD.IADD R45, R45, 0x1, -R40 ;  /* 0x000000012d2da824 */ /* 0x000fe200078e0a28 */
[----:B------:R-:W-:-:S03]  /*acf0*/  ISETP.GT.U32.AND P2, PT, R40, R46, PT ;  /* 0x0000002e2800720c */ /* 0x000fc60003f44070 */
[--C-:B------:R-:W-:Y:S01]  /*ad00*/  @!P5 IMAD.IADD R18, R18, 0x1, -R40.reuse ;  /* 0x000000011212d824 */ /* 0x100fe200078e0a28 */
[----:B------:R-:W-:Y:S01]  /*ad10*/  ISETP.GT.U32.AND P5, PT, R40, R19, PT ;  /* 0x000000132800720c */ /* 0x000fe20003fa4070 */
[--C-:B------:R-:W-:Y:S02]  /*ad20*/  @!P1 IMAD.IADD R21, R21, 0x1, -R40.reuse ;  /* 0x0000000115159824 */ /* 0x100fe400078e0a28 */
[--C-:B------:R-:W-:Y:S02]  /*ad30*/  @!P3 IMAD.IADD R20, R20, 0x1, -R40.reuse ;  /* 0x000000011414b824 */ /* 0x100fe400078e0a28 */
[--C-:B------:R-:W-:Y:S01]  /*ad40*/  @!P6 IMAD.IADD R42, R42, 0x1, -R40.reuse ;  /* 0x000000012a2ae824 */ /* 0x100fe200078e0a28 */
[C---:B------:R-:W-:Y:S01]  /*ad50*/  ISETP.GT.U32.AND P6, PT, R40.reuse, R21, PT ;  /* 0x000000152800720c */ /* 0x040fe20003fc4070 */
[--C-:B------:R-:W-:Y:S01]  /*ad60*/  @!P0 IMAD.IADD R47, R47, 0x1, -R40.reuse ;  /* 0x000000012f2f8824 */ /* 0x100fe200078e0a28 */
[----:B------:R-:W-:Y:S01]  /*ad70*/  ISETP.GT.U32.AND P3, PT, R40, R18, PT ;  /* 0x000000122800720c */ /* 0x000fe20003f64070 */
[----:B------:R-:W-:Y:S01]  /*ad80*/  @!P2 IMAD.IADD R46, R46, 0x1, -R40 ;  /* 0x000000012e2ea824 */ /* 0x000fe200078e0a28 */
[----:B------:R-:W-:-:S02]  /*ad90*/  ISETP.GT.U32.AND P0, PT, R40, R42, PT ;  /* 0x0000002a2800720c */ /* 0x000fc40003f04070 */
[----:B------:R-:W-:Y:S01]  /*ada0*/  ISETP.GT.U32.AND P2, PT, R40, R20, PT ;  /* 0x000000142800720c */ /* 0x000fe20003f44070 */
[----:B------:R-:W-:Y:S01]  /*adb0*/  @!P5 IMAD.IADD R19, R19, 0x1, -R40 ;  /* 0x000000011313d824 */ /* 0x000fe200078e0a28 */
[----:B------:R-:W-:Y:S02]  /*adc0*/  ISETP.GE.AND P5, PT, R36, RZ, PT ;  /* 0x000000ff2400720c */ /* 0x000fe40003fa6270 */
[----:B------:R-:W-:-:S03]  /*add0*/  IABS R41, R0 ;  /* 0x0000000000297213 */ /* 0x000fc60000000000 */
[--C-:B------:R-:W-:Y:S01]  /*ade0*/  @!P6 IMAD.IADD R21, R21, 0x1, -R40.reuse ;  /* 0x000000011515e824 */ /* 0x100fe200078e0a28 */
[----:B------:R-:W-:Y:S01]  /*adf0*/  ISETP.GE.AND P6, PT, R35, RZ, PT ;  /* 0x000000ff2300720c */ /* 0x000fe20003fc6270 */
[--C-:B------:R-:W-:Y:S01]  /*ae00*/  @!P3 IMAD.IADD R18, R18, 0x1, -R40.reuse ;  /* 0x000000011212b824 */ /* 0x100fe200078e0a28 */
[----:B------:R-:W3:Y:S01]  /*ae10*/  LDL.LU R35, [R1+0x5b4c] ;  /* 0x005b4c0001237983 */ /* 0x000ee20000300800 */
[--C-:B------:R-:W-:Y:S01]  /*ae20*/  @!P0 IMAD.IADD R42, R42, 0x1, -R40.reuse ;  /* 0x000000012a2a8824 */ /* 0x100fe200078e0a28 */
[----:B------:R-:W-:Y:S01]  /*ae30*/  ISETP.GE.AND P3, PT, R37, RZ, PT ;  /* 0x000000ff2500720c */ /* 0x000fe20003f66270 */
[----:B------:R-:W-:Y:S01]  /*ae40*/  @!P2 IMAD.IADD R20, R20, 0x1, -R40 ;  /* 0x000000011414a824 */ /* 0x000fe200078e0a28 */
[----:B------:R-:W4:Y:S01]  /*ae50*/  LDL.LU R36, [R1+0x5b48] ;  /* 0x005b480001247983 */ /* 0x000f220000300800 */
[----:B------:R-:W-:Y:S01]  /*ae60*/  ISETP.GE.AND P0, PT, R38, RZ, PT ;  /* 0x000000ff2600720c */ /* 0x000fe20003f06270 */
[----:B------:R-:W-:Y:S01]  /*ae70*/  @!P5 IMAD.MOV R46, RZ, RZ, -R46 ;  /* 0x000000ffff2ed224 */ /* 0x000fe200078e0a2e */
[----:B------:R-:W-:Y:S01]  /*ae80*/  ISETP.GE.AND P2, PT, R39, RZ, PT ;  /* 0x000000ff2700720c */ /* 0x000fe20003f46270 */
[----:B------:R-:W5:Y:S01]  /*ae90*/  LDL.LU R37, [R1+0x5b44] ;  /* 0x005b440001257983 */ /* 0x000f620000300800 */
[----:B------:R-:W-:-:S03]  /*aea0*/  ISETP.GE.AND P5, PT, R49, RZ, PT ;  /* 0x000000ff3100720c */ /* 0x000fc60003fa6270 */
[----:B------:R-:W3:Y:S04]  /*aeb0*/  LDL.LU R38, [R1+0x5b40] ;  /* 0x005b400001267983 */ /* 0x000ee80000300800 */
[----:B------:R-:W3:Y:S04]  /*aec0*/  LDL.LU R39, [R1+0x5b3c] ;  /* 0x005b3c0001277983 */ /* 0x000ee80000300800 */
[----:B------:R-:W3:Y:S01]  /*aed0*/  LDL.LU R49, [R1+0x5b38] ;  /* 0x005b380001317983 */ /* 0x000ee20000300800 */
[----:B--2---:R-:W-:Y:S02]  /*aee0*/  IMAD.MOV.U32 R48, RZ, RZ, R44 ;  /* 0x000000ffff307224 */ /* 0x004fe400078e002c */
[----:B------:R-:W-:-:S04]  /*aef0*/  IMAD.HI.U32 R44, R61, R41, RZ ;  /* 0x000000293d2c7227 */ /* 0x000fc800078e00ff */
[----:B------:R-:W-:-:S04]  /*af00*/  IMAD.MOV R44, RZ, RZ, -R44 ;  /* 0x000000ffff2c7224 */ /* 0x000fc800078e0a2c */
[----:B------:R-:W-:Y:S02]  /*af10*/  IMAD R41, R2, R44, R41 ;  /* 0x0000002c02297224 */ /* 0x000fe400078e0229 */
[----:B------:R-:W2:Y:S01]  /*af20*/  LDL.LU R44, [R1+0x100] ;  /* 0x00010000012c7983 */ /* 0x000ea20000300800 */
[----:B------:R-:W-:Y:S01]  /*af30*/  ISETP.GT.U32.AND P4, PT, R40, R45, PT ;  /* 0x0000002d2800720c */ /* 0x000fe20003f84070 */
[----:B------:R-:W-:Y:S01]  /*af40*/  @!P2 IMAD.MOV R19, RZ, RZ, -R19 ;  /* 0x000000ffff13a224 */ /* 0x000fe200078e0a13 */
[----:B------:R-:W-:Y:S02]  /*af50*/  IABS R43, R3 ;  /* 0x00000003002b7213 */ /* 0x000fe40000000000 */
[----:B------:R-:W-:Y:S01]  /*af60*/  ISETP.GT.U32.AND P2, PT, R2, R41, PT ;  /* 0x000000290200720c */ /* 0x000fe20003f44070 */
[----:B------:R-:W-:Y:S01]  /*af70*/  @!P6 IMAD.MOV R47, RZ, RZ, -R47 ;  /* 0x000000ffff2fe224 */ /* 0x000fe200078e0a2f */
[----:B------:R-:W-:-:S07]  /*af80*/  ISETP.GE.AND P6, PT, R4, RZ, PT ;  /* 0x000000ff0400720c */ /* 0x000fce0003fc6270 */
[----:B------:R-:W-:Y:S01]  /*af90*/  @!P4 IMAD.IADD R45, R45, 0x1, -R40 ;  /* 0x000000012d2dc824 */ /* 0x000fe200078e0a28 */
[----:B------:R-:W-:Y:S02]  /*afa0*/  ISETP.GE.AND P4, PT, R3, RZ, PT ;  /* 0x000000ff0300720c */ /* 0x000fe40003f86270 */
[----:B------:R-:W-:-:S05]  /*afb0*/  IABS R3, R4 ;  /* 0x0000000400037213 */ /* 0x000fca0000000000 */
[----:B------:R-:W-:-:S04]  /*afc0*/  IMAD.HI.U32 R4, R61, R3, RZ ;  /* 0x000000033d047227 */ /* 0x000fc800078e00ff */
[----:B------:R-:W-:Y:S02]  /*afd0*/  IMAD.MOV R4, RZ, RZ, -R4 ;  /* 0x000000ffff047224 */ /* 0x000fe400078e0a04 */
[----:B------:R-:W-:Y:S02]  /*afe0*/  @!P2 IMAD.IADD R41, R41, 0x1, -R2 ;  /* 0x000000012929a824 */ /* 0x000fe400078e0a02 */
[----:B------:R-:W-:Y:S02]  /*aff0*/  IMAD R3, R2, R4, R3 ;  /* 0x0000000402037224 */ /* 0x000fe400078e0203 */
[----:B------:R-:W-:Y:S01]  /*b000*/  @!P3 IMAD.MOV R45, RZ, RZ, -R45 ;  /* 0x000000ffff2db224 */ /* 0x000fe200078e0a2d */
[----:B------:R-:W-:Y:S01]  /*b010*/  ISETP.GE.AND P3, PT, R50, RZ, PT ;  /* 0x000000ff3200720c */ /* 0x000fe20003f66270 */
[----:B------:R-:W-:Y:S01]  /*b020*/  @!P0 IMAD.MOV R21, RZ, RZ, -R21 ;  /* 0x000000ffff158224 */ /* 0x000fe200078e0a15 */
[----:B------:R-:W3:Y:S01]  /*b030*/  LDL.LU R50, [R1+0x5b34] ;  /* 0x005b340001327983 */ /* 0x000ee20000300800 */
[----:B------:R-:W-:Y:S01]  /*b040*/  ISETP.GE.AND P0, PT, R51, RZ, PT ;  /* 0x000000ff3300720c */ /* 0x000fe20003f06270 */
[----:B------:R-:W-:-:S02]  /*b050*/  @!P5 IMAD.MOV R42, RZ, RZ, -R42 ;  /* 0x000000ffff2ad224 */ /* 0x000fc400078e0a2a */
[----:B------:R-:W3:Y:S01]  /*b060*/  LDL.LU R51, [R1+0x5b30] ;  /* 0x005b300001337983 */ /* 0x000ee20000300800 */
[----:B------:R-:W-:Y:S01]  /*b070*/  ISETP.GE.AND P1, PT, R0, RZ, PT ;  /* 0x000000ff0000720c */ /* 0x000fe20003f26270 */
[----:B------:R-:W-:-:S04]  /*b080*/  IMAD.HI.U32 R0, R61, R43, RZ ;  /* 0x0000002b3d007227 */ /* 0x000fc800078e00ff */
[----:B------:R-:W-:-:S04]  /*b090*/  IMAD.MOV R0, RZ, RZ, -R0 ;  /* 0x000000ffff007224 */ /* 0x000fc800078e0a00 */
[----:B------:R-:W-:Y:S01]  /*b0a0*/  @!P0 IMAD.MOV R18, RZ, RZ, -R18 ;  /* 0x000000ffff128224 */ /* 0x000fe200078e0a12 */
[C---:B------:R-:W-:Y:S01]  /*b0b0*/  ISETP.GT.U32.AND P0, PT, R2.reuse, R41, PT ;  /* 0x000000290200720c */ /* 0x040fe20003f04070 */
[----:B------:R-:W-:Y:S01]  /*b0c0*/  IMAD R0, R2, R0, R43 ;  /* 0x0000000002007224 */ /* 0x000fe200078e022b */
[----:B------:R-:W-:Y:S01]  /*b0d0*/  IABS R43, R6 ;  /* 0x00000006002b7213 */ /* 0x000fe20000000000 */
[----:B------:R-:W-:-:S10]  /*b0e0*/  @!P3 IMAD.MOV R20, RZ, RZ, -R20 ;  /* 0x000000ffff14b224 */ /* 0x000fd400078e0a14 */
[----:B------:R-:W-:Y:S01]  /*b0f0*/  @!P0 IMAD.IADD R41, R41, 0x1, -R2 ;  /* 0x0000000129298824 */ /* 0x000fe200078e0a02 */
[----:B--2---:R-:W-:Y:S02]  /*b100*/  ISETP.NE.AND P2, PT, R44, RZ, PT ;  /* 0x000000ff2c00720c */ /* 0x004fe40003f45270 */
[----:B------:R-:W-:-:S04]  /*b110*/  LOP3.LUT R4, RZ, R44, RZ, 0x33, !PT ;  /* 0x0000002cff047212 */ /* 0x000fc800078e33ff */
[C---:B------:R-:W-:Y:S02]  /*b120*/  SEL R47, R4.reuse, R47, !P2 ;  /* 0x0000002f042f7207 */ /* 0x040fe40005000000 */
[C---:B------:R-:W-:Y:S02]  /*b130*/  SEL R46, R4.reuse, R46, !P2 ;  /* 0x0000002e042e7207 */ /* 0x040fe40005000000 */
[C---:B------:R-:W-:Y:S01]  /*b140*/  SEL R45, R4.reuse, R45, !P2 ;  /* 0x0000002d042d7207 */ /* 0x040fe20005000000 */
[----:B------:R2:W-:Y:S01]  /*b150*/  STL [R1+0x4c0], R47 ;  /* 0x0004c02f01007387 */ /* 0x0005e20000100800 */
[C---:B------:R-:W-:Y:S02]  /*b160*/  SEL R21, R4.reuse, R21, !P2 ;  /* 0x0000001504157207 */ /* 0x040fe40005000000 */
[C---:B------:R-:W-:Y:S02]  /*b170*/  SEL R19, R4.reuse, R19, !P2 ;  /* 0x0000001304137207 */ /* 0x040fe40005000000 */
[C---:B------:R-:W-:Y:S01]  /*b180*/  SEL R42, R4.reuse, R42, !P2 ;  /* 0x0000002a042a7207 */ /* 0x040fe20005000000 */
[----:B--2---:R-:W2:Y:S04]  /*b190*/  LDL R47, [R1+0x57c8] ;  /* 0x0057c800012f7983 */ /* 0x004ea80000100800 */
[----:B------:R0:W-:Y:S04]  /*b1a0*/  STL [R1+0x4bc], R46 ;  /* 0x0004bc2e01007387 */ /* 0x0001e80000100800 */
[----:B0-----:R-:W2:Y:S04]  /*b1b0*/  LDL R46, [R1+0x57c0] ;  /* 0x0057c000012e7983 */ /* 0x001ea80000100800 */
[----:B------:R0:W-:Y:S04]  /*b1c0*/  STL [R1+0x4b8], R45 ;  /* 0x0004b82d01007387 */ /* 0x0001e80000100800 */
[----:B0-----:R-:W2:Y:S04]  /*b1d0*/  LDL R45, [R1+0x57bc] ;  /* 0x0057bc00012d7983 */ /* 0x001ea80000100800 */
[----:B------:R0:W-:Y:S04]  /*b1e0*/  STL [R1+0x4b4], R21 ;  /* 0x0004b41501007387 */ /* 0x0001e80000100800 */
[----:B0-----:R-:W2:Y:S04]  /*b1f0*/  LDL R21, [R1+0x5780] ;  /* 0x0057800001157983 */ /* 0x001ea80000100800 */
[----:B------:R0:W-:Y:S04]  /*b200*/  STL [R1+0x4b0], R19 ;  /* 0x0004b01301007387 */ /* 0x0001e80000100800 */
[----:B0-----:R-:W2:Y:S04]  /*b210*/  LDL R19, [R1+0x577c] ;  /* 0x00577c0001137983 */ /* 0x001ea80000100800 */
[----:B------:R0:W-:Y:S04]  /*b220*/  STL [R1+0x4ac], R42 ;  /* 0x0004ac2a01007387 */ /* 0x0001e80000100800 */
[----:B0-----:R-:W2:Y:S01]  /*b230*/  LDL R42, [R1+0x57b4] ;  /* 0x0057b400012a7983 */ /* 0x001ea20000100800 */
[----:B------:R-:W-:Y:S01]  /*b240*/  IMAD.HI.U32 R44, R61, R43, RZ ;  /* 0x0000002b3d2c7227 */ /* 0x000fe200078e00ff */
[----:B------:R-:W-:-:S02]  /*b250*/  SEL R20, R4, R20, !P2 ;  /* 0x0000001404147207 */ /* 0x000fc40005000000 */
[----:B------:R-:W-:Y:S01]  /*b260*/  SEL R4, R4, R18, !P2 ;  /* 0x0000001204047207 */ /* 0x000fe20005000000 */
[----:B------:R-:W-:Y:S02]  /*b270*/  IMAD.MOV R44, RZ, RZ, -R44 ;  /* 0x000000ffff2c7224 */ /* 0x000fe400078e0a2c */
[----:B------:R-:W-:Y:S02]  /*b280*/  STL [R1+0x4a8], R20 ;  /* 0x0004a81401007387 */ /* 0x000fe40000100800 */
[----:B------:R-:W-:Y:S02]  /*b290*/  IMAD R43, R2, R44, R43 ;  /* 0x0000002c022b7224 */ /* 0x000fe400078e022b */
[----:B------:R-:W-:Y:S01]  /*b2a0*/  IMAD.MOV.U32 R44, RZ, RZ, R52 ;  /* 0x000000ffff2c7224 */ /* 0x000fe200078e0034 */
[----:B------:R0:W-:Y:S01]  /*b2b0*/  STL [R1+0x4a4], R4 ;  /* 0x0004a40401007387 */ /* 0x0001e20000100800 */
[----:B------:R-:W-:-:S03]  /*b2c0*/  IMAD.MOV.U32 R52, RZ, RZ, R41 ;  /* 0x000000ffff347224 */ /* 0x000fc600078e0029 */
[----:B------:R-:W3:Y:S01]  /*b2d0*/  LDL R41, [R1+0x57a0] ;  /* 0x0057a00001297983 */ /* 0x000ee20000100800 */
[----:B------:R-:W-:Y:S02]  /*b2e0*/  IABS R40, R5 ;  /* 0x0000000500287213 */ /* 0x000fe40000000000 */
[C---:B------:R-:W-:Y:S02]  /*b2f0*/  ISETP.GT.U32.AND P2, PT, R2.reuse, R3, PT ;  /* 0x000000030200720c */ /* 0x040fe40003f44070 */
[----:B------:R-:W-:Y:S01]  /*b300*/  ISETP.GE.AND P3, PT, R5, RZ, PT ;  /* 0x000000ff0500720c */ /* 0x000fe20003f66270 */
[----:B------:R-:W-:Y:S01]  /*b310*/  IMAD.HI.U32 R5, R61, R40, RZ ;  /* 0x000000283d057227 */ /* 0x000fe200078e00ff */
[----:B------:R-:W-:-:S03]  /*b320*/  ISETP.GT.U32.AND P5, PT, R2, R0, PT ;  /* 0x000000000200720c */ /* 0x000fc60003fa4070 */
[----:B------:R-:W-:-:S04]  /*b330*/  IMAD.MOV R5, RZ, RZ, -R5 ;  /* 0x000000ffff057224 */ /* 0x000fc800078e0a05 */
[C---:B------:R-:W-:Y:S02]  /*b340*/  IMAD R40, R2.reuse, R5, R40 ;  /* 0x0000000502287224 */ /* 0x040fe400078e0228 */
[--C-:B------:R-:W-:Y:S01]  /*b350*/  @!P2 IMAD.IADD R3, R3, 0x1, -R2.reuse ;  /* 0x000000010303a824 */ /* 0x100fe200078e0a02 */
[----:B0-----:R-:W-:Y:S02]  /*b360*/  IABS R4, R7 ;  /* 0x0000000700047213 */ /* 0x001fe40000000000 */
[----:B------:R-:W-:Y:S01]  /*b370*/  ISETP.GT.U32.AND P0, PT, R2, R40, PT ;  /* 0x000000280200720c */ /* 0x000fe20003f04070 */
[----:B------:R-:W-:Y:S01]  /*b380*/  @!P5 IMAD.IADD R0, R0, 0x1, -R2 ;  /* 0x000000010000d824 */ /* 0x000fe200078e0a02 */
[----:B------:R-:W-:Y:S01]  /*b390*/  ISETP.GT.U32.AND P2, PT, R2, R3, PT ;  /* 0x000000030200720c */ /* 0x000fe20003f44070 */
[----:B------:R-:W-:Y:S01]  /*b3a0*/  IMAD.HI.U32 R18, R61, R4, RZ ;  /* 0x000000043d127227 */ /* 0x000fe200078e00ff */
[----:B------:R-:W-:-:S03]  /*b3b0*/  IABS R5, R8 ;  /* 0x0000000800057213 */ /* 0x000fc60000000000 */
[----:B------:R-:W-:Y:S01]  /*b3c0*/  @!P1 IMAD.MOV R52, RZ, RZ, -R52 ;  /* 0x000000ffff349224 */ /* 0x000fe200078e0a34 */
[----:B------:R-:W-:Y:S02]  /*b3d0*/  ISETP.GE.AND P1, PT, R6, RZ, PT ;  /* 0x000000ff0600720c */ /* 0x000fe40003f26270 */
[----:B------:R-:W-:-:S03]  /*b3e0*/  ISETP.GT.U32.AND P5, PT, R2, R0, PT ;  /* 0x000000000200720c */ /* 0x000fc60003fa4070 */
[--C-:B------:R-:W-:Y:S01]  /*b3f0*/  @!P0 IMAD.IADD R40, R40, 0x1, -R2.reuse ;  /* 0x0000000128288824 */ /* 0x100fe200078e0a02 */
[----:B------:R-:W-:Y:S01]  /*b400*/  ISETP.GE.AND P0, PT, R7, RZ, PT ;  /* 0x000000ff0700720c */ /* 0x000fe20003f06270 */
[--C-:B------:R-:W-:Y:S01]  /*b410*/  @!P2 IMAD.IADD R3, R3, 0x1, -R2.reuse ;  /* 0x000000010303a824 */ /* 0x100fe200078e0a02 */
[----:B------:R0:W-:Y:S07]  /*b420*/  STL [R1+0x210], R52 ;  /* 0x0002103401007387 */ /* 0x0001ee0000100800 */
[----:B------:R-:W-:Y:S01]  /*b430*/  @!P5 IMAD.IADD R0, R0, 0x1, -R2 ;  /* 0x000000010000d824 */ /* 0x000fe200078e0a02 */
[----:B------:R-:W-:Y:S01]  /*b440*/  ISETP.GT.U32.AND P5, PT, R2, R43, PT ;  /* 0x0000002b0200720c */ /* 0x000fe20003fa4070 */
[----:B0-----:R-:W3:Y:S02]  /*b450*/  LDL.LU R52, [R1+0x5b2c] ;  /* 0x005b2c0001347983 */ /* 0x001ee40000300800 */
[----:B------:R-:W-:-:S10]  /*b460*/  @!P4 IMAD.MOV R0, RZ, RZ, -R0 ;  /* 0x000000ffff00c224 */ /* 0x000fd400078e0a00 */
[----:B------:R-:W-:Y:S01]  /*b470*/  @!P5 IMAD.IADD R43, R43, 0x1, -R2 ;  /* 0x000000012b2bd824 */ /* 0x000fe200078e0a02 */
[----:B------:R-:W-:-:S04]  /*b480*/  ISETP.GT.U32.AND P5, PT, R2, R40, PT ;  /* 0x000000280200720c */ /* 0x000fc80003fa4070 */
[----:B------:R-:W-:-:S09]  /*b490*/  ISETP.GT.U32.AND P4, PT, R2, R43, PT ;  /* 0x0000002b0200720c */ /* 0x000fd20003f84070 */
[----:B------:R-:W-:-:S04]  /*b4a0*/  @!P5 IMAD.IADD R40, R40, 0x1, -R2 ;  /* 0x000000012828d824 */ /* 0x000fc800078e0a02 */
[----:B------:R-:W-:Y:S02]  /*b4b0*/  @!P4 IMAD.IADD R43, R43, 0x1, -R2 ;  /* 0x000000012b2bc824 */ /* 0x000fe400078e0a02 */
[----:B------:R-:W-:Y:S02]  /*b4c0*/  @!P3 IMAD.MOV R40, RZ, RZ, -R40 ;  /* 0x000000ffff28b224 */ /* 0x000fe400078e0a28 */
[----:B------:R-:W-:Y:S02]  /*b4d0*/  @!P1 IMAD.MOV R43, RZ, RZ, -R43 ;  /* 0x000000ffff2b9224 */ /* 0x000fe400078e0a2b */
[----:B--2---:R-:W-:Y:S02]  /*b4e0*/  IMAD.MOV.U32 R20, RZ, RZ, R42 ;  /* 0x000000ffff147224 */ /* 0x004fe400078e002a */
[----:B------:R-:W-:Y:S01]  /*b4f0*/  IMAD.MOV.U32 R42, RZ, RZ, R19 ;  /* 0x000000ffff2a7224 */ /* 0x000fe200078e0013 */
[----:B------:R-:W-:-:S05]  /*b500*/  IABS R19, R9 ;  /* 0x0000000900137213 */ /* 0x000fca0000000000 */
[----:B------:R-:W-:Y:S02]  /*b510*/  IMAD.MOV.U32 R6, RZ, RZ, R19 ;  /* 0x000000ffff067224 */ /* 0x000fe400078e0013 */
[----:B------:R-:W-:Y:S02]  /*b520*/  IMAD.MOV R19, RZ, RZ, -R18 ;  /* 0x000000ffff137224 */ /* 0x000fe400078e0a12 */
[----:B------:R-:W-:-:S04]  /*b530*/  IMAD.HI.U32 R18, R61, R5, RZ ;  /* 0x000000053d127227 */ /* 0x000fc800078e00ff */
[----:B------:R-:W-:Y:S02]  /*b540*/  IMAD.MOV R18, RZ, RZ, -R18 ;  /* 0x000000ffff127224 */ /* 0x000fe400078e0a12 */
[----:B------:R-:W-:-:S04]  /*b550*/  IMAD.HI.U32 R7, R61, R6, RZ ;  /* 0x000000063d077227 */ /* 0x000fc800078e00ff */
[C---:B------:R-:W-:Y:S02]  /*b560*/  IMAD R5, R2.reuse, R18, R5 ;  /* 0x0000001202057224 */ /* 0x040fe400078e0205 */
[----:B------:R-:W-:Y:S02]  /*b570*/  IMAD.MOV R7, RZ, RZ, -R7 ;  /* 0x000000ffff077224 */ /* 0x000fe400078e0a07 */
[----:B------:R-:W-:Y:S02]  /*b580*/  IMAD.MOV.U32 R18, RZ, RZ, R53 ;  /* 0x000000ffff127224 */ /* 0x000fe400078e0035 */
[----:B------:R-:W-:Y:S02]  /*b590*/  IMAD.MOV.U32 R53, RZ, RZ, R3 ;  /* 0x000000ffff357224 */ /* 0x000fe400078e0003 */
[----:B------:R-:W-:Y:S02]  /*b5a0*/  IMAD R3, R2, R7, R6 ;  /* 0x0000000702037224 */ /* 0x000fe400078e0206 */
[----:B------:R-:W-:-:S02]  /*b5b0*/  IMAD.MOV.U32 R7, RZ, RZ, R53 ;  /* 0x000000ffff077224 */ /* 0x000fc400078e0035 */
[C---:B------:R-:W-:Y:S02]  /*b5c0*/  IMAD R4, R2.reuse, R19, R4 ;  /* 0x0000001302047224 */ /* 0x040fe400078e0204 */
[----:B------:R-:W-:Y:S01]  /*b5d0*/  @!P6 IMAD.MOV R7, RZ, RZ, -R7 ;  /* 0x000000ffff07e224 */ /* 0x000fe200078e0a07 */
[----:B------:R-:W2:Y:S02]  /*b5e0*/  LDL R19, [R1+0x57a8] ;  /* 0x0057a80001137983 */ /* 0x000ea40000100800 */
[C---:B------:R-:W-:Y:S02]  /*b5f0*/  ISETP.GT.U32.AND P2, PT, R2.reuse, R4, PT ;  /* 0x000000040200720c */ /* 0x040fe40003f44070 */
[----:B------:R-:W-:Y:S04]  /*b600*/  STL [R1+0x214], R0 ;  /* 0x0002140001007387 */ /* 0x000fe80000100800 */
[----:B------:R0:W-:Y:S04]  /*b610*/  STL [R1+0x218], R53 ;  /* 0x0002183501007387 */ /* 0x0001e80000100800 */
[----:B0-----:R-:W2:Y:S04]  /*b620*/  LDL.LU R53, [R1+0x5b28] ;  /* 0x005b280001357983 */ /* 0x001ea80000300800 */
[----:B------:R-:W-:Y:S01]  /*b630*/  @!P6 STL [R1+0x218], R7 ;  /* 0x000218070100e387 */ /* 0x000fe20000100800 */
[----:B------:R-:W-:Y:S01]  /*b640*/  ISETP.GT.U32.AND P6, PT, R2, R5, PT ;  /* 0x000000050200720c */ /* 0x000fe20003fc4070 */
[----:B------:R-:W-:-:S12]  /*b650*/  @!P2 IMAD.IADD R4, R4, 0x1, -R2 ;  /* 0x000000010404a824 */ /* 0x000fd800078e0a02 */
[--C-:B------:R-:W-:Y:S01]  /*b660*/  @!P6 IMAD.IADD R5, R5, 0x1, -R2.reuse ;  /* 0x000000010505e824 */ /* 0x100fe200078e0a02 */
[----:B------:R-:W-:Y:S01]  /*b670*/  ISETP.GT.U32.AND P6, PT, R2, R4, PT ;  /* 0x000000040200720c */ /* 0x000fe20003fc4070 */
[----:B------:R-:W-:Y:S04]  /*b680*/  STL [R1+0x21c], R40 ;  /* 0x00021c2801007387 */ /* 0x000fe80000100800 */
[----:B------:R3:W-:Y:S08]  /*b690*/  STL [R1+0x220], R43 ;  /* 0x0002202b01007387 */ /* 0x0007f00000100800 */
[----:B------:R-:W-:-:S02]  /*b6a0*/  @!P6 IMAD.IADD R4, R4, 0x1, -R2 ;  /* 0x000000010404e824 */ /* 0x000fc400078e0a02 */
[----:B---3--:R-:W-:Y:S02]  /*b6b0*/  IMAD.MOV.U32 R43, RZ, RZ, R41 ;  /* 0x000000ffff2b7224 */ /* 0x008fe400078e0029 */
[----:B------:R-:W-:Y:S02]  /*b6c0*/  IMAD.MOV.U32 R41, RZ, RZ, R54 ;  /* 0x000000ffff297224 */ /* 0x000fe400078e0036 */
[----:B------:R-:W-:Y:S02]  /*b6d0*/  IMAD.MOV.U32 R54, RZ, RZ, R4 ;  /* 0x000000ffff367224 */ /* 0x000fe400078e0004 */
[----:B------:R-:W3:Y:S01]  /*b6e0*/  LDL R4, [R1+0x5770] ;  /* 0x0057700001047983 */ /* 0x000ee20000100800 */
[----:B------:R-:W-:Y:S02]  /*b6f0*/  ISETP.GT.U32.AND P5, PT, R2, R3, PT ;  /* 0x000000030200720c */ /* 0x000fe40003fa4070 */
[----:B------:R-:W-:Y:S02]  /*b700*/  IABS R0, R10 ;  /* 0x0000000a00007213 */ /* 0x000fe40000000000 */
[----:B------:R-:W-:-:S03]  /*b710*/  ISETP.GE.AND P4, PT, R8, RZ, PT ;  /* 0x000000ff0800720c */ /* 0x000fc60003f86270 */
[----:B------:R-:W-:-:S04]  /*b720*/  IMAD.HI.U32 R8, R61, R0, RZ ;  /* 0x000000003d087227 */ /* 0x000fc800078e00ff */
[----:B------:R-:W-:Y:S02]  /*b730*/  IMAD.MOV R8, RZ, RZ, -R8 ;  /* 0x000000ffff087224 */ /* 0x000fe400078e0a08 */
[----:B------:R-:W-:Y:S01]  /*b740*/  @!P5 IMAD.IADD R3, R3, 0x1, -R2 ;  /* 0x000000010303d824 */ /* 0x000fe200078e0a02 */
[----:B------:R-:W-:Y:S01]  /*b750*/  IABS R6, R11 ;  /* 0x0000000b00067213 */ /* 0x000fe20000000000 */
[C---:B------:R-:W-:Y:S01]  /*b760*/  IMAD R8, R2.reuse, R8, R0 ;  /* 0x0000000802087224 */ /* 0x040fe200078e0200 */
[C---:B------:R-:W-:Y:S02]  /*b770*/  ISETP.GT.U32.AND P5, PT, R2.reuse, R5, PT ;  /* 0x000000050200720c */ /* 0x040fe40003fa4070 */
[C---:B------:R-:W-:Y:S01]  /*b780*/  ISETP.GT.U32.AND P3, PT, R2.reuse, R3, PT ;  /* 0x000000030200720c */ /* 0x040fe20003f64070 */
[----:B------:R-:W-:Y:S01]  /*b790*/  IMAD.HI.U32 R7, R61, R6, RZ ;  /* 0x000000063d077227 */ /* 0x000fe200078e00ff */
[----:B------:R-:W-:-:S03]  /*b7a0*/  ISETP.GT.U32.AND P6, PT, R2, R8, PT ;  /* 0x000000080200720c */ /* 0x000fc60003fc4070 */
[----:B------:R-:W-:Y:S01]  /*b7b0*/  IMAD.MOV R7, RZ, RZ, -R7 ;  /* 0x000000ffff077224 */ /* 0x000fe200078e0a07 */
[----:B------:R-:W-:-:S03]  /*b7c0*/  IABS R0, R14 ;  /* 0x0000000e00007213 */ /* 0x000fc60000000000 */
[----:B------:R-:W-:Y:S02]  /*b7d0*/  IMAD R6, R2, R7, R6 ;  /* 0x0000000702067224 */ /* 0x000fe400078e0206 */
[--C-:B------:R-:W-:Y:S02]  /*b7e0*/  @!P5 IMAD.IADD R5, R5, 0x1, -R2.reuse ;  /* 0x000000010505d824 */ /* 0x100fe400078e0a02 */
[--C-:B------:R-:W-:Y:S01]  /*b7f0*/  @!P3 IMAD.IADD R3, R3, 0x1, -R2.reuse ;  /* 0x000000010303b824 */ /* 0x100fe200078e0a02 */
[----:B------:R-:W-:Y:S01]  /*b800*/  ISETP.GE.AND P3, PT, R11, RZ, PT ;  /* 0x000000ff0b00720c */ /* 0x000fe20003f66270 */
[----:B------:R-:W-:Y:S01]  /*b810*/  @!P6 IMAD.IADD R8, R8, 0x1, -R2 ;  /* 0x000000010808e824 */ /* 0x000fe200078e0a02 */
[----:B------:R-:W-:Y:S01]  /*b820*/  ISETP.GT.U32.AND P5, PT, R2, R6, PT ;  /* 0x000000060200720c */ /* 0x000fe20003fa4070 */
[----:B------:R-:W-:Y:S01]  /*b830*/  IMAD.HI.U32 R11, R61, R0, RZ ;  /* 0x000000003d0b7227 */ /* 0x000fe200078e00ff */
[----:B------:R-:W-:Y:S02]  /*b840*/  ISETP.GE.AND P1, PT, R10, RZ, PT ;  /* 0x000000ff0a00720c */ /* 0x000fe40003f26270 */
[----:B------:R-:W-:Y:S01]  /*b850*/  IABS R10, R13 ;  /* 0x0000000d000a7213 */ /* 0x000fe20000000000 */
[----:B------:R-:W-:Y:S01]  /*b860*/  @!P0 IMAD.MOV R54, RZ, RZ, -R54 ;  /* 0x000000ffff368224 */ /* 0x000fe200078e0a36 */
[----:B------:R-:W-:Y:S01]  /*b870*/  ISETP.GT.U32.AND P0, PT, R2, R8, PT ;  /* 0x000000080200720c */ /* 0x000fe20003f04070 */
[----:B------:R-:W-:-:S02]  /*b880*/  IMAD.MOV R11, RZ, RZ, -R11 ;  /* 0x000000ffff0b7224 */ /* 0x000fc400078e0a0b */
[----:B------:R-:W-:Y:S02]  /*b890*/  IMAD.MOV.U32 R40, RZ, RZ, R18 ;  /* 0x000000ffff287224 */ /* 0x000fe400078e0012 */
[----:B------:R-:W-:-:S04]  /*b8a0*/  IMAD.HI.U32 R18, R61, R10, RZ ;  /* 0x0000000a3d127227 */ /* 0x000fc800078e00ff */
[----:B------:R-:W-:Y:S02]  /*b8b0*/  IMAD R0, R2, R11, R0 ;  /* 0x0000000b02007224 */ /* 0x000fe400078e0200 */
[----:B------:R-:W-:Y:S02]  /*b8c0*/  IMAD.MOV.U32 R11, RZ, RZ, R5 ;  /* 0x000000ffff0b7224 */ /* 0x000fe400078e0005 */
[----:B------:R-:W-:Y:S01]  /*b8d0*/  IMAD.MOV R18, RZ, RZ, -R18 ;  /* 0x000000ffff127224 */ /* 0x000fe200078e0a12 */
[----:B------:R-:W-:Y:S01]  /*b8e0*/  ISETP.GE.AND P2, PT, R9, RZ, PT ;  /* 0x000000ff0900720c */ /* 0x000fe20003f46270 */
[--C-:B------:R-:W-:Y:S01]  /*b8f0*/  @!P5 IMAD.IADD R6, R6, 0x1, -R2.reuse ;  /* 0x000000010606d824 */ /* 0x100fe200078e0a02 */
[----:B------:R-:W-:Y:S01]  /*b900*/  IABS R9, R12 ;  /* 0x0000000c00097213 */ /* 0x000fe20000000000 */
[----:B------:R-:W-:Y:S01]  /*b910*/  @!P4 IMAD.MOV R11, RZ, RZ, -R11 ;  /* 0x000000ffff0bc224 */ /* 0x000fe200078e0a0b */
[----:B------:R-:W-:Y:S01]  /*b920*/  ISETP.GE.AND P5, PT, R12, RZ, PT ;  /* 0x000000ff0c00720c */ /* 0x000fe20003fa6270 */
[----:B------:R0:W-:Y:S01]  /*b930*/  STL [R1+0x224], R54 ;  /* 0x0002243601007387 */ /* 0x0001e20000100800 */
[----:B------:R-:W-:-:S03]  /*b940*/  @!P0 IMAD.IADD R8, R8, 0x1, -R2 ;  /* 0x0000000108088824 */ /* 0x000fc600078e0a02 */
[----:B0-----:R-:W2:Y:S01]  /*b950*/  LDL.LU R54, [R1+0x5b24] ;  /* 0x005b240001367983 */ /* 0x001ea20000300800 */
[----:B---3--:R-:W-:Y:S02]  /*b960*/  IMAD.MOV.U32 R12, RZ, RZ, R4 ;  /* 0x000000ffff0c7224 */ /* 0x008fe400078e0004 */
[----:B------:R-:W-:Y:S02]  /*b970*/  IMAD R4, R2, R18, R10 ;  /* 0x0000001202047224 */ /* 0x000fe400078e020a */
[----:B------:R-:W3:Y:S04]  /*b980*/  LDL R18, [R1+0x5790] ;  /* 0x0057900001127983 */ /* 0x000ee80000100800 */
[----:B------:R0:W-:Y:S02]  /*b990*/  STL [R1+0x228], R11 ;  /* 0x0002280b01007387 */ /* 0x0001e40000100800 */
[----:B0-----:R-:W-:-:S02]  /*b9a0*/  IMAD.MOV.U32 R11, RZ, RZ, R42 ;  /* 0x000000ffff0b7224 */ /* 0x001fc400078e002a */
[----:B------:R-:W-:Y:S02]  /*b9b0*/  IMAD.MOV.U32 R42, RZ, RZ, R21 ;  /* 0x000000ffff2a7224 */ /* 0x000fe400078e0015 */
[----:B------:R-:W-:Y:S02]  /*b9c0*/  IMAD.MOV.U32 R21, RZ, RZ, R55 ;  /* 0x000000ffff157224 */ /* 0x000fe400078e0037 */
[----:B------:R-:W-:Y:S02]  /*b9d0*/  IMAD.MOV.U32 R55, RZ, RZ, R8 ;  /* 0x000000ffff377224 */ /* 0x000fe400078e0008 */
[----:B------:R-:W2:Y:S01]  /*b9e0*/  LDL R8, [R1+0x5778] ;  /* 0x0057780001087983 */ /* 0x000ea20000100800 */
[----:B------:R-:W-:-:S04]  /*b9f0*/  IMAD.HI.U32 R7, R61, R9, RZ ;  /* 0x000000093d077227 */ /* 0x000fc800078e00ff */
[----:B------:R-:W-:-:S04]  /*ba00*/  IMAD.MOV R7, RZ, RZ, -R7 ;  /* 0x000000ffff077224 */ /* 0x000fc800078e0a07 */
[----:B------:R-:W-:-:S05]  /*ba10*/  IMAD R7, R2, R7, R9 ;  /* 0x0000000702077224 */ /* 0x000fca00078e0209 */
[C---:B------:R-:W-:Y:S02]  /*ba20*/  ISETP.GT.U32.AND P6, PT, R2.reuse, R7, PT ;  /* 0x000000070200720c */ /* 0x040fe40003fc4070 */
[C---:B------:R-:W-:Y:S02]  /*ba30*/  ISETP.GT.U32.AND P4, PT, R2.reuse, R6, PT ;  /* 0x000000060200720c */ /* 0x040fe40003f84070 */
[----:B------:R-:W-:Y:S02]  /*ba40*/  ISETP.GT.U32.AND P0, PT, R2, R4, PT ;  /* 0x000000040200720c */ /* 0x000fe40003f04070 */
[----:B------:R-:W-:-:S07]  /*ba50*/  IABS R9, R15 ;  /* 0x0000000f00097213 */ /* 0x000fce0000000000 */
[--C-:B------:R-:W-:Y:S02]  /*ba60*/  @!P6 IMAD.IADD R7, R7, 0x1, -R2.reuse ;  /* 0x000000010707e824 */ /* 0x100fe400078e0a02 */
[----:B------:R-:W-:-:S03]  /*ba70*/  @!P4 IMAD.IADD R6, R6, 0x1, -R2 ;  /* 0x000000010606c824 */ /* 0x000fc600078e0a02 */
[C---:B------:R-:W-:Y:S01]  /*ba80*/  ISETP.GT.U32.AND P6, PT, R2.reuse, R7, PT ;  /* 0x000000070200720c */ /* 0x040fe20003fc4070 */
[----:B------:R-:W-:Y:S01]  /*ba90*/  @!P1 IMAD.MOV R55, RZ, RZ, -R55 ;  /* 0x000000ffff379224 */ /* 0x000fe200078e0a37 */
[----:B------:R-:W-:Y:S01]  /*baa0*/  ISETP.GT.U32.AND P1, PT, R2, R0, PT ;  /* 0x000000000200720c */ /* 0x000fe20003f24070 */
[----:B------:R-:W-:Y:S01]  /*bab0*/  @!P0 IMAD.IADD R4, R4, 0x1, -R2 ;  /* 0x0000000104048824 */ /* 0x000fe200078e0a02 */
[----:B------:R-:W-:Y:S01]  /*bac0*/  ISETP.GE.AND P0, PT, R15, RZ, PT ;  /* 0x000000ff0f00720c */ /* 0x000fe20003f06270 */
[----:B------:R-:W-:Y:S02]  /*bad0*/  IMAD.MOV.U32 R15, RZ, RZ, R12 ;  /* 0x000000ffff0f7224 */ /* 0x000fe400078e000c */
[----:B------:R-:W-:-:S04]  /*bae0*/  IMAD.HI.U32 R5, R61, R9, RZ ;  /* 0x000000093d057227 */ /* 0x000fc800078e00ff */
[----:B------:R-:W-:Y:S02]  /*baf0*/  IMAD.MOV.U32 R12, RZ, RZ, R6 ;  /* 0x000000ffff0c7224 */ /* 0x000fe400078e0006 */
[----:B------:R-:W-:Y:S01]  /*bb00*/  @!P2 IMAD.MOV R3, RZ, RZ, -R3 ;  /* 0x000000ffff03a224 */ /* 0x000fe200078e0a03 */
[----:B------:R-:W-:Y:S01]  /*bb10*/  IABS R10, R16 ;  /* 0x00000010000a7213 */ /* 0x000fe20000000000 */
[----:B------:R-:W-:Y:S01]  /*bb20*/  IMAD.MOV R5, RZ, RZ, -R5 ;  /* 0x000000ffff057224 */ /* 0x000fe200078e0a05 */
[----:B------:R-:W-:Y:S01]  /*bb30*/  ISETP.GE.AND P2, PT, R13, RZ, PT ;  /* 0x000000ff0d00720c */ /* 0x000fe20003f46270 */
[----:B------:R-:W-:Y:S01]  /*bb40*/  @!P3 IMAD.MOV R12, RZ, RZ, -R12 ;  /* 0x000000ffff0cb224 */ /* 0x000fe200078e0a0c */
[----:B------:R0:W-:Y:S01]  /*bb50*/  STL [R1+0x22c], R3 ;  /* 0x00022c0301007387 */ /* 0x0001e20000100800 */
[----:B------:R-:W-:Y:S01]  /*bb60*/  IMAD.MOV.U32 R13, RZ, RZ, R11 ;  /* 0x000000ffff0d7224 */ /* 0x000fe200078e000b */
[----:B------:R-:W-:Y:S01]  /*bb70*/  IABS R11, R23 ;  /* 0x00000017000b7213 */ /* 0x000fe20000000000 */
[--C-:B------:R-:W-:Y:S01]  /*bb80*/  @!P6 IMAD.IADD R7, R7, 0x1, -R2.reuse ;  /* 0x000000010707e824 */ /* 0x100fe200078e0a02 */
[----:B------:R1:W-:Y:S01]  /*bb90*/  STL [R1+0x234], R55 ;  /* 0x0002343701007387 */ /* 0x0003e20000100800 */
[----:B------:R-:W-:Y:S01]  /*bba0*/  @!P1 IMAD.IADD R0, R0, 0x1, -R2 ;  /* 0x0000000100009824 */ /* 0x000fe200078e0a02 */
[C---:B------:R-:W-:Y:S01]  /*bbb0*/  ISETP.GT.U32.AND P1, PT, R2.reuse, R4, PT ;  /* 0x000000040200720c */ /* 0x040fe20003f24070 */
[----:B0-----:R-:W-:-:S02]  /*bbc0*/  IMAD R3, R2, R5, R9 ;  /* 0x0000000502037224 */ /* 0x001fc400078e0209 */
[----:B------:R-:W-:Y:S01]  /*bbd0*/  IMAD.HI.U32 R5, R61, R10, RZ ;  /* 0x0000000a3d057227 */ /* 0x000fe200078e00ff */
[----:B-1----:R-:W3:Y:S04]  /*bbe0*/  LDL.LU R55, [R1+0x5b20] ;  /* 0x005b200001377983 */ /* 0x002ee80000300800 */
[----:B------:R0:W-:Y:S01]  /*bbf0*/  STL [R1+0x23c], R12 ;  /* 0x00023c0c01007387 */ /* 0x0001e20000100800 */
[----:B------:R-:W-:Y:S01]  /*bc00*/  IMAD.MOV R5, RZ, RZ, -R5 ;  /* 0x000000ffff057224 */ /* 0x000fe200078e0a05 */
[----:B------:R-:W-:Y:S01]  /*bc10*/  IABS R9, R17 ;  /* 0x0000001100097213 */ /* 0x000fe20000000000 */
[----:B0-----:R-:W-:Y:S02]  /*bc20*/  IMAD.MOV.U32 R12, RZ, RZ, R56 ;  /* 0x000000ffff0c7224 */ /* 0x001fe400078e0038 */
[----:B------:R-:W-:-:S02]  /*bc30*/  IMAD.MOV.U32 R56, RZ, RZ, R7 ;  /* 0x000000ffff387224 */ /* 0x000fc400078e0007 */
[----:B------:R-:W-:Y:S02]  /*bc40*/  IMAD.MOV.U32 R7, RZ, RZ, R11 ;  /* 0x000000ffff077224 */ /* 0x000fe400078e000b */
[----:B------:R-:W3:Y:S01]  /*bc50*/  LDL R11, [R1+0x5760] ;  /* 0x00576000010b7983 */ /* 0x000ee20000100800 */
[----:B------:R-:W-:Y:S02]  /*bc60*/  IMAD R5, R2, R5, R10 ;  /* 0x0000000502057224 */ /* 0x000fe400078e020a */
[----:B------:R-:W-:Y:S01]  /*bc70*/  IMAD.HI.U32 R6, R61, R9, RZ ;  /* 0x000000093d067227 */ /* 0x000fe200078e00ff */
[----:B------:R-:W-:-:S03]  /*bc80*/  ISETP.GE.AND P4, PT, R14, RZ, PT ;  /* 0x000000ff0e00720c */ /* 0x000fc60003f86270 */
[----:B------:R-:W-:Y:S01]  /*bc90*/  @!P5 IMAD.MOV R56, RZ, RZ, -R56 ;  /* 0x000000ffff38d224 */ /* 0x000fe200078e0a38 */
[----:B------:R-:W-:Y:S01]  /*bca0*/  ISETP.GT.U32.AND P5, PT, R2, R5, PT ;  /* 0x000000050200720c */ /* 0x000fe20003fa4070 */
[----:B------:R-:W-:Y:S01]  /*bcb0*/  IMAD.MOV R6, RZ, RZ, -R6 ;  /* 0x000000ffff067224 */ /* 0x000fe200078e0a06 */
[----:B------:R-:W-:Y:S01]  /*bcc0*/  IABS R10, R22 ;  /* 0x00000016000a7213 */ /* 0x000fe20000000000 */
[----:B------:R-:W-:Y:S01]  /*bcd0*/  @!P1 IMAD.IADD R4, R4, 0x1, -R2 ;  /* 0x0000000104049824 */ /* 0x000fe200078e0a02 */
[----:B------:R-:W-:Y:S01]  /*bce0*/  ISETP.GE.AND P1, PT, R16, RZ, PT ;  /* 0x000000ff1000720c */ /* 0x000fe20003f26270 */
[----:B------:R-:W-:Y:S02]  /*bcf0*/  IMAD.MOV.U32 R16, RZ, RZ, R12 ;  /* 0x000000ffff107224 */ /* 0x000fe400078e000c */
[----:B------:R-:W-:Y:S02]  /*bd00*/  IMAD R9, R2, R6, R9 ;  /* 0x0000000602097224 */ /* 0x000fe400078e0209 */
[----:B------:R-:W-:Y:S01]  /*bd10*/  IMAD.HI.U32 R12, R61, R10, RZ ;  /* 0x0000000a3d0c7227 */ /* 0x000fe200078e00ff */
[----:B------:R0:W-:Y:S03]  /*bd20*/  STL [R1+0x244], R56 ;  /* 0x0002443801007387 */ /* 0x0001e60000100800 */
[----:B------:R-:W-:-:S02]  /*bd30*/  IMAD.MOV R12, RZ, RZ, -R12 ;  /* 0x000000ffff0c7224 */ /* 0x000fc400078e0a0c */
[----:B------:R-:W-:Y:S01]  /*bd40*/  @!P5 IMAD.IADD R5, R5, 0x1, -R2 ;  /* 0x000000010505d824 */ /* 0x000fe200078e0a02 */
[----:B------:R-:W-:Y:S01]  /*bd50*/  ISETP.GE.AND P5, PT, R22, RZ, PT ;  /* 0x000000ff1600720c */ /* 0x000fe20003fa6270 */
[----:B------:R-:W-:Y:S01]  /*bd60*/  IMAD R10, R2, R12, R10 ;  /* 0x0000000c020a7224 */ /* 0x000fe200078e020a */
[----:B0-----:R-:W4:Y:S04]  /*bd70*/  LDL.LU R56, [R1+0x5b1c] ;  /* 0x005b1c0001387983 */ /* 0x001f280000300800 */
[----:B------:R-:W4:Y:S04]  /*bd80*/  LDL R22, [R1+0x578c] ;  /* 0x00578c0001167983 */ /* 0x000f280000100800 */
[----:B------:R-:W4:Y:S01]  /*bd90*/  LDL.LU R12, [R1+0x14] ;  /* 0x00001400010c7983 */ /* 0x000f220000300800 */
[----:B--2---:R-:W-:Y:S01]  /*bda0*/  IMAD.MOV.U32 R14, RZ, RZ, R8 ;  /* 0x000000ffff0e7224 */ /* 0x004fe200078e0008 */
[----:B------:R-:W-:-:S05]  /*bdb0*/  IABS R8, R24 ;  /* 0x0000001800087213 */ /* 0x000fca0000000000 */
[----:B------:R-:W-:Y:S02]  /*bdc0*/  IMAD.MOV.U32 R6, RZ, RZ, R8 ;  /* 0x000000ffff067224 */ /* 0x000fe400078e0008 */
[----:B------:R-:W-:-:S04]  /*bdd0*/  IMAD.HI.U32 R8, R61, R7, RZ ;  /* 0x000000073d087227 */ /* 0x000fc800078e00ff */
[----:B------:R-:W-:-:S04]  /*bde0*/  IMAD.MOV R8, RZ, RZ, -R8 ;  /* 0x000000ffff087224 */ /* 0x000fc800078e0a08 */
[C---:B------:R-:W-:Y:S02]  /*bdf0*/  IMAD R8, R2.reuse, R8, R7 ;  /* 0x0000000802087224 */ /* 0x040fe400078e0207 */
[----:B------:R-:W2:Y:S01]  /*be00*/  LDL R7, [R1+0x5784] ;  /* 0x0057840001077983 */ /* 0x000ea20000100800 */
[----:B------:R-:W-:-:S13]  /*be10*/  ISETP.GT.U32.AND P6, PT, R2, R3, PT ;  /* 0x000000030200720c */ /* 0x000fda0003fc4070 */
[----:B------:R-:W-:Y:S01]  /*be20*/  @!P6 IMAD.IADD R3, R3, 0x1, -R2 ;  /* 0x000000010303e824 */ /* 0x000fe200078e0a02 */
[----:B------:R-:W-:-:S04]  /*be30*/  ISETP.GT.U32.AND P6, PT, R2, R0, PT ;  /* 0x000000000200720c */ /* 0x000fc80003fc4070 */
[----:B------:R-:W-:Y:S01]  /*be40*/  ISETP.GT.U32.AND P3, PT, R2, R3, PT ;  /* 0x000000030200720c */ /* 0x000fe20003f64070 */
[----:B------:R-:W-:-:S08]  /*be50*/  @!P2 IMAD.MOV R4, RZ, RZ, -R4 ;  /* 0x000000ffff04a224 */ /* 0x000fd000078e0a04 */
[----:B------:R-:W-:-:S04]  /*be60*/  @!P6 IMAD.IADD R0, R0, 0x1, -R2 ;  /* 0x000000010000e824 */ /* 0x000fc800078e0a02 */
[----:B------:R-:W-:Y:S01]  /*be70*/  @!P3 IMAD.IADD R3, R3, 0x1, -R2 ;  /* 0x000000010303b824 */ /* 0x000fe200078e0a02 */
[----:B------:R-:W-:Y:S01]  /*be80*/  ISETP.GE.AND P3, PT, R17, RZ, PT ;  /* 0x000000ff1100720c */ /* 0x000fe20003f66270 */
[----:B------:R-:W-:Y:S01]  /*be90*/  IMAD.MOV.U32 R17, RZ, RZ, R16 ;  /* 0x000000ffff117224 */ /* 0x000fe200078e0010 */
[C---:B------:R-:W-:Y:S01]  /*bea0*/  ISETP.GT.U32.AND P6, PT, R2.reuse, R9, PT ;  /* 0x000000090200720c */ /* 0x040fe20003fc4070 */
[----:B------:R0:W-:Y:S01]  /*beb0*/  STL [R1+0x24c], R4 ;  /* 0x00024c0401007387 */ /* 0x0001e20000100800 */
[----:B------:R-:W-:Y:S01]  /*bec0*/  @!P4 IMAD.MOV R0, RZ, RZ, -R0 ;  /* 0x000000ffff00c224 */ /* 0x000fe200078e0a00 */
[----:B------:R-:W-:-:S04]  /*bed0*/  ISETP.GT.U32.AND P2, PT, R2, R5, PT ;  /* 0x000000050200720c */ /* 0x000fc80003f44070 */
[----:B------:R-:W-:Y:S06]  /*bee0*/  STL [R1+0x254], R0 ;  /* 0x0002540001007387 */ /* 0x000fec0000100800 */
[----:B------:R-:W-:Y:S02]  /*bef0*/  @!P6 IMAD.IADD R9, R9, 0x1, -R2 ;  /* 0x000000010909e824 */ /* 0x000fe400078e0a02 */
[----:B---3--:R-:W-:Y:S02]  /*bf00*/  IMAD.MOV.U32 R16, RZ, RZ, R11 ;  /* 0x000000ffff107224 */ /* 0x008fe400078e000b */
[----:B------:R-:W-:-:S04]  /*bf10*/  IMAD.HI.U32 R11, R61, R6, RZ ;  /* 0x000000063d0b7227 */ /* 0x000fc800078e00ff */
[----:B------:R-:W-:-:S04]  /*bf20*/  IMAD.MOV R11, RZ, RZ, -R11 ;  /* 0x000000ffff0b7224 */ /* 0x000fc800078e0a0b */
[----:B0-----:R-:W-:Y:S02]  /*bf30*/  IMAD R4, R2, R11, R6 ;  /* 0x0000000b02047224 */ /* 0x001fe400078e0206 */
[----:B------:R-:W-:-:S04]  /*bf40*/  IMAD.MOV.U32 R6, RZ, RZ, R3 ;  /* 0x000000ffff067224 */ /* 0x000fc800078e0003 */
[----:B------:R-:W-:Y:S01]  /*bf50*/  @!P0 IMAD.MOV R6, RZ, RZ, -R6 ;  /* 0x000000ffff068224 */ /* 0x000fe200078e0a06 */
[----:B------:R0:W-:Y:S01]  /*bf60*/  STL [R1+0x25c], R3 ;  /* 0x00025c0301007387 */ /* 0x0001e20000100800 */
[----:B------:R-:W-:-:S03]  /*bf70*/  ISETP.GT.U32.AND P4, PT, R2, R9, PT ;  /* 0x000000090200720c */ /* 0x000fc60003f84070 */
[----:B------:R-:W-:Y:S01]  /*bf80*/  @!P0 STL [R1+0x25c], R6 ;  /* 0x00025c0601008387 */ /* 0x000fe20000100800 */
[C---:B------:R-:W-:Y:S02]  /*bf90*/  ISETP.GT.U32.AND P0, PT, R2.reuse, R8, PT ;  /* 0x000000080200720c */ /* 0x040fe40003f04070 */
[C---:B------:R-:W-:Y:S01]  /*bfa0*/  ISETP.GT.U32.AND P6, PT, R2.reuse, R10, PT ;  /* 0x0000000a0200720c */ /* 0x040fe20003fc4070 */
[----:B------:R-:W-:Y:S01]  /*bfb0*/  @!P2 IMAD.IADD R5, R5, 0x1, -R2 ;  /* 0x000000010505a824 */ /* 0x000fe200078e0a02 */
[----:B------:R-:W-:Y:S02]  /*bfc0*/  ISETP.GT.U32.AND P2, PT, R2, R4, PT ;  /* 0x000000040200720c */ /* 0x000fe40003f44070 */
[----:B0-----:R-:W-:-:S03]  /*bfd0*/  IABS R3, R26 ;  /* 0x0000001a00037213 */ /* 0x001fc60000000000 */
[----:B------:R-:W-:Y:S01]  /*bfe0*/  @!P4 IMAD.IADD R9, R9, 0x1, -R2 ;  /* 0x000000010909c824 */ /* 0x000fe200078e0a02 */
[----:B------:R-:W-:-:S03]  /*bff0*/  ISETP.GE.AND P4, PT, R23, RZ, PT ;  /* 0x000000ff1700720c */ /* 0x000fc60003f86270 */
[----:B------:R-:W-:Y:S02]  /*c000*/  @!P0 IMAD.IADD R8, R8, 0x1, -R2 ;  /* 0x0000000108088824 */ /* 0x000fe400078e0a02 */
[----:B------:R-:W-:-:S03]  /*c010*/  IMAD.HI.U32 R11, R61, R3, RZ ;  /* 0x000000033d0b7227 */ /* 0x000fc600078e00ff */
[----:B------:R-:W-:Y:S01]  /*c020*/  ISETP.GT.U32.AND P0, PT, R2, R8, PT ;  /* 0x000000080200720c */ /* 0x000fe20003f04070 */
[----:B------:R-:W-:Y:S02]  /*c030*/  @!P1 IMAD.MOV R5, RZ, RZ, -R5 ;  /* 0x000000ffff059224 */ /* 0x000fe400078e0a05 */
[--C-:B------:R-:W-:Y:S02]  /*c040*/  @!P6 IMAD.IADD R10, R10, 0x1, -R2.reuse ;  /* 0x000000010a0ae824 */ /* 0x100fe400078e0a02 */
[----:B------:R-:W-:Y:S01]  /*c050*/  IMAD.MOV R11, RZ, RZ, -R11 ;  /* 0x000000ffff0b7224 */ /* 0x000fe200078e0a0b */
[----:B------:R-:W-:Y:S01]  /*c060*/  ISETP.GE.AND P1, PT, R24, RZ, PT ;  /* 0x000000ff1800720c */ /* 0x000fe20003f26270 */
[----:B------:R0:W-:Y:S01]  /*c070*/  STL [R1+0x264], R5 ;  /* 0x0002640501007387 */ /* 0x0001e20000100800 */
[----:B------:R-:W-:Y:S01]  /*c080*/  ISETP.GT.U32.AND P6, PT, R2, R10, PT ;  /* 0x0000000a0200720c */ /* 0x000fe20003fc4070 */
[----:B------:R-:W-:-:S04]  /*c090*/  @!P2 IMAD.IADD R4, R4, 0x1, -R2 ;  /* 0x000000010404a824 */ /* 0x000fc800078e0a02 */
[----:B------:R-:W-:Y:S02]  /*c0a0*/  @!P0 IMAD.IADD R8, R8, 0x1, -R2 ;  /* 0x0000000108088824 */ /* 0x000fe400078e0a02 */
[C---:B0-----:R-:W-:Y:S01]  /*c0b0*/  IMAD R5, R2.reuse, R11, R3 ;  /* 0x0000000b02057224 */ /* 0x041fe200078e0203 */
[----:B------:R-:W-:-:S04]  /*c0c0*/  ISETP.GT.U32.AND P2, PT, R2, R4, PT ;  /* 0x000000040200720c */ /* 0x000fc80003f44070 */
[----:B------:R-:W-:Y:S01]  /*c0d0*/  ISETP.GT.U32.AND P0, PT, R2, R5, PT ;  /* 0x000000050200720c */ /* 0x000fe20003f04070 */
[----:B------:R-:W-:-:S04]  /*c0e0*/  @!P6 IMAD.IADD R10, R10, 0x1, -R2 ;  /* 0x000000010a0ae824 */ /* 0x000fc800078e0a02 */
[----:B------:R-:W-:-:S04]  /*c0f0*/  @!P5 IMAD.MOV R10, RZ, RZ, -R10 ;  /* 0x000000ffff0ad224 */ /* 0x000fc800078e0a0a */
[----:B------:R-:W-:Y:S01]  /*c100*/  @!P2 IMAD.IADD R4, R4, 0x1, -R2 ;  /* 0x000000010404a824 */ /* 0x000fe200078e0a02 */
[----:B------:R-:W-:-:S03]  /*c110*/  ISETP.GE.AND P2, PT, R25, RZ, PT ;  /* 0x000000ff1900720c */ /* 0x000fc60003f46270 */
[----:B------:R-:W-:Y:S01]  /*c120*/  @!P0 IMAD.IADD R5, R5, 0x1, -R2 ;  /* 0x0000000105058824 */ /* 0x000fe200078e0a02 */
[----:B------:R-:W-:Y:S02]  /*c130*/  ISETP.GE.AND P0, PT, R26, RZ, PT ;  /* 0x000000ff1a00720c */ /* 0x000fe40003f06270 */
[----:B------:R-:W3:Y:S01]  /*c140*/  LDL R26, [R1+0x5788] ;  /* 0x00578800011a7983 */ /* 0x000ee20000100800 */
[----:B--2---:R-:W-:Y:S01]  /*c150*/  IMAD.MOV.U32 R0, RZ, RZ, R7 ;  /* 0x000000ffff007224 */ /* 0x004fe200078e0007 */
[----:B------:R-:W-:-:S03]  /*c160*/  IABS R7, R25 ;  /* 0x0000001900077213 */ /* 0x000fc60000000000 */
[----:B------:R-:W-:-:S04]  /*c170*/  IMAD.MOV.U32 R6, RZ, RZ, R0 ;  /* 0x000000ffff067224 */ /* 0x000fc800078e0000 */
[----:B------:R-:W-:Y:S02]  /*c180*/  IMAD.MOV.U32 R23, RZ, RZ, R6 ;  /* 0x000000ffff177224 */ /* 0x000fe400078e0006 */
[----:B------:R-:W-:-:S04]  /*c190*/  IMAD.HI.U32 R6, R61, R7, RZ ;  /* 0x000000073d067227 */ /* 0x000fc800078e00ff */
[----:B------:R-:W-:-:S04]  /*c1a0*/  IMAD.MOV R6, RZ, RZ, -R6 ;  /* 0x000000ffff067224 */ /* 0x000fc800078e0a06 */
[----:B------:R-:W-:Y:S01]  /*c1b0*/  IMAD R7, R2, R6, R7 ;  /* 0x0000000602077224 */ /* 0x000fe200078e0207 */
[----:B------:R-:W-:Y:S01]  /*c1c0*/  IABS R6, R28 ;  /* 0x0000001c00067213 */ /* 0x000fe20000000000 */
[----:B------:R-:W-:Y:S02]  /*c1d0*/  IMAD.MOV.U32 R24, RZ, RZ, R23 ;  /* 0x000000ffff187224 */ /* 0x000fe400078e0017 */
[----:B------:R-:W-:Y:S02]  /*c1e0*/  IMAD.MOV.U32 R23, RZ, RZ, R16 ;  /* 0x000000ffff177224 */ /* 0x000fe400078e0010 */
[----:B------:R-:W-:Y:S02]  /*c1f0*/  IMAD.MOV.U32 R16, RZ, RZ, R13 ;  /* 0x000000ffff107224 */ /* 0x000fe400078e000d */
[----:B------:R-:W-:-:S04]  /*c200*/  IMAD.HI.U32 R13, R61, R6, RZ ;  /* 0x000000063d0d7227 */ /* 0x000fc800078e00ff */
[----:B------:R-:W-:-:S04]  /*c210*/  IMAD.MOV R13, RZ, RZ, -R13 ;  /* 0x000000ffff0d7224 */ /* 0x000fc800078e0a0d */
[----:B------:R-:W-:Y:S02]  /*c220*/  IMAD R6, R2, R13, R6 ;  /* 0x0000000d02067224 */ /* 0x000fe400078e0206 */
[----:B------:R-:W-:Y:S02]  /*c230*/  IMAD.MOV.U32 R13, RZ, RZ, R57 ;  /* 0x000000ffff0d7224 */ /* 0x000fe400078e0039 */
[----:B------:R-:W-:-:S04]  /*c240*/  IMAD.MOV.U32 R57, RZ, RZ, R9 ;  /* 0x000000ffff397224 */ /* 0x000fc800078e0009 */
[----:B------:R-:W-:Y:S02]  /*c250*/  @!P3 IMAD.MOV R57, RZ, RZ, -R57 ;  /* 0x000000ffff39b224 */ /* 0x000fe400078e0a39 */
[----:B----4-:R-:W-:-:S03]  /*c260*/  IMAD.MOV.U32 R25, RZ, RZ, R12 ;  /* 0x000000ffff197224 */ /* 0x010fc600078e000c */
[----:B------:R0:W-:Y:S04]  /*c270*/  STL [R1+0x26c], R57 ;  /* 0x00026c3901007387 */ /* 0x0001e80000100800 */
[----:B0-----:R-:W2:Y:S04]  /*c280*/  LDL.LU R57, [R1+0x5b18] ;  /* 0x005b180001397983 */ /* 0x001ea80000300800 */
[----:B------:R0:W-:Y:S02]  /*c290*/  STL [R1+0x274], R10 ;  /* 0x0002740a01007387 */ /* 0x0001e40000100800 */
[----:B0-----:R-:W-:-:S02]  /*c2a0*/  IMAD.MOV.U32 R10, RZ, RZ, R13 ;  /* 0x000000ffff0a7224 */ /* 0x001fc400078e000d */
[----:B------:R-:W-:Y:S02]  /*c2b0*/  IMAD.MOV.U32 R13, RZ, RZ, R25 ;  /* 0x000000ffff0d7224 */ /* 0x000fe400078e0019 */
[----:B------:R-:W-:Y:S02]  /*c2c0*/  IMAD.MOV.U32 R25, RZ, RZ, R22 ;  /* 0x000000ffff197224 */ /* 0x000fe400078e0016 */
[----:B------:R-:W-:Y:S02]  /*c2d0*/  IMAD.MOV.U32 R22, RZ, RZ, R41 ;  /* 0x000000ffff167224 */ /* 0x000fe400078e0029 */
[----:B------:R-:W-:Y:S02]  /*c2e0*/  IMAD.MOV.U32 R41, RZ, RZ, R58 ;  /* 0x000000ffff297224 */ /* 0x000fe400078e003a */
[----:B------:R-:W-:Y:S02]  /*c2f0*/  IMAD.MOV.U32 R58, RZ, RZ, R8 ;  /* 0x000000ffff3a7224 */ /* 0x000fe400078e0008 */
[----:B------:R-:W-:-:S02]  /*c300*/  IMAD.MOV.U32 R8, RZ, RZ, R59 ;  /* 0x000000ffff087224 */ /* 0x000fc400078e003b */
[----:B------:R-:W-:Y:S02]  /*c310*/  IMAD.MOV.U32 R59, RZ, RZ, R4 ;  /* 0x000000ffff3b7224 */ /* 0x000fe400078e0004 */
[----:B------:R-:W4:Y:S01]  /*c320*/  LDL.LU R4, [R1+0xc] ;  /* 0x00000c0001047983 */ /* 0x000f220000300800 */
[----:B------:R-:W-:Y:S02]  /*c330*/  ISETP.GT.U32.AND P6, PT, R2, R7, PT ;  /* 0x000000070200720c */ /* 0x000fe40003fc4070 */
[----:B------:R-:W-:-:S05]  /*c340*/  IABS R0, R27 ;  /* 0x0000001b00007213 */ /* 0x000fca0000000000 */
[----:B------:R-:W-:Y:S01]  /*c350*/  IMAD.HI.U32 R11, R61, R0, RZ ;  /* 0x000000003d0b7227 */ /* 0x000fe200078e00ff */
[----:B------:R-:W-:-:S05]  /*c360*/  IABS R3, R29 ;  /* 0x0000001d00037213 */ /* 0x000fca0000000000 */
[----:B------:R-:W-:Y:S02]  /*c370*/  @!P6 IMAD.IADD R7, R7, 0x1, -R2 ;  /* 0x000000010707e824 */ /* 0x000fe400078e0a02 */
[----:B------:R-:W-:Y:S01]  /*c380*/  IMAD.MOV R11, RZ, RZ, -R11 ;  /* 0x000000ffff0b7224 */ /* 0x000fe200078e0a0b */
[C---:B------:R-:W-:Y:S02]  /*c390*/  ISETP.GT.U32.AND P5, PT, R2.reuse, R5, PT ;  /* 0x000000050200720c */ /* 0x040fe40003fa4070 */
[C---:B------:R-:W-:Y:S01]  /*c3a0*/  ISETP.GT.U32.AND P3, PT, R2.reuse, R7, PT ;  /* 0x000000070200720c */ /* 0x040fe20003f64070 */
[----:B------:R-:W-:Y:S02]  /*c3b0*/  IMAD R0, R2, R11, R0 ;  /* 0x0000000b02007224 */ /* 0x000fe400078e0200 */
[----:B------:R-:W-:Y:S01]  /*c3c0*/  IMAD.HI.U32 R11, R61, R3, RZ ;  /* 0x000000033d0b7227 */ /* 0x000fe200078e00ff */
[----:B------:R-:W-:-:S03]  /*c3d0*/  IABS R12, R30 ;  /* 0x0000001e000c7213 */ /* 0x000fc60000000000 */
[----:B------:R-:W-:Y:S02]  /*c3e0*/  IMAD.MOV R11, RZ, RZ, -R11 ;  /* 0x000000ffff0b7224 */ /* 0x000fe400078e0a0b */
[----:B------:R-:W-:-:S04]  /*c3f0*/  IMAD.HI.U32 R9, R61, R12, RZ ;  /* 0x0000000c3d097227 */ /* 0x000fc800078e00ff */
[----:B------:R-:W-:Y:S02]  /*c400*/  @!P4 IMAD.MOV R58, RZ, RZ, -R58 ;  /* 0x000000ffff3ac224 */ /* 0x000fe400078e0a3a */
[----:B------:R-:W-:Y:S01]  /*c410*/  IMAD R3, R2, R11, R3 ;  /* 0x0000000b02037224 */ /* 0x000fe200078e0203 */
[----:B------:R-:W-:Y:S01]  /*c420*/  IABS R11, R31 ;  /* 0x0000001f000b7213 */ /* 0x000fe20000000000 */
[----:B------:R-:W-:Y:S02]  /*c430*/  @!P1 IMAD.MOV R59, RZ, RZ, -R59 ;  /* 0x000000ffff3b9224 */ /* 0x000fe400078e0a3b */
[--C-:B------:R-:W-:Y:S01]  /*c440*/  @!P3 IMAD.IADD R7, R7, 0x1, -R2.reuse ;  /* 0x000000010707b824 */ /* 0x100fe200078e0a02 */
[----:B------:R0:W-:Y:S01]  /*c450*/  STL [R1+0x27c], R58 ;  /* 0x00027c3a01007387 */ /* 0x0001e20000100800 */
[----:B------:R-:W-:Y:S02]  /*c460*/  IMAD.MOV R9, RZ, RZ, -R9 ;  /* 0x000000ffff097224 */ /* 0x000fe400078e0a09 */
[----:B------:R-:W-:Y:S01]  /*c470*/  @!P5 IMAD.IADD R5, R5, 0x1, -R2 ;  /* 0x000000010505d824 */ /* 0x000fe200078e0a02 */
[----:B------:R-:W-:Y:S01]  /*c480*/  ISETP.GE.AND P5, PT, R28, RZ, PT ;  /* 0x000000ff1c00720c */ /* 0x000fe20003fa6270 */
[----:B------:R-:W-:Y:S01]  /*c490*/  IMAD.MOV.U32 R28, RZ, RZ, R8 ;  /* 0x000000ffff1c7224 */ /* 0x000fe200078e0008 */
[----:B------:R-:W-:Y:S01]  /*c4a0*/  ISETP.GE.AND P1, PT, R27, RZ, PT ;  /* 0x000000ff1b00720c */ /* 0x000fe20003f26270 */
[----:B------:R-:W-:-:S02]  /*c4b0*/  @!P2 IMAD.MOV R7, RZ, RZ, -R7 ;  /* 0x000000ffff07a224 */ /* 0x000fc400078e0a07 */
[----:B------:R-:W-:Y:S01]  /*c4c0*/  IMAD.HI.U32 R8, R61, R11, RZ ;  /* 0x0000000b3d087227 */ /* 0x000fe200078e00ff */
[----:B0-----:R-:W2:Y:S04]  /*c4d0*/  LDL.LU R58, [R1+0x5b14] ;  /* 0x005b1400013a7983 */ /* 0x001ea80000300800 */
[----:B------:R0:W-:Y:S04]  /*c4e0*/  STL [R1+0x284], R59 ;  /* 0x0002843b01007387 */ /* 0x0001e80000100800 */
[----:B0-----:R-:W2:Y:S01]  /*c4f0*/  LDL.LU R59, [R1+0x5b10] ;  /* 0x005b1000013b7983 */ /* 0x001ea20000300800 */
[----:B----4-:R-:W-:-:S02]  /*c500*/  IMAD.MOV.U32 R27, RZ, RZ, R4 ;  /* 0x000000ffff1b7224 */ /* 0x010fc400078e0004 */
[----:B------:R-:W-:Y:S02]  /*c510*/  IMAD R4, R2, R9, R12 ;  /* 0x0000000902047224 */ /* 0x000fe400078e020c */
[----:B------:R-:W4:Y:S04]  /*c520*/  LDL R12, [R1+0x5764] ;  /* 0x00576400010c7983 */ /* 0x000f280000100800 */
[----:B------:R-:W2:Y:S04]  /*c530*/  LDL.LU R9, [R1+0x70] ;  /* 0x0000700001097983 */ /* 0x000ea80000300800 */
[----:B------:R0:W-:Y:S02]  /*c540*/  STL [R1+0x28c], R7 ;  /* 0x00028c0701007387 */ /* 0x0001e40000100800 */
[----:B0-----:R-:W-:-:S02]  /*c550*/  IMAD.MOV R7, RZ, RZ, -R8 ;  /* 0x000000ffff077224 */ /* 0x001fc400078e0a08 */
[----:B------:R-:W2:Y:S01]  /*c560*/  LDL.LU R8, [R1+0x48] ;  /* 0x0000480001087983 */ /* 0x000ea20000300800 */
[----:B------:R-:W-:-:S13]  /*c570*/  ISETP.GT.U32.AND P6, PT, R2, R0, PT ;  /* 0x000000000200720c */ /* 0x000fda0003fc4070 */
[----:B------:R-:W-:-:S05]  /*c580*/  @!P6 IMAD.IADD R0, R0, 0x1, -R2 ;  /* 0x000000010000e824 */ /* 0x000fca00078e0a02 */
[C---:B------:R-:W-:Y:S02]  /*c590*/  ISETP.GT.U32.AND P6, PT, R2.reuse, R0, PT ;  /* 0x000000000200720c */ /* 0x040fe40003fc4070 */
[C---:B------:R-:W-:Y:S02]  /*c5a0*/  ISETP.GT.U32.AND P4, PT, R2.reuse, R6, PT ;  /* 0x000000060200720c */ /* 0x040fe40003f84070 */
[C---:B------:R-:W-:Y:S01]  /*c5b0*/  ISETP.GT.U32.AND P3, PT, R2.reuse, R3, PT ;  /* 0x000000030200720c */ /* 0x040fe20003f64070 */
[----:B------:R-:W-:Y:S02]  /*c5c0*/  IMAD R7, R2, R7, R11 ;  /* 0x0000000702077224 */ /* 0x000fe400078e020b */
[----:B------:R-:W-:-:S06]  /*c5d0*/  IMAD.MOV.U32 R11, RZ, RZ, R5 ;  /* 0x000000ffff0b7224 */ /* 0x000fcc00078e0005 */
[--C-:B------:R-:W-:Y:S01]  /*c5e0*/  @!P6 IMAD.IADD R0, R0, 0x1, -R2.reuse ;  /* 0x000000010000e824 */ /* 0x100fe200078e0a02 */
[----:B------:R-:W-:Y:S01]  /*c5f0*/  ISETP.GT.U32.AND P6, PT, R2, R4, PT ;  /* 0x000000040200720c */ /* 0x000fe20003fc4070 */
[--C-:B------:R-:W-:Y:S02]  /*c600*/  @!P4 IMAD.IADD R6, R6, 0x1, -R2.reuse ;  /* 0x000000010606c824 */ /* 0x100fe400078e0a02 */
[----:B------:R-:W-:Y:S01]  /*c610*/  @!P3 IMAD.IADD R3, R3, 0x1, -R2 ;  /* 0x000000010303b824 */ /* 0x000fe200078e0a02 */
[----:B------:R-:W-:Y:S01]  /*c620*/  ISETP.GE.AND P3, PT, R30, RZ, PT ;  /* 0x000000ff1e00720c */ /* 0x000fe20003f66270 */
[----:B------:R-:W-:Y:S01]  /*c630*/  @!P0 IMAD.MOV R11, RZ, RZ, -R11 ;  /* 0x000000ffff0b8224 */ /* 0x000fe200078e0a0b */
[----:B------:R-:W-:Y:S01]  /*c640*/  ISETP.GE.AND P4, PT, R29, RZ, PT ;  /* 0x000000ff1d00720c */ /* 0x000fe20003f86270 */
[----:B------:R-:W-:Y:S01]  /*c650*/  IMAD.MOV.U32 R29, RZ, RZ, R10 ;  /* 0x000000ffff1d7224 */ /* 0x000fe200078e000a */
[----:B------:R-:W-:Y:S02]  /*c660*/  IABS R10, R32 ;  /* 0x00000020000a7213 */ /* 0x000fe40000000000 */
[----:B------:R-:W-:Y:S01]  /*c670*/  ISETP.GT.U32.AND P2, PT, R2, R6, PT ;  /* 0x000000060200720c */ /* 0x000fe20003f44070 */
[----:B------:R0:W-:Y:S02]  /*c680*/  STL [R1+0x294], R11 ;  /* 0x0002940b01007387 */ /* 0x0001e40000100800 */
[----:B------:R-:W-:-:S02]  /*c690*/  @!P6 IMAD.IADD R4, R4, 0x1, -R2 ;  /* 0x000000010404e824 */ /* 0x000fc400078e0a02 */
[----:B------:R-:W-:-:S03]  /*c6a0*/  IMAD.HI.U32 R5, R61, R10, RZ ;  /* 0x0000000a3d057227 */ /* 0x000fc600078e00ff */
[C---:B------:R-:W-:Y:S02]  /*c6b0*/  ISETP.GT.U32.AND P6, PT, R2.reuse, R4, PT ;  /* 0x000000040200720c */ /* 0x040fe40003fc4070 */
[----:B------:R-:W-:-:S03]  /*c6c0*/  ISETP.GT.U32.AND P0, PT, R2, R3, PT ;  /* 0x000000030200720c */ /* 0x000fc60003f04070 */
[----:B------:R-:W-:Y:S01]  /*c6d0*/  @!P2 IMAD.IADD R6, R6, 0x1, -R2 ;  /* 0x000000010606a824 */ /* 0x000fe200078e0a02 */
[----:B------:R-:W-:-:S07]  /*c6e0*/  ISETP.GT.U32.AND P2, PT, R2, R7, PT ;  /* 0x000000070200720c */ /* 0x000fce0003f44070 */
[--C-:B------:R-:W-:Y:S02]  /*c6f0*/  @!P6 IMAD.IADD R4, R4, 0x1, -R2.reuse ;  /* 0x000000010404e824 */ /* 0x100fe400078e0a02 */
[----:B------:R-:W-:Y:S01]  /*c700*/  @!P0 IMAD.IADD R3, R3, 0x1, -R2 ;  /* 0x0000000103038824 */ /* 0x000fe200078e0a02 */
[----:B------:R-:W-:Y:S01]  /*c710*/  ISETP.GE.AND P0, PT, R33, RZ, PT ;  /* 0x000000ff2100720c */ /* 0x000fe20003f06270 */
[----:B------:R-:W-:Y:S02]  /*c720*/  @!P5 IMAD.MOV R6, RZ, RZ, -R6 ;  /* 0x000000ffff06d224 */ /* 0x000fe400078e0a06 */
[----:B------:R-:W-:Y:S01]  /*c730*/  @!P2 IMAD.IADD R7, R7, 0x1, -R2 ;  /* 0x000000010707a824 */ /* 0x000fe200078e0a02 */
[----:B------:R-:W-:Y:S02]  /*c740*/  ISETP.GE.AND P5, PT, R32, RZ, PT ;  /* 0x000000ff2000720c */ /* 0x000fe40003fa6270 */
[----:B------:R-:W-:Y:S01]  /*c750*/  ISETP.GE.AND P2, PT, R34, RZ, PT ;  /* 0x000000ff2200720c */ /* 0x000fe20003f46270 */
[----:B--2---:R-:W-:-:S04]  /*c760*/  IMAD.MOV.U32 R30, RZ, RZ, R8 ;  /* 0x000000ffff1e7224 */ /* 0x004fc800078e0008 */
[----:B0-----:R-:W-:Y:S02]  /*c770*/  IMAD.MOV.U32 R11, RZ, RZ, R30 ;  /* 0x000000ffff0b7224 */ /* 0x001fe400078e001e */
[----:B------:R-:W-:Y:S02]  /*c780*/  IMAD.MOV.U32 R30, RZ, RZ, R29 ;  /* 0x000000ffff1e7224 */ /* 0x000fe400078e001d */
[----:B------:R-:W-:Y:S02]  /*c790*/  IMAD.MOV.U32 R29, RZ, RZ, R9 ;  /* 0x000000ffff1d7224 */ /* 0x000fe400078e0009 */
[----:B----4-:R-:W-:Y:S02]  /*c7a0*/  IMAD.MOV.U32 R9, RZ, RZ, R12 ;  /* 0x000000ffff097224 */ /* 0x010fe400078e000c */
[----:B------:R-:W-:Y:S02]  /*c7b0*/  IMAD.MOV.U32 R12, RZ, RZ, R27 ;  /* 0x000000ffff0c7224 */ /* 0x000fe400078e001b */
[----:B------:R-:W-:-:S02]  /*c7c0*/  IMAD.MOV.U32 R27, RZ, RZ, R15 ;  /* 0x000000ffff1b7224 */ /* 0x000fc400078e000f */
[----:B------:R-:W-:Y:S02]  /*c7d0*/  IMAD.MOV.U32 R15, RZ, RZ, R60 ;  /* 0x000000ffff0f7224 */ /* 0x000fe400078e003c */
[----:B------:R-:W-:Y:S02]  /*c7e0*/  IMAD.MOV.U32 R60, RZ, RZ, R0 ;  /* 0x000000ffff3c7224 */ /* 0x000fe400078e0000 */
[----:B------:R-:W-:-:S04]  /*c7f0*/  IMAD.MOV R0, RZ, RZ, -R5 ;  /* 0x000000ffff007224 */ /* 0x000fc800078e0a05 */
[----:B------:R-:W-:-:S05]  /*c800*/  IMAD R10, R2, R0, R10 ;  /* 0x00000000020a7224 */ /* 0x000fca00078e020a */
[----:B------:R-:W-:Y:S01]  /*c810*/  ISETP.GT.U32.AND P6, PT, R2, R10, PT ;  /* 0x0000000a0200720c */ /* 0x000fe20003fc4070 */
[----:B------:R-:W-:Y:S01]  /*c820*/  @!P1 IMAD.MOV R60, RZ, RZ, -R60 ;  /* 0x000000ffff3c9224 */ /* 0x000fe200078e0a3c */
[----:B------:R-:W-:Y:S01]  /*c830*/  IABS R8, R33 ;  /* 0x0000002100087213 */ /* 0x000fe20000000000 */
[----:B------:R-:W-:Y:S01]  /*c840*/  IMAD.MOV.U32 R33, RZ, RZ, R3 ;  /* 0x000000ffff217224 */ /* 0x000fe200078e0003 */
[----:B------:R-:W-:Y:S01]  /*c850*/  ISETP.GE.AND P1, PT, R31, RZ, PT ;  /* 0x000000ff1f00720c */ /* 0x000fe20003f26270 */
[----:B------:R-:W-:Y:S02]  /*c860*/  IMAD.MOV.U32 R31, RZ, RZ, R30 ;  /* 0x000000ffff1f7224 */ /* 0x000fe400078e001e */
[----:B------:R-:W-:Y:S01]  /*c870*/  IMAD.MOV.U32 R30, RZ, RZ, R9 ;  /* 0x000000ffff1e7224 */ /* 0x000fe200078e0009 */
[----:B------:R-:W-:Y:S01]  /*c880*/  IABS R9, R34 ;  /* 0x0000002200097213 */ /* 0x000fe20000000000 */
[----:B------:R0:W-:Y:S01]  /*c890*/  STL [R1+0x29c], R60 ;  /* 0x00029c3c01007387 */ /* 0x0001e20000100800 */
[----:B------:R-:W-:-:S04]  /*c8a0*/  IMAD.HI.U32 R5, R61, R8, RZ ;  /* 0x000000083d057227 */ /* 0x000fc800078e00ff */
[----:B------:R-:W-:Y:S02]  /*c8b0*/  @!P4 IMAD.MOV R33, RZ, RZ, -R33 ;  /* 0x000000ffff21c224 */ /* 0x000fe400078e0a21 */
[----:B------:R-:W-:Y:S01]  /*c8c0*/  @!P6 IMAD.IADD R10, R10, 0x1, -R2 ;  /* 0x000000010a0ae824 */ /* 0x000fe200078e0a02 */
[----:B------:R-:W-:Y:S01]  /*c8d0*/  ISETP.GT.U32.AND P6, PT, R2, R7, PT ;  /* 0x000000070200720c */ /* 0x000fe20003fc4070 */
[----:B0-----:R-:W2:Y:S01]  /*c8e0*/  LDL.LU R60, [R1+0x5b0c] ;  /* 0x005b0c00013c7983 */ /* 0x001ea20000300800 */
[----:B------:R-:W-:-:S03]  /*c8f0*/  IMAD.MOV.U32 R32, RZ, RZ, R11 ;  /* 0x000000ffff207224 */ /* 0x000fc600078e000b */
[----:B------:R0:W-:Y:S01]  /*c900*/  STL [R1+0x2a4], R6 ;  /* 0x0002a40601007387 */ /* 0x0001e20000100800 */
[----:B------:R-:W-:Y:S02]  /*c910*/  IMAD.MOV R5, RZ, RZ, -R5 ;  /* 0x000000ffff057224 */ /* 0x000fe400078e0a05 */
[----:B------:R-:W-:Y:S01]  /*c920*/  IMAD.HI.U32 R11, R61, R9, RZ ;  /* 0x000000093d0b7227 */ /* 0x000fe200078e00ff */
[----:B------:R1:W-:Y:S01]  /*c930*/  STL [R1+0x2ac], R33 ;  /* 0x0002ac2101007387 */ /* 0x0003e20000100800 */
[C---:B------:R-:W-:Y:S02]  /*c940*/  ISETP.GT.U32.AND P4, PT, R2.reuse, R10, PT ;  /* 0x0000000a0200720c */ /* 0x040fe40003f84070 */
[----:B0-----:R-:W-:Y:S01]  /*c950*/  IABS R6, R35 ;  /* 0x0000002300067213 */ /* 0x001fe20000000000 */
[----:B------:R-:W-:Y:S02]  /*c960*/  IMAD R8, R2, R5, R8 ;  /* 0x0000000502087224 */ /* 0x000fe400078e0208 */
[----:B-1----:R-:W-:-:S02]  /*c970*/  IMAD.MOV.U32 R33, RZ, RZ, R4 ;  /* 0x000000ffff217224 */ /* 0x002fc400078e0004 */
[----:B------:R-:W-:-:S04]  /*c980*/  IMAD.HI.U32 R3, R61, R6, RZ ;  /* 0x000000063d037227 */ /* 0x000fc800078e00ff */
[----:B------:R-:W-:Y:S02]  /*c990*/  IMAD.MOV R4, RZ, RZ, -R11 ;  /* 0x000000ffff047224 */ /* 0x000fe400078e0a0b */
[----:B------:R-:W-:Y:S02]  /*c9a0*/  IMAD.MOV R3, RZ, RZ, -R3 ;  /* 0x000000ffff037224 */ /* 0x000fe400078e0a03 */
[----:B------:R-:W-:Y:S01]  /*c9b0*/  @!P3 IMAD.MOV R33, RZ, RZ, -R33 ;  /* 0x000000ffff21b224 */ /* 0x000fe200078e0a21 */
[C---:B------:R-:W-:Y:S01]  /*c9c0*/  ISETP.GT.U32.AND P3, PT, R2.reuse, R8, PT ;  /* 0x000000080200720c */ /* 0x040fe20003f64070 */
[C---:B------:R-:W-:Y:S02]  /*c9d0*/  IMAD R9, R2.reuse, R4, R9 ;  /* 0x0000000402097224 */ /* 0x040fe400078e0209 */
[C---:B------:R-:W-:Y:S02]  /*c9e0*/  IMAD R6, R2.reuse, R3, R6 ;  /* 0x0000000302067224 */ /* 0x040fe400078e0206 */
[--C-:B------:R-:W-:Y:S01]  /*c9f0*/  @!P6 IMAD.IADD R7, R7, 0x1, -R2.reuse ;  /* 0x000000010707e824 */ /* 0x100fe200078e0a02 */
[----:B------:R-:W-:Y:S01]  /*ca00*/  ISETP.GT.U32.AND P6, PT, R2, R9, PT ;  /* 0x000000090200720c */ /* 0x000fe20003fc4070 */
[----:B------:R-:W-:Y:S01]  /*ca10*/  @!P4 IMAD.IADD R10, R10, 0x1, -R2 ;  /* 0x000000010a0ac824 */ /* 0x000fe200078e0a02 */
[----:B------:R-:W-:-:S02]  /*ca20*/  ISETP.GT.U32.AND P4, PT, R2, R6, PT ;  /* 0x000000060200720c */ /* 0x000fc40003f84070 */
[----:B------:R-:W-:Y:S02]  /*ca30*/  IABS R5, R36 ;  /* 0x0000002400057213 */ /* 0x000fe40000000000 */
[----:B-----5:R-:W-:Y:S01]  /*ca40*/  IABS R0, R37 ;  /* 0x0000002500007213 */ /* 0x020fe20000000000 */
[----:B------:R-:W-:Y:S02]  /*ca50*/  @!P3 IMAD.IADD R8, R8, 0x1, -R2 ;  /* 0x000000010808b824 */ /* 0x000fe400078e0a02 */
[----:B------:R-:W-:Y:S01]  /*ca60*/  IMAD.HI.U32 R11, R61, R5, RZ ;  /* 0x000000053d0b7227 */ /* 0x000fe200078e00ff */
[----:B------:R-:W-:-:S03]  /*ca70*/  IABS R3, R38 ;  /* 0x0000002600037213 */ /* 0x000fc60000000000 */
[----:B------:R-:W-:Y:S01]  /*ca80*/  @!P6 IMAD.IADD R9, R9, 0x1, -R2 ;  /* 0x000000010909e824 */ /* 0x000fe200078e0a02 */
[----:B------:R-:W-:Y:S01]  /*ca90*/  ISETP.GT.U32.AND P6, PT, R2, R8, PT ;  /* 0x000000080200720c */ /* 0x000fe20003fc4070 */
[----:B------:R-:W-:Y:S02]  /*caa0*/  IMAD.MOV R11, RZ, RZ, -R11 ;  /* 0x000000ffff0b7224 */ /* 0x000fe400078e0a0b */
[----:B------:R-:W-:-:S04]  /*cab0*/  IMAD.HI.U32 R4, R61, R0, RZ ;  /* 0x000000003d047227 */ /* 0x000fc800078e00ff */
[----:B------:R-:W-:Y:S01]  /*cac0*/  @!P4 IMAD.IADD R6, R6, 0x1, -R2 ;  /* 0x000000010606c824 */ /* 0x000fe200078e0a02 */
[C---:B------:R-:W-:Y:S01]  /*cad0*/  ISETP.GT.U32.AND P4, PT, R2.reuse, R9, PT ;  /* 0x000000090200720c */ /* 0x040fe20003f84070 */
[----:B------:R-:W-:Y:S02]  /*cae0*/  IMAD R5, R2, R11, R5 ;  /* 0x0000000b02057224 */ /* 0x000fe400078e0205 */
[----:B------:R-:W-:Y:S02]  /*caf0*/  IMAD.MOV R4, RZ, RZ, -R4 ;  /* 0x000000ffff047224 */ /* 0x000fe400078e0a04 */
[----:B------:R-:W-:-:S04]  /*cb00*/  IMAD.HI.U32 R11, R61, R3, RZ ;  /* 0x000000033d0b7227 */ /* 0x000fc800078e00ff */
[----:B------:R-:W-:Y:S02]  /*cb10*/  IMAD R0, R2, R4, R0 ;  /* 0x0000000402007224 */ /* 0x000fe400078e0200 */
[----:B------:R-:W-:Y:S02]  /*cb20*/  IMAD.MOV R11, RZ, RZ, -R11 ;  /* 0x000000ffff0b7224 */ /* 0x000fe400078e0a0b */
[--C-:B------:R-:W-:Y:S01]  /*cb30*/  @!P6 IMAD.IADD R8, R8, 0x1, -R2.reuse ;  /* 0x000000010808e824 */ /* 0x100fe200078e0a02 */
[C---:B------:R-:W-:Y:S01]  /*cb40*/  ISETP.GT.U32.AND P6, PT, R2.reuse, R0, PT ;  /* 0x000000000200720c */ /* 0x040fe20003fc4070 */
[----:B------:R-:W-:Y:S01]  /*cb50*/  IMAD R3, R2, R11, R3 ;  /* 0x0000000b02037224 */ /* 0x000fe200078e0203 */
[----:B------:R0:W-:Y:S01]  /*cb60*/  STL [R1+0x2b4], R33 ;  /* 0x0002b42101007387 */ /* 0x0001e20000100800 */
[----:B------:R-:W-:-:S03]  /*cb70*/  @!P4 IMAD.IADD R9, R9, 0x1, -R2 ;  /* 0x000000010909c824 */ /* 0x000fc600078e0a02 */
[C---:B------:R-:W-:Y:S01]  /*cb80*/  ISETP.GT.U32.AND P4, PT, R2.reuse, R3, PT ;  /* 0x000000030200720c */ /* 0x040fe20003f84070 */
[----:B0-----:R-:W-:Y:S02]  /*cb90*/  IMAD.MOV.U32 R33, RZ, RZ, R7 ;  /* 0x000000ffff217224 */ /* 0x001fe400078e0007 */
[----:B------:R-:W-:Y:S02]  /*cba0*/  IMAD.MOV.U32 R7, RZ, RZ, R10 ;  /* 0x000000ffff077224 */ /* 0x000fe400078e000a */
[----:B------:R-:W-:Y:S02]  /*cbb0*/  @!P1 IMAD.MOV R33, RZ, RZ, -R33 ;  /* 0x000000ffff219224 */ /* 0x000fe400078e0a21 */
[----:B------:R-:W-:Y:S01]  /*cbc0*/  @!P5 IMAD.MOV R7, RZ, RZ, -R7 ;  /* 0x000000ffff07d224 */ /* 0x000fe200078e0a07 */
[----:B------:R-:W-:Y:S01]  /*cbd0*/  ISETP.GT.U32.AND P5, PT, R2, R5, PT ;  /* 0x000000050200720c */ /* 0x000fe20003fa4070 */
[--C-:B------:R-:W-:Y:S01]  /*cbe0*/  @!P6 IMAD.IADD R0, R0, 0x1, -R2.reuse ;  /* 0x000000010000e824 */ /* 0x100fe200078e0a02 */
[----:B------:R-:W-:Y:S04]  /*cbf0*/  STL [R1+0x2bc], R33 ;  /* 0x0002bc2101007387 */ /* 0x000fe80000100800 */
[----:B------:R0:W-:Y:S01]  /*cc00*/  STL [R1+0x2c4], R7 ;  /* 0x0002c40701007387 */ /* 0x0001e20000100800 */
[----:B------:R-:W-:Y:S01]  /*cc10*/  @!P4 IMAD.IADD R3, R3, 0x1, -R2 ;  /* 0x000000010303c824 */ /* 0x000fe200078e0a02 */
[----:B------:R-:W-:-:S02]  /*cc20*/  ISETP.GT.U32.AND P4, PT, R2, R0, PT ;  /* 0x000000000200720c */ /* 0x000fc40003f84070 */
[----:B0-----:R-:W-:-:S05]  /*cc30*/  IABS R7, R49 ;  /* 0x0000003100077213 */ /* 0x001fca0000000000 */
[----:B------:R-:W-:Y:S01]  /*cc40*/  IMAD.HI.U32 R11, R61, R7, RZ ;  /* 0x000000073d0b7227 */ /* 0x000fe200078e00ff */
[----:B------:R-:W-:-:S03]  /*cc50*/  ISETP.GT.U32.AND P1, PT, R2, R6, PT ;  /* 0x000000060200720c */ /* 0x000fc60003f24070 */
[----:B------:R-:W-:Y:S01]  /*cc60*/  IMAD.MOV R11, RZ, RZ, -R11 ;  /* 0x000000ffff0b7224 */ /* 0x000fe200078e0a0b */
[----:B------:R-:W-:Y:S01]  /*cc70*/  IABS R4, R39 ;  /* 0x0000002700047213 */ /* 0x000fe20000000000 */
[----:B------:R-:W-:Y:S01]  /*cc80*/  @!P5 IMAD.IADD R5, R5, 0x1, -R2 ;  /* 0x000000010505d824 */ /* 0x000fe200078e0a02 */
[----:B------:R-:W-:Y:S01]  /*cc90*/  ISETP.GE.AND P3, PT, R35, RZ, PT ;  /* 0x000000ff2300720c */ /* 0x000fe20003f66270 */
[C---:B------:R-:W-:Y:S02]  /*cca0*/  IMAD R7, R2.reuse, R11, R7 ;  /* 0x0000000b02077224 */ /* 0x040fe400078e0207 */
[----:B------:R-:W-:Y:S01]  /*ccb0*/  IMAD.HI.U32 R10, R61, R4, RZ ;  /* 0x000000043d0a7227 */ /* 0x000fe200078e00ff */
[----:B------:R-:W-:-:S03]  /*ccc0*/  ISETP.GT.U32.AND P6, PT, R2, R5, PT ;  /* 0x000000050200720c */ /* 0x000fc60003fc4070 */
[----:B------:R-:W-:Y:S01]  /*ccd0*/  @!P4 IMAD.IADD R0, R0, 0x1, -R2 ;  /* 0x000000010000c824 */ /* 0x000fe200078e0a02 */
[----:B------:R-:W-:Y:S01]  /*cce0*/  ISETP.GT.U32.AND P4, PT, R2, R7, PT ;  /* 0x000000070200720c */ /* 0x000fe20003f84070 */
[----:B------:R-:W-:Y:S02]  /*ccf0*/  IMAD.MOV.U32 R34, RZ, RZ, R8 ;  /* 0x000000ffff227224 */ /* 0x000fe400078e0008 */
[----:B------:R-:W-:Y:S02]  /*cd00*/  IMAD.MOV R10, RZ, RZ, -R10 ;  /* 0x000000ffff0a7224 */ /* 0x000fe400078e0a0a */
[----:B------:R-:W-:Y:S02]  /*cd10*/  IMAD.MOV.U32 R33, RZ, RZ, R9 ;  /* 0x000000ffff217224 */ /* 0x000fe400078e0009 */
[----:B------:R-:W-:Y:S01]  /*cd20*/  @!P1 IMAD.IADD R6, R6, 0x1, -R2 ;  /* 0x0000000106069824 */ /* 0x000fe200078e0a02 */
[----:B------:R-:W-:Y:S01]  /*cd30*/  ISETP.GE.AND P1, PT, R36, RZ, PT ;  /* 0x000000ff2400720c */ /* 0x000fe20003f26270 */
[----:B------:R-:W-:Y:S01]  /*cd40*/  @!P0 IMAD.MOV R34, RZ, RZ, -R34 ;  /* 0x000000ffff228224 */ /* 0x000fe200078e0a22 */
[----:B------:R-:W-:Y:S01]  /*cd50*/  ISETP.GE.AND P5, PT, R37, RZ, PT ;  /* 0x000000ff2500720c */ /* 0x000fe20003fa6270 */
[----:B------:R-:W-:Y:S01]  /*cd60*/  IMAD R4, R2, R10, R4 ;  /* 0x0000000a02047224 */ /* 0x000fe200078e0204 */
[----:B------:R-:W-:Y:S01]  /*cd70*/  IABS R10, R50 ;  /* 0x00000032000a7213 */ /* 0x000fe20000000000 */
[----:B------:R-:W-:-:S02]  /*cd80*/  @!P2 IMAD.MOV R33, RZ, RZ, -R33 ;  /* 0x000000ffff21a224 */ /* 0x000fc400078e0a21 */
[----:B------:R-:W-:Y:S01]  /*cd90*/  @!P3 IMAD.MOV R6, RZ, RZ, -R6 ;  /* 0x000000ffff06b224 */ /* 0x000fe200078e0a06 */
[----:B------:R-:W-:Y:S01]  /*cda0*/  STL [R1+0x2cc], R34 ;  /* 0x0002cc2201007387 */ /* 0x000fe20000100800 */
[--C-:B------:R-:W-:Y:S01]  /*cdb0*/  @!P6 IMAD.IADD R5, R5, 0x1, -R2.reuse ;  /* 0x000000010505e824 */ /* 0x100fe200078e0a02 */
[----:B------:R-:W-:Y:S01]  /*cdc0*/  IABS R9, R52 ;  /* 0x0000003400097213 */ /* 0x000fe20000000000 */
[----:B------:R-:W-:Y:S01]  /*cdd0*/  IMAD.HI.U32 R8, R61, R10, RZ ;  /* 0x0000000a3d087227 */ /* 0x000fe200078e00ff */
[----:B------:R-:W-:Y:S03]  /*cde0*/  STL [R1+0x2d4], R33 ;  /* 0x0002d42101007387 */ /* 0x000fe60000100800 */
[----:B------:R-:W-:Y:S01]  /*cdf0*/  @!P4 IMAD.IADD R7, R7, 0x1, -R2 ;  /* 0x000000010707c824 */ /* 0x000fe200078e0a02 */
[----:B------:R0:W-:Y:S01]  /*ce00*/  STL [R1+0x2dc], R6 ;  /* 0x0002dc0601007387 */ /* 0x0001e20000100800 */
[----:B------:R-:W-:-:S02]  /*ce10*/  IMAD.MOV.U32 R11, RZ, RZ, R5 ;  /* 0x000000ffff0b7224 */ /* 0x000fc400078e0005 */
[----:B------:R-:W-:Y:S01]  /*ce20*/  IMAD.MOV R5, RZ, RZ, -R8 ;  /* 0x000000ffff057224 */ /* 0x000fe200078e0a08 */
[C---:B------:R-:W-:Y:S01]  /*ce30*/  ISETP.GT.U32.AND P4, PT, R2.reuse, R7, PT ;  /* 0x000000070200720c */ /* 0x040fe20003f84070 */
[----:B------:R-:W-:Y:S01]  /*ce40*/  IMAD.MOV.U32 R8, RZ, RZ, R9 ;  /* 0x000000ffff087224 */ /* 0x000fe200078e0009 */
[----:B0-----:R-:W-:Y:S01]  /*ce50*/  IABS R6, R51 ;  /* 0x0000003300067213 */ /* 0x001fe20000000000 */
[----:B------:R-:W-:Y:S02]  /*ce60*/  @!P1 IMAD.MOV R11, RZ, RZ, -R11 ;  /* 0x000000ffff0b9224 */ /* 0x000fe400078e0a0b */
[----:B------:R-:W-:Y:S02]  /*ce70*/  @!P5 IMAD.MOV R0, RZ, RZ, -R0 ;  /* 0x000000ffff00d224 */ /* 0x000fe400078e0a00 */
[----:B------:R-:W-:Y:S01]  /*ce80*/  IMAD.HI.U32 R9, R61, R6, RZ ;  /* 0x000000063d097227 */ /* 0x000fe200078e00ff */
[----:B------:R-:W-:Y:S03]  /*ce90*/  STL [R1+0x2e4], R11 ;  /* 0x0002e40b01007387 */ /* 0x000fe60000100800 */
[----:B------:R-:W-:Y:S01]  /*cea0*/  IMAD.MOV R9, RZ, RZ, -R9 ;  /* 0x000000ffff097224 */ /* 0x000fe200078e0a09 */
[----:B------:R0:W-:Y:S01]  /*ceb0*/  STL [R1+0x2ec], R0 ;  /* 0x0002ec0001007387 */ /* 0x0001e20000100800 */
[C---:B------:R-:W-:Y:S01]  /*cec0*/  IMAD R5, R2.reuse, R5, R10 ;  /* 0x0000000502057224 */ /* 0x040fe200078e020a */
[----:B------:R-:W-:Y:S01]  /*ced0*/  ISETP.GT.U32.AND P3, PT, R2, R4, PT ;  /* 0x000000040200720c */ /* 0x000fe20003f64070 */
[----:B------:R-:W-:-:S03]  /*cee0*/  @!P4 IMAD.IADD R7, R7, 0x1, -R2 ;  /* 0x000000010707c824 */ /* 0x000fc600078e0a02 */
[C---:B------:R-:W-:Y:S01]  /*cef0*/  ISETP.GT.U32.AND P5, PT, R2.reuse, R5, PT ;  /* 0x000000050200720c */ /* 0x040fe20003fa4070 */
[----:B0-----:R-:W-:-:S05]  /*cf00*/  IMAD R0, R2, R9, R6 ;  /* 0x0000000902007224 */ /* 0x001fca00078e0206 */
[C---:B------:R-:W-:Y:S02]  /*cf10*/  ISETP.GT.U32.AND P4, PT, R2.reuse, R0, PT ;  /* 0x000000000200720c */ /* 0x040fe40003f84070 */
[----:B------:R-:W-:Y:S01]  /*cf20*/  ISETP.GT.U32.AND P0, PT, R2, R3, PT ;  /* 0x000000030200720c */ /* 0x000fe20003f04070 */
[----:B------:R-:W-:Y:S01]  /*cf30*/  @!P3 IMAD.IADD R4, R4, 0x1, -R2 ;  /* 0x000000010404b824 */ /* 0x000fe200078e0a02 */
[----:B------:R-:W-:-:S03]  /*cf40*/  ISETP.GE.AND P2, PT, R38, RZ, PT ;  /* 0x000000ff2600720c */ /* 0x000fc60003f46270 */
[----:B------:R-:W-:Y:S01]  /*cf50*/  @!P5 IMAD.IADD R5, R5, 0x1, -R2 ;  /* 0x000000010505d824 */ /* 0x000fe200078e0a02 */
[----:B------:R-:W-:-:S05]  /*cf60*/  ISETP.GT.U32.AND P1, PT, R2, R4, PT ;  /* 0x000000040200720c */ /* 0x000fca0003f24070 */
[--C-:B------:R-:W-:Y:S01]  /*cf70*/  @!P4 IMAD.IADD R0, R0, 0x1, -R2.reuse ;  /* 0x000000010000c824 */ /* 0x100fe200078e0a02 */
[----:B------:R-:W-:Y:S01]  /*cf80*/  ISETP.GT.U32.AND P5, PT, R2, R5, PT ;  /* 0x000000050200720c */ /* 0x000fe20003fa4070 */
[----:B------:R-:W-:-:S03]  /*cf90*/  @!P0 IMAD.IADD R3, R3, 0x1, -R2 ;  /* 0x0000000103038824 */ /* 0x000fc600078e0a02 */
[----:B------:R-:W-:Y:S02]  /*cfa0*/  ISETP.GT.U32.AND P4, PT, R2, R0, PT ;  /* 0x000000000200720c */ /* 0x000fe40003f84070 */
[----:B------:R-:W-:Y:S01]  /*cfb0*/  ISETP.GE.AND P6, PT, R39, RZ, PT ;  /* 0x000000ff2700720c */ /* 0x000fe20003fc6270 */
[----:B------:R-:W-:Y:S01]  /*cfc0*/  IMAD.HI.U32 R10, R61, R8, RZ ;  /* 0x000000083d0a7227 */ /* 0x000fe200078e00ff */
[----:B------:R-:W-:Y:S02]  /*cfd0*/  ISETP.GE.AND P0, PT, R49, RZ, PT ;  /* 0x000000ff3100720c */ /* 0x000fe40003f06270 */
[----:B------:R-:W-:Y:S01]  /*cfe0*/  ISETP.GE.AND P3, PT, R50, RZ, PT ;  /* 0x000000ff3200720c */ /* 0x000fe20003f66270 */
[----:B------:R-:W-:Y:S01]  /*cff0*/  @!P2 IMAD.MOV R3, RZ, RZ, -R3 ;  /* 0x000000ffff03a224 */ /* 0x000fe200078e0a03 */
[----:B------:R-:W-:Y:S01]  /*d000*/  ISETP.GE.AND P2, PT, R51, RZ, PT ;  /* 0x000000ff3300720c */ /* 0x000fe20003f46270 */
[----:B------:R-:W-:Y:S02]  /*d010*/  @!P1 IMAD.IADD R4, R4, 0x1, -R2 ;  /* 0x0000000104049824 */ /* 0x000fe400078e0a02 */
[----:B------:R-:W-:-:S02]  /*d020*/  IMAD.MOV R10, RZ, RZ, -R10 ;  /* 0x000000ffff0a7224 */ /* 0x000fc400078e0a0a */
[--C-:B------:R-:W-:Y:S01]  /*d030*/  @!P5 IMAD.IADD R5, R5, 0x1, -R2.reuse ;  /* 0x000000010505d824 */ /* 0x100fe200078e0a02 */
[----:B------:R0:W-:Y:S01]  /*d040*/  STL [R1+0x2f4], R3 ;  /* 0x0002f40301007387 */ /* 0x0001e20000100800 */
[----:B------:R-:W-:Y:S02]  /*d050*/  @!P4 IMAD.IADD R0, R0, 0x1, -R2 ;  /* 0x000000010000c824 */ /* 0x000fe400078e0a02 */
[----:B------:R-:W-:Y:S02]  /*d060*/  IMAD.MOV.U32 R35, RZ, RZ, R4 ;  /* 0x000000ffff237224 */ /* 0x000fe400078e0004 */
[----:B------:R-:W-:Y:S02]  /*d070*/  IMAD.MOV.U32 R34, RZ, RZ, R7 ;  /* 0x000000ffff227224 */ /* 0x000fe400078e0007 */
[----:B------:R-:W-:Y:S02]  /*d080*/  @!P6 IMAD.MOV R35, RZ, RZ, -R35 ;  /* 0x000000ffff23e224 */ /* 0x000fe400078e0a23 */
[----:B0-----:R-:W-:-:S02]  /*d090*/  IMAD R3, R2, R10, R8 ;  /* 0x0000000a02037224 */ /* 0x001fc400078e0208 */
[----:B------:R-:W-:Y:S02]  /*d0a0*/  IMAD.MOV.U32 R10, RZ, RZ, R5 ;  /* 0x000000ffff0a7224 */ /* 0x000fe400078e0005 */
[----:B------:R-:W-:Y:S02]  /*d0b0*/  IMAD.MOV.U32 R8, RZ, RZ, R0 ;  /* 0x000000ffff087224 */ /* 0x000fe400078e0000 */
[----:B------:R-:W-:Y:S02]  /*d0c0*/  @!P0 IMAD.MOV R34, RZ, RZ, -R34 ;  /* 0x000000ffff228224 */ /* 0x000fe400078e0a22 */
[----:B------:R-:W-:Y:S02]  /*d0d0*/  @!P3 IMAD.MOV R10, RZ, RZ, -R10 ;  /* 0x000000ffff0ab224 */ /* 0x000fe400078e0a0a */
[----:B------:R-:W-:Y:S01]  /*d0e0*/  @!P2 IMAD.MOV R8, RZ, RZ, -R8 ;  /* 0x000000ffff08a224 */ /* 0x000fe200078e0a08 */
[----:B------:R-:W-:Y:S04]  /*d0f0*/  STL [R1+0x2f8], R35 ;  /* 0x0002f82301007387 */ /* 0x000fe80000100800 */
[----:B------:R-:W-:Y:S04]  /*d100*/  STL [R1+0x300], R34 ;  /* 0x0003002201007387 */ /* 0x000fe80000100800 */
[----:B------:R0:W-:Y:S04]  /*d110*/  STL [R1+0x364], R10 ;  /* 0x0003640a01007387 */ /* 0x0001e80000100800 */
[----:B------:R-:W-:Y:S04]  /*d120*/  STL [R1+0x3a0], R8 ;  /* 0x0003a00801007387 */ /* 0x000fe80000100800 */
[----:B------:R-:W4:Y:S01]  /*d130*/  LDL.LU R37, [R1] ;  /* 0x0000000001257983 */ /* 0x000f220000300800 */
[----:B------:R-:W-:-:S02]  /*d140*/  ISETP.GT.U32.AND P6, PT, R2, R3, PT ;  /* 0x000000030200720c */ /* 0x000fc40003fc4070 */
[----:B------:R-:W-:Y:S01]  /*d150*/  ISETP.GE.AND P1, PT, R52, RZ, PT ;  /* 0x000000ff3400720c */ /* 0x000fe20003f26270 */
[----:B------:R-:W5:Y:S10]  /*d160*/  LDL.LU R38, [R1+0x4] ;  /* 0x0000040001267983 */ /* 0x000f740000300800 */
[----:B------:R-:W-:-:S05]  /*d170*/  @!P6 IMAD.IADD R3, R3, 0x1, -R2 ;  /* 0x000000010303e824 */ /* 0x000fca00078e0a02 */
[----:B------:R-:W-:Y:S01]  /*d180*/  ISETP.GT.U32.AND P6, PT, R2, R3, PT ;  /* 0x000000030200720c */ /* 0x000fe20003fc4070 */
[----:B------:R-:W-:Y:S01]  /*d190*/  IMAD.MOV.U32 R33, RZ, RZ, R12 ;  /* 0x000000ffff217224 */ /* 0x000fe200078e000c */
[----:B------:R-:W-:-:S11]  /*d1a0*/  IABS R12, R53 ;  /* 0x00000035000c7213 */ /* 0x000fd60000000000 */
[----:B------:R-:W-:-:S04]  /*d1b0*/  @!P6 IMAD.IADD R3, R3, 0x1, -R2 ;  /* 0x000000010303e824 */ /* 0x000fc800078e0a02 */
[----:B0-----:R-:W-:-:S04]  /*d1c0*/  IMAD.MOV.U32 R10, RZ, RZ, R3 ;  /* 0x000000ffff0a7224 */ /* 0x001fc800078e0003 */
[----:B------:R-:W-:Y:S01]  /*d1d0*/  @!P1 IMAD.MOV R10, RZ, RZ, -R10 ;  /* 0x000000ffff0a9224 */ /* 0x000fe200078e0a0a */
[----:B------:R-:W-:Y:S01]  /*d1e0*/  IABS R11, R54 ;  /* 0x00000036000b7213 */ /* 0x000fe20000000000 */
[----:B------:R-:W-:Y:S02]  /*d1f0*/  IMAD.MOV.U32 R34, RZ, RZ, R31 ;  /* 0x000000ffff227224 */ /* 0x000fe400078e001f */
[----:B------:R-:W-:Y:S01]  /*d200*/  IMAD.MOV.U32 R31, RZ, RZ, R30 ;  /* 0x000000ffff1f7224 */ /* 0x000fe200078e001e */
[----:B------:R-:W-:Y:S01]  /*d210*/  STL [R1+0x3a4], R10 ;  /* 0x0003a40a01007387 */ /* 0x000fe20000100800 */
[C---:B------:R-:W-:Y:S01]  /*d220*/  IMAD.HI.U32 R6, R61.reuse, R12, RZ ;  /* 0x0000000c3d067227 */ /* 0x040fe200078e00ff */
[----:B------:R-:W-:Y:S02]  /*d230*/  IABS R9, R55 ;  /* 0x0000003700097213 */ /* 0x000fe40000000000 */
[----:B------:R-:W3:Y:S01]  /*d240*/  LDL R30, [R1+0x5768] ;  /* 0x00576800011e7983 */ /* 0x000ee20000100800 */
[----:B------:R-:W-:-:S03]  /*d250*/  IMAD.HI.U32 R4, R61, R11, RZ ;  /* 0x0000000b3d047227 */ /* 0x000fc600078e00ff */
[----:B------:R-:W3:Y:S01]  /*d260*/  LDL.LU R36, [R1+0x8] ;  /* 0x0000080001247983 */ /* 0x000ee20000300800 */
[----:B------:R-:W-:Y:S02]  /*d270*/  IMAD.MOV R6, RZ, RZ, -R6 ;  /* 0x000000ffff067224 */ /* 0x000fe400078e0a06 */
[----:B------:R-:W-:-:S04]  /*d280*/  IMAD.HI.U32 R7, R61, R9, RZ ;  /* 0x000000093d077227 */ /* 0x000fc800078e00ff */
[----:B------:R-:W-:Y:S02]  /*d290*/  IMAD.MOV R4, RZ, RZ, -R4 ;  /* 0x000000ffff047224 */ /* 0x000fe400078e0a04 */
[C---:B------:R-:W-:Y:S02]  /*d2a0*/  IMAD R12, R2.reuse, R6, R12 ;  /* 0x00000006020c7224 */ /* 0x040fe400078e020c */
[----:B------:R-:W-:Y:S02]  /*d2b0*/  IMAD.MOV R7, RZ, RZ, -R7 ;  /* 0x000000ffff077224 */ /* 0x000fe400078e0a07 */
[C---:B------:R-:W-:Y:S01]  /*d2c0*/  IMAD R11, R2.reuse, R4, R11 ;  /* 0x00000004020b7224 */ /* 0x040fe200078e020b */
[C---:B------:R-:W-:Y:S01]  /*d2d0*/  ISETP.GT.U32.AND P4, PT, R2.reuse, R12, PT ;  /* 0x0000000c0200720c */ /* 0x040fe20003f84070 */
[----:B------:R-:W-:-:S03]  /*d2e0*/  IMAD R9, R2, R7, R9 ;  /* 0x0000000702097224 */ /* 0x000fc600078e0209 */
[C---:B------:R-:W-:Y:S02]  /*d2f0*/  ISETP.GT.U32.AND P3, PT, R2.reuse, R11, PT ;  /* 0x0000000b0200720c */ /* 0x040fe40003f64070 */
[----:B------:R-:W-:Y:S02]  /*d300*/  ISETP.GT.U32.AND P6, PT, R2, R9, PT ;  /* 0x000000090200720c */ /* 0x000fe40003fc4070 */
[----:B------:R-:W-:-:S05]  /*d310*/  IABS R4, R56 ;  /* 0x0000003800047213 */ /* 0x000fca0000000000 */
[----:B------:R-:W-:Y:S01]  /*d320*/  IMAD.HI.U32 R0, R61, R4, RZ ;  /* 0x000000043d007227 */ /* 0x000fe200078e00ff */
[----:B------:R-:W-:-:S03]  /*d330*/  IABS R5, R58 ;  /* 0x0000003a00057213 */ /* 0x000fc60000000000 */
[----:B------:R-:W-:Y:S02]  /*d340*/  @!P4 IMAD.IADD R12, R12, 0x1, -R2 ;  /* 0x000000010c0cc824 */ /* 0x000fe400078e0a02 */
[----:B------:R-:W-:Y:S01]  /*d350*/  IMAD.MOV R0, RZ, RZ, -R0 ;  /* 0x000000ffff007224 */ /* 0x000fe200078e0a00 */
[----:B------:R-:W-:Y:S01]  /*d360*/  IABS R7, R57 ;  /* 0x0000003900077213 */ /* 0x000fe20000000000 */
[--C-:B------:R-:W-:Y:S01]  /*d370*/  @!P3 IMAD.IADD R11, R11, 0x1, -R2.reuse ;  /* 0x000000010b0bb824 */ /* 0x100fe200078e0a02 */
[C---:B------:R-:W-:Y:S01]  /*d380*/  ISETP.GT.U32.AND P3, PT, R2.reuse, R12, PT ;  /* 0x0000000c0200720c */ /* 0x040fe20003f64070 */
[----:B------:R-:W-:Y:S02]  /*d390*/  @!P6 IMAD.IADD R9, R9, 0x1, -R2 ;  /* 0x000000010909e824 */ /* 0x000fe400078e0a02 */
[C---:B------:R-:W-:Y:S01]  /*d3a0*/  IMAD R0, R2.reuse, R0, R4 ;  /* 0x0000000002007224 */ /* 0x040fe200078e0204 */
[C---:B------:R-:W-:Y:S01]  /*d3b0*/  ISETP.GT.U32.AND P6, PT, R2.reuse, R11, PT ;  /* 0x0000000b0200720c */ /* 0x040fe20003fc4070 */
[----:B------:R-:W-:Y:S01]  /*d3c0*/  IMAD.MOV.U32 R4, RZ, RZ, R5 ;  /* 0x000000ffff047224 */ /* 0x000fe200078e0005 */
[----:B------:R-:W-:Y:S01]  /*d3d0*/  ISETP.GT.U32.AND P1, PT, R2, R9, PT ;  /* 0x000000090200720c */ /* 0x000fe20003f24070 */
[----:B------:R-:W-:-:S04]  /*d3e0*/  IMAD.HI.U32 R6, R61, R7, RZ ;  /* 0x000000073d067227 */ /* 0x000fc800078e00ff */
[----:B------:R-:W-:-:S04]  /*d3f0*/  IMAD.HI.U32 R3, R61, R4, RZ ;  /* 0x000000043d037227 */ /* 0x000fc800078e00ff */
[----:B------:R-:W-:Y:S02]  /*d400*/  IMAD.MOV R6, RZ, RZ, -R6 ;  /* 0x000000ffff067224 */ /* 0x000fe400078e0a06 */
[----:B------:R-:W-:Y:S02]  /*d410*/  IMAD.MOV R3, RZ, RZ, -R3 ;  /* 0x000000ffff037224 */ /* 0x000fe400078e0a03 */
[----:B------:R-:W-:Y:S02]  /*d420*/  IMAD R7, R2, R6, R7 ;  /* 0x0000000602077224 */ /* 0x000fe400078e0207 */
[----:B------:R-:W-:Y:S01]  /*d430*/  @!P3 IMAD.IADD R12, R12, 0x1, -R2 ;  /* 0x000000010c0cb824 */ /* 0x000fe200078e0a02 */
[C---:B------:R-:W-:Y:S01]  /*d440*/  ISETP.GT.U32.AND P3, PT, R2.reuse, R0, PT ;  /* 0x000000000200720c */ /* 0x040fe20003f64070 */
[C---:B------:R-:W-:Y:S02]  /*d450*/  IMAD R4, R2.reuse, R3, R4 ;  /* 0x0000000302047224 */ /* 0x040fe400078e0204 */
[--C-:B------:R-:W-:Y:S01]  /*d460*/  @!P6 IMAD.IADD R11, R11, 0x1, -R2.reuse ;  /* 0x000000010b0be824 */ /* 0x100fe200078e0a02 */
[C---:B------:R-:W-:Y:S01]  /*d470*/  ISETP.GT.U32.AND P6, PT, R2.reuse, R7, PT ;  /* 0x000000070200720c */ /* 0x040fe20003fc4070 */
[----:B------:R-:W-:Y:S01]  /*d480*/  @!P1 IMAD.IADD R9, R9, 0x1, -R2 ;  /* 0x0000000109099824 */ /* 0x000fe200078e0a02 */
[----:B------:R-:W-:-:S02]  /*d490*/  ISETP.GT.U32.AND P1, PT, R2, R4, PT ;  /* 0x000000040200720c */ /* 0x000fc40003f24070 */
[----:B------:R-:W-:Y:S02]  /*d4a0*/  ISETP.GE.AND P0, PT, R53, RZ, PT ;  /* 0x000000ff3500720c */ /* 0x000fe40003f06270 */
[----:B------:R-:W-:-:S03]  /*d4b0*/  ISETP.GE.AND P2, PT, R55, RZ, PT ;  /* 0x000000ff3700720c */ /* 0x000fc60003f46270 */
[----:B------:R-:W-:Y:S01]  /*d4c0*/  @!P3 IMAD.IADD R0, R0, 0x1, -R2 ;  /* 0x000000010000b824 */ /* 0x000fe200078e0a02 */
[----:B------:R-:W-:Y:S01]  /*d4d0*/  ISETP.GE.AND P5, PT, R54, RZ, PT ;  /* 0x000000ff3600720c */ /* 0x000fe20003fa6270 */
[----:B------:R-:W-:Y:S02]  /*d4e0*/  IMAD.MOV.U32 R39, RZ, RZ, R12 ;  /* 0x000000ffff277224 */ /* 0x000fe400078e000c */
[--C-:B------:R-:W-:Y:S01]  /*d4f0*/  @!P6 IMAD.IADD R7, R7, 0x1, -R2.reuse ;  /* 0x000000010707e824 */ /* 0x100fe200078e0a02 */
[----:B------:R-:W-:Y:S01]  /*d500*/  ISETP.GT.U32.AND P6, PT, R2, R0, PT ;  /* 0x000000000200720c */ /* 0x000fe20003fc4070 */
[----:B------:R-:W-:Y:S02]  /*d510*/  @!P1 IMAD.IADD R4, R4, 0x1, -R2 ;  /* 0x0000000104049824 */ /* 0x000fe400078e0a02 */
[----:B------:R-:W-:Y:S01]  /*d520*/  @!P0 IMAD.MOV R39, RZ, RZ, -R39 ;  /* 0x000000ffff278224 */ /* 0x000fe200078e0a27 */
[C---:B------:R-:W-:Y:S01]  /*d530*/  ISETP.GT.U32.AND P0, PT, R2.reuse, R7, PT ;  /* 0x000000070200720c */ /* 0x040fe20003f04070 */
[----:B------:R-:W-:Y:S01]  /*d540*/  IMAD.MOV.U32 R12, RZ, RZ, R9 ;  /* 0x000000ffff0c7224 */ /* 0x000fe200078e0009 */
[----:B------:R-:W-:-:S02]  /*d550*/  ISETP.GT.U32.AND P1, PT, R2, R4, PT ;  /* 0x000000040200720c */ /* 0x000fc40003f24070 */
[----:B------:R-:W-:Y:S01]  /*d560*/  ISETP.GE.AND P4, PT, R56, RZ, PT ;  /* 0x000000ff3800720c */ /* 0x000fe20003f86270 */
[----:B------:R-:W-:Y:S01]  /*d570*/  @!P2 IMAD.MOV R12, RZ, RZ, -R12 ;  /* 0x000000ffff0ca224 */ /* 0x000fe200078e0a0c */
[----:B------:R-:W-:Y:S01]  /*d580*/  ISETP.GE.AND P3, PT, R57, RZ, PT ;  /* 0x000000ff3900720c */ /* 0x000fe20003f66270 */
[----:B------:R-:W-:Y:S01]  /*d590*/  @!P5 IMAD.MOV R11, RZ, RZ, -R11 ;  /* 0x000000ffff0bd224 */ /* 0x000fe200078e0a0b */
[----:B------:R-:W-:Y:S01]  /*d5a0*/  ISETP.GE.AND P2, PT, R58, RZ, PT ;  /* 0x000000ff3a00720c */ /* 0x000fe20003f46270 */
[--C-:B------:R-:W-:Y:S01]  /*d5b0*/  @!P6 IMAD.IADD R0, R0, 0x1, -R2.reuse ;  /* 0x000000010000e824 */ /* 0x100fe200078e0a02 */
[----:B------:R-:W-:Y:S04]  /*d5c0*/  STL [R1+0x374], R39 ;  /* 0x0003742701007387 */ /* 0x000fe80000100800 */
[----:B------:R-:W-:Y:S01]  /*d5d0*/  STL [R1+0x378], R11 ;  /* 0x0003780b01007387 */ /* 0x000fe20000100800 */
[----:B------:R-:W-:-:S03]  /*d5e0*/  @!P0 IMAD.IADD R7, R7, 0x1, -R2 ;  /* 0x0000000107078824 */ /* 0x000fc600078e0a02 */
[----:B------:R0:W-:Y:S01]  /*d5f0*/  STL [R1+0x380], R12 ;  /* 0x0003800c01007387 */ /* 0x0001e20000100800 */
[----:B------:R-:W-:Y:S02]  /*d600*/  @!P1 IMAD.IADD R4, R4, 0x1, -R2 ;  /* 0x0000000104049824 */ /* 0x000fe400078e0a02 */
[----:B------:R-:W-:Y:S02]  /*d610*/  @!P3 IMAD.MOV R7, RZ, RZ, -R7 ;  /* 0x000000ffff07b224 */ /* 0x000fe400078e0a07 */
[----:B0-----:R-:W-:Y:S02]  /*d620*/  IMAD.MOV.U32 R12, RZ, RZ, R0 ;  /* 0x000000ffff0c7224 */ /* 0x001fe400078e0000 */
[----:B------:R-:W-:Y:S02]  /*d630*/  @!P2 IMAD.MOV R4, RZ, RZ, -R4 ;  /* 0x000000ffff04a224 */ /* 0x000fe400078e0a04 */
[----:B------:R-:W-:-:S05]  /*d640*/  @!P4 IMAD.MOV R12, RZ, RZ, -R12 ;  /* 0x000000ffff0cc224 */ /* 0x000fca00078e0a0c */
[----:B------:R-:W-:Y:S04]  /*d650*/  STL [R1+0x384], R12 ;  /* 0x0003840c01007387 */ /* 0x000fe80000100800 */
[----:B------:R0:W-:Y:S04]  /*d660*/  STL [R1+0x398], R7 ;  /* 0x0003980701007387 */ /* 0x0001e80000100800 */
[----:B------:R1:W-:Y:S01]  /*d670*/  STL [R1+0x39c], R4 ;  /* 0x00039c0401007387 */ /* 0x0003e20000100800 */
[----:B----4-:R-:W-:Y:S02]  /*d680*/  IABS R3, R37 ;  /* 0x0000002500037213 */ /* 0x010fe40000000000 */
[----:B------:R-:W-:-:S02]  /*d690*/  ISETP.GE.AND P2, PT, R37, RZ, PT ;  /* 0x000000ff2500720c */ /* 0x000fc40003f46270 */
[----:B------:R-:W4:Y:S01]  /*d6a0*/  LDL.LU R37, [R1+0x1c] ;  /* 0x00001c0001257983 */ /* 0x000f220000300800 */
[----:B------:R-:W-:Y:S01]  /*d6b0*/  IABS R8, R59 ;  /* 0x0000003b00087213 */ /* 0x000fe20000000000 */
[----:B------:R-:W-:Y:S01]  /*d6c0*/  IMAD.MOV.U32 R35, RZ, RZ, R33 ;  /* 0x000000ffff237224 */ /* 0x000fe200078e0021 */
[----:B--2---:R-:W-:Y:S01]  /*d6d0*/  IABS R6, R60 ;  /* 0x0000003c00067213 */ /* 0x004fe20000000000 */
[----:B------:R-:W-:Y:S01]  /*d6e0*/  IMAD.MOV.U32 R33, RZ, RZ, R13 ;  /* 0x000000ffff217224 */ /* 0x000fe200078e000d */
[----:B-----5:R-:W-:Y:S01]  /*d6f0*/  IABS R5, R38 ;  /* 0x0000002600057213 */ /* 0x020fe20000000000 */
[----:B------:R-:W-:Y:S01]  /*d700*/  IMAD.HI.U32 R13, R61, R8, RZ ;  /* 0x000000083d0d7227 */ /* 0x000fe200078e00ff */
[----:B------:R-:W-:Y:S01]  /*d710*/  ISETP.GE.AND P0, PT, R59, RZ, PT ;  /* 0x000000ff3b00720c */ /* 0x000fe20003f06270 */
[----:B------:R-:W2:Y:S02]  /*d720*/  LDL.LU R54, [R1+0x20] ;  /* 0x0000200001367983 */ /* 0x000ea40000300800 */
[----:B------:R-:W-:-:S02]  /*d730*/  IMAD.MOV R13, RZ, RZ, -R13 ;  /* 0x000000ffff0d7224 */ /* 0x000fc400078e0a0d */
[----:B------:R-:W-:-:S04]  /*d740*/  IMAD.HI.U32 R10, R61, R6, RZ ;  /* 0x000000063d0a7227 */ /* 0x000fc800078e00ff */
[----:B------:R-:W-:Y:S02]  /*d750*/  IMAD R8, R2, R13, R8 ;  /* 0x0000000d02087224 */ /* 0x000fe400078e0208 */
[----:B------:R-:W-:-:S03]  /*d760*/  IMAD.MOV R10, RZ, RZ, -R10 ;  /* 0x000000ffff0a7224 */ /* 0x000fc600078e0a0a */
[C---:B------:R-:W-:Y:S01]  /*d770*/  ISETP.GT.U32.AND P5, PT, R2.reuse, R8, PT ;  /* 0x000000080200720c */ /* 0x040fe20003fa4070 */
[----:B------:R-:W-:Y:S02]  /*d780*/  IMAD R6, R2, R10, R6 ;  /* 0x0000000a02067224 */ /* 0x000fe400078e0206 */
[----:B------:R-:W-:-:S04]  /*d790*/  IMAD.HI.U32 R10, R61, R3, RZ ;  /* 0x000000033d0a7227 */ /* 0x000fc800078e00ff */
[----:B------:R-:W-:-:S04]  /*d7a0*/  IMAD.MOV R10, RZ, RZ, -R10 ;  /* 0x000000ffff0a7224 */ /* 0x000fc800078e0a0a */
[----:B------:R-:W-:Y:S02]  /*d7b0*/  IMAD R3, R2, R10, R3 ;  /* 0x0000000a02037224 */ /* 0x000fe400078e0203 */
[----:B------:R-:W-:Y:S01]  /*d7c0*/  @!P5 IMAD.IADD R8, R8, 0x1, -R2 ;  /* 0x000000010808d824 */ /* 0x000fe200078e0a02 */
[C---:B------:R-:W-:Y:S02]  /*d7d0*/  ISETP.GT.U32.AND P6, PT, R2.reuse, R6, PT ;  /* 0x000000060200720c */ /* 0x040fe40003fc4070 */
[----:B------:R-:W-:Y:S01]  /*d7e0*/  ISETP.GT.U32.AND P5, PT, R2, R3, PT ;  /* 0x000000030200720c */ /* 0x000fe20003fa4070 */
[----:B------:R-:W-:-:S04]  /*d7f0*/  IMAD.HI.U32 R9, R61, R5, RZ ;  /* 0x000000053d097227 */ /* 0x000fc800078e00ff */
[----:B------:R-:W-:-:S04]  /*d800*/  IMAD.MOV R9, RZ, RZ, -R9 ;  /* 0x000000ffff097224 */ /* 0x000fc800078e0a09 */
[----:B------:R-:W-:Y:S02]  /*d810*/  IMAD R5, R2, R9, R5 ;  /* 0x0000000902057224 */ /* 0x000fe400078e0205 */
[--C-:B------:R-:W-:Y:S02]  /*d820*/  @!P6 IMAD.IADD R6, R6, 0x1, -R2.reuse ;  /* 0x000000010606e824 */ /* 0x100fe400078e0a02 */
[----:B------:R-:W-:Y:S01]  /*d830*/  @!P5 IMAD.IADD R3, R3, 0x1, -R2 ;  /* 0x000000010303d824 */ /* 0x000fe200078e0a02 */
[C---:B------:R-:W-:Y:S02]  /*d840*/  ISETP.GT.U32.AND P6, PT, R2.reuse, R8, PT ;  /* 0x000000080200720c */ /* 0x040fe40003fc4070 */
[C---:B------:R-:W-:Y:S02]  /*d850*/  ISETP.GT.U32.AND P4, PT, R2.reuse, R6, PT ;  /* 0x000000060200720c */ /* 0x040fe40003f84070 */
[C---:B------:R-:W-:Y:S02]  /*d860*/  ISETP.GT.U32.AND P5, PT, R2.reuse, R3, PT ;  /* 0x000000030200720c */ /* 0x040fe40003fa4070 */
[----:B------:R-:W-:-:S02]  /*d870*/  ISETP.GT.U32.AND P3, PT, R2, R5, PT ;  /* 0x000000050200720c */ /* 0x000fc40003f64070 */
[----:B---3--:R-:W-:Y:S02]  /*d880*/  IABS R0, R36 ;  /* 0x0000002400007213 */ /* 0x008fe40000000000 */
[----:B------:R-:W-:-:S03]  /*d890*/  ISETP.GE.AND P1, PT, R60, RZ, PT ;  /* 0x000000ff3c00720c */ /* 0x000fc60003f26270 */
[----:B0-----:R-:W-:-:S04]  /*d8a0*/  IMAD.HI.U32 R7, R61, R0, RZ ;  /* 0x000000003d077227 */ /* 0x001fc800078e00ff */
[----:B------:R-:W-:Y:S02]  /*d8b0*/  IMAD.MOV R7, RZ, RZ, -R7 ;  /* 0x000000ffff077224 */ /* 0x000fe400078e0a07 */
[--C-:B------:R-:W-:Y:S02]  /*d8c0*/  @!P5 IMAD.IADD R3, R3, 0x1, -R2.reuse ;  /* 0x000000010303d824 */ /* 0x100fe400078e0a02 */
[--C-:B------:R-:W-:Y:S01]  /*d8d0*/  @!P6 IMAD.IADD R8, R8, 0x1, -R2.reuse ;  /* 0x000000010808e824 */ /* 0x100fe200078e0a02 */
[----:B------:R-:W-:Y:S01]  /*d8e0*/  IABS R11, R35 ;  /* 0x00000023000b7213 */ /* 0x000fe20000000000 */
[--C-:B------:R-:W-:Y:S02]  /*d8f0*/  @!P4 IMAD.IADD R6, R6, 0x1, -R2.reuse ;  /* 0x000000010606c824 */ /* 0x100fe400078e0a02 */
[----:B------:R-:W-:Y:S01]  /*d900*/  @!P3 IMAD.IADD R5, R5, 0x1, -R2 ;  /* 0x000000010505b824 */ /* 0x000fe200078e0a02 */
[----:B------:R-:W-:Y:S01]  /*d910*/  ISETP.GE.AND P3, PT, R35, RZ, PT ;  /* 0x000000ff2300720c */ /* 0x000fe20003f66270 */
[----:B------:R-:W-:-:S02]  /*d920*/  IMAD R0, R2, R7, R0 ;  /* 0x0000000702007224 */ /* 0x000fc400078e0200 */
[----:B------:R-:W-:Y:S02]  /*d930*/  IMAD.MOV.U32 R7, RZ, RZ, R3 ;  /* 0x000000ffff077224 */ /* 0x000fe400078e0003 */
[----:B------:R-:W-:Y:S02]  /*d940*/  IMAD.MOV.U32 R35, RZ, RZ, R34 ;  /* 0x000000ffff237224 */ /* 0x000fe400078e0022 */
[----:B------:R-:W-:Y:S02]  /*d950*/  @!P0 IMAD.MOV R8, RZ, RZ, -R8 ;  /* 0x000000ffff088224 */ /* 0x000fe400078e0a08 */
[----:B------:R-:W-:Y:S02]  /*d960*/  @!P1 IMAD.MOV R6, RZ, RZ, -R6 ;  /* 0x000000ffff069224 */ /* 0x000fe400078e0a06 */
[----:B------:R-:W-:Y:S01]  /*d970*/  IMAD.MOV.U32 R34, RZ, RZ, R33 ;  /* 0x000000ffff227224 */ /* 0x000fe200078e0021 */
[----:B------:R-:W-:Y:S01]  /*d980*/  ISETP.GE.AND P1, PT, R35, RZ, PT ;  /* 0x000000ff2300720c */ /* 0x000fe20003f26270 */
[----:B------:R-:W-:Y:S01]  /*d990*/  IMAD.MOV.U32 R33, RZ, RZ, R32 ;  /* 0x000000ffff217224 */ /* 0x000fe200078e0020 */
[----:B------:R-:W-:Y:S01]  /*d9a0*/  IABS R10, R35 ;  /* 0x00000023000a7213 */ /* 0x000fe20000000000 */
[----:B------:R-:W-:Y:S01]  /*d9b0*/  @!P2 IMAD.MOV R7, RZ, RZ, -R7 ;  /* 0x000000ffff07a224 */ /* 0x000fe200078e0a07 */
[----:B------:R-:W-:Y:S01]  /*d9c0*/  STL [R1+0x388], R8 ;  /* 0x0003880801007387 */ /* 0x000fe20000100800 */
[----:B------:R-:W-:-:S02]  /*d9d0*/  IMAD.MOV.U32 R32, RZ, RZ, R30 ;  /* 0x000000ffff207224 */ /* 0x000fc400078e001e */
[----:B------:R-:W-:Y:S01]  /*d9e0*/  IMAD.MOV.U32 R35, RZ, RZ, R34 ;  /* 0x000000ffff237224 */ /* 0x000fe200078e0022 */
[----:B------:R-:W-:Y:S01]  /*d9f0*/  STL [R1+0x38c], R6 ;  /* 0x00038c0601007387 */ /* 0x000fe20000100800 */
[----:B------:R-:W-:Y:S01]  /*da00*/  IMAD.MOV.U32 R30, RZ, RZ, R22 ;  /* 0x000000ffff1e7224 */ /* 0x000fe200078e0016 */
[----:B------:R-:W-:Y:S01]  /*da10*/  ISETP.GT.U32.AND P0, PT, R2, R5, PT ;  /* 0x000000050200720c */ /* 0x000fe20003f04070 */
[----:B------:R-:W-:Y:S01]  /*da20*/  IMAD.MOV.U32 R34, RZ, RZ, R33 ;  /* 0x000000ffff227224 */ /* 0x000fe200078e0021 */
[----:B------:R-:W3:Y:S01]  /*da30*/  LDL R22, [R1+0x5798] ;  /* 0x0057980001167983 */ /* 0x000ee20000100800 */
[----:B------:R-:W-:Y:S01]  /*da40*/  IMAD.MOV.U32 R33, RZ, RZ, R23 ;  /* 0x000000ffff217224 */ /* 0x000fe200078e0017 */
[----:B------:R-:W-:Y:S02]  /*da50*/  ISETP.GE.AND P2, PT, R35, RZ, PT ;  /* 0x000000ff2300720c */ /* 0x000fe40003f46270 */
[----:B------:R4:W-:Y:S01]  /*da60*/  STL [R1+0x394], R7 ;  /* 0x0003940701007387 */ /* 0x0009e20000100800 */
[----:B------:R-:W-:-:S03]  /*da70*/  IABS R9, R35 ;  /* 0x0000002300097213 */ /* 0x000fc60000000000 */
[----:B------:R-:W5:Y:S01]  /*da80*/  LDL R23, [R1+0x575c] ;  /* 0x00575c0001177983 */ /* 0x000f620000100800 */
[----:B------:R-:W-:-:S03]  /*da90*/  ISETP.GE.AND P6, PT, R38, RZ, PT ;  /* 0x000000ff2600720c */ /* 0x000fc60003fc6270 */
[----:B------:R-:W3:Y:S04]  /*daa0*/  LDL.LU R53, [R1+0x24] ;  /* 0x0000240001357983 */ /* 0x000ee80000300800 */
[----:B------:R-:W3:Y:S01]  /*dab0*/  LDL.LU R35, [R1+0x18] ;  /* 0x0000180001237983 */ /* 0x000ee20000300800 */
[----:B------:R-:W-:Y:S01]  /*dac0*/  @!P0 IMAD.IADD R5, R5, 0x1, -R2 ;  /* 0x0000000105058824 */ /* 0x000fe200078e0a02 */
[----:B------:R-:W-:-:S04]  /*dad0*/  ISETP.GT.U32.AND P5, PT, R2, R0, PT ;  /* 0x000000000200720c */ /* 0x000fc80003fa4070 */
[----:B------:R-:W-:-:S05]  /*dae0*/  @!P6 IMAD.MOV R5, RZ, RZ, -R5 ;  /* 0x000000ffff05e224 */ /* 0x000fca00078e0a05 */
[----:B------:R0:W-:Y:S04]  /*daf0*/  STL [R1+0x390], R5 ;  /* 0x0003900501007387 */ /* 0x0001e80000100800 */
[----:B------:R-:W5:Y:S01]  /*db00*/  LDL.LU R49, [R1+0x28] ;  /* 0x0000280001317983 */ /* 0x000f620000300800 */
[----:B------:R-:W-:Y:S02]  /*db10*/  @!P5 IMAD.IADD R0, R0, 0x1, -R2 ;  /* 0x000000010000d824 */ /* 0x000fe400078e0a02 */
[C---:B-1----:R-:W-:Y:S01]  /*db20*/  IMAD.HI.U32 R4, R61.reuse, R11, RZ ;  /* 0x0000000b3d047227 */ /* 0x042fe200078e00ff */
[----:B------:R-:W5:Y:S02]  /*db30*/  LDL.LU R39, [R1+0x2c] ;  /* 0x00002c0001277983 */ /* 0x000f640000300800 */
[C---:B------:R-:W-:Y:S01]  /*db40*/  ISETP.GT.U32.AND P5, PT, R2.reuse, R0, PT ;  /* 0x000000000200720c */ /* 0x040fe20003fa4070 */
[----:B------:R-:W-:Y:S01]  /*db50*/  IMAD.MOV R4, RZ, RZ, -R4 ;  /* 0x000000ffff047224 */ /* 0x000fe200078e0a04 */
[----:B------:R-:W5:Y:S03]  /*db60*/  LDL.LU R52, [R1+0x30] ;  /* 0x0000300001347983 */ /* 0x000f660000300800 */
[----:B------:R-:W-:Y:S01]  /*db70*/  IMAD R11, R2, R4, R11 ;  /* 0x00000004020b7224 */ /* 0x000fe200078e020b */
[----:B------:R-:W-:Y:S01]  /*db80*/  ISETP.GE.AND P4, PT, R36, RZ, PT ;  /* 0x000000ff2400720c */ /* 0x000fe20003f86270 */
[----:B------:R-:W-:Y:S01]  /*db90*/  IMAD.HI.U32 R4, R61, R10, RZ ;  /* 0x0000000a3d047227 */ /* 0x000fe200078e00ff */
[----:B------:R-:W5:Y:S03]  /*dba0*/  LDL.LU R51, [R1+0x34] ;  /* 0x0000340001337983 */ /* 0x000f660000300800 */
[----:B------:R-:W-:-:S02]  /*dbb0*/  IMAD.MOV R4, RZ, RZ, -R4 ;  /* 0x000000ffff047224 */ /* 0x000fc400078e0a04 */
[----:B------:R-:W-:Y:S02]  /*dbc0*/  @!P5 IMAD.IADD R0, R0, 0x1, -R2 ;  /* 0x000000010000d824 */ /* 0x000fe400078e0a02 */
[----:B------:R-:W-:Y:S02]  /*dbd0*/  IMAD R10, R2, R4, R10 ;  /* 0x00000004020a7224 */ /* 0x000fe400078e020a */
[----:B------:R-:W-:-:S03]  /*dbe0*/  IMAD.MOV.U32 R13, RZ, RZ, R0 ;  /* 0x000000ffff0d7224 */ /* 0x000fc600078e0000 */
[C---:B------:R-:W-:Y:S01]  /*dbf0*/  ISETP.GT.U32.AND P5, PT, R2.reuse, R10, PT ;  /* 0x0000000a0200720c */ /* 0x040fe20003fa4070 */
[----:B------:R-:W-:Y:S01]  /*dc00*/  @!P4 IMAD.MOV R13, RZ, RZ, -R13 ;  /* 0x000000ffff0dc224 */ /* 0x000fe200078e0a0d */
[----:B------:R-:W-:-:S04]  /*dc10*/  ISETP.GT.U32.AND P6, PT, R2, R11, PT ;  /* 0x0000000b0200720c */ /* 0x000fc80003fc4070 */
[----:B------:R1:W-:Y:S04]  /*dc20*/  STL [R1+0x37c], R13 ;  /* 0x00037c0d01007387 */ /* 0x0003e80000100800 */
[----:B------:R-:W5:Y:S03]  /*dc30*/  LDL.LU R50, [R1+0x38] ;  /* 0x0000380001327983 */ /* 0x000f660000300800 */
[--C-:B------:R-:W-:Y:S01]  /*dc40*/  @!P5 IMAD.IADD R10, R10, 0x1, -R2.reuse ;  /* 0x000000010a0ad824 */ /* 0x100fe200078e0a02 */
[----:B------:R-:W5:Y:S01]  /*dc50*/  LDL.LU R38, [R1+0x3c] ;  /* 0x00003c0001267983 */ /* 0x000f620000300800 */
[----:B------:R-:W-:-:S03]  /*dc60*/  @!P6 IMAD.IADD R11, R11, 0x1, -R2 ;  /* 0x000000010b0be824 */ /* 0x000fc600078e0a02 */
[C---:B------:R-:W-:Y:S02]  /*dc70*/  ISETP.GT.U32.AND P4, PT, R2.reuse, R10, PT ;  /* 0x0000000a0200720c */ /* 0x040fe40003f84070 */
[----:B------:R-:W-:-:S11]  /*dc80*/  ISETP.GT.U32.AND P5, PT, R2, R11, PT ;  /* 0x0000000b0200720c */ /* 0x000fd60003fa4070 */
[--C-:B------:R-:W-:Y:S02]  /*dc90*/  @!P4 IMAD.IADD R10, R10, 0x1, -R2.reuse ;  /* 0x000000010a0ac824 */ /* 0x100fe400078e0a02 */
[----:B------:R-:W-:Y:S02]  /*dca0*/  @!P5 IMAD.IADD R11, R11, 0x1, -R2 ;  /* 0x000000010b0bd824 */ /* 0x000fe400078e0a02 */
[----:B------:R-:W-:Y:S02]  /*dcb0*/  @!P1 IMAD.MOV R10, RZ, RZ, -R10 ;  /* 0x000000ffff0a9224 */ /* 0x000fe400078e0a0a */
[----:B------:R-:W-:-:S05]  /*dcc0*/  @!P3 IMAD.MOV R11, RZ, RZ, -R11 ;  /* 0x000000ffff0bb224 */ /* 0x000fca00078e0a0b */
[----:B------:R-:W-:Y:S04]  /*dcd0*/  STL [R1+0x370], R11 ;  /* 0x0003700b01007387 */ /* 0x000fe80000100800 */
[----:B------:R0:W-:Y:S01]  /*dce0*/  STL [R1+0x36c], R10 ;  /* 0x00036c0a01007387 */ /* 0x0001e20000100800 */
[----:B----4-:R-:W-:-:S05]  /*dcf0*/  IABS R7, R37 ;  /* 0x0000002500077213 */ /* 0x010fca0000000000 */
[----:B------:R-:W-:-:S04]  /*dd00*/  IMAD.HI.U32 R4, R61, R7, RZ ;  /* 0x000000073d047227 */ /* 0x000fc800078e00ff */
[----:B------:R-:W-:-:S04]  /*dd10*/  IMAD.MOV R4, RZ, RZ, -R4 ;  /* 0x000000ffff047224 */ /* 0x000fc800078e0a04 */
[----:B------:R-:W-:-:S05]  /*dd20*/  IMAD R7, R2, R4, R7 ;  /* 0x0000000402077224 */ /* 0x000fca00078e0207 */
[----:B------:R-:W-:-:S13]  /*dd30*/  ISETP.GT.U32.AND P4, PT, R2, R7, PT ;  /* 0x000000070200720c */ /* 0x000fda0003f84070 */
[----:B------:R-:W-:Y:S01]  /*dd40*/  @!P4 IMAD.IADD R7, R7, 0x1, -R2 ;  /* 0x000000010707c824 */ /* 0x000fe200078e0a02 */
[----:B------:R-:W-:Y:S02]  /*dd50*/  ISETP.GE.AND P4, PT, R37, RZ, PT ;  /* 0x000000ff2500720c */ /* 0x000fe40003f86270 */
[----:B------:R-:W4:Y:S01]  /*dd60*/  LDL.LU R37, [R1+0x40] ;  /* 0x0000400001257983 */ /* 0x000f220000300800 */
[----:B------:R-:W-:-:S04]  /*dd70*/  IMAD.HI.U32 R3, R61, R9, RZ ;  /* 0x000000093d037227 */ /* 0x000fc800078e00ff */
[----:B------:R-:W-:-:S04]  /*dd80*/  IMAD.MOV R3, RZ, RZ, -R3 ;  /* 0x000000ffff037224 */ /* 0x000fc800078e0a03 */
[----:B------:R-:W-:-:S05]  /*dd90*/  IMAD R9, R2, R3, R9 ;  /* 0x0000000302097224 */ /* 0x000fca00078e0209 */
[----:B------:R-:W-:Y:S02]  /*dda0*/  ISETP.GT.U32.AND P6, PT, R2, R9, PT ;  /* 0x000000090200720c */ /* 0x000fe40003fc4070 */
[----:B--2---:R-:W-:-:S05]  /*ddb0*/  IABS R6, R54 ;  /* 0x0000003600067213 */ /* 0x004fca0000000000 */
[----:B------:R-:W-:-:S06]  /*ddc0*/  IMAD.HI.U32 R3, R61, R6, RZ ;  /* 0x000000063d037227 */ /* 0x000fcc00078e00ff */
[----:B------:R-:W-:-:S05]  /*ddd0*/  @!P6 IMAD.IADD R9, R9, 0x1, -R2 ;  /* 0x000000010909e824 */ /* 0x000fca00078e0a02 */
[----:B------:R-:W-:Y:S01]  /*dde0*/  ISETP.GT.U32.AND P6, PT, R2, R9, PT ;  /* 0x000000090200720c */ /* 0x000fe20003fc4070 */
[----:B------:R-:W-:-:S04]  /*ddf0*/  IMAD.MOV R3, RZ, RZ, -R3 ;  /* 0x000000ffff037224 */ /* 0x000fc800078e0a03 */
[C---:B------:R-:W-:Y:S02]  /*de00*/  IMAD R6, R2.reuse, R3, R6 ;  /* 0x0000000302067224 */ /* 0x040fe400078e0206 */
[----:B------:R-:W-:Y:S02]  /*de10*/  IMAD.MOV.U32 R36, RZ, RZ, R34 ;  /* 0x000000ffff247224 */ /* 0x000fe400078e0022 */
[----:B------:R-:W-:Y:S02]  /*de20*/  IMAD.MOV.U32 R34, RZ, RZ, R33 ;  /* 0x000000ffff227224 */ /* 0x000fe400078e0021 */
[----:B------:R-:W-:Y:S02]  /*de30*/  IMAD.MOV.U32 R33, RZ, RZ, R15 ;  /* 0x000000ffff217224 */ /* 0x000fe400078e000f */
[----:B------:R-:W-:Y:S01]  /*de40*/  @!P6 IMAD.IADD R9, R9, 0x1, -R2 ;  /* 0x000000010909e824 */ /* 0x000fe200078e0a02 */
[----:B------:R-:W-:Y:S02]  /*de50*/  ISETP.GT.U32.AND P6, PT, R2, R6, PT ;  /* 0x000000060200720c */ /* 0x000fe40003fc4070 */
[----:B---3--:R-:W-:-:S05]  /*de60*/  IABS R8, R35 ;  /* 0x0000002300087213 */ /* 0x008fca0000000000 */
[----:B------:R-:W-:-:S04]  /*de70*/  IMAD.HI.U32 R12, R61, R8, RZ ;  /* 0x000000083d0c7227 */ /* 0x000fc800078e00ff */
[----:B------:R-:W-:Y:S01]  /*de80*/  IMAD.MOV R12, RZ, RZ, -R12 ;  /* 0x000000ffff0c7224 */ /* 0x000fe200078e0a0c */
[----:B0-----:R-:W-:-:S03]  /*de90*/  IABS R5, R53 ;  /* 0x0000003500057213 */ /* 0x001fc60000000000 */
[C---:B------:R-:W-:Y:S02]  /*dea0*/  IMAD R8, R2.reuse, R12, R8 ;  /* 0x0000000c02087224 */ /* 0x040fe400078e0208 */
[C---:B------:R-:W-:Y:S01]  /*deb0*/  IMAD.HI.U32 R12, R61.reuse, R5, RZ ;  /* 0x000000053d0c7227 */ /* 0x040fe200078e00ff */
[----:B-----5:R-:W-:Y:S02]  /*dec0*/  IABS R4, R49 ;  /* 0x0000003100047213 */ /* 0x020fe40000000000 */
[----:B------:R-:W-:Y:S01]  /*ded0*/  ISETP.GT.U32.AND P5, PT, R2, R8, PT ;  /* 0x000000080200720c */ /* 0x000fe20003fa4070 */
[----:B------:R-:W-:Y:S02]  /*dee0*/  IMAD.MOV R12, RZ, RZ, -R12 ;  /* 0x000000ffff0c7224 */ /* 0x000fe400078e0a0c */
[----:B------:R-:W-:-:S04]  /*def0*/  IMAD.HI.U32 R15, R61, R4, RZ ;  /* 0x000000043d0f7227 */ /* 0x000fc800078e00ff */
[----:B------:R-:W-:Y:S02]  /*df00*/  IMAD R5, R2, R12, R5 ;  /* 0x0000000c02057224 */ /* 0x000fe400078e0205 */
[----:B------:R-:W-:-:S04]  /*df10*/  IMAD.MOV R15, RZ, RZ, -R15 ;  /* 0x000000ffff0f7224 */ /* 0x000fc800078e0a0f */
[----:B------:R-:W-:Y:S01]  /*df20*/  @!P5 IMAD.IADD R8, R8, 0x1, -R2 ;  /* 0x000000010808d824 */ /* 0x000fe200078e0a02 */
[C---:B------:R-:W-:Y:S01]  /*df30*/  ISETP.GT.U32.AND P5, PT, R2.reuse, R5, PT ;  /* 0x000000050200720c */ /* 0x040fe20003fa4070 */
[----:B------:R-:W-:Y:S02]  /*df40*/  IMAD R4, R2, R15, R4 ;  /* 0x0000000f02047224 */ /* 0x000fe400078e0204 */
[----:B------:R-:W-:Y:S01]  /*df50*/  @!P6 IMAD.IADD R6, R6, 0x1, -R2 ;  /* 0x000000010606e824 */ /* 0x000fe200078e0a02 */
[----:B------:R-:W-:Y:S02]  /*df60*/  IABS R0, R52 ;  /* 0x0000003400007213 */ /* 0x000fe40000000000 */
[----:B------:R-:W-:Y:S02]  /*df70*/  ISETP.GT.U32.AND P6, PT, R2, R4, PT ;  /* 0x000000040200720c */ /* 0x000fe40003fc4070 */
[----:B------:R-:W-:Y:S01]  /*df80*/  IABS R3, R39 ;  /* 0x0000002700037213 */ /* 0x000fe20000000000 */
[----:B-1----:R-:W-:Y:S01]  /*df90*/  IMAD.HI.U32 R13, R61, R0, RZ ;  /* 0x000000003d0d7227 */ /* 0x002fe200078e00ff */
[----:B------:R-:W-:-:S03]  /*dfa0*/  ISETP.GE.AND P0, PT, R35, RZ, PT ;  /* 0x000000ff2300720c */ /* 0x000fc60003f06270 */
[----:B------:R-:W-:Y:S02]  /*dfb0*/  IMAD.MOV.U32 R35, RZ, RZ, R29 ;  /* 0x000000ffff237224 */ /* 0x000fe400078e001d */
[----:B------:R-:W-:Y:S01]  /*dfc0*/  @!P5 IMAD.IADD R5, R5, 0x1, -R2 ;  /* 0x000000010505d824 */ /* 0x000fe200078e0a02 */
[C---:B------:R-:W-:Y:S01]  /*dfd0*/  ISETP.GT.U32.AND P5, PT, R2.reuse, R8, PT ;  /* 0x000000080200720c */ /* 0x040fe20003fa4070 */
[----:B------:R-:W-:Y:S01]  /*dfe0*/  IMAD.MOV.U32 R29, RZ, RZ, R14 ;  /* 0x000000ffff1d7224 */ /* 0x000fe200078e000e */
[----:B------:R-:W-:Y:S01]  /*dff0*/  IABS R14, R51 ;  /* 0x00000033000e7213 */ /* 0x000fe20000000000 */
[----:B------:R-:W-:Y:S01]  /*e000*/  IMAD.HI.U32 R12, R61, R3, RZ ;  /* 0x000000033d0c7227 */ /* 0x000fe200078e00ff */
[----:B------:R-:W-:-:S03]  /*e010*/  ISETP.GT.U32.AND P3, PT, R2, R6, PT ;  /* 0x000000060200720c */ /* 0x000fc60003f64070 */
[----:B------:R-:W-:Y:S02]  /*e020*/  IMAD.MOV R13, RZ, RZ, -R13 ;  /* 0x000000ffff0d7224 */ /* 0x000fe400078e0a0d */
[----:B------:R-:W-:Y:S01]  /*e030*/  @!P6 IMAD.IADD R4, R4, 0x1, -R2 ;  /* 0x000000010404e824 */ /* 0x000fe200078e0a02 */
[C---:B------:R-:W-:Y:S01]  /*e040*/  ISETP.GT.U32.AND P6, PT, R2.reuse, R5, PT ;  /* 0x000000050200720c */ /* 0x040fe20003fc4070 */
[----:B------:R-:W-:Y:S02]  /*e050*/  IMAD.MOV R12, RZ, RZ, -R12 ;  /* 0x000000ffff0c7224 */ /* 0x000fe400078e0a0c */
[C---:B------:R-:W-:Y:S02]  /*e060*/  IMAD R0, R2.reuse, R13, R0 ;  /* 0x0000000d02007224 */ /* 0x040fe400078e0200 */
[----:B------:R-:W-:Y:S01]  /*e070*/  IMAD.HI.U32 R13, R61, R14, RZ ;  /* 0x0000000e3d0d7227 */ /* 0x000fe200078e00ff */
[----:B------:R-:W-:-:S03]  /*e080*/  ISETP.GT.U32.AND P1, PT, R2, R7, PT ;  /* 0x000000070200720c */ /* 0x000fc60003f24070 */
[----:B------:R-:W-:Y:S02]  /*e090*/  IMAD R3, R2, R12, R3 ;  /* 0x0000000c02037224 */ /* 0x000fe400078e0203 */
[----:B------:R-:W-:Y:S02]  /*e0a0*/  IMAD.MOV R13, RZ, RZ, -R13 ;  /* 0x000000ffff0d7224 */ /* 0x000fe400078e0a0d */
[----:B------:R-:W-:Y:S01]  /*e0b0*/  IMAD.MOV.U32 R10, RZ, RZ, R9 ;  /* 0x000000ffff0a7224 */ /* 0x000fe200078e0009 */
[----:B------:R-:W-:Y:S01]  /*e0c0*/  IABS R12, R50 ;  /* 0x00000032000c7213 */ /* 0x000fe20000000000 */
[----:B------:R-:W-:Y:S01]  /*e0d0*/  @!P5 IMAD.IADD R8, R8, 0x1, -R2 ;  /* 0x000000010808d824 */ /* 0x000fe200078e0a02 */
[C---:B------:R-:W-:Y:S01]  /*e0e0*/  ISETP.GT.U32.AND P5, PT, R2.reuse, R3, PT ;  /* 0x000000030200720c */ /* 0x040fe20003fa4070 */
[C---:B------:R-:W-:Y:S02]  /*e0f0*/  IMAD R14, R2.reuse, R13, R14 ;  /* 0x0000000d020e7224 */ /* 0x040fe400078e020e */
[----:B------:R-:W-:Y:S01]  /*e100*/  @!P2 IMAD.MOV R10, RZ, RZ, -R10 ;  /* 0x000000ffff0aa224 */ /* 0x000fe200078e0a0a */
[----:B------:R-:W-:Y:S01]  /*e110*/  ISETP.GT.U32.AND P2, PT, R2, R4, PT ;  /* 0x000000040200720c */ /* 0x000fe20003f44070 */
[--C-:B------:R-:W-:Y:S01]  /*e120*/  @!P3 IMAD.IADD R6, R6, 0x1, -R2.reuse ;  /* 0x000000010606b824 */ /* 0x100fe200078e0a02 */
[----:B------:R-:W-:Y:S01]  /*e130*/  ISETP.GE.AND P3, PT, R54, RZ, PT ;  /* 0x000000ff3600720c */ /* 0x000fe20003f66270 */
[----:B------:R-:W-:Y:S01]  /*e140*/  @!P6 IMAD.IADD R5, R5, 0x1, -R2 ;  /* 0x000000010505e824 */ /* 0x000fe200078e0a02 */
[----:B------:R-:W-:Y:S01]  /*e150*/  ISETP.GT.U32.AND P6, PT, R2, R14, PT ;  /* 0x0000000e0200720c */ /* 0x000fe20003fc4070 */
[----:B------:R-:W-:-:S04]  /*e160*/  IMAD.HI.U32 R13, R61, R12, RZ ;  /* 0x0000000c3d0d7227 */ /* 0x000fc800078e00ff */
[--C-:B------:R-:W-:Y:S01]  /*e170*/  @!P1 IMAD.IADD R7, R7, 0x1, -R2.reuse ;  /* 0x0000000107079824 */ /* 0x100fe200078e0a02 */
[C---:B------:R-:W-:Y:S01]  /*e180*/  ISETP.GT.U32.AND P1, PT, R2.reuse, R0, PT ;  /* 0x000000000200720c */ /* 0x040fe20003f24070 */
[----:B------:R-:W-:Y:S01]  /*e190*/  IMAD.MOV R13, RZ, RZ, -R13 ;  /* 0x000000ffff0d7224 */ /* 0x000fe200078e0a0d */
[----:B------:R0:W-:Y:S01]  /*e1a0*/  STL [R1+0x368], R10 ;  /* 0x0003680a01007387 */ /* 0x0001e20000100800 */
[----:B------:R-:W-:Y:S02]  /*e1b0*/  @!P5 IMAD.IADD R3, R3, 0x1, -R2 ;  /* 0x000000010303d824 */ /* 0x000fe400078e0a02 */
[----:B------:R-:W-:Y:S02]  /*e1c0*/  IMAD R13, R2, R13, R12 ;  /* 0x0000000d020d7224 */ /* 0x000fe400078e020c */
[----:B------:R-:W-:Y:S01]  /*e1d0*/  @!P2 IMAD.IADD R4, R4, 0x1, -R2 ;  /* 0x000000010404a824 */ /* 0x000fe200078e0a02 */
[----:B------:R-:W-:Y:S01]  /*e1e0*/  ISETP.GE.AND P2, PT, R53, RZ, PT ;  /* 0x000000ff3500720c */ /* 0x000fe20003f46270 */
[----:B0-----:R-:W-:-:S02]  /*e1f0*/  IMAD.MOV.U32 R10, RZ, RZ, R8 ;  /* 0x000000ffff0a7224 */ /* 0x001fc400078e0008 */
[----:B------:R-:W-:Y:S01]  /*e200*/  @!P3 IMAD.MOV R6, RZ, RZ, -R6 ;  /* 0x000000ffff06b224 */ /* 0x000fe200078e0a06 */
[C---:B------:R-:W-:Y:S01]  /*e210*/  ISETP.GT.U32.AND P3, PT, R2.reuse, R13, PT ;  /* 0x0000000d0200720c */ /* 0x040fe20003f64070 */
[----:B------:R-:W-:Y:S01]  /*e220*/  @!P0 IMAD.MOV R10, RZ, RZ, -R10 ;  /* 0x000000ffff0a8224 */ /* 0x000fe200078e0a0a */
[----:B------:R-:W-:Y:S01]  /*e230*/  ISETP.GT.U32.AND P0, PT, R2, R3, PT ;  /* 0x000000030200720c */ /* 0x000fe20003f04070 */
[--C-:B------:R-:W-:Y:S01]  /*e240*/  @!P6 IMAD.IADD R14, R14, 0x1, -R2.reuse ;  /* 0x000000010e0ee824 */ /* 0x100fe200078e0a02 */
[----:B------:R-:W-:Y:S01]  /*e250*/  ISETP.GE.AND P5, PT, R49, RZ, PT ;  /* 0x000000ff3100720c */ /* 0x000fe20003fa6270 */
[--C-:B------:R-:W-:Y:S01]  /*e260*/  @!P1 IMAD.IADD R0, R0, 0x1, -R2.reuse ;  /* 0x0000000100009824 */ /* 0x100fe200078e0a02 */
[----:B------:R-:W-:Y:S01]  /*e270*/  ISETP.GE.AND P1, PT, R39, RZ, PT ;  /* 0x000000ff2700720c */ /* 0x000fe20003f26270 */
[----:B------:R-:W-:Y:S01]  /*e280*/  @!P4 IMAD.MOV R7, RZ, RZ, -R7 ;  /* 0x000000ffff07c224 */ /* 0x000fe200078e0a07 */
[C---:B------:R-:W-:Y:S02]  /*e290*/  ISETP.GT.U32.AND P4, PT, R2.reuse, R14, PT ;  /* 0x0000000e0200720c */ /* 0x040fe40003f84070 */
[----:B------:R-:W-:Y:S01]  /*e2a0*/  ISETP.GT.U32.AND P6, PT, R2, R0, PT ;  /* 0x000000000200720c */ /* 0x000fe20003fc4070 */
[----:B------:R-:W-:Y:S01]  /*e2b0*/  @!P2 IMAD.MOV R5, RZ, RZ, -R5 ;  /* 0x000000ffff05a224 */ /* 0x000fe200078e0a05 */
[----:B------:R-:W-:Y:S01]  /*e2c0*/  STL [R1+0x360], R10 ;  /* 0x0003600a01007387 */ /* 0x000fe20000100800 */
[----:B------:R-:W-:Y:S01]  /*e2d0*/  ISETP.GE.AND P2, PT, R52, RZ, PT ;  /* 0x000000ff3400720c */ /* 0x000fe20003f46270 */
[----:B------:R-:W-:-:S02]  /*e2e0*/  @!P3 IMAD.IADD R13, R13, 0x1, -R2 ;  /* 0x000000010d0db824 */ /* 0x000fc400078e0a02 */
[----:B------:R-:W-:Y:S01]  /*e2f0*/  @!P0 IMAD.IADD R3, R3, 0x1, -R2 ;  /* 0x0000000103038824 */ /* 0x000fe200078e0a02 */
[----:B------:R-:W2:Y:S01]  /*e300*/  LDL.LU R49, [R1+0x44] ;  /* 0x0000440001317983 */ /* 0x000ea20000300800 */
[----:B------:R-:W-:Y:S01]  /*e310*/  IMAD.MOV.U32 R39, RZ, RZ, R36 ;  /* 0x000000ffff277224 */ /* 0x000fe200078e0024 */
[----:B------:R-:W-:Y:S01]  /*e320*/  ISETP.GE.AND P0, PT, R51, RZ, PT ;  /* 0x000000ff3300720c */ /* 0x000fe20003f06270 */
[----:B------:R-:W-:Y:S01]  /*e330*/  @!P5 IMAD.MOV R4, RZ, RZ, -R4 ;  /* 0x000000ffff04d224 */ /* 0x000fe200078e0a04 */
[----:B------:R-:W-:Y:S01]  /*e340*/  STL [R1+0x35c], R7 ;  /* 0x00035c0701007387 */ /* 0x000fe20000100800 */
[----:B------:R-:W-:Y:S02]  /*e350*/  IMAD.MOV.U32 R36, RZ, RZ, R35 ;  /* 0x000000ffff247224 */ /* 0x000fe400078e0023 */
[----:B------:R-:W-:Y:S01]  /*e360*/  IMAD.MOV.U32 R35, RZ, RZ, R23 ;  /* 0x000000ffff237224 */ /* 0x000fe200078e0017 */
[----:B------:R-:W-:Y:S01]  /*e370*/  STL [R1+0x358], R6 ;  /* 0x0003580601007387 */ /* 0x000fe20000100800 */
[----:B------:R-:W-:Y:S01]  /*e380*/  @!P1 IMAD.MOV R3, RZ, RZ, -R3 ;  /* 0x000000ffff039224 */ /* 0x000fe200078e0a03 */
[----:B------:R-:W-:Y:S01]  /*e390*/  IABS R9, R38 ;  /* 0x0000002600097213 */ /* 0x000fe20000000000 */
[----:B------:R-:W-:Y:S01]  /*e3a0*/  @!P4 IMAD.IADD R14, R14, 0x1, -R2 ;  /* 0x000000010e0ec824 */ /* 0x000fe200078e0a02 */
[----:B------:R-:W3:Y:S01]  /*e3b0*/  LDL R23, [R1+0x5794] ;  /* 0x0057940001177983 */ /* 0x000ee20000100800 */
[----:B------:R-:W-:-:S02]  /*e3c0*/  ISETP.GT.U32.AND P1, PT, R2, R13, PT ;  /* 0x0000000d0200720c */ /* 0x000fc40003f24070 */
[----:B------:R-:W-:Y:S01]  /*e3d0*/  ISETP.GE.AND P4, PT, R38, RZ, PT ;  /* 0x000000ff2600720c */ /* 0x000fe20003f86270 */
[----:B------:R-:W-:Y:S01]  /*e3e0*/  STL [R1+0x354], R5 ;  /* 0x0003540501007387 */ /* 0x000fe20000100800 */
[----:B------:R-:W-:-:S03]  /*e3f0*/  @!P6 IMAD.IADD R0, R0, 0x1, -R2 ;  /* 0x000000010000e824 */ /* 0x000fc600078e0a02 */
[----:B------:R-:W-:Y:S01]  /*e400*/  STL [R1+0x350], R4 ;  /* 0x0003500401007387 */ /* 0x000fe20000100800 */
[----:B------:R-:W-:-:S03]  /*e410*/  IMAD.HI.U32 R11, R61, R9, RZ ;  /* 0x000000093d0b7227 */ /* 0x000fc600078e00ff */
[----:B------:R-:W5:Y:S01]  /*e420*/  LDL.LU R38, [R1+0x50] ;  /* 0x0000500001267983 */ /* 0x000f620000300800 */
[----:B------:R-:W-:Y:S02]  /*e430*/  @!P2 IMAD.MOV R0, RZ, RZ, -R0 ;  /* 0x000000ffff00a224 */ /* 0x000fe400078e0a00 */
[----:B------:R-:W-:Y:S02]  /*e440*/  IMAD.MOV R11, RZ, RZ, -R11 ;  /* 0x000000ffff0b7224 */ /* 0x000fe400078e0a0b */
[----:B------:R-:W-:Y:S01]  /*e450*/  @!P1 IMAD.IADD R13, R13, 0x1, -R2 ;  /* 0x000000010d0d9824 */ /* 0x000fe200078e0a02 */
[----:B------:R-:W-:Y:S01]  /*e460*/  ISETP.GE.AND P1, PT, R39, RZ, PT ;  /* 0x000000ff2700720c */ /* 0x000fe20003f26270 */
[----:B------:R-:W-:Y:S01]  /*e470*/  IMAD R11, R2, R11, R9 ;  /* 0x0000000b020b7224 */ /* 0x000fe200078e0209 */
[----:B------:R-:W-:Y:S02]  /*e480*/  IABS R9, R39 ;  /* 0x0000002700097213 */ /* 0x000fe40000000000 */
[----:B----4-:R-:W-:-:S02]  /*e490*/  IABS R8, R37 ;  /* 0x0000002500087213 */ /* 0x010fc40000000000 */
[----:B------:R-:W-:Y:S02]  /*e4a0*/  ISETP.GE.AND P3, PT, R37, RZ, PT ;  /* 0x000000ff2500720c */ /* 0x000fe40003f66270 */
[----:B------:R-:W4:Y:S04]  /*e4b0*/  LDL.LU R37, [R1+0x54] ;  /* 0x0000540001257983 */ /* 0x000f280000300800 */
[----:B------:R0:W-:Y:S02]  /*e4c0*/  STL [R1+0x33c], R3 ;  /* 0x00033c0301007387 */ /* 0x0001e40000100800 */
[----:B0-----:R-:W-:-:S04]  /*e4d0*/  IMAD.MOV.U32 R3, RZ, RZ, R14 ;  /* 0x000000ffff037224 */ /* 0x001fc800078e000e */
[----:B------:R-:W-:Y:S01]  /*e4e0*/  @!P0 IMAD.MOV R3, RZ, RZ, -R3 ;  /* 0x000000ffff038224 */ /* 0x000fe200078e0a03 */
[----:B------:R-:W-:Y:S04]  /*e4f0*/  STL [R1+0x334], R0 ;  /* 0x0003340001007387 */ /* 0x000fe80000100800 */
[----:B------:R0:W-:Y:S04]  /*e500*/  STL [R1+0x34c], R3 ;  /* 0x00034c0301007387 */ /* 0x0001e80000100800 */
[----:B------:R-:W3:Y:S04]  /*e510*/  LDL.LU R39, [R1+0x4c] ;  /* 0x00004c0001277983 */ /* 0x000ee80000300800 */
[----:B------:R-:W3:Y:S04]  /*e520*/  LDL.LU R53, [R1+0x58] ;  /* 0x0000580001357983 */ /* 0x000ee80000300800 */
[----:B------:R-:W3:Y:S01]  /*e530*/  LDL.LU R52, [R1+0x5c] ;  /* 0x00005c0001347983 */ /* 0x000ee20000300800 */
[----:B------:R-:W-:-:S03]  /*e540*/  ISETP.GE.AND P6, PT, R50, RZ, PT ;  /* 0x000000ff3200720c */ /* 0x000fc60003fc6270 */
[----:B------:R-:W3:Y:S04]  /*e550*/  LDL.LU R51, [R1+0x60] ;  /* 0x0000600001337983 */ /* 0x000ee80000300800 */
[----:B------:R-:W3:Y:S01]  /*e560*/  LDL.LU R50, [R1+0x64] ;  /* 0x0000640001327983 */ /* 0x000ee20000300800 */
[----:B------:R-:W-:Y:S01]  /*e570*/  ISETP.GT.U32.AND P5, PT, R2, R11, PT ;  /* 0x0000000b0200720c */ /* 0x000fe20003fa4070 */
[----:B------:R-:W-:-:S04]  /*e580*/  IMAD.HI.U32 R4, R61, R8, RZ ;  /* 0x000000083d047227 */ /* 0x000fc800078e00ff */
[----:B------:R-:W-:-:S08]  /*e590*/  IMAD.MOV R4, RZ, RZ, -R4 ;  /* 0x000000ffff047224 */ /* 0x000fd000078e0a04 */
[----:B------:R-:W-:-:S05]  /*e5a0*/  @!P5 IMAD.IADD R11, R11, 0x1, -R2 ;  /* 0x000000010b0bd824 */ /* 0x000fca00078e0a02 */
[C---:B------:R-:W-:Y:S01]  /*e5b0*/  ISETP.GT.U32.AND P5, PT, R2.reuse, R11, PT ;  /* 0x0000000b0200720c */ /* 0x040fe20003fa4070 */
[----:B------:R-:W-:Y:S02]  /*e5c0*/  IMAD R10, R2, R4, R8 ;  /* 0x00000004020a7224 */ /* 0x000fe400078e0208 */
[----:B0-----:R-:W-:-:S04]  /*e5d0*/  IMAD.HI.U32 R3, R61, R9, RZ ;  /* 0x000000093d037227 */ /* 0x001fc800078e00ff */
[----:B------:R-:W-:Y:S02]  /*e5e0*/  IMAD.MOV R3, RZ, RZ, -R3 ;  /* 0x000000ffff037224 */ /* 0x000fe400078e0a03 */
[----:B------:R-:W-:-:S04]  /*e5f0*/  @!P6 IMAD.MOV R13, RZ, RZ, -R13 ;  /* 0x000000ffff0de224 */ /* 0x000fc800078e0a0d */
[----:B------:R-:W-:Y:S02]  /*e600*/  @!P5 IMAD.IADD R11, R11, 0x1, -R2 ;  /* 0x000000010b0bd824 */ /* 0x000fe400078e0a02 */
[C---:B------:R-:W-:Y:S02]  /*e610*/  IMAD R9, R2.reuse, R3, R9 ;  /* 0x0000000302097224 */ /* 0x040fe400078e0209 */
[----:B------:R-:W-:Y:S01]  /*e620*/  IMAD.MOV.U32 R6, RZ, RZ, R11 ;  /* 0x000000ffff067224 */ /* 0x000fe200078e000b */
[----:B------:R-:W-:-:S03]  /*e630*/  ISETP.GT.U32.AND P0, PT, R2, R10, PT ;  /* 0x0000000a0200720c */ /* 0x000fc60003f04070 */
[----:B------:R-:W-:Y:S01]  /*e640*/  @!P4 IMAD.MOV R6, RZ, RZ, -R6 ;  /* 0x000000ffff06c224 */ /* 0x000fe200078e0a06 */
[----:B------:R-:W-:Y:S01]  /*e650*/  ISETP.GT.U32.AND P4, PT, R2, R9, PT ;  /* 0x000000090200720c */ /* 0x000fe20003f84070 */
[----:B------:R-:W-:Y:S08]  /*e660*/  STL [R1+0x348], R13 ;  /* 0x0003480d01007387 */ /* 0x000ff00000100800 */
[----:B------:R-:W-:-:S04]  /*e670*/  @!P0 IMAD.IADD R10, R10, 0x1, -R2 ;  /* 0x000000010a0a8824 */ /* 0x000fc800078e0a02 */
[----:B------:R-:W-:Y:S01]  /*e680*/  @!P4 IMAD.IADD R9, R9, 0x1, -R2 ;  /* 0x000000010909c824 */ /* 0x000fe200078e0a02 */
[----:B------:R-:W-:Y:S01]  /*e690*/  ISETP.GT.U32.AND P0, PT, R2, R10, PT ;  /* 0x0000000a0200720c */ /* 0x000fe20003f04070 */
[----:B------:R0:W-:-:S12]  /*e6a0*/  STL [R1+0x344], R6 ;  /* 0x0003440601007387 */ /* 0x0001d80000100800 */
[----:B------:R-:W-:-:S04]  /*e6b0*/  @!P0 IMAD.IADD R10, R10, 0x1, -R2 ;  /* 0x000000010a0a8824 */ /* 0x000fc800078e0a02 */
[----:B------:R-:W-:-:S04]  /*e6c0*/  IMAD.MOV.U32 R11, RZ, RZ, R10 ;  /* 0x000000ffff0b7224 */ /* 0x000fc800078e000a */
[----:B------:R-:W-:Y:S01]  /*e6d0*/  @!P3 IMAD.MOV R11, RZ, RZ, -R11 ;  /* 0x000000ffff0bb224 */ /* 0x000fe200078e0a0b */
[----:B--2---:R-:W-:-:S05]  /*e6e0*/  IABS R12, R49 ;  /* 0x00000031000c7213 */ /* 0x004fca0000000000 */
[----:B------:R-:W-:-:S04]  /*e6f0*/  IMAD.HI.U32 R4, R61, R12, RZ ;  /* 0x0000000c3d047227 */ /* 0x000fc800078e00ff */
[----:B------:R-:W-:-:S04]  /*e700*/  IMAD.MOV R4, RZ, RZ, -R4 ;  /* 0x000000ffff047224 */ /* 0x000fc800078e0a04 */
[----:B------:R-:W-:-:S05]  /*e710*/  IMAD R12, R2, R4, R12 ;  /* 0x00000004020c7224 */ /* 0x000fca00078e020c */
[----:B------:R-:W-:-:S13]  /*e720*/  ISETP.GT.U32.AND P6, PT, R2, R12, PT ;  /* 0x0000000c0200720c */ /* 0x000fda0003fc4070 */
[----:B------:R-:W-:-:S05]  /*e730*/  @!P6 IMAD.IADD R12, R12, 0x1, -R2 ;  /* 0x000000010c0ce824 */ /* 0x000fca00078e0a02 */
[----:B------:R-:W-:Y:S02]  /*e740*/  ISETP.GT.U32.AND P4, PT, R2, R12, PT ;  /* 0x0000000c0200720c */ /* 0x000fe40003f84070 */
[----:B------:R-:W-:Y:S02]  /*e750*/  ISETP.GE.AND P2, PT, R49, RZ, PT ;  /* 0x000000ff3100720c */ /* 0x000fe40003f46270 */
[----:B-----5:R-:W-:Y:S01]  /*e760*/  IABS R8, R38 ;  /* 0x0000002600087213 */ /* 0x020fe20000000000 */
[----:B------:R-:W2:Y:S08]  /*e770*/  LDL.LU R49, [R1+0x68] ;  /* 0x0000680001317983 */ /* 0x000eb00000300800 */
[----:B------:R-:W-:-:S04]  /*e780*/  @!P4 IMAD.IADD R12, R12, 0x1, -R2 ;  /* 0x000000010c0cc824 */ /* 0x000fc800078e0a02 */
[----:B------:R-:W-:Y:S02]  /*e790*/  IMAD.MOV.U32 R15, RZ, RZ, R12 ;  /* 0x000000ffff0f7224 */ /* 0x000fe400078e000c */
[----:B------:R-:W-:-:S04]  /*e7a0*/  IMAD.HI.U32 R3, R61, R8, RZ ;  /* 0x000000083d037227 */ /* 0x000fc800078e00ff */
[----:B------:R-:W-:Y:S02]  /*e7b0*/  @!P2 IMAD.MOV R15, RZ, RZ, -R15 ;  /* 0x000000ffff0fa224 */ /* 0x000fe400078e0a0f */
[----:B------:R-:W-:-:S04]  /*e7c0*/  IMAD.MOV R3, RZ, RZ, -R3 ;  /* 0x000000ffff037224 */ /* 0x000fc800078e0a03 */
[----:B------:R-:W-:Y:S01]  /*e7d0*/  IMAD R8, R2, R3, R8 ;  /* 0x0000000302087224 */ /* 0x000fe200078e0208 */
[----:B------:R-:W-:-:S04]  /*e7e0*/  ISETP.GE.AND P0, PT, R38, RZ, PT ;  /* 0x000000ff2600720c */ /* 0x000fc80003f06270 */
[----:B------:R-:W-:Y:S02]  /*e7f0*/  ISETP.GT.U32.AND P4, PT, R2, R8, PT ;  /* 0x000000080200720c */ /* 0x000fe40003f84070 */
[----:B----4-:R-:W-:Y:S02]  /*e800*/  IABS R7, R37 ;  /* 0x0000002500077213 */ /* 0x010fe40000000000 */
[----:B---3--:R-:W-:-:S05]  /*e810*/  IABS R0, R39 ;  /* 0x0000002700007213 */ /* 0x008fca0000000000 */
[----:B------:R-:W-:-:S04]  /*e820*/  IMAD.HI.U32 R4, R61, R0, RZ ;  /* 0x000000003d047227 */ /* 0x000fc800078e00ff */
[----:B------:R-:W-:-:S04]  /*e830*/  IMAD.MOV R4, RZ, RZ, -R4 ;  /* 0x000000ffff047224 */ /* 0x000fc800078e0a04 */
[----:B------:R-:W-:-:S05]  /*e840*/  IMAD R0, R2, R4, R0 ;  /* 0x0000000402007224 */ /* 0x000fca00078e0200 */
[----:B------:R-:W-:Y:S01]  /*e850*/  ISETP.GT.U32.AND P6, PT, R2, R0, PT ;  /* 0x000000000200720c */ /* 0x000fe20003fc4070 */
[----:B------:R-:W-:Y:S01]  /*e860*/  IMAD.HI.U32 R5, R61, R7, RZ ;  /* 0x000000073d057227 */ /* 0x000fe200078e00ff */
[----:B0-----:R-:W-:-:S03]  /*e870*/  IABS R6, R53 ;  /* 0x0000003500067213 */ /* 0x001fc60000000000 */
[----:B------:R-:W-:Y:S02]  /*e880*/  IMAD.MOV R5, RZ, RZ, -R5 ;  /* 0x000000ffff057224 */ /* 0x000fe400078e0a05 */
[----:B------:R-:W-:-:S06]  /*e890*/  IMAD.HI.U32 R14, R61, R6, RZ ;  /* 0x000000063d0e7227 */ /* 0x000fcc00078e00ff */
[----:B------:R-:W-:Y:S01]  /*e8a0*/  @!P6 IMAD.IADD R0, R0, 0x1, -R2 ;  /* 0x000000010000e824 */ /* 0x000fe200078e0a02 */
[C---:B------:R-:W-:Y:S01]  /*e8b0*/  ISETP.GT.U32.AND P6, PT, R2.reuse, R9, PT ;  /* 0x000000090200720c */ /* 0x040fe20003fc4070 */
[C---:B------:R-:W-:Y:S02]  /*e8c0*/  IMAD R7, R2.reuse, R5, R7 ;  /* 0x0000000502077224 */ /* 0x040fe400078e0207 */
[----:B------:R-:W-:Y:S01]  /*e8d0*/  IMAD.MOV R14, RZ, RZ, -R14 ;  /* 0x000000ffff0e7224 */ /* 0x000fe200078e0a0e */
[----:B------:R-:W-:Y:S02]  /*e8e0*/  IABS R5, R52 ;  /* 0x0000003400057213 */ /* 0x000fe40000000000 */
[C---:B------:R-:W-:Y:S01]  /*e8f0*/  ISETP.GT.U32.AND P2, PT, R2.reuse, R7, PT ;  /* 0x000000070200720c */ /* 0x040fe20003f44070 */
[C---:B------:R-:W-:Y:S01]  /*e900*/  IMAD R6, R2.reuse, R14, R6 ;  /* 0x0000000e02067224 */ /* 0x040fe200078e0206 */
[----:B------:R-:W-:Y:S01]  /*e910*/  ISETP.GT.U32.AND P3, PT, R2, R0, PT ;  /* 0x000000000200720c */ /* 0x000fe20003f64070 */
[----:B------:R-:W-:-:S04]  /*e920*/  IMAD.HI.U32 R13, R61, R5, RZ ;  /* 0x000000053d0d7227 */ /* 0x000fc800078e00ff */
[--C-:B------:R-:W-:Y:S01]  /*e930*/  @!P6 IMAD.IADD R9, R9, 0x1, -R2.reuse ;  /* 0x000000010909e824 */ /* 0x100fe200078e0a02 */
[C---:B------:R-:W-:Y:S01]  /*e940*/  ISETP.GT.U32.AND P6, PT, R2.reuse, R6, PT ;  /* 0x000000060200720c */ /* 0x040fe20003fc4070 */
[----:B------:R-:W-:Y:S01]  /*e950*/  IMAD.MOV R13, RZ, RZ, -R13 ;  /* 0x000000ffff0d7224 */ /* 0x000fe200078e0a0d */
[----:B------:R-:W-:Y:S02]  /*e960*/  IABS R4, R51 ;  /* 0x0000003300047213 */ /* 0x000fe40000000000 */
[----:B------:R-:W-:Y:S01]  /*e970*/  IABS R3, R50 ;  /* 0x0000003200037213 */ /* 0x000fe20000000000 */
[----:B------:R-:W-:Y:S01]  /*e980*/  @!P2 IMAD.IADD R7, R7, 0x1, -R2 ;  /* 0x000000010707a824 */ /* 0x000fe200078e0a02 */
[----:B------:R-:W-:Y:S01]  /*e990*/  ISETP.GE.AND P5, PT, R39, RZ, PT ;  /* 0x000000ff2700720c */ /* 0x000fe20003fa6270 */
[----:B------:R-:W-:Y:S01]  /*e9a0*/  IMAD R5, R2, R13, R5 ;  /* 0x0000000d02057224 */ /* 0x000fe200078e0205 */
[----:B------:R-:W3:Y:S01]  /*e9b0*/  LDL.LU R39, [R1+0x6c] ;  /* 0x00006c0001277983 */ /* 0x000ee20000300800 */
[----:B------:R-:W-:-:S03]  /*e9c0*/  IMAD.HI.U32 R10, R61, R4, RZ ;  /* 0x000000043d0a7227 */ /* 0x000fc600078e00ff */
[----:B------:R0:W-:Y:S01]  /*e9d0*/  STL [R1+0x340], R11 ;  /* 0x0003400b01007387 */ /* 0x0001e20000100800 */
[----:B------:R-:W-:Y:S02]  /*e9e0*/  IMAD.MOV.U32 R38, RZ, RZ, R36 ;  /* 0x000000ffff267224 */ /* 0x000fe400078e0024 */
[--C-:B------:R-:W-:Y:S01]  /*e9f0*/  @!P6 IMAD.IADD R6, R6, 0x1, -R2.reuse ;  /* 0x000000010606e824 */ /* 0x100fe200078e0a02 */
[----:B------:R-:W-:Y:S01]  /*ea00*/  ISETP.GT.U32.AND P6, PT, R2, R7, PT ;  /* 0x000000070200720c */ /* 0x000fe20003fc4070 */
[----:B------:R-:W-:Y:S02]  /*ea10*/  IMAD.MOV.U32 R36, RZ, RZ, R33 ;  /* 0x000000ffff247224 */ /* 0x000fe400078e0021 */
[----:B------:R-:W-:Y:S01]  /*ea20*/  @!P3 IMAD.IADD R0, R0, 0x1, -R2 ;  /* 0x000000010000b824 */ /* 0x000fe200078e0a02 */
[----:B------:R-:W-:Y:S01]  /*ea30*/  ISETP.GT.U32.AND P3, PT, R2, R5, PT ;  /* 0x000000050200720c */ /* 0x000fe20003f64070 */
[----:B------:R-:W-:Y:S02]  /*ea40*/  IMAD.MOV.U32 R33, RZ, RZ, R31 ;  /* 0x000000ffff217224 */ /* 0x000fe400078e001f */
[----:B0-----:R-:W-:Y:S01]  /*ea50*/  IMAD.HI.U32 R11, R61, R3, RZ ;  /* 0x000000033d0b7227 */ /* 0x001fe200078e00ff */
[----:B------:R-:W-:Y:S03]  /*ea60*/  STL [R1+0x338], R15 ;  /* 0x0003380f01007387 */ /* 0x000fe60000100800 */
[----:B------:R-:W-:-:S02]  /*ea70*/  @!P1 IMAD.MOV R9, RZ, RZ, -R9 ;  /* 0x000000ffff099224 */ /* 0x000fc400078e0a09 */
[----:B------:R-:W-:Y:S02]  /*ea80*/  IMAD.MOV.U32 R31, RZ, RZ, R28 ;  /* 0x000000ffff1f7224 */ /* 0x000fe400078e001c */
[----:B------:R-:W-:Y:S02]  /*ea90*/  IMAD.MOV R12, RZ, RZ, -R10 ;  /* 0x000000ffff0c7224 */ /* 0x000fe400078e0a0a */
[----:B------:R-:W-:Y:S02]  /*eaa0*/  IMAD.MOV.U32 R28, RZ, RZ, R16 ;  /* 0x000000ffff1c7224 */ /* 0x000fe400078e0010 */
[----:B------:R-:W-:Y:S02]  /*eab0*/  IMAD.MOV.U32 R16, RZ, RZ, R42 ;  /* 0x000000ffff107224 */ /* 0x000fe400078e002a */
[----:B------:R-:W-:Y:S01]  /*eac0*/  IMAD.MOV R13, RZ, RZ, -R11 ;  /* 0x000000ffff0d7224 */ /* 0x000fe200078e0a0b */
[----:B------:R-:W4:Y:S01]  /*ead0*/  LDL R42, [R1+0x57cc] ;  /* 0x0057cc00012a7983 */ /* 0x000f220000100800 */
[----:B------:R-:W-:-:S02]  /*eae0*/  @!P4 IMAD.IADD R8, R8, 0x1, -R2 ;  /* 0x000000010808c824 */ /* 0x000fc400078e0a02 */
[C---:B------:R-:W-:Y:S01]  /*eaf0*/  IMAD R4, R2.reuse, R12, R4 ;  /* 0x0000000c02047224 */ /* 0x040fe200078e0204 */
[----:B------:R0:W-:Y:S01]  /*eb00*/  STL [R1+0x308], R9 ;  /* 0x0003080901007387 */ /* 0x0001e20000100800 */
[C---:B------:R-:W-:Y:S01]  /*eb10*/  IMAD R3, R2.reuse, R13, R3 ;  /* 0x0000000d02037224 */ /* 0x040fe200078e0203 */
[C---:B------:R-:W-:Y:S01]  /*eb20*/  ISETP.GT.U32.AND P2, PT, R2.reuse, R8, PT ;  /* 0x000000080200720c */ /* 0x040fe20003f44070 */
[----:B------:R-:W-:Y:S02]  /*eb30*/  @!P6 IMAD.IADD R7, R7, 0x1, -R2 ;  /* 0x000000010707e824 */ /* 0x000fe400078e0a02 */
[----:B0-----:R-:W-:Y:S01]  /*eb40*/  IMAD.MOV.U32 R9, RZ, RZ, R0 ;  /* 0x000000ffff097224 */ /* 0x001fe200078e0000 */
[----:B------:R-:W-:-:S03]  /*eb50*/  ISETP.GT.U32.AND P6, PT, R2, R3, PT ;  /* 0x000000030200720c */ /* 0x000fc60003fc4070 */
[----:B------:R-:W-:Y:S01]  /*eb60*/  @!P5 IMAD.MOV R9, RZ, RZ, -R9 ;  /* 0x000000ffff09d224 */ /* 0x000fe200078e0a09 */
[C---:B------:R-:W-:Y:S01]  /*eb70*/  ISETP.GT.U32.AND P5, PT, R2.reuse, R4, PT ;  /* 0x000000040200720c */ /* 0x040fe20003fa4070 */
[----:B------:R-:W-:Y:S01]  /*eb80*/  @!P3 IMAD.IADD R5, R5, 0x1, -R2 ;  /* 0x000000010505b824 */ /* 0x000fe200078e0a02 */
[----:B------:R-:W-:-:S04]  /*eb90*/  ISETP.GT.U32.AND P1, PT, R2, R6, PT ;  /* 0x000000060200720c */ /* 0x000fc80003f24070 */
[----:B------:R-:W-:Y:S01]  /*eba0*/  ISETP.GT.U32.AND P3, PT, R2, R5, PT ;  /* 0x000000050200720c */ /* 0x000fe20003f64070 */
[--C-:B------:R-:W-:Y:S02]  /*ebb0*/  @!P2 IMAD.IADD R8, R8, 0x1, -R2.reuse ;  /* 0x000000010808a824 */ /* 0x100fe400078e0a02 */
[----:B------:R-:W-:-:S04]  /*ebc0*/  @!P6 IMAD.IADD R3, R3, 0x1, -R2 ;  /* 0x000000010303e824 */ /* 0x000fc800078e0a02 */
[----:B------:R-:W-:Y:S02]  /*ebd0*/  @!P5 IMAD.IADD R4, R4, 0x1, -R2 ;  /* 0x000000010404d824 */ /* 0x000fe400078e0a02 */
[----:B------:R-:W-:Y:S01]  /*ebe0*/  @!P0 IMAD.MOV R8, RZ, RZ, -R8 ;  /* 0x000000ffff088224 */ /* 0x000fe200078e0a08 */
[----:B------:R-:W-:Y:S02]  /*ebf0*/  ISETP.GE.AND P4, PT, R37, RZ, PT ;  /* 0x000000ff2500720c */ /* 0x000fe40003f86270 */
[----:B------:R-:W-:Y:S01]  /*ec00*/  ISETP.GT.U32.AND P0, PT, R2, R4, PT ;  /* 0x000000040200720c */ /* 0x000fe20003f04070 */
[--C-:B------:R-:W-:Y:S01]  /*ec10*/  @!P1 IMAD.IADD R6, R6, 0x1, -R2.reuse ;  /* 0x0000000106069824 */ /* 0x100fe200078e0a02 */
[----:B------:R-:W-:Y:S01]  /*ec20*/  ISETP.GE.AND P2, PT, R53, RZ, PT ;  /* 0x000000ff3500720c */ /* 0x000fe20003f46270 */
[----:B------:R-:W-:Y:S01]  /*ec30*/  @!P3 IMAD.IADD R5, R5, 0x1, -R2 ;  /* 0x000000010505b824 */ /* 0x000fe200078e0a02 */
[----:B------:R-:W-:Y:S02]  /*ec40*/  ISETP.GT.U32.AND P6, PT, R2, R3, PT ;  /* 0x000000030200720c */ /* 0x000fe40003fc4070 */
[----:B------:R-:W-:-:S02]  /*ec50*/  ISETP.GE.AND P1, PT, R52, RZ, PT ;  /* 0x000000ff3400720c */ /* 0x000fc40003f26270 */
[----:B------:R-:W-:Y:S01]  /*ec60*/  ISETP.GE.AND P3, PT, R51, RZ, PT ;  /* 0x000000ff3300720c */ /* 0x000fe20003f66270 */
[----:B------:R0:W-:Y:S01]  /*ec70*/  STL [R1+0x310], R9 ;  /* 0x0003100901007387 */ /* 0x0001e20000100800 */
[----:B------:R-:W-:Y:S02]  /*ec80*/  IMAD.MOV.U32 R37, RZ, RZ, R36 ;  /* 0x000000ffff257224 */ /* 0x000fe400078e0024 */
[----:B------:R-:W-:Y:S02]  /*ec90*/  IMAD.MOV.U32 R36, RZ, RZ, R31 ;  /* 0x000000ffff247224 */ /* 0x000fe400078e001f */
[----:B------:R-:W-:Y:S02]  /*eca0*/  @!P0 IMAD.IADD R4, R4, 0x1, -R2 ;  /* 0x0000000104048824 */ /* 0x000fe400078e0a02 */
[----:B0-----:R-:W-:Y:S02]  /*ecb0*/  IMAD.MOV.U32 R9, RZ, RZ, R7 ;  /* 0x000000ffff097224 */ /* 0x001fe400078e0007 */
[----:B------:R-:W-:-:S02]  /*ecc0*/  IMAD.MOV.U32 R7, RZ, RZ, R6 ;  /* 0x000000ffff077224 */ /* 0x000fc400078e0006 */
[----:B------:R-:W-:Y:S02]  /*ecd0*/  IMAD.MOV.U32 R6, RZ, RZ, R5 ;  /* 0x000000ffff067224 */ /* 0x000fe400078e0005 */
[----:B------:R-:W-:Y:S01]  /*ece0*/  @!P4 IMAD.MOV R9, RZ, RZ, -R9 ;  /* 0x000000ffff09c224 */ /* 0x000fe200078e0a09 */
[----:B------:R-:W-:Y:S01]  /*ecf0*/  IABS R52, R38 ;  /* 0x0000002600347213 */ /* 0x000fe20000000000 */
[----:B------:R-:W-:Y:S02]  /*ed00*/  @!P2 IMAD.MOV R7, RZ, RZ, -R7 ;  /* 0x000000ffff07a224 */ /* 0x000fe400078e0a07 */
[----:B------:R-:W-:Y:S01]  /*ed10*/  @!P6 IMAD.IADD R3, R3, 0x1, -R2 ;  /* 0x000000010303e824 */ /* 0x000fe200078e0a02 */
[----:B------:R-:W-:Y:S01]  /*ed20*/  ISETP.GE.AND P6, PT, R38, RZ, PT ;  /* 0x000000ff2600720c */ /* 0x000fe20003fc6270 */
[----:B------:R-:W-:Y:S01]  /*ed30*/  @!P1 IMAD.MOV R6, RZ, RZ, -R6 ;  /* 0x000000ffff069224 */ /* 0x000fe200078e0a06 */
[----:B------:R-:W-:Y:S01]  /*ed40*/  STL [R1+0x318], R8 ;  /* 0x0003180801007387 */ /* 0x000fe20000100800 */
[----:B------:R-:W-:-:S02]  /*ed50*/  @!P3 IMAD.MOV R4, RZ, RZ, -R4 ;  /* 0x000000ffff04b224 */ /* 0x000fc400078e0a04 */
[----:B------:R-:W-:Y:S01]  /*ed60*/  IMAD.MOV.U32 R38, RZ, RZ, R37 ;  /* 0x000000ffff267224 */ /* 0x000fe200078e0025 */
[----:B------:R-:W-:Y:S01]  /*ed70*/  STL [R1+0x31c], R9 ;  /* 0x00031c0901007387 */ /* 0x000fe20000100800 */
[----:B------:R-:W-:Y:S02]  /*ed80*/  IMAD.MOV.U32 R37, RZ, RZ, R36 ;  /* 0x000000ffff257224 */ /* 0x000fe400078e0024 */
[----:B------:R-:W-:Y:S01]  /*ed90*/  IMAD.MOV.U32 R36, RZ, RZ, R35 ;  /* 0x000000ffff247224 */ /* 0x000fe200078e0023 */
[----:B------:R-:W-:Y:S01]  /*eda0*/  STL [R1+0x320], R7 ;  /* 0x0003200701007387 */ /* 0x000fe20000100800 */
[----:B------:R-:W-:Y:S02]  /*edb0*/  IMAD.MOV.U32 R35, RZ, RZ, R34 ;  /* 0x000000ffff237224 */ /* 0x000fe400078e0022 */
[----:B------:R-:W-:Y:S01]  /*edc0*/  IMAD.MOV.U32 R34, RZ, RZ, R33 ;  /* 0x000000ffff227224 */ /* 0x000fe200078e0021 */
[----:B------:R0:W-:Y:S01]  /*edd0*/  STL [R1+0x324], R6 ;  /* 0x0003240601007387 */ /* 0x0001e20000100800 */
[----:B------:R-:W-:Y:S01]  /*ede0*/  IMAD.MOV.U32 R33, RZ, RZ, R32 ;  /* 0x000000ffff217224 */ /* 0x000fe200078e0020 */
[----:B------:R-:W-:-:S02]  /*edf0*/  ISETP.GE.AND P3, PT, R38, RZ, PT ;  /* 0x000000ff2600720c */ /* 0x000fc40003f66270 */
[----:B------:R-:W-:Y:S04]  /*ee00*/  STL [R1+0x328], R4 ;  /* 0x0003280401007387 */ /* 0x000fe80000100800 */
[----:B------:R-:W5:Y:S01]  /*ee10*/  LDL R32, [R1+0x576c] ;  /* 0x00576c0001207983 */ /* 0x000f620000100800 */
[----:B0-----:R-:W-:-:S03]  /*ee20*/  IABS R6, R38 ;  /* 0x0000002600067213 */ /* 0x001fc60000000000 */
[----:B------:R-:W3:Y:S01]  /*ee30*/  LDL.LU R38, [R1+0x78] ;  /* 0x0000780001267983 */ /* 0x000ee20000300800 */
[----:B--2---:R-:W-:-:S05]  /*ee40*/  IABS R10, R49 ;  /* 0x00000031000a7213 */ /* 0x004fca0000000000 */
[----:B------:R-:W-:-:S04]  /*ee50*/  IMAD.HI.U32 R0, R61, R10, RZ ;  /* 0x0000000a3d007227 */ /* 0x000fc800078e00ff */
[----:B------:R-:W-:-:S04]  /*ee60*/  IMAD.MOV R0, RZ, RZ, -R0 ;  /* 0x000000ffff007224 */ /* 0x000fc800078e0a00 */
[----:B------:R-:W-:-:S05]  /*ee70*/  IMAD R0, R2, R0, R10 ;  /* 0x0000000002007224 */ /* 0x000fca00078e020a */
[----:B------:R-:W-:Y:S02]  /*ee80*/  ISETP.GT.U32.AND P5, PT, R2, R0, PT ;  /* 0x000000000200720c */ /* 0x000fe40003fa4070 */
[----:B------:R-:W-:-:S11]  /*ee90*/  ISETP.GE.AND P2, PT, R50, RZ, PT ;  /* 0x000000ff3200720c */ /* 0x000fd60003f46270 */
[----:B------:R-:W-:Y:S01]  /*eea0*/  @!P5 IMAD.IADD R0, R0, 0x1, -R2 ;  /* 0x000000010000d824 */ /* 0x000fe200078e0a02 */
[----:B------:R-:W-:-:S04]  /*eeb0*/  ISETP.GE.AND P5, PT, R49, RZ, PT ;  /* 0x000000ff3100720c */ /* 0x000fc80003fa6270 */
[----:B------:R-:W-:Y:S01]  /*eec0*/  ISETP.GT.U32.AND P1, PT, R2, R0, PT ;  /* 0x000000000200720c */ /* 0x000fe20003f24070 */
[----:B------:R-:W-:-:S04]  /*eed0*/  IMAD.HI.U32 R5, R61, R52, RZ ;  /* 0x000000343d057227 */ /* 0x000fc800078e00ff */
[----:B------:R-:W-:Y:S02]  /*eee0*/  IMAD.MOV R5, RZ, RZ, -R5 ;  /* 0x000000ffff057224 */ /* 0x000fe400078e0a05 */
[----:B------:R-:W-:-:S06]  /*eef0*/  @!P2 IMAD.MOV R3, RZ, RZ, -R3 ;  /* 0x000000ffff03a224 */ /* 0x000fcc00078e0a03 */
[----:B------:R-:W-:Y:S01]  /*ef00*/  @!P1 IMAD.IADD R0, R0, 0x1, -R2 ;  /* 0x0000000100009824 */ /* 0x000fe200078e0a02 */
[----:B------:R0:W-:Y:S01]  /*ef10*/  STL [R1+0x32c], R3 ;  /* 0x00032c0301007387 */ /* 0x0001e20000100800 */
[----:B------:R-:W-:Y:S02]  /*ef20*/  IMAD R52, R2, R5, R52 ;  /* 0x0000000502347224 */ /* 0x000fe400078e0234 */
[----:B------:R-:W-:Y:S01]  /*ef30*/  @!P5 IMAD.MOV R0, RZ, RZ, -R0 ;  /* 0x000000ffff00d224 */ /* 0x000fe200078e0a00 */
[----:B------:R-:W-:Y:S02]  /*ef40*/  ISETP.GE.AND P5, PT, R37, RZ, PT ;  /* 0x000000ff2500720c */ /* 0x000fe40003fa6270 */
[----:B0-----:R-:W-:Y:S02]  /*ef50*/  IABS R3, R37 ;  /* 0x0000002500037213 */ /* 0x001fe40000000000 */
[----:B---3--:R-:W-:Y:S02]  /*ef60*/  ISETP.GE.AND P1, PT, R38, RZ, PT ;  /* 0x000000ff2600720c */ /* 0x008fe40003f26270 */
[----:B------:R-:W-:-:S02]  /*ef70*/  IABS R5, R38 ;  /* 0x0000002600057213 */ /* 0x000fc40000000000 */
[----:B------:R-:W2:Y:S04]  /*ef80*/  LDL.LU R38, [R1+0x7c] ;  /* 0x00007c0001267983 */ /* 0x000ea80000300800 */
[----:B------:R0:W-:Y:S04]  /*ef90*/  STL [R1+0x330], R0 ;  /* 0x0003300001007387 */ /* 0x0001e80000100800 */
[----:B------:R-:W0:Y:S01]  /*efa0*/  LDL.LU R37, [R1+0x84] ;  /* 0x0000840001257983 */ /* 0x000e220000300800 */
[----:B------:R-:W-:Y:S01]  /*efb0*/  IABS R11, R39 ;  /* 0x00000027000b7213 */ /* 0x000fe20000000000 */
[----:B------:R-:W-:-:S02]  /*efc0*/  IMAD.MOV.U32 R31, RZ, RZ, R27 ;  /* 0x000000ffff1f7224 */ /* 0x000fc400078e001b */
[----:B------:R-:W-:Y:S02]  /*efd0*/  IMAD.MOV.U32 R27, RZ, RZ, R24 ;  /* 0x000000ffff1b7224 */ /* 0x000fe400078e0018 */
[----:B------:R-:W-:Y:S02]  /*efe0*/  IMAD.MOV.U32 R24, RZ, RZ, R18 ;  /* 0x000000ffff187224 */ /* 0x000fe400078e0012 */
[----:B------:R-:W-:-:S04]  /*eff0*/  IMAD.HI.U32 R18, R61, R11, RZ ;  /* 0x0000000b3d127227 */ /* 0x000fc800078e00ff */
[----:B------:R-:W-:-:S04]  /*f000*/  IMAD.MOV R18, RZ, RZ, -R18 ;  /* 0x000000ffff127224 */ /* 0x000fc800078e0a12 */
[----:B------:R-:W-:Y:S02]  /*f010*/  IMAD R18, R2, R18, R11 ;  /* 0x0000001202127224 */ /* 0x000fe400078e020b */
[----:B------:R-:W-:Y:S01]  /*f020*/  IMAD.HI.U32 R11, R61, R6, RZ ;  /* 0x000000063d0b7227 */ /* 0x000fe200078e00ff */
[----:B------:R-:W-:-:S03]  /*f030*/  IABS R15, R36 ;  /* 0x00000024000f7213 */ /* 0x000fc60000000000 */
[----:B------:R-:W-:Y:S02]  /*f040*/  IMAD.MOV R11, RZ, RZ, -R11 ;  /* 0x000000ffff0b7224 */ /* 0x000fe400078e0a0b */
[----:B------:R-:W-:Y:S01]  /*f050*/  IMAD.HI.U32 R10, R61, R5, RZ ;  /* 0x000000053d0a7227 */ /* 0x000fe200078e00ff */
[----:B------:R-:W-:-:S03]  /*f060*/  IABS R13, R35 ;  /* 0x00000023000d7213 */ /* 0x000fc60000000000 */
[----:B------:R-:W-:-:S04]  /*f070*/  IMAD.HI.U32 R8, R61, R3, RZ ;  /* 0x000000033d087227 */ /* 0x000fc800078e00ff */
[----:B------:R-:W-:Y:S01]  /*f080*/  IMAD R6, R2, R11, R6 ;  /* 0x0000000b02067224 */ /* 0x000fe200078e0206 */
[----:B------:R-:W-:Y:S01]  /*f090*/  IABS R11, R34 ;  /* 0x00000022000b7213 */ /* 0x000fe20000000000 */
[----:B------:R-:W-:Y:S02]  /*f0a0*/  IMAD.MOV R10, RZ, RZ, -R10 ;  /* 0x000000ffff0a7224 */ /* 0x000fe400078e0a0a */
[----:B------:R-:W-:Y:S02]  /*f0b0*/  IMAD.MOV R8, RZ, RZ, -R8 ;  /* 0x000000ffff087224 */ /* 0x000fe400078e0a08 */
[----:B------:R-:W-:-:S04]  /*f0c0*/  IMAD.HI.U32 R14, R61, R13, RZ ;  /* 0x0000000d3d0e7227 */ /* 0x000fc800078e00ff */
[----:B------:R-:W-:Y:S02]  /*f0d0*/  IMAD R5, R2, R10, R5 ;  /* 0x0000000a02057224 */ /* 0x000fe400078e0205 */
[----:B------:R-:W-:-:S04]  /*f0e0*/  IMAD.HI.U32 R12, R61, R11, RZ ;  /* 0x0000000b3d0c7227 */ /* 0x000fc800078e00ff */
[C---:B------:R-:W-:Y:S02]  /*f0f0*/  IMAD R3, R2.reuse, R8, R3 ;  /* 0x0000000802037224 */ /* 0x040fe400078e0203 */
[----:B------:R-:W-:Y:S02]  /*f100*/  IMAD.MOV R14, RZ, RZ, -R14 ;  /* 0x000000ffff0e7224 */ /* 0x000fe400078e0a0e */
[----:B------:R-:W-:Y:S02]  /*f110*/  IMAD.MOV R12, RZ, RZ, -R12 ;  /* 0x000000ffff0c7224 */ /* 0x000fe400078e0a0c */
[C---:B------:R-:W-:Y:S02]  /*f120*/  IMAD R13, R2.reuse, R14, R13 ;  /* 0x0000000e020d7224 */ /* 0x040fe400078e020d */
[----:B------:R-:W-:Y:S01]  /*f130*/  IMAD R11, R2, R12, R11 ;  /* 0x0000000c020b7224 */ /* 0x000fe200078e020b */
[----:B--2---:R-:W-:Y:S02]  /*f140*/  IABS R4, R38 ;  /* 0x0000002600047213 */ /* 0x004fe40000000000 */
[----:B0-----:R-:W-:-:S03]  /*f150*/  IABS R0, R37 ;  /* 0x0000002500007213 */ /* 0x001fc60000000000 */
[----:B------:R-:W-:-:S04]  /*f160*/  IMAD.HI.U32 R9, R61, R4, RZ ;  /* 0x000000043d097227 */ /* 0x000fc800078e00ff */
[----:B------:R-:W-:-:S04]  /*f170*/  IMAD.HI.U32 R7, R61, R0, RZ ;  /* 0x000000003d077227 */ /* 0x000fc800078e00ff */
[----:B------:R-:W-:Y:S02]  /*f180*/  IMAD.MOV R7, RZ, RZ, -R7 ;  /* 0x000000ffff077224 */ /* 0x000fe400078e0a07 */
[----:B------:R-:W-:Y:S02]  /*f190*/  IMAD.MOV R9, RZ, RZ, -R9 ;  /* 0x000000ffff097224 */ /* 0x000fe400078e0a09 */
[C---:B------:R-:W-:Y:S01]  /*f1a0*/  IMAD R0, R2.reuse, R7, R0 ;  /* 0x0000000702007224 */ /* 0x040fe200078e0200 */
[----:B-----5:R-:W-:Y:S01]  /*f1b0*/  IABS R7, R32 ;  /* 0x0000002000077213 */ /* 0x020fe20000000000 */
[----:B------:R-:W-:Y:S02]  /*f1c0*/  IMAD.MOV.U32 R32, RZ, RZ, R31 ;  /* 0x000000ffff207224 */ /* 0x000fe400078e001f */
[----:B------:R-:W-:Y:S02]  /*f1d0*/  IMAD.MOV.U32 R31, RZ, RZ, R30 ;  /* 0x000000ffff1f7224 */ /* 0x000fe400078e001e */
[----:B------:R-:W-:Y:S01]  /*f1e0*/  IMAD R4, R2, R9, R4 ;  /* 0x0000000902047224 */ /* 0x000fe200078e0204 */
[----:B------:R-:W-:Y:S01]  /*f1f0*/  IABS R9, R33 ;  /* 0x0000002100097213 */ /* 0x000fe20000000000 */
[----:B------:R-:W-:-:S02]  /*f200*/  IMAD.MOV.U32 R30, RZ, RZ, R29 ;  /* 0x000000ffff1e7224 */ /* 0x000fc400078e001d */
[----:B------:R-:W-:Y:S02]  /*f210*/  IMAD.MOV.U32 R29, RZ, RZ, R28 ;  /* 0x000000ffff1d7224 */ /* 0x000fe400078e001c */
[----:B------:R-:W-:Y:S02]  /*f220*/  IMAD.MOV.U32 R28, RZ, RZ, R16 ;  /* 0x000000ffff1c7224 */ /* 0x000fe400078e0010 */
[----:B------:R-:W-:-:S04]  /*f230*/  IMAD.HI.U32 R16, R61, R15, RZ ;  /* 0x0000000f3d107227 */ /* 0x000fc800078e00ff */
[----:B------:R-:W-:-:S04]  /*f240*/  IMAD.HI.U32 R10, R61, R9, RZ ;  /* 0x000000093d0a7227 */ /* 0x000fc800078e00ff */
[----:B------:R-:W-:-:S04]  /*f250*/  IMAD.HI.U32 R8, R61, R7, RZ ;  /* 0x000000073d087227 */ /* 0x000fc800078e00ff */
[----:B------:R-:W-:Y:S02]  /*f260*/  IMAD.MOV R16, RZ, RZ, -R16 ;  /* 0x000000ffff107224 */ /* 0x000fe400078e0a10 */
[----:B------:R-:W-:Y:S02]  /*f270*/  IMAD.MOV R10, RZ, RZ, -R10 ;  /* 0x000000ffff0a7224 */ /* 0x000fe400078e0a0a */
[----:B------:R-:W-:Y:S02]  /*f280*/  IMAD.MOV R8, RZ, RZ, -R8 ;  /* 0x000000ffff087224 */ /* 0x000fe400078e0a08 */
[C---:B------:R-:W-:Y:S02]  /*f290*/  IMAD R15, R2.reuse, R16, R15 ;  /* 0x00000010020f7224 */ /* 0x040fe400078e020f */
[C---:B------:R-:W-:Y:S02]  /*f2a0*/  IMAD R9, R2.reuse, R10, R9 ;  /* 0x0000000a02097224 */ /* 0x040fe400078e0209 */
[----:B------:R-:W-:Y:S01]  /*f2b0*/  IMAD R7, R2, R8, R7 ;  /* 0x0000000802077224 */ /* 0x000fe200078e0207 */
[----:B------:R0:W-:Y:S04]  /*f2c0*/  STL [R1+0x10], R15 ;  /* 0x0000100f01007387 */ /* 0x0001e80000100800 */
[----:B------:R1:W-:Y:S04]  /*f2d0*/  STL [R1+0x3c], R13 ;  /* 0x00003c0d01007387 */ /* 0x0003e80000100800 */
[----:B------:R2:W-:Y:S01]  /*f2e0*/  STL [R1+0x38], R11 ;  /* 0x0000380b01007387 */ /* 0x0005e20000100800 */
[----:B0-----:R-:W-:-:S03]  /*f2f0*/  IABS R15, R32 ;  /* 0x00000020000f7213 */ /* 0x001fc60000000000 */
[----:B------:R0:W-:Y:S01]  /*f300*/  STL [R1+0x34], R9 ;  /* 0x0000340901007387 */ /* 0x0001e20000100800 */
[----:B-1----:R-:W-:-:S03]  /*f310*/  IABS R13, R31 ;  /* 0x0000001f000d7213 */ /* 0x002fc60000000000 */
[----:B------:R1:W-:Y:S01]  /*f320*/  STL [R1+0x30], R7 ;  /* 0x0000300701007387 */ /* 0x0003e20000100800 */
[----:B--2---:R-:W-:Y:S01]  /*f330*/  IABS R11, R30 ;  /* 0x0000001e000b7213 */ /* 0x004fe20000000000 */
[----:B------:R-:W-:Y:S01]  /*f340*/  IMAD.HI.U32 R16, R61, R15, RZ ;  /* 0x0000000f3d107227 */ /* 0x000fe200078e00ff */
[----:B0-----:R-:W-:-:S03]  /*f350*/  IABS R9, R29 ;  /* 0x0000001d00097213 */ /* 0x001fc60000000000 */
[----:B------:R-:W-:Y:S01]  /*f360*/  IMAD.HI.U32 R14, R61, R13, RZ ;  /* 0x0000000d3d0e7227 */ /* 0x000fe200078e00ff */
[----:B-1----:R-:W-:-:S03]  /*f370*/  IABS R7, R28 ;  /* 0x0000001c00077213 */ /* 0x002fc60000000000 */
[----:B------:R-:W-:-:S04]  /*f380*/  IMAD.HI.U32 R12, R61, R11, RZ ;  /* 0x0000000b3d0c7227 */ /* 0x000fc800078e00ff */
[----:B------:R-:W-:-:S04]  /*f390*/  IMAD.HI.U32 R10, R61, R9, RZ ;  /* 0x000000093d0a7227 */ /* 0x000fc800078e00ff */
[----:B------:R-:W-:-:S04]  /*f3a0*/  IMAD.HI.U32 R8, R61, R7, RZ ;  /* 0x000000073d087227 */ /* 0x000fc800078e00ff */
[----:B------:R-:W-:Y:S02]  /*f3b0*/  IMAD.MOV R16, RZ, RZ, -R16 ;  /* 0x000000ffff107224 */ /* 0x000fe400078e0a10 */
[----:B------:R-:W-:Y:S02]  /*f3c0*/  IMAD.MOV R14, RZ, RZ, -R14 ;  /* 0x000000ffff0e7224 */ /* 0x000fe400078e0a0e */
[----:B------:R-:W-:Y:S02]  /*f3d0*/  IMAD.MOV R12, RZ, RZ, -R12 ;  /* 0x000000ffff0c7224 */ /* 0x000fe400078e0a0c */
[----:B------:R-:W-:Y:S02]  /*f3e0*/  IMAD.MOV R10, RZ, RZ, -R10 ;  /* 0x000000ffff0a7224 */ /* 0x000fe400078e0a0a */
[----:B------:R-:W-:Y:S02]  /*f3f0*/  IMAD.MOV R8, RZ, RZ, -R8 ;  /* 0x000000ffff087224 */ /* 0x000fe400078e0a08 */
[----:B------:R-:W-:-:S02]  /*f400*/  IMAD R15, R2, R16, R15 ;  /* 0x00000010020f7224 */ /* 0x000fc400078e020f */
[C---:B------:R-:W-:Y:S02]  /*f410*/  IMAD R13, R2.reuse, R14, R13 ;  /* 0x0000000e020d7224 */ /* 0x040fe400078e020d */
[C---:B------:R-:W-:Y:S02]  /*f420*/  IMAD R11, R2.reuse, R12, R11 ;  /* 0x0000000c020b7224 */ /* 0x040fe400078e020b */
[C---:B------:R-:W-:Y:S01]  /*f430*/  IMAD R9, R2.reuse, R10, R9 ;  /* 0x0000000a02097224 */ /* 0x040fe200078e0209 */
[----:B------:R0:W-:Y:S01]  /*f440*/  STL [R1+0x2c], R15 ;  /* 0x00002c0f01007387 */ /* 0x0001e20000100800 */
[----:B------:R-:W-:-:S03]  /*f450*/  IMAD R7, R2, R8, R7 ;  /* 0x0000000802077224 */ /* 0x000fc600078e0207 */
        /* <DEDUP_REMOVED lines=48> */
[----:B------:R-:W-:Y:S01]  /*f760*/  STL [R1+0x60], R15 ;  /* 0x0000600f01007387 */ /* 0x000fe20000100800 */
[----:B------:R-:W-:-:S03]  /*f770*/  IMAD R7, R2, R8, R7 ;  /* 0x0000000802077224 */ /* 0x000fc600078e0207 */
[----:B------:R-:W-:Y:S04]  /*f780*/  STL [R1+0x5c], R13 ;  /* 0x00005c0d01007387 */ /* 0x000fe80000100800 */
[----:B------:R-:W-:Y:S04]  /*f790*/  STL [R1+0x58], R11 ;  /* 0x0000580b01007387 */ /* 0x000fe80000100800 */
[----:B------:R0:W-:Y:S04]  /*f7a0*/  STL [R1+0x54], R9 ;  /* 0x0000540901007387 */ /* 0x0001e80000100800 */
[----:B------:R1:W-:Y:S01]  /*f7b0*/  STL [R1+0x50], R7 ;  /* 0x0000500701007387 */ /* 0x0003e20000100800 */
[----:B0-----:R-:W-:-:S03]  /*f7c0*/  IABS R9, R48 ;  /* 0x0000003000097213 */ /* 0x001fc60000000000 */
[----:B------:R-:W2:Y:S01]  /*f7d0*/  LDL R48, [R1+0x57d0] ;  /* 0x0057d00001307983 */ /* 0x000ea20000100800 */
[----:B------:R-:W-:Y:S02]  /*f7e0*/  IABS R15, R41 ;  /* 0x00000029000f7213 */ /* 0x000fe40000000000 */
[----:B------:R-:W-:Y:S02]  /*f7f0*/  IABS R13, R44 ;  /* 0x0000002c000d7213 */ /* 0x000fe40000000000 */
[----:B------:R-:W-:Y:S01]  /*f800*/  IABS R11, R20 ;  /* 0x00000014000b7213 */ /* 0x000fe20000000000 */
[----:B------:R-:W-:Y:S01]  /*f810*/  IMAD.HI.U32 R16, R61, R15, RZ ;  /* 0x0000000f3d107227 */ /* 0x000fe200078e00ff */
[----:B-1----:R-:W-:-:S03]  /*f820*/  IABS R7, R45 ;  /* 0x0000002d00077213 */ /* 0x002fc60000000000 */
[----:B------:R-:W-:-:S04]  /*f830*/  IMAD.HI.U32 R14, R61, R13, RZ ;  /* 0x0000000d3d0e7227 */ /* 0x000fc800078e00ff */
[----:B------:R-:W-:-:S04]  /*f840*/  IMAD.HI.U32 R12, R61, R11, RZ ;  /* 0x0000000b3d0c7227 */ /* 0x000fc800078e00ff */
[----:B------:R-:W-:-:S04]  /*f850*/  IMAD.HI.U32 R10, R61, R9, RZ ;  /* 0x000000093d0a7227 */ /* 0x000fc800078e00ff */
[----:B------:R-:W-:Y:S02]  /*f860*/  IMAD.MOV R16, RZ, RZ, -R16 ;  /* 0x000000ffff107224 */ /* 0x000fe400078e0a10 */
[----:B------:R-:W-:-:S04]  /*f870*/  IMAD.HI.U32 R8, R61, R7, RZ ;  /* 0x000000073d087227 */ /* 0x000fc800078e00ff */
[----:B------:R-:W-:Y:S02]  /*f880*/  IMAD.MOV R14, RZ, RZ, -R14 ;  /* 0x000000ffff0e7224 */ /* 0x000fe400078e0a0e */
[----:B------:R-:W-:Y:S02]  /*f890*/  IMAD.MOV R12, RZ, RZ, -R12 ;  /* 0x000000ffff0c7224 */ /* 0x000fe400078e0a0c */
[----:B------:R-:W-:Y:S02]  /*f8a0*/  IMAD.MOV R10, RZ, RZ, -R10 ;  /* 0x000000ffff0a7224 */ /* 0x000fe400078e0a0a */
[C---:B------:R-:W-:Y:S02]  /*f8b0*/  IMAD R15, R2.reuse, R16, R15 ;  /* 0x00000010020f7224 */ /* 0x040fe400078e020f */
[----:B------:R-:W-:Y:S02]  /*f8c0*/  IMAD.MOV R8, RZ, RZ, -R8 ;  /* 0x000000ffff087224 */ /* 0x000fe400078e0a08 */
[----:B------:R-:W-:-:S02]  /*f8d0*/  IMAD R13, R2, R14, R13 ;  /* 0x0000000e020d7224 */ /* 0x000fc400078e020d */
[C---:B------:R-:W-:Y:S01]  /*f8e0*/  IMAD R11, R2.reuse, R12, R11 ;  /* 0x0000000c020b7224 */ /* 0x040fe200078e020b */
[----:B------:R0:W-:Y:S01]  /*f8f0*/  STL [R1+0x4c], R15 ;  /* 0x00004c0f01007387 */ /* 0x0001e20000100800 */
[C---:B------:R-:W-:Y:S02]  /*f900*/  IMAD R9, R2.reuse, R10, R9 ;  /* 0x0000000a02097224 */ /* 0x040fe400078e0209 */
[----:B------:R-:W-:Y:S01]  /*f910*/  IMAD R7, R2, R8, R7 ;  /* 0x0000000802077224 */ /* 0x000fe200078e0207 */
[----:B------:R1:W-:Y:S04]  /*f920*/  STL [R1+0x48], R13 ;  /* 0x0000480d01007387 */ /* 0x0003e80000100800 */
[----:B------:R3:W-:Y:S01]  /*f930*/  STL [R1+0x44], R11 ;  /* 0x0000440b01007387 */ /* 0x0007e20000100800 */
[----:B0-----:R-:W-:-:S03]  /*f940*/  IABS R15, R46 ;  /* 0x0000002e000f7213 */ /* 0x001fc60000000000 */
[----:B------:R-:W5:Y:S01]  /*f950*/  LDL R45, [R1+0x57d4] ;  /* 0x0057d400012d7983 */ /* 0x000f620000100800 */
[----:B-1----:R-:W-:-:S03]  /*f960*/  IABS R13, R21 ;  /* 0x00000015000d7213 */ /* 0x002fc60000000000 */
[----:B------:R4:W-:Y:S01]  /*f970*/  STL [R1+0x40], R9 ;  /* 0x0000400901007387 */ /* 0x0009e20000100800 */
[----:B---3--:R-:W-:-:S03]  /*f980*/  IABS R11, R47 ;  /* 0x0000002f000b7213 */ /* 0x008fc60000000000 */
[----:B------:R2:W-:Y:S04]  /*f990*/  STL [R1+0x8], R7 ;  /* 0x0000080701007387 */ /* 0x0005e80000100800 */
[----:B------:R-:W3:Y:S01]  /*f9a0*/  LDL R46, [R1+0x57d8] ;  /* 0x0057d800012e7983 */ /* 0x000ee20000100800 */
[----:B----4-:R-:W-:-:S03]  /*f9b0*/  IABS R9, R42 ;  /* 0x0000002a00097213 */ /* 0x010fc60000000000 */
[----:B------:R-:W4:Y:S04]  /*f9c0*/  LDL R21, [R1+0x57dc] ;  /* 0x0057dc0001157983 */ /* 0x000f280000100800 */
[----:B------:R-:W4:Y:S01]  /*f9d0*/  LDL R47, [R1+0x57e0] ;  /* 0x0057e000012f7983 */ /* 0x000f220000100800 */
[----:B------:R-:W-:-:S03]  /*f9e0*/  IMAD.HI.U32 R16, R61, R15, RZ ;  /* 0x0000000f3d107227 */ /* 0x000fc600078e00ff */
[----:B------:R-:W4:Y:S01]  /*f9f0*/  LDL R42, [R1+0x57e4] ;  /* 0x0057e400012a7983 */ /* 0x000f220000100800 */
[----:B------:R-:W-:-:S04]  /*fa00*/  IMAD.HI.U32 R14, R61, R13, RZ ;  /* 0x0000000d3d0e7227 */ /* 0x000fc800078e00ff */
[----:B------:R-:W-:Y:S02]  /*fa10*/  IMAD.MOV R16, RZ, RZ, -R16 ;  /* 0x000000ffff107224 */ /* 0x000fe400078e0a10 */
[----:B------:R-:W-:Y:S02]  /*fa20*/  IMAD.MOV R14, RZ, RZ, -R14 ;  /* 0x000000ffff0e7224 */ /* 0x000fe400078e0a0e */
[C---:B------:R-:W-:Y:S02]  /*fa30*/  IMAD R15, R2.reuse, R16, R15 ;  /* 0x00000010020f7224 */ /* 0x040fe400078e020f */
[----:B------:R-:W-:-:S03]  /*fa40*/  IMAD R13, R2, R14, R13 ;  /* 0x0000000e020d7224 */ /* 0x000fc600078e020d */
[----:B------:R5:W-:Y:S04]  /*fa50*/  STL [R1+0x94], R15 ;  /* 0x0000940f01007387 */ /* 0x000be80000100800 */
[----:B------:R3:W-:Y:S01]  /*fa60*/  STL [R1+0x90], R13 ;  /* 0x0000900d01007387 */ /* 0x0007e20000100800 */
[----:B--2---:R-:W-:-:S03]  /*fa70*/  IABS R7, R48 ;  /* 0x0000003000077213 */ /* 0x004fc60000000000 */
[----:B------:R-:W2:Y:S01]  /*fa80*/  LDL R48, [R1+0x57e8] ;  /* 0x0057e80001307983 */ /* 0x000ea20000100800 */
        /* <DEDUP_REMOVED lines=10> */
[----:B------:R0:W-:Y:S01]  /*fb30*/  STL [R1+0x88], R9 ;  /* 0x0000880901007387 */ /* 0x0001e20000100800 */
[----:B-----5:R-:W-:-:S03]  /*fb40*/  IABS R15, R45 ;  /* 0x0000002d000f7213 */ /* 0x020fc60000000000 */
[----:B------:R-:W5:Y:S04]  /*fb50*/  LDL R45, [R1+0x57ec] ;  /* 0x0057ec00012d7983 */ /* 0x000f680000100800 */
[----:B------:R1:W-:Y:S01]  /*fb60*/  STL [R1+0x84], R7 ;  /* 0x0000840701007387 */ /* 0x0003e20000100800 */
[C---:B------:R-:W-:Y:S01]  /*fb70*/  IMAD.HI.U32 R16, R61.reuse, R15, RZ ;  /* 0x0000000f3d107227 */ /* 0x040fe200078e00ff */
[----:B---3--:R-:W-:Y:S02]  /*fb80*/  IABS R13, R46 ;  /* 0x0000002e000d7213 */ /* 0x008fe40000000000 */
[----:B------:R-:W3:Y:S01]  /*fb90*/  LDL R46, [R1+0x57f0] ;  /* 0x0057f000012e7983 */ /* 0x000ee20000100800 */
[----:B----4-:R-:W-:Y:S02]  /*fba0*/  IABS R11, R21 ;  /* 0x00000015000b7213 */ /* 0x010fe40000000000 */
[----:B------:R-:W-:Y:S01]  /*fbb0*/  IMAD.HI.U32 R14, R61, R13, RZ ;  /* 0x0000000d3d0e7227 */ /* 0x000fe200078e00ff */
[----:B------:R-:W4:Y:S01]  /*fbc0*/  LDL R21, [R1+0x57f4] ;  /* 0x0057f40001157983 */ /* 0x000f220000100800 */
[----:B0-----:R-:W-:-:S02]  /*fbd0*/  IABS R9, R47 ;  /* 0x0000002f00097213 */ /* 0x001fc40000000000 */
[C---:B------:R-:W-:Y:S01]  /*fbe0*/  IMAD.HI.U32 R12, R61.reuse, R11, RZ ;  /* 0x0000000b3d0c7227 */ /* 0x040fe200078e00ff */
[----:B------:R-:W4:Y:S01]  /*fbf0*/  LDL R47, [R1+0x57f8] ;  /* 0x0057f800012f7983 */ /* 0x000f220000100800 */
[----:B-1----:R-:W-:Y:S02]  /*fc00*/  IABS R7, R42 ;  /* 0x0000002a00077213 */ /* 0x002fe40000000000 */
        /* <DEDUP_REMOVED lines=9> */
[C---:B------:R-:W-:Y:S02]  /*fca0*/  IMAD R11, R2.reuse, R12, R11 ;  /* 0x0000000c020b7224 */ /* 0x040fe400078e020b */
[C---:B------:R-:W-:Y:S01]  /*fcb0*/  IMAD R9, R2.reuse, R10, R9 ;  /* 0x0000000a02097224 */ /* 0x040fe200078e0209 */
[----:B------:R2:W-:Y:S01]  /*fcc0*/  STL [R1+0x80], R15 ;  /* 0x0000800f01007387 */ /* 0x0005e20000100800 */
[----:B------:R-:W-:-:S03]  /*fcd0*/  IMAD R7, R2, R8, R7 ;  /* 0x0000000802077224 */ /* 0x000fc600078e0207 */
[----:B------:R5:W-:Y:S04]  /*fce0*/  STL [R1+0x7c], R13 ;  /* 0x00007c0d01007387 */ /* 0x000be80000100800 */
[----:B------:R3:W-:Y:S04]  /*fcf0*/  STL [R1+0x78], R11 ;  /* 0x0000780b01007387 */ /* 0x0007e80000100800 */
[----:B------:R4:W-:Y:S04]  /*fd00*/  STL [R1+0x74], R9 ;  /* 0x0000740901007387 */ /* 0x0009e80000100800 */
[----:B------:R-:W4:Y:S04]  /*fd10*/  LDL R20, [R1+0x57fc] ;  /* 0x0057fc0001147983 */ /* 0x000f280000100800 */
[----:B------:R0:W-:Y:S04]  /*fd20*/  STL [R1+0x70], R7 ;  /* 0x0000700701007387 */ /* 0x0001e80000100800 */
[----:B------:R-:W4:Y:S01]  /*fd30*/  LDL R42, [R1+0x5754] ;  /* 0x00575400012a7983 */ /* 0x000f220000100800 */
[----:B--2---:R-:W-:-:S03]  /*fd40*/  IABS R15, R48 ;  /* 0x00000030000f7213 */ /* 0x004fc60000000000 */
[----:B------:R-:W2:Y:S02]  /*fd50*/  LDL R48, [R1+0x5800] ;  /* 0x0058000001307983 */ /* 0x000ea40000100800 */
[----:B------:R-:W-:-:S04]  /*fd60*/  IMAD.HI.U32 R16, R61, R15, RZ ;  /* 0x0000000f3d107227 */ /* 0x000fc800078e00ff */
[----:B------:R-:W-:-:S04]  /*fd70*/  IMAD.MOV R16, RZ, RZ, -R16 ;  /* 0x000000ffff107224 */ /* 0x000fc800078e0a10 */
[----:B------:R-:W-:Y:S01]  /*fd80*/  IMAD R15, R2, R16, R15 ;  /* 0x00000010020f7224 */ /* 0x000fe200078e020f */
[----:B-----5:R-:W-:Y:S02]  /*fd90*/  IABS R13, R45 ;  /* 0x0000002d000d7213 */ /* 0x020fe40000000000 */
[----:B------:R-:W5:Y:S03]  /*fda0*/  LDL R45, [R1+0x5804] ;  /* 0x00580400012d7983 */ /* 0x000f660000100800 */
[----:B------:R-:W-:Y:S01]  /*fdb0*/  IMAD.HI.U32 R14, R61, R13, RZ ;  /* 0x0000000d3d0e7227 */ /* 0x000fe200078e00ff */
[----:B---3--:R-:W-:Y:S02]  /*fdc0*/  IABS R11, R46 ;  /* 0x0000002e000b7213 */ /* 0x008fe40000000000 */
[----:B------:R-:W3:Y:S01]  /*fdd0*/  LDL R46, [R1+0x5758] ;  /* 0x00575800012e7983 */ /* 0x000ee20000100800 */
[----:B----4-:R-:W-:-:S02]  /*fde0*/  IABS R9, R21 ;  /* 0x0000001500097213 */ /* 0x010fc40000000000 */
[----:B------:R-:W-:Y:S01]  /*fdf0*/  IMAD.HI.U32 R12, R61, R11, RZ ;  /* 0x0000000b3d0c7227 */ /* 0x000fe200078e00ff */
[----:B0-----:R-:W-:-:S03]  /*fe00*/  IABS R7, R47 ;  /* 0x0000002f00077213 */ /* 0x001fc60000000000 */
[----:B------:R-:W-:-:S04]  /*fe10*/  IMAD.HI.U32 R10, R61, R9, RZ ;  /* 0x000000093d0a7227 */ /* 0x000fc800078e00ff */
[----:B------:R-:W-:Y:S02]  /*fe20*/  IMAD.MOV R14, RZ, RZ, -R14 ;  /* 0x000000ffff0e7224 */ /* 0x000fe400078e0a0e */
[----:B------:R-:W-:-:S04]  /*fe30*/  IMAD.HI.U32 R8, R61, R7, RZ ;  /* 0x000000073d087227 */ /* 0x000fc800078e00ff */
[----:B------:R-:W-:Y:S02]  /*fe40*/  IMAD.MOV R12, RZ, RZ, -R12 ;  /* 0x000000ffff0c7224 */ /* 0x000fe400078e0a0c */
[----:B------:R-:W-:Y:S02]  /*fe50*/  IMAD.MOV R10, RZ, RZ, -R10 ;  /* 0x000000ffff0a7224 */ /* 0x000fe400078e0a0a */
[C---:B------:R-:W-:Y:S02]  /*fe60*/  IMAD R13, R2.reuse, R14, R13 ;  /* 0x0000000e020d7224 */ /* 0x040fe400078e020d */
[----:B------:R-:W-:Y:S02]  /*fe70*/  IMAD.MOV R8, RZ, RZ, -R8 ;  /* 0x000000ffff087224 */ /* 0x000fe400078e0a08 */
[C---:B------:R-:W-:Y:S01]  /*fe80*/  IMAD R11, R2.reuse, R12, R11 ;  /* 0x0000000c020b7224 */ /* 0x040fe200078e020b */
[----:B------:R-:W-:Y:S01]  /*fe90*/  STL [R1+0x6c], R15 ;  /* 0x00006c0f01007387 */ /* 0x000fe20000100800 */
[----:B------:R-:W-:-:S02]  /*fea0*/  IMAD R9, R2, R10, R9 ;  /* 0x0000000a02097224 */ /* 0x000fc400078e0209 */
[----:B------:R-:W-:Y:S01]  /*feb0*/  IMAD R7, R2, R8, R7 ;  /* 0x0000000802077224 */ /* 0x000fe200078e0207 */
[----:B------:R2:W-:Y:S04]  /*fec0*/  STL [R1+0x4], R13 ;  /* 0x0000040d01007387 */ /* 0x0005e80000100800 */
[----:B------:R-:W4:Y:S04]  /*fed0*/  LDL R21, [R1+0x5808] ;  /* 0x0058080001157983 */ /* 0x000f280000100800 */
[----:B------:R-:W-:Y:S04]  /*fee0*/  STL [R1+0xc0], R11 ;  /* 0x0000c00b01007387 */ /* 0x000fe80000100800 */
[----:B------:R-:W4:Y:S04]  /*fef0*/  LDL R47, [R1+0x580c] ;  /* 0x00580c00012f7983 */ /* 0x000f280000100800 */
[----:B------:R-:W-:Y:S04]  /*ff00*/  STL [R1+0xbc], R9 ;  /* 0x0000bc0901007387 */ /* 0x000fe80000100800 */
[----:B------:R0:W-:Y:S01]  /*ff10*/  STL [R1+0xb8], R7 ;  /* 0x0000b80701007387 */ /* 0x0001e20000100800 */
[----:B--2---:R-:W-:-:S03]  /*ff20*/  IABS R13, R48 ;  /* 0x00000030000d7213 */ /* 0x004fc60000000000 */
[----:B------:R-:W2:Y:S01]  /*ff30*/  LDL R48, [R1+0x5810] ;  /* 0x0058100001307983 */ /* 0x000ea20000100800 */
[----:B------:R-:W-:Y:S02]  /*ff40*/  IABS R15, R20 ;  /* 0x00000014000f7213 */ /* 0x000fe40000000000 */
[----:B0-----:R-:W-:Y:S01]  /*ff50*/  IABS R7, R42 ;  /* 0x0000002a00077213 */ /* 0x001fe20000000000 */
        /* <DEDUP_REMOVED lines=9> */
[----:B-----5:R-:W-:-:S02]  /*fff0*/  IABS R11, R45 ;  /* 0x0000002d000b7213 */ /* 0x020fc40000000000 */
[----:B------:R-:W5:Y:S03]  /*10000*/  LDL R45, [R1+0x5814] ;  /* 0x00581400012d7983 */ /* 0x000f660000100800 */
[C---:B------:R-:W-:Y:S01]  /*10010*/  IMAD.HI.U32 R12, R61.reuse, R11, RZ ;  /* 0x0000000b3d0c7227 */ /* 0x040fe200078e00ff */
[----:B---3--:R-:W-:Y:S02]  /*10020*/  IABS R9, R46 ;  /* 0x0000002e00097213 */ /* 0x008fe40000000000 */
[----:B------:R-:W3:Y:S03]  /*10030*/  LDL R46, [R1+0x5818] ;  /* 0x00581800012e7983 */ /* 0x000ee60000100800 */
[----:B------:R-:W-:-:S04]  /*10040*/  IMAD.HI.U32 R10, R61, R9, RZ ;  /* 0x000000093d0a7227 */ /* 0x000fc800078e00ff */
[----:B------:R-:W-:Y:S02]  /*10050*/  IMAD.MOV R12, RZ, RZ, -R12 ;  /* 0x000000ffff0c7224 */ /* 0x000fe400078e0a0c */
[----:B------:R-:W-:Y:S02]  /*10060*/  IMAD.MOV R10, RZ, RZ, -R10 ;  /* 0x000000ffff0a7224 */ /* 0x000fe400078e0a0a */
[C---:B------:R-:W-:Y:S02]  /*10070*/  IMAD R11, R2.reuse, R12, R11 ;  /* 0x0000000c020b7224 */ /* 0x040fe400078e020b */
[----:B------:R-:W-:Y:S01]  /*10080*/  IMAD R9, R2, R10, R9 ;  /* 0x0000000a02097224 */ /* 0x000fe200078e0209 */
[----:B------:R-:W-:Y:S04]  /*10090*/  STL [R1+0xb4], R15 ;  /* 0x0000b40f01007387 */ /* 0x000fe80000100800 */
[----:B------:R-:W-:Y:S04]  /*100a0*/  STL [R1+0xb0], R13 ;  /* 0x0000b00d01007387 */ /* 0x000fe80000100800 */
[----:B------:R0:W-:Y:S04]  /*100b0*/  STL [R1+0xac], R11 ;  /* 0x0000ac0b01007387 */ /* 0x0001e80000100800 */
[----:B------:R2:W-:Y:S04]  /*100c0*/  STL [R1+0xa8], R9 ;  /* 0x0000a80901007387 */ /* 0x0005e80000100800 */
[----:B------:R3:W-:Y:S04]  /*100d0*/  STL [R1+0xa4], R7 ;  /* 0x0000a40701007387 */ /* 0x0007e80000100800 */
[----:B------:R-:W3:Y:S01]  /*100e0*/  LDL R44, [R1+0x581c] ;  /* 0x00581c00012c7983 */ /* 0x000ee20000100800 */
[----:B----4-:R-:W-:-:S03]  /*100f0*/  IABS R10, R47 ;  /* 0x0000002f000a7213 */ /* 0x010fc60000000000 */
[----:B------:R-:W4:Y:S04]  /*10100*/  LDL R20, [R1+0x5820] ;  /* 0x0058200001147983 */ /* 0x000f280000100800 */
[----:B------:R-:W4:Y:S01]  /*10110*/  LDL R47, [R1+0x5824] ;  /* 0x00582400012f7983 */ /* 0x000f220000100800 */
[----:B0-----:R-:W-:-:S03]  /*10120*/  IABS R11, R21 ;  /* 0x00000015000b7213 */ /* 0x001fc60000000000 */
[----:B------:R-:W4:Y:S01]  /*10130*/  LDL R42, [R1+0x582c] ;  /* 0x00582c00012a7983 */ /* 0x000f220000100800 */
        /* <DEDUP_REMOVED lines=11> */
[----:B------:R-:W-:Y:S04]  /*101f0*/  STL [R1+0xa0], R11 ;  /* 0x0000a00b01007387 */ /* 0x000fe80000100800 */
[----:B------:R-:W-:Y:S04]  /*10200*/  STL [R1+0x9c], R10 ;  /* 0x00009c0a01007387 */ /* 0x000fe80000100800 */
[----:B------:R-:W2:Y:S04]  /*10210*/  LDL R21, [R1+0x5830] ;  /* 0x0058300001157983 */ /* 0x000ea80000100800 */
[----:B------:R0:W-:Y:S01]  /*10220*/  STL [R1+0x98], R9 ;  /* 0x0000980901007387 */ /* 0x0001e20000100800 */
[----:B-----5:R-:W-:-:S03]  /*10230*/  IABS R8, R45 ;  /* 0x0000002d00087213 */ /* 0x020fc60000000000 */
[----:B------:R-:W5:Y:S02]  /*10240*/  LDL R45, [R1+0x5834] ;  /* 0x00583400012d7983 */ /* 0x000f640000100800 */
[----:B------:R-:W-:Y:S01]  /*10250*/  IMAD.HI.U32 R15, R61, R8, RZ ;  /* 0x000000083d0f7227 */ /* 0x000fe200078e00ff */
[----:B---3--:R-:W-:-:S03]  /*10260*/  IABS R7, R46 ;  /* 0x0000002e00077213 */ /* 0x008fc60000000000 */
[----:B------:R-:W-:Y:S02]  /*10270*/  IMAD.MOV R15, RZ, RZ, -R15 ;  /* 0x000000ffff0f7224 */ /* 0x000fe400078e0a0f */
[----:B------:R-:W-:-:S04]  /*10280*/  IMAD.HI.U32 R16, R61, R7, RZ ;  /* 0x000000073d107227 */ /* 0x000fc800078e00ff */
[----:B------:R-:W-:Y:S02]  /*10290*/  IMAD.MOV R16, RZ, RZ, -R16 ;  /* 0x000000ffff107224 */ /* 0x000fe400078e0a10 */
[C---:B------:R-:W-:Y:S02]  /*102a0*/  IMAD R8, R2.reuse, R15, R8 ;  /* 0x0000000f02087224 */ /* 0x040fe400078e0208 */
[----:B0-----:R-:W-:-:S03]  /*102b0*/  IMAD R9, R2, R16, R7 ;  /* 0x0000001002097224 */ /* 0x001fc600078e0207 */
[----:B------:R-:W-:Y:S04]  /*102c0*/  STL [R1], R8 ;  /* 0x0000000801007387 */ /* 0x000fe80000100800 */
[----:B------:R-:W3:Y:S04]  /*102d0*/  LDL R46, [R1+0x5838] ;  /* 0x00583800012e7983 */ /* 0x000ee80000100800 */
[----:B------:R4:W-:Y:S02]  /*102e0*/  STL [R1+0xec], R9 ;  /* 0x0000ec0901007387 */ /* 0x0009e40000100800 */
[----:B----4-:R-:W-:-:S02]  /*102f0*/  IABS R9, R47 ;  /* 0x0000002f00097213 */ /* 0x010fc40000000000 */
[----:B------:R-:W4:Y:S01]  /*10300*/  LDL R47, [R1+0x583c] ;  /* 0x00583c00012f7983 */ /* 0x000f220000100800 */
[----:B--2---:R-:W-:-:S03]  /*10310*/  IABS R10, R48 ;  /* 0x00000030000a7213 */ /* 0x004fc60000000000 */
[----:B------:R-:W2:Y:S01]  /*10320*/  LDL R48, [R1+0x5840] ;  /* 0x0058400001307983 */ /* 0x000ea20000100800 */
[----:B------:R-:W-:Y:S02]  /*10330*/  IABS R8, R44 ;  /* 0x0000002c00087213 */ /* 0x000fe40000000000 */
[----:B------:R-:W-:-:S03]  /*10340*/  IABS R7, R20 ;  /* 0x0000001400077213 */ /* 0x000fc60000000000 */
[----:B------:R-:W-:Y:S01]  /*10350*/  IMAD.HI.U32 R12, R61, R8, RZ ;  /* 0x000000083d0c7227 */ /* 0x000fe200078e00ff */
[----:B------:R-:W-:-:S03]  /*10360*/  IABS R11, R42 ;  /* 0x0000002a000b7213 */ /* 0x000fc60000000000 */
[----:B------:R-:W-:-:S04]  /*10370*/  IMAD.HI.U32 R13, R61, R7, RZ ;  /* 0x000000073d0d7227 */ /* 0x000fc800078e00ff */
[----:B------:R-:W-:Y:S02]  /*10380*/  IMAD.MOV R12, RZ, RZ, -R12 ;  /* 0x000000ffff0c7224 */ /* 0x000fe400078e0a0c */
[----:B------:R-:W-:-:S04]  /*10390*/  IMAD.HI.U32 R14, R61, R9, RZ ;  /* 0x000000093d0e7227 */ /* 0x000fc800078e00ff */
[----:B------:R-:W-:-:S04]  /*103a0*/  IMAD.HI.U32 R15, R61, R10, RZ ;  /* 0x0000000a3d0f7227 */ /* 0x000fc800078e00ff */
[----:B------:R-:W-:-:S04]  /*103b0*/  IMAD.HI.U32 R16, R61, R11, RZ ;  /* 0x0000000b3d107227 */ /* 0x000fc800078e00ff */
[----:B------:R-:W-:Y:S02]  /*103c0*/  IMAD.MOV R13, RZ, RZ, -R13 ;  /* 0x000000ffff0d7224 */ /* 0x000fe400078e0a0d */
[C---:B------:R-:W-:Y:S02]  /*103d0*/  IMAD R8, R2.reuse, R12, R8 ;  /* 0x0000000c02087224 */ /* 0x040fe400078e0208 */
[----:B------:R-:W-:Y:S02]  /*103e0*/  IMAD.MOV R14, RZ, RZ, -R14 ;  /* 0x000000ffff0e7224 */ /* 0x000fe400078e0a0e */
[----:B------:R-:W-:Y:S02]  /*103f0*/  IMAD.MOV R15, RZ, RZ, -R15 ;  /* 0x000000ffff0f7224 */ /* 0x000fe400078e0a0f */
[----:B------:R-:W-:Y:S01]  /*10400*/  IMAD.MOV R16, RZ, RZ, -R16 ;  /* 0x000000ffff107224 */ /* 0x000fe200078e0a10 */
[----:B------:R0:W-:Y:S01]  /*10410*/  STL [R1+0xe8], R8 ;  /* 0x0000e80801007387 */ /* 0x0001e20000100800 */
[----:B------:R-:W-:-:S02]  /*10420*/  IMAD R12, R2, R13, R7 ;  /* 0x0000000d020c7224 */ /* 0x000fc400078e0207 */
[C---:B------:R-:W-:Y:S02]  /*10430*/  IMAD R7, R2.reuse, R14, R9 ;  /* 0x0000000e02077224 */ /* 0x040fe400078e0209 */
[C---:B------:R-:W-:Y:S01]  /*10440*/  IMAD R9, R2.reuse, R16, R11 ;  /* 0x0000001002097224 */ /* 0x040fe200078e020b */
[----:B------:R-:W-:Y:S01]  /*10450*/  STL [R1+0xe4], R12 ;  /* 0x0000e40c01007387 */ /* 0x000fe20000100800 */
[----:B0-----:R-:W-:-:S03]  /*10460*/  IMAD R8, R2, R15, R10 ;  /* 0x0000000f02087224 */ /* 0x001fc600078e020a */
[----:B------:R0:W-:Y:S04]  /*10470*/  STL [R1+0xe0], R7 ;  /* 0x0000e00701007387 */ /* 0x0001e80000100800 */
[----:B------:R5:W-:Y:S04]  /*10480*/  STL [R1+0xdc], R8 ;  /* 0x0000dc0801007387 */ /* 0x000be80000100800 */
[----:B------:R3:W-:Y:S04]  /*10490*/  STL [R1+0xd8], R9 ;  /* 0x0000d80901007387 */ /* 0x0007e80000100800 */
[----:B------:R-:W2:Y:S01]  /*104a0*/  LDL R41, [R1+0x5844] ;  /* 0x0058440001297983 */ /* 0x000ea20000100800 */
[----:B0-----:R-:W-:-:S02]  /*104b0*/  IABS R7, R21 ;  /* 0x0000001500077213 */ /* 0x001fc40000000000 */
[----:B-----5:R-:W-:Y:S01]  /*104c0*/  IABS R8, R45 ;  /* 0x0000002d00087213 */ /* 0x020fe20000000000 */
[----:B------:R-:W5:Y:S02]  /*104d0*/  LDL R44, [R1+0x5848] ;  /* 0x00584800012c7983 */ /* 0x000f640000100800 */
[C---:B------:R-:W-:Y:S02]  /*104e0*/  IMAD.HI.U32 R12, R61.reuse, R7, RZ ;  /* 0x000000073d0c7227 */ /* 0x040fe400078e00ff */
[----:B------:R-:W5:Y:S02]  /*104f0*/  LDL R20, [R1+0x584c] ;  /* 0x00584c0001147983 */ /* 0x000f640000100800 */
[----:B------:R-:W-:Y:S02]  /*10500*/  IMAD.HI.U32 R13, R61, R8, RZ ;  /* 0x000000083d0d7227 */ /* 0x000fe400078e00ff */
[----:B------:R-:W5:Y:S02]  /*10510*/  LDL R21, [R1+0x5850] ;  /* 0x0058500001157983 */ /* 0x000f640000100800 */
[----:B------:R-:W-:-:S02]  /*10520*/  IMAD.MOV R12, RZ, RZ, -R12 ;  /* 0x000000ffff0c7224 */ /* 0x000fc400078e0a0c */
[----:B------:R-:W5:Y:S01]  /*10530*/  LDL R42, [R1+0x5854] ;  /* 0x00585400012a7983 */ /* 0x000f620000100800 */
[----:B---3--:R-:W-:Y:S01]  /*10540*/  IABS R9, R46 ;  /* 0x0000002e00097213 */ /* 0x008fe20000000000 */
[----:B------:R-:W-:-:S04]  /*10550*/  IMAD.MOV R13, RZ, RZ, -R13 ;  /* 0x000000ffff0d7224 */ /* 0x000fc800078e0a0d */
[----:B------:R-:W-:-:S04]  /*10560*/  IMAD.HI.U32 R14, R61, R9, RZ ;  /* 0x000000093d0e7227 */ /* 0x000fc800078e00ff */
[----:B------:R-:W-:Y:S02]  /*10570*/  IMAD.MOV R14, RZ, RZ, -R14 ;  /* 0x000000ffff0e7224 */ /* 0x000fe400078e0a0e */
[C---:B------:R-:W-:Y:S02]  /*10580*/  IMAD R12, R2.reuse, R12, R7 ;  /* 0x0000000c020c7224 */ /* 0x040fe400078e0207 */
[C---:B------:R-:W-:Y:S02]  /*10590*/  IMAD R7, R2.reuse, R13, R8 ;  /* 0x0000000d02077224 */ /* 0x040fe400078e0208 */
[----:B------:R-:W-:Y:S01]  /*105a0*/  IMAD R9, R2, R14, R9 ;  /* 0x0000000e02097224 */ /* 0x000fe200078e0209 */
[----:B----4-:R-:W-:-:S05]  /*105b0*/  IABS R10, R47 ;  /* 0x0000002f000a7213 */ /* 0x010fca0000000000 */
[----:B------:R-:W-:-:S04]  /*105c0*/  IMAD.HI.U32 R15, R61, R10, RZ ;  /* 0x0000000a3d0f7227 */ /* 0x000fc800078e00ff */
[----:B------:R-:W-:Y:S01]  /*105d0*/  IMAD.MOV R15, RZ, RZ, -R15 ;  /* 0x000000ffff0f7224 */ /* 0x000fe200078e0a0f */
[----:B------:R-:W-:Y:S03]  /*105e0*/  STL [R1+0xd4], R12 ;  /* 0x0000d40c01007387 */ /* 0x000fe60000100800 */
[----:B------:R-:W-:Y:S01]  /*105f0*/  IMAD R8, R2, R15, R10 ;  /* 0x0000000f02087224 */ /* 0x000fe200078e020a */
[----:B------:R0:W-:Y:S04]  /*10600*/  STL [R1+0xd0], R7 ;  /* 0x0000d00701007387 */ /* 0x0001e80000100800 */
[----:B------:R-:W-:Y:S04]  /*10610*/  STL [R1+0xcc], R9 ;  /* 0x0000cc0901007387 */ /* 0x000fe80000100800 */
[----:B------:R-:W3:Y:S04]  /*10620*/  LDL R45, [R1+0x5858] ;  /* 0x00585800012d7983 */ /* 0x000ee80000100800 */
[----:B------:R-:W-:Y:S04]  /*10630*/  STL [R1+0xc8], R8 ;  /* 0x0000c80801007387 */ /* 0x000fe80000100800 */
[----:B------:R-:W4:Y:S01]  /*10640*/  LDL R46, [R1+0x585c] ;  /* 0x00585c00012e7983 */ /* 0x000f220000100800 */
[----:B--2---:R-:W-:-:S05]  /*10650*/  IABS R11, R48 ;  /* 0x00000030000b7213 */ /* 0x004fca0000000000 */
[----:B------:R-:W-:-:S04]  /*10660*/  IMAD.HI.U32 R16, R61, R11, RZ ;  /* 0x0000000b3d107227 */ /* 0x000fc800078e00ff */
[----:B------:R-:W-:-:S04]  /*10670*/  IMAD.MOV R16, RZ, RZ, -R16 ;  /* 0x000000ffff107224 */ /* 0x000fc800078e0a10 */
[----:B0-----:R-:W-:-:S05]  /*10680*/  IMAD R7, R2, R16, R11 ;  /* 0x0000001002077224 */ /* 0x001fca00078e020b */
[----:B------:R0:W-:Y:S04]  /*10690*/  STL [R1+0xc4], R7 ;  /* 0x0000c40701007387 */ /* 0x0001e80000100800 */
[----:B------:R-:W2:Y:S04]  /*106a0*/  LDL R48, [R1+0x5864] ;  /* 0x0058640001307983 */ /* 0x000ea80000100800 */
[----:B------:R-:W3:Y:S01]  /*106b0*/  LDL R47, [R1+0x5860] ;  /* 0x00586000012f7983 */ /* 0x000ee20000100800 */
[----:B0-----:R-:W-:Y:S02]  /*106c0*/  IABS R7, R41 ;  /* 0x0000002900077213 */ /* 0x001fe40000000000 */
[----:B-----5:R-:W-:-:S03]  /*106d0*/  IABS R8, R44 ;  /* 0x0000002c00087213 */ /* 0x020fc60000000000 */
[----:B------:R-:W-:Y:S01]  /*106e0*/  IMAD.HI.U32 R12, R61, R7, RZ ;  /* 0x000000073d0c7227 */ /* 0x000fe200078e00ff */
[----:B------:R-:W-:-:S03]  /*106f0*/  IABS R9, R20 ;  /* 0x0000001400097213 */ /* 0x000fc60000000000 */
[----:B------:R-:W-:Y:S02]  /*10700*/  IMAD.MOV R12, RZ, RZ, -R12 ;  /* 0x000000ffff0c7224 */ /* 0x000fe400078e0a0c */
[C---:B------:R-:W-:Y:S01]  /*10710*/  IMAD.HI.U32 R13, R61.reuse, R8, RZ ;  /* 0x000000083d0d7227 */ /* 0x040fe200078e00ff */
[----:B------:R-:W-:Y:S02]  /*10720*/  IABS R10, R21 ;  /* 0x00000015000a7213 */ /* 0x000fe40000000000 */
[----:B------:R-:W5:Y:S01]  /*10730*/  LDL R21, [R1+0x5868] ;  /* 0x0058680001157983 */ /* 0x000f620000100800 */
[----:B------:R-:W-:Y:S01]  /*10740*/  IMAD R7, R2, R12, R7 ;  /* 0x0000000c02077224 */ /* 0x000fe200078e0207 */
[----:B------:R-:W-:Y:S01]  /*10750*/  IABS R11, R42 ;  /* 0x0000002a000b7213 */ /* 0x000fe20000000000 */
[----:B------:R-:W-:-:S04]  /*10760*/  IMAD.HI.U32 R14, R61, R9, RZ ;  /* 0x000000093d0e7227 */ /* 0x000fc800078e00ff */
[----:B------:R-:W-:Y:S02]  /*10770*/  IMAD.MOV R13, RZ, RZ, -R13 ;  /* 0x000000ffff0d7224 */ /* 0x000fe400078e0a0d */
[C---:B------:R-:W-:Y:S01]  /*10780*/  IMAD.HI.U32 R15, R61.reuse, R10, RZ ;  /* 0x0000000a3d0f7227 */ /* 0x040fe200078e00ff */
[----:B------:R0:W-:Y:S03]  /*10790*/  STL [R1+0x5b08], R7 ;  /* 0x005b080701007387 */ /* 0x0001e60000100800 */
[----:B------:R-:W-:-:S04]  /*107a0*/  IMAD.HI.U32 R16, R61, R11, RZ ;  /* 0x0000000b3d107227 */ /* 0x000fc800078e00ff */
[----:B------:R-:W-:Y:S02]  /*107b0*/  IMAD.MOV R14, RZ, RZ, -R14 ;  /* 0x000000ffff0e7224 */ /* 0x000fe400078e0a0e */
[----:B------:R-:W-:Y:S02]  /*107c0*/  IMAD.MOV R15, RZ, RZ, -R15 ;  /* 0x000000ffff0f7224 */ /* 0x000fe400078e0a0f */
[C---:B0-----:R-:W-:Y:S02]  /*107d0*/  IMAD R7, R2.reuse, R13, R8 ;  /* 0x0000000d02077224 */ /* 0x041fe400078e0208 */
[----:B------:R-:W-:Y:S02]  /*107e0*/  IMAD.MOV R16, RZ, RZ, -R16 ;  /* 0x000000ffff107224 */ /* 0x000fe400078e0a10 */
[C---:B------:R-:W-:Y:S01]  /*107f0*/  IMAD R8, R2.reuse, R14, R9 ;  /* 0x0000000e02087224 */ /* 0x040fe200078e0209 */
[----:B------:R0:W-:Y:S01]  /*10800*/  STL [R1+0xfc], R7 ;  /* 0x0000fc0701007387 */ /* 0x0001e20000100800 */
[----:B------:R-:W-:-:S03]  /*10810*/  IMAD R9, R2, R15, R10 ;  /* 0x0000000f02097224 */ /* 0x000fc600078e020a */
[----:B------:R-:W-:Y:S01]  /*10820*/  STL [R1+0xf8], R8 ;  /* 0x0000f80801007387 */ /* 0x000fe20000100800 */
[----:B0-----:R-:W-:-:S03]  /*10830*/  IMAD R7, R2, R16, R11 ;  /* 0x0000001002077224 */ /* 0x001fc600078e020b */
[----:B------:R4:W-:Y:S04]  /*10840*/  STL [R1+0xf4], R9 ;  /* 0x0000f40901007387 */ /* 0x0009e80000100800 */
[----:B------:R0:W-:Y:S01]  /*10850*/  STL [R1+0xf0], R7 ;  /* 0x0000f00701007387 */ /* 0x0001e20000100800 */
[----:B--2---:R-:W-:-:S03]  /*10860*/  IABS R11, R48 ;  /* 0x00000030000b7213 */ /* 0x004fc60000000000 */
[----:B------:R-:W2:Y:S01]  /*10870*/  LDL R48, [R1+0x5878] ;  /* 0x0058780001307983 */ /* 0x000ea20000100800 */
[----:B---3--:R-:W-:-:S03]  /*10880*/  IABS R10, R47 ;  /* 0x0000002f000a7213 */ /* 0x008fc60000000000 */
[----:B------:R-:W3:Y:S01]  /*10890*/  LDL R47, [R1+0x5874] ;  /* 0x00587400012f7983 */ /* 0x000ee20000100800 */
[----:B----4-:R-:W-:Y:S02]  /*108a0*/  IABS R9, R46 ;  /* 0x0000002e00097213 */ /* 0x010fe40000000000 */
[----:B------:R-:W-:Y:S01]  /*108b0*/  IABS R8, R45 ;  /* 0x0000002d00087213 */ /* 0x000fe20000000000 */
[----:B------:R-:W4:Y:S04]  /*108c0*/  LDL R46, [R1+0x5870] ;  /* 0x00587000012e7983 */ /* 0x000f280000100800 */
[----:B------:R-:W4:Y:S01]  /*108d0*/  LDL R45, [R1+0x586c] ;  /* 0x00586c00012d7983 */ /* 0x000f220000100800 */
[----:B------:R-:W-:-:S04]  /*108e0*/  IMAD.HI.U32 R13, R61, R8, RZ ;  /* 0x000000083d0d7227 */ /* 0x000fc800078e00ff */
[----:B------:R-:W-:-:S04]  /*108f0*/  IMAD.HI.U32 R14, R61, R9, RZ ;  /* 0x000000093d0e7227 */ /* 0x000fc800078e00ff */
[----:B------:R-:W-:-:S04]  /*10900*/  IMAD.HI.U32 R15, R61, R10, RZ ;  /* 0x0000000a3d0f7227 */ /* 0x000fc800078e00ff */
[----:B------:R-:W-:-:S04]  /*10910*/  IMAD.HI.U32 R16, R61, R11, RZ ;  /* 0x0000000b3d107227 */ /* 0x000fc800078e00ff */
[----:B------:R-:W-:Y:S02]  /*10920*/  IMAD.MOV R13, RZ, RZ, -R13 ;  /* 0x000000ffff0d7224 */ /* 0x000fe400078e0a0d */
[----:B------:R-:W-:Y:S02]  /*10930*/  IMAD.MOV R14, RZ, RZ, -R14 ;  /* 0x000000ffff0e7224 */ /* 0x000fe400078e0a0e */
[----:B------:R-:W-:Y:S02]  /*10940*/  IMAD.MOV R15, RZ, RZ, -R15 ;  /* 0x000000ffff0f7224 */ /* 0x000fe400078e0a0f */
[----:B------:R-:W-:Y:S02]  /*10950*/  IMAD.MOV R16, RZ, RZ, -R16 ;  /* 0x000000ffff107224 */ /* 0x000fe400078e0a10 */
[C---:B------:R-:W-:Y:S02]  /*10960*/  IMAD R8, R2.reuse, R13, R8 ;  /* 0x0000000d02087224 */ /* 0x040fe400078e0208 */
[----:B------:R-:W-:Y:S01]  /*10970*/  IMAD R9, R2, R14, R9 ;  /* 0x0000000e02097224 */ /* 0x000fe200078e0209 */
[----:B-----5:R-:W-:-:S02]  /*10980*/  IABS R12, R21 ;  /* 0x00000015000c7213 */ /* 0x020fc40000000000 */
[----:B------:R-:W5:Y:S03]  /*10990*/  LDL R21, [R1+0x587c] ;  /* 0x00587c0001157983 */ /* 0x000f660000100800 */
[----:B------:R-:W-:-:S04]  /*109a0*/  IMAD.HI.U32 R17, R61, R12, RZ ;  /* 0x0000000c3d117227 */ /* 0x000fc800078e00ff */
[----:B------:R-:W-:Y:S02]  /*109b0*/  IMAD.MOV R17, RZ, RZ, -R17 ;  /* 0x000000ffff117224 */ /* 0x000fe400078e0a11 */
[C---:B------:R-:W-:Y:S02]  /*109c0*/  IMAD R10, R2.reuse, R15, R10 ;  /* 0x0000000f020a7224 */ /* 0x040fe400078e020a */
[C---:B------:R-:W-:Y:S01]  /*109d0*/  IMAD R11, R2.reuse, R16, R11 ;  /* 0x00000010020b7224 */ /* 0x040fe200078e020b */
[----:B------:R-:W-:Y:S01]  /*109e0*/  STL [R1+0x5afc], R8 ;  /* 0x005afc0801007387 */ /* 0x000fe20000100800 */
[----:B------:R-:W-:-:S03]  /*109f0*/  IMAD R12, R2, R17, R12 ;  /* 0x00000011020c7224 */ /* 0x000fc600078e020c */
[----:B------:R-:W-:Y:S04]  /*10a00*/  STL [R1+0x5af8], R9 ;  /* 0x005af80901007387 */ /* 0x000fe80000100800 */
[----:B------:R-:W-:Y:S04]  /*10a10*/  STL [R1+0x5ae8], R10 ;  /* 0x005ae80a01007387 */ /* 0x000fe80000100800 */
[----:B------:R-:W-:Y:S04]  /*10a20*/  STL [R1+0x5af4], R11 ;  /* 0x005af40b01007387 */ /* 0x000fe80000100800 */
[----:B------:R-:W-:Y:S04]  /*10a30*/  STL [R1+0x5b00], R12 ;  /* 0x005b000c01007387 */ /* 0x000fe80000100800 */
[----:B------:R-:W5:Y:S01]  /*10a40*/  LDL R42, [R1+0x5880] ;  /* 0x00588000012a7983 */ /* 0x000f620000100800 */
[----:B--2---:R-:W-:-:S03]  /*10a50*/  IABS R16, R48 ;  /* 0x0000003000107213 */ /* 0x004fc60000000000 */
[----:B------:R-:W2:Y:S01]  /*10a60*/  LDL R48, [R1+0x5890] ;  /* 0x0058900001307983 */ /* 0x000ea20000100800 */
[----:B---3--:R-:W-:-:S03]  /*10a70*/  IABS R15, R47 ;  /* 0x0000002f000f7213 */ /* 0x008fc60000000000 */
[----:B------:R-:W3:Y:S01]  /*10a80*/  LDL R47, [R1+0x588c] ;  /* 0x00588c00012f7983 */ /* 0x000ee20000100800 */
[----:B----4-:R-:W-:-:S03]  /*10a90*/  IABS R14, R46 ;  /* 0x0000002e000e7213 */ /* 0x010fc60000000000 */
[----:B------:R-:W4:Y:S01]  /*10aa0*/  LDL R46, [R1+0x5888] ;  /* 0x00588800012e7983 */ /* 0x000f220000100800 */
[----:B------:R-:W-:-:S03]  /*10ab0*/  IABS R13, R45 ;  /* 0x0000002d000d7213 */ /* 0x000fc60000000000 */
[----:B------:R-:W4:Y:S01]  /*10ac0*/  LDL R45, [R1+0x5884] ;  /* 0x00588400012d7983 */ /* 0x000f220000100800 */
        /* <DEDUP_REMOVED lines=9> */
[----:B------:R-:W-:Y:S01]  /*10b60*/  STL [R1+0x5aec], R13 ;  /* 0x005aec0d01007387 */ /* 0x000fe20000100800 */
[----:B-----5:R-:W-:Y:S01]  /*10b70*/  IABS R17, R21 ;  /* 0x0000001500117213 */ /* 0x020fe20000000000 */
[----:B------:R-:W-:-:S04]  /*10b80*/  IMAD.HI.U32 R21, R61, R15, RZ ;  /* 0x0000000f3d157227 */ /* 0x000fc800078e00ff */
[----:B------:R-:W-:-:S04]  /*10b90*/  IMAD.HI.U32 R23, R61, R17, RZ ;  /* 0x000000113d177227 */ /* 0x000fc800078e00ff */
[----:B------:R-:W-:Y:S02]  /*10ba0*/  IMAD.MOV R21, RZ, RZ, -R21 ;  /* 0x000000ffff157224 */ /* 0x000fe400078e0a15 */
[----:B------:R-:W-:Y:S02]  /*10bb0*/  IMAD.MOV R23, RZ, RZ, -R23 ;  /* 0x000000ffff177224 */ /* 0x000fe400078e0a17 */
[C---:B------:R-:W-:Y:S02]  /*10bc0*/  IMAD R15, R2.reuse, R21, R15 ;  /* 0x00000015020f7224 */ /* 0x040fe400078e020f */
[----:B------:R-:W-:Y:S01]  /*10bd0*/  IMAD R17, R2, R23, R17 ;  /* 0x0000001702117224 */ /* 0x000fe200078e0211 */
[----:B------:R-:W-:Y:S04]  /*10be0*/  STL [R1+0x5af0], R14 ;  /* 0x005af00e01007387 */ /* 0x000fe80000100800 */
[----:B------:R-:W-:Y:S04]  /*10bf0*/  STL [R1+0x5b04], R15 ;  /* 0x005b040f01007387 */ /* 0x000fe80000100800 */
[----:B------:R-:W-:Y:S04]  /*10c00*/  STL [R1+0x5ad4], R16 ;  /* 0x005ad41001007387 */ /* 0x000fe80000100800 */
[----:B------:R-:W-:Y:S01]  /*10c10*/  STL [R1+0x5ad0], R17 ;  /* 0x005ad01101007387 */ /* 0x000fe20000100800 */
[----:B--2---:R-:W-:-:S03]  /*10c20*/  IABS R23, R48 ;  /* 0x0000003000177213 */ /* 0x004fc60000000000 */
[----:B------:R-:W2:Y:S01]  /*10c30*/  LDL R48, [R1+0x58a4] ;  /* 0x0058a40001307983 */ /* 0x000ea20000100800 */
[----:B---3--:R-:W-:-:S03]  /*10c40*/  IABS R22, R47 ;  /* 0x0000002f00167213 */ /* 0x008fc60000000000 */
[----:B------:R-:W3:Y:S01]  /*10c50*/  LDL R47, [R1+0x58a0] ;  /* 0x0058a000012f7983 */ /* 0x000ee20000100800 */
[----:B------:R-:W-:Y:S02]  /*10c60*/  ISETP.GT.U32.AND P4, PT, R2, R18, PT ;  /* 0x000000120200720c */ /* 0x000fe40003f84070 */
[----:B------:R-:W-:Y:S02]  /*10c70*/  IABS R19, R42 ;  /* 0x0000002a00137213 */ /* 0x000fe40000000000 */
[----:B------:R-:W5:Y:S09]  /*10c80*/  LDL R42, [R1+0x5894] ;  /* 0x00589400012a7983 */ /* 0x000f720000100800 */
[----:B------:R-:W-:-:S05]  /*10c90*/  @!P4 IMAD.IADD R18, R18, 0x1, -R2 ;  /* 0x000000011212c824 */ /* 0x000fca00078e0a02 */
[----:B------:R-:W-:Y:S02]  /*10ca0*/  ISETP.GT.U32.AND P4, PT, R2, R18, PT ;  /* 0x000000120200720c */ /* 0x000fe40003f84070 */
[----:B----4-:R-:W-:Y:S02]  /*10cb0*/  IABS R21, R46 ;  /* 0x0000002e00157213 */ /* 0x010fe40000000000 */
[----:B------:R-:W4:Y:S01]  /*10cc0*/  LDL R46, [R1+0x589c] ;  /* 0x00589c00012e7983 */ /* 0x000f220000100800 */
[----:B------:R-:W-:Y:S02]  /*10cd0*/  ISETP.GE.AND P0, PT, R39, RZ, PT ;  /* 0x000000ff2700720c */ /* 0x000fe40003f06270 */
[----:B------:R-:W-:Y:S02]  /*10ce0*/  IABS R20, R45 ;  /* 0x0000002d00147213 */ /* 0x000fe40000000000 */
[----:B------:R-:W4:Y:S01]  /*10cf0*/  LDL R45, [R1+0x5898] ;  /* 0x00589800012d7983 */ /* 0x000f220000100800 */
[----:B------:R-:W-:-:S04]  /*10d00*/  IMAD.HI.U32 R25, R61, R19, RZ ;  /* 0x000000133d197227 */ /* 0x000fc800078e00ff */
[----:B------:R-:W-:Y:S02]  /*10d10*/  @!P4 IMAD.IADD R18, R18, 0x1, -R2 ;  /* 0x000000011212c824 */ /* 0x000fe400078e0a02 */
[----:B------:R-:W-:-:S04]  /*10d20*/  IMAD.HI.U32 R24, R61, R20, RZ ;  /* 0x000000143d187227 */ /* 0x000fc800078e00ff */
[----:B------:R-:W-:-:S04]  /*10d30*/  IMAD.HI.U32 R27, R61, R21, RZ ;  /* 0x000000153d1b7227 */ /* 0x000fc800078e00ff */
[----:B------:R-:W-:-:S04]  /*10d40*/  IMAD.HI.U32 R28, R61, R22, RZ ;  /* 0x000000163d1c7227 */ /* 0x000fc800078e00ff */
[----:B------:R-:W-:Y:S02]  /*10d50*/  IMAD.MOV R26, RZ, RZ, -R25 ;  /* 0x000000ffff1a7224 */ /* 0x000fe400078e0a19 */
[----:B------:R-:W-:-:S04]  /*10d60*/  IMAD.HI.U32 R29, R61, R23, RZ ;  /* 0x000000173d1d7227 */ /* 0x000fc800078e00ff */
[----:B0-----:R-:W-:Y:S02]  /*10d70*/  IMAD.MOV.U32 R7, RZ, RZ, R18 ;  /* 0x000000ffff077224 */ /* 0x001fe400078e0012 */
[----:B------:R-:W-:Y:S02]  /*10d80*/  IMAD.MOV R24, RZ, RZ, -R24 ;  /* 0x000000ffff187224 */ /* 0x000fe400078e0a18 */
[----:B------:R-:W-:Y:S02]  /*10d90*/  IMAD.MOV R25, RZ, RZ, -R27 ;  /* 0x000000ffff197224 */ /* 0x000fe400078e0a1b */
[----:B------:R-:W-:Y:S02]  /*10da0*/  IMAD.MOV R27, RZ, RZ, -R28 ;  /* 0x000000ffff1b7224 */ /* 0x000fe400078e0a1c */
[----:B------:R-:W-:Y:S02]  /*10db0*/  IMAD R18, R2, R26, R19 ;  /* 0x0000001a02127224 */ /* 0x000fe400078e0213 */
[----:B------:R-:W-:-:S02]  /*10dc0*/  @!P0 IMAD.MOV R7, RZ, RZ, -R7 ;  /* 0x000000ffff078224 */ /* 0x000fc400078e0a07 */
[----:B------:R-:W-:Y:S02]  /*10dd0*/  IMAD.MOV R26, RZ, RZ, -R29 ;  /* 0x000000ffff1a7224 */ /* 0x000fe400078e0a1d */
[C---:B------:R-:W-:Y:S02]  /*10de0*/  IMAD R19, R2.reuse, R24, R20 ;  /* 0x0000001802137224 */ /* 0x040fe400078e0214 */
[C---:B------:R-:W-:Y:S01]  /*10df0*/  IMAD R20, R2.reuse, R25, R21 ;  /* 0x0000001902147224 */ /* 0x040fe200078e0215 */
[----:B------:R-:W-:Y:S01]  /*10e00*/  STL [R1+0x5ad8], R18 ;  /* 0x005ad81201007387 */ /* 0x000fe20000100800 */
[C---:B------:R-:W-:Y:S02]  /*10e10*/  IMAD R21, R2.reuse, R27, R22 ;  /* 0x0000001b02157224 */ /* 0x040fe400078e0216 */
[----:B------:R-:W-:Y:S01]  /*10e20*/  IMAD R22, R2, R26, R23 ;  /* 0x0000001a02167224 */ /* 0x000fe200078e0217 */
[----:B------:R-:W-:Y:S04]  /*10e30*/  STL [R1+0x20c], R7 ;  /* 0x00020c0701007387 */ /* 0x000fe80000100800 */
        /* <DEDUP_REMOVED lines=8> */
[----:B-----5:R-:W-:Y:S01]  /*10ec0*/  IABS R25, R42 ;  /* 0x0000002a00197213 */ /* 0x020fe20000000000 */
[----:B------:R-:W-:Y:S02]  /*10ed0*/  IMAD.HI.U32 R31, R61, R26, RZ ;  /* 0x0000001a3d1f7227 */ /* 0x000fe400078e00ff */
[----:B------:R-:W5:Y:S02]  /*10ee0*/  LDL R42, [R1+0x58ac] ;  /* 0x0058ac00012a7983 */ /* 0x000f640000100800 */
[----:B------:R-:W-:-:S04]  /*10ef0*/  IMAD.MOV.U32 R23, RZ, RZ, R25 ;  /* 0x000000ffff177224 */ /* 0x000fc800078e0019 */
[----:B------:R-:W-:Y:S01]  /*10f00*/  IMAD.HI.U32 R29, R61, R23, RZ ;  /* 0x000000173d1d7227 */ /* 0x000fe200078e00ff */
[----:B----4-:R-:W-:Y:S02]  /*10f10*/  IABS R27, R46 ;  /* 0x0000002e001b7213 */ /* 0x010fe40000000000 */
[----:B------:R-:W4:Y:S01]  /*10f20*/  LDL R46, [R1+0x58b8] ;  /* 0x0058b800012e7983 */ /* 0x000f220000100800 */
[----:B------:R-:W-:Y:S02]  /*10f30*/  IABS R24, R45 ;  /* 0x0000002d00187213 */ /* 0x000fe40000000000 */
[----:B------:R-:W-:Y:S01]  /*10f40*/  IMAD.MOV.U32 R25, RZ, RZ, R27 ;  /* 0x000000ffff197224 */ /* 0x000fe200078e001b */
[----:B------:R-:W4:Y:S01]  /*10f50*/  LDL R45, [R1+0x58b0] ;  /* 0x0058b000012d7983 */ /* 0x000f220000100800 */
[----:B------:R-:W-:Y:S02]  /*10f60*/  IMAD.MOV.U32 R27, RZ, RZ, R28 ;  /* 0x000000ffff1b7224 */ /* 0x000fe400078e001c */
[----:B------:R-:W-:-:S02]  /*10f70*/  IMAD.MOV R28, RZ, RZ, -R29 ;  /* 0x000000ffff1c7224 */ /* 0x000fc400078e0a1d */
[----:B------:R-:W-:-:S04]  /*10f80*/  IMAD.HI.U32 R29, R61, R24, RZ ;  /* 0x000000183d1d7227 */ /* 0x000fc800078e00ff */
[----:B------:R-:W-:-:S04]  /*10f90*/  IMAD.HI.U32 R30, R61, R25, RZ ;  /* 0x000000193d1e7227 */ /* 0x000fc800078e00ff */
[----:B------:R-:W-:-:S04]  /*10fa0*/  IMAD.HI.U32 R32, R61, R27, RZ ;  /* 0x0000001b3d207227 */ /* 0x000fc800078e00ff */
[C---:B------:R-:W-:Y:S02]  /*10fb0*/  IMAD R23, R2.reuse, R28, R23 ;  /* 0x0000001c02177224 */ /* 0x040fe400078e0217 */
[----:B------:R-:W-:Y:S02]  /*10fc0*/  IMAD.MOV R28, RZ, RZ, -R29 ;  /* 0x000000ffff1c7224 */ /* 0x000fe400078e0a1d */
[----:B------:R-:W-:Y:S02]  /*10fd0*/  IMAD.MOV R29, RZ, RZ, -R30 ;  /* 0x000000ffff1d7224 */ /* 0x000fe400078e0a1e */
[----:B------:R-:W-:Y:S02]  /*10fe0*/  IMAD.MOV R30, RZ, RZ, -R31 ;  /* 0x000000ffff1e7224 */ /* 0x000fe400078e0a1f */
[----:B------:R-:W-:Y:S02]  /*10ff0*/  IMAD.MOV R31, RZ, RZ, -R32 ;  /* 0x000000ffff1f7224 */ /* 0x000fe400078e0a20 */
[----:B------:R-:W-:-:S02]  /*11000*/  IMAD R24, R2, R28, R24 ;  /* 0x0000001c02187224 */ /* 0x000fc400078e0218 */
[C---:B------:R-:W-:Y:S01]  /*11010*/  IMAD R27, R2.reuse, R31, R27 ;  /* 0x0000001f021b7224 */ /* 0x040fe200078e021b */
[----:B------:R-:W-:Y:S04]  /*11020*/  STL [R1+0x5ac8], R23 ;  /* 0x005ac81701007387 */ /* 0x000fe80000100800 */
[----:B------:R-:W-:Y:S04]  /*11030*/  STL [R1+0x5ae4], R24 ;  /* 0x005ae41801007387 */ /* 0x000fe80000100800 */
[----:B------:R0:W-:Y:S01]  /*11040*/  STL [R1+0x5ac0], R27 ;  /* 0x005ac01b01007387 */ /* 0x0001e20000100800 */
[----:B------:R-:W-:-:S03]  /*11050*/  IMAD R26, R2, R30, R26 ;  /* 0x0000001e021a7224 */ /* 0x000fc600078e021a */
[----:B------:R-:W4:Y:S01]  /*11060*/  LDL R44, [R1+0x58c0] ;  /* 0x0058c000012c7983 */ /* 0x000f220000100800 */
[----:B------:R-:W-:Y:S01]  /*11070*/  IMAD R25, R2, R29, R25 ;  /* 0x0000001d02197224 */ /* 0x000fe200078e0219 */
[----:B------:R-:W-:Y:S02]  /*11080*/  ISETP.GE.AND P2, PT, R38, RZ, PT ;  /* 0x000000ff2600720c */ /* 0x000fe40003f46270 */
[----:B------:R-:W-:Y:S01]  /*11090*/  ISETP.GE.AND P4, PT, R37, RZ, PT ;  /* 0x000000ff2500720c */ /* 0x000fe20003f86270 */
[----:B------:R-:W4:Y:S04]  /*110a0*/  LDL R50, [R1+0x58e0] ;  /* 0x0058e00001327983 */ /* 0x000f280000100800 */
[----:B------:R-:W4:Y:S04]  /*110b0*/  LDL R49, [R1+0x58e4] ;  /* 0x0058e40001317983 */ /* 0x000f280000100800 */
[----:B------:R-:W4:Y:S04]  /*110c0*/  LDL R57, [R1+0x58f4] ;  /* 0x0058f40001397983 */ /* 0x000f280000100800 */
[----:B------:R-:W4:Y:S04]  /*110d0*/  LDL R53, [R1+0x5904] ;  /* 0x0059040001357983 */ /* 0x000f280000100800 */
[----:B------:R-:W4:Y:S04]  /*110e0*/  LDL R56, [R1+0x58f8] ;  /* 0x0058f80001387983 */ /* 0x000f280000100800 */
[----:B------:R-:W4:Y:S04]  /*110f0*/  LDL R55, [R1+0x58fc] ;  /* 0x0058fc0001377983 */ /* 0x000f280000100800 */
[----:B------:R-:W4:Y:S01]  /*11100*/  LDL R54, [R1+0x5900] ;  /* 0x0059000001367983 */ /* 0x000f220000100800 */
[----:B--2---:R-:W-:-:S03]  /*11110*/  IABS R28, R48 ;  /* 0x00000030001c7213 */ /* 0x004fc60000000000 */
[----:B------:R-:W2:Y:S01]  /*11120*/  LDL R48, [R1+0x58bc] ;  /* 0x0058bc0001307983 */ /* 0x000ea20000100800 */
[----:B---3--:R-:W-:-:S03]  /*11130*/  IABS R31, R47 ;  /* 0x0000002f001f7213 */ /* 0x008fc60000000000 */
[----:B------:R-:W3:Y:S02]  /*11140*/  LDL R47, [R1+0x58c8] ;  /* 0x0058c800012f7983 */ /* 0x000ee40000100800 */
[----:B------:R-:W-:Y:S01]  /*11150*/  IMAD.HI.U32 R33, R61, R31, RZ ;  /* 0x0000001f3d217227 */ /* 0x000fe200078e00ff */
[----:B-----5:R-:W-:Y:S02]  /*11160*/  IABS R29, R42 ;  /* 0x0000002a001d7213 */ /* 0x020fe40000000000 */
[----:B------:R-:W5:Y:S01]  /*11170*/  LDL R42, [R1+0x58cc] ;  /* 0x0058cc00012a7983 */ /* 0x000f620000100800 */
[----:B------:R-:W-:Y:S01]  /*11180*/  IMAD.MOV R33, RZ, RZ, -R33 ;  /* 0x000000ffff217224 */ /* 0x000fe200078e0a21 */
[----:B----4-:R-:W-:Y:S02]  /*11190*/  IABS R30, R45 ;  /* 0x0000002d001e7213 */ /* 0x010fe40000000000 */
[----:B------:R-:W4:Y:S01]  /*111a0*/  LDL R45, [R1+0x58c4] ;  /* 0x0058c400012d7983 */ /* 0x000f220000100800 */
[----:B------:R-:W-:Y:S01]  /*111b0*/  IMAD R31, R2, R33, R31 ;  /* 0x00000021021f7224 */ /* 0x000fe200078e021f */
[----:B------:R-:W-:-:S02]  /*111c0*/  IABS R32, R46 ;  /* 0x0000002e00207213 */ /* 0x000fc40000000000 */
[----:B------:R-:W5:Y:S01]  /*111d0*/  LDL R46, [R1+0x58d0] ;  /* 0x0058d000012e7983 */ /* 0x000f620000100800 */
[----:B--2---:R-:W-:-:S03]  /*111e0*/  IABS R33, R48 ;  /* 0x0000003000217213 */ /* 0x004fc60000000000 */
[----:B------:R-:W2:Y:S01]  /*111f0*/  LDL R48, [R1+0x58d4] ;  /* 0x0058d40001307983 */ /* 0x000ea20000100800 */
[----:B---3--:R-:W-:-:S03]  /*11200*/  IABS R38, R47 ;  /* 0x0000002f00267213 */ /* 0x008fc60000000000 */
[----:B------:R-:W3:Y:S01]  /*11210*/  LDL R47, [R1+0x58dc] ;  /* 0x0058dc00012f7983 */ /* 0x000ee20000100800 */
[----:B------:R-:W-:-:S04]  /*11220*/  IMAD.HI.U32 R35, R61, R29, RZ ;  /* 0x0000001d3d237227 */ /* 0x000fc800078e00ff */
[----:B------:R-:W-:-:S04]  /*11230*/  IMAD.HI.U32 R34, R61, R30, RZ ;  /* 0x0000001e3d227227 */ /* 0x000fc800078e00ff */
[----:B------:R-:W-:-:S04]  /*11240*/  IMAD.HI.U32 R36, R61, R28, RZ ;  /* 0x0000001c3d247227 */ /* 0x000fc800078e00ff */
[----:B------:R-:W-:Y:S02]  /*11250*/  IMAD.MOV R35, RZ, RZ, -R35 ;  /* 0x000000ffff237224 */ /* 0x000fe400078e0a23 */
[----:B------:R-:W-:Y:S02]  /*11260*/  IMAD.MOV R34, RZ, RZ, -R34 ;  /* 0x000000ffff227224 */ /* 0x000fe400078e0a22 */
[----:B------:R-:W-:Y:S02]  /*11270*/  IMAD.MOV R36, RZ, RZ, -R36 ;  /* 0x000000ffff247224 */ /* 0x000fe400078e0a24 */
[C---:B------:R-:W-:Y:S01]  /*11280*/  IMAD R29, R2.reuse, R35, R29 ;  /* 0x00000023021d7224 */ /* 0x040fe200078e021d */
[----:B------:R-:W-:Y:S01]  /*11290*/  IABS R35, R44 ;  /* 0x0000002c00237213 */ /* 0x000fe20000000000 */
[----:B------:R-:W-:Y:S02]  /*112a0*/  IMAD R30, R2, R34, R30 ;  /* 0x00000022021e7224 */ /* 0x000fe400078e021e */
[----:B------:R-:W-:Y:S01]  /*112b0*/  IMAD.HI.U32 R34, R61, R32, RZ ;  /* 0x000000203d227227 */ /* 0x000fe200078e00ff */
[----:B----4-:R-:W-:-:S02]  /*112c0*/  IABS R37, R45 ;  /* 0x0000002d00257213 */ /* 0x010fc40000000000 */
[----:B------:R-:W4:Y:S01]  /*112d0*/  LDL R45, [R1+0x58d8] ;  /* 0x0058d800012d7983 */ /* 0x000f220000100800 */
[----:B------:R-:W-:Y:S02]  /*112e0*/  IMAD R28, R2, R36, R28 ;  /* 0x00000024021c7224 */ /* 0x000fe400078e021c */
[----:B------:R-:W-:Y:S02]  /*112f0*/  IMAD.MOV R36, RZ, RZ, -R34 ;  /* 0x000000ffff247224 */ /* 0x000fe400078e0a22 */
[----:B------:R-:W-:Y:S02]  /*11300*/  IMAD.MOV.U32 R34, RZ, RZ, R35 ;  /* 0x000000ffff227224 */ /* 0x000fe400078e0023 */
[----:B------:R-:W-:Y:S02]  /*11310*/  IMAD.MOV.U32 R35, RZ, RZ, R37 ;  /* 0x000000ffff237224 */ /* 0x000fe400078e0025 */
[----:B------:R-:W-:Y:S01]  /*11320*/  IMAD.HI.U32 R37, R61, R33, RZ ;  /* 0x000000213d257227 */ /* 0x000fe200078e00ff */
[----:B-----5:R-:W-:-:S03]  /*11330*/  IABS R39, R42 ;  /* 0x0000002a00277213 */ /* 0x020fc60000000000 */
[----:B------:R-:W-:Y:S02]  /*11340*/  IMAD R32, R2, R36, R32 ;  /* 0x0000002402207224 */ /* 0x000fe400078e0220 */
[----:B------:R-:W-:Y:S02]  /*11350*/  IMAD.MOV.U32 R36, RZ, RZ, R38 ;  /* 0x000000ffff247224 */ /* 0x000fe400078e0026 */
[----:B------:R-:W-:-:S04]  /*11360*/  IMAD.HI.U32 R38, R61, R34, RZ ;  /* 0x000000223d267227 */ /* 0x000fc800078e00ff */
[----:B------:R-:W-:Y:S02]  /*11370*/  IMAD.MOV R37, RZ, RZ, -R37 ;  /* 0x000000ffff257224 */ /* 0x000fe400078e0a25 */
[----:B------:R-:W-:Y:S02]  /*11380*/  IMAD.MOV R38, RZ, RZ, -R38 ;  /* 0x000000ffff267224 */ /* 0x000fe400078e0a26 */
[C---:B------:R-:W-:Y:S02]  /*11390*/  IMAD R33, R2.reuse, R37, R33 ;  /* 0x0000002502217224 */ /* 0x040fe400078e0221 */
[----:B------:R-:W-:Y:S02]  /*113a0*/  IMAD.MOV.U32 R37, RZ, RZ, R39 ;  /* 0x000000ffff257224 */ /* 0x000fe400078e0027 */
[----:B------:R-:W-:Y:S01]  /*113b0*/  IMAD R34, R2, R38, R34 ;  /* 0x0000002602227224 */ /* 0x000fe200078e0222 */
[----:B------:R-:W-:Y:S02]  /*113c0*/  IABS R38, R46 ;  /* 0x0000002e00267213 */ /* 0x000fe40000000000 */
[----:B------:R-:W5:Y:S01]  /*113d0*/  LDL R46, [R1+0x58e8] ;  /* 0x0058e800012e7983 */ /* 0x000f620000100800 */
[----:B--2---:R-:W-:-:S03]  /*113e0*/  IABS R39, R48 ;  /* 0x0000003000277213 */ /* 0x004fc60000000000 */
[----:B------:R-:W2:Y:S01]  /*113f0*/  LDL R48, [R1+0x58ec] ;  /* 0x0058ec0001307983 */ /* 0x000ea20000100800 */
[----:B---3--:R-:W-:-:S03]  /*11400*/  IABS R42, R47 ;  /* 0x0000002f002a7213 */ /* 0x008fc60000000000 */
[----:B------:R-:W3:Y:S04]  /*11410*/  LDL R47, [R1+0x58f0] ;  /* 0x0058f000012f7983 */ /* 0x000ee80000100800 */
[----:B0-----:R-:W3:Y:S04]  /*11420*/  LDL.LU R27, [R1+0x10] ;  /* 0x00001000011b7983 */ /* 0x001ee80000300800 */
[----:B------:R-:W3:Y:S01]  /*11430*/  LDL R7, [R1+0x590c] ;  /* 0x00590c0001077983 */ /* 0x000ee20000100800 */
[----:B------:R-:W-:Y:S01]  /*11440*/  IMAD.HI.U32 R40, R61, R36, RZ ;  /* 0x000000243d287227 */ /* 0x000fe200078e00ff */
[----:B------:R-:W-:-:S02]  /*11450*/  ISETP.GT.U32.AND P0, PT, R2, R52, PT ;  /* 0x000000340200720c */ /* 0x000fc40003f04070 */
[----:B------:R-:W3:Y:S01]  /*11460*/  LDL R8, [R1+0x5908] ;  /* 0x0059080001087983 */ /* 0x000ee20000100800 */
[----:B------:R-:W-:-:S03]  /*11470*/  IMAD.HI.U32 R41, R61, R35, RZ ;  /* 0x000000233d297227 */ /* 0x000fc600078e00ff */
[----:B------:R-:W3:Y:S01]  /*11480*/  LDL R60, [R1+0x5910] ;  /* 0x00591000013c7983 */ /* 0x000ee20000100800 */
[----:B------:R-:W-:Y:S02]  /*11490*/  IMAD.MOV R40, RZ, RZ, -R40 ;  /* 0x000000ffff287224 */ /* 0x000fe400078e0a28 */
[----:B------:R-:W-:Y:S01]  /*114a0*/  IMAD.MOV R41, RZ, RZ, -R41 ;  /* 0x000000ffff297224 */ /* 0x000fe200078e0a29 */
[----:B------:R-:W3:Y:S01]  /*114b0*/  LDL R59, [R1+0x5914] ;  /* 0x00591400013b7983 */ /* 0x000ee20000100800 */
[C---:B------:R-:W-:Y:S02]  /*114c0*/  IMAD R36, R2.reuse, R40, R36 ;  /* 0x0000002802247224 */ /* 0x040fe400078e0224 */
[----:B------:R-:W-:Y:S01]  /*114d0*/  IMAD.HI.U32 R40, R61, R37, RZ ;  /* 0x000000253d287227 */ /* 0x000fe200078e00ff */
[----:B------:R-:W3:Y:S01]  /*114e0*/  LDL R58, [R1+0x5918] ;  /* 0x00591800013a7983 */ /* 0x000ee20000100800 */
[----:B----4-:R-:W-:Y:S02]  /*114f0*/  IABS R43, R45 ;  /* 0x0000002d002b7213 */ /* 0x010fe40000000000 */
[----:B------:R-:W-:Y:S01]  /*11500*/  IMAD R35, R2, R41, R35 ;  /* 0x0000002902237224 */ /* 0x000fe200078e0223 */
[----:B------:R-:W4:Y:S01]  /*11510*/  LDL.LU R13, [R1+0x3c] ;  /* 0x00003c00010d7983 */ /* 0x000f220000300800 */
[----:B------:R-:W-:-:S02]  /*11520*/  IMAD.MOV R41, RZ, RZ, -R40 ;  /* 0x000000ffff297224 */ /* 0x000fc400078e0a28 */
[----:B------:R-:W-:Y:S01]  /*11530*/  IMAD.HI.U32 R45, R61, R38, RZ ;  /* 0x000000263d2d7227 */ /* 0x000fe200078e00ff */
[----:B------:R-:W4:Y:S03]  /*11540*/  LDL.LU R9, [R1+0x38] ;  /* 0x0000380001097983 */ /* 0x000f260000300800 */
[----:B------:R-:W-:Y:S01]  /*11550*/  IMAD R37, R2, R41, R37 ;  /* 0x0000002902257224 */ /* 0x000fe200078e0225 */
[----:B------:R-:W4:Y:S01]  /*11560*/  LDL R16, [R1+0x591c] ;  /* 0x00591c0001107983 */ /* 0x000f220000100800 */
[----:B------:R-:W-:Y:S02]  /*11570*/  IMAD.MOV.U32 R40, RZ, RZ, R43 ;  /* 0x000000ffff287224 */ /* 0x000fe400078e002b */
[----:B------:R-:W-:Y:S01]  /*11580*/  IMAD.MOV.U32 R41, RZ, RZ, R42 ;  /* 0x000000ffff297224 */ /* 0x000fe200078e002a */
[----:B------:R-:W4:Y:S01]  /*11590*/  LDL R15, [R1+0x5920] ;  /* 0x00592000010f7983 */ /* 0x000f220000100800 */
[----:B------:R-:W-:-:S02]  /*115a0*/  IMAD.MOV R42, RZ, RZ, -R45 ;  /* 0x000000ffff2a7224 */ /* 0x000fc400078e0a2d */
[C---:B------:R-:W-:Y:S01]  /*115b0*/  IMAD.HI.U32 R43, R61.reuse, R40, RZ ;  /* 0x000000283d2b7227 */ /* 0x040fe200078e00ff */
[----:B------:R-:W4:Y:S03]  /*115c0*/  LDL R14, [R1+0x5924] ;  /* 0x00592400010e7983 */ /* 0x000f260000100800 */
[----:B------:R-:W-:-:S04]  /*115d0*/  IMAD.HI.U32 R45, R61, R41, RZ ;  /* 0x000000293d2d7227 */ /* 0x000fc800078e00ff */
[----:B------:R-:W-:-:S04]  /*115e0*/  IMAD.HI.U32 R44, R61, R39, RZ ;  /* 0x000000273d2c7227 */ /* 0x000fc800078e00ff */
[C---:B------:R-:W-:Y:S01]  /*115f0*/  IMAD R38, R2.reuse, R42, R38 ;  /* 0x0000002a02267224 */ /* 0x040fe200078e0226 */
[----:B------:R-:W-:Y:S01]  /*11600*/  IABS R42, R50 ;  /* 0x00000032002a7213 */ /* 0x000fe20000000000 */
[----:B------:R-:W-:Y:S02]  /*11610*/  IMAD.MOV R43, RZ, RZ, -R43 ;  /* 0x000000ffff2b7224 */ /* 0x000fe400078e0a2b */
[----:B------:R-:W-:Y:S02]  /*11620*/  IMAD.MOV R45, RZ, RZ, -R45 ;  /* 0x000000ffff2d7224 */ /* 0x000fe400078e0a2d */
[----:B------:R-:W-:Y:S02]  /*11630*/  IMAD.MOV R44, RZ, RZ, -R44 ;  /* 0x000000ffff2c7224 */ /* 0x000fe400078e0a2c */
[C---:B------:R-:W-:Y:S01]  /*11640*/  IMAD R40, R2.reuse, R43, R40 ;  /* 0x0000002b02287224 */ /* 0x040fe200078e0228 */
[----:B------:R-:W-:Y:S01]  /*11650*/  IABS R43, R49 ;  /* 0x00000031002b7213 */ /* 0x000fe20000000000 */
[----:B------:R-:W-:-:S02]  /*11660*/  IMAD R41, R2, R45, R41 ;  /* 0x0000002d02297224 */ /* 0x000fc400078e0229 */
[----:B------:R-:W-:-:S04]  /*11670*/  IMAD.HI.U32 R45, R61, R42, RZ ;  /* 0x0000002a3d2d7227 */ /* 0x000fc800078e00ff */
[----:B------:R-:W-:Y:S01]  /*11680*/  IMAD R39, R2, R44, R39 ;  /* 0x0000002c02277224 */ /* 0x000fe200078e0227 */
[----:B-----5:R-:W-:Y:S01]  /*11690*/  IABS R44, R46 ;  /* 0x0000002e002c7213 */ /* 0x020fe20000000000 */
[----:B------:R-:W-:-:S04]  /*116a0*/  IMAD.HI.U32 R49, R61, R43, RZ ;  /* 0x0000002b3d317227 */ /* 0x000fc800078e00ff */
[----:B------:R-:W-:-:S04]  /*116b0*/  IMAD.HI.U32 R51, R61, R44, RZ ;  /* 0x0000002c3d337227 */ /* 0x000fc800078e00ff */
[----:B------:R-:W-:Y:S02]  /*116c0*/  @!P0 IMAD.IADD R52, R52, 0x1, -R2 ;  /* 0x0000000134348824 */ /* 0x000fe400078e0a02 */
[----:B------:R-:W-:-:S03]  /*116d0*/  IMAD.MOV R51, RZ, RZ, -R51 ;  /* 0x000000ffff337224 */ /* 0x000fc600078e0a33 */
[C---:B------:R-:W-:Y:S01]  /*116e0*/  ISETP.GT.U32.AND P0, PT, R2.reuse, R52, PT ;  /* 0x000000340200720c */ /* 0x040fe20003f04070 */
[----:B------:R-:W-:Y:S01]  /*116f0*/  IMAD R44, R2, R51, R44 ;  /* 0x00000033022c7224 */ /* 0x000fe200078e022c */
[----:B------:R-:W-:-:S11]  /*11700*/  IABS R51, R53 ;  /* 0x0000003500337213 */ /* 0x000fd60000000000 */
[----:B------:R-:W-:Y:S01]  /*11710*/  @!P0 IMAD.IADD R52, R52, 0x1, -R2 ;  /* 0x0000000134348824 */ /* 0x000fe200078e0a02 */
[----:B--2---:R-:W-:Y:S02]  /*11720*/  IABS R48, R48 ;  /* 0x0000003000307213 */ /* 0x004fe40000000000 */
[----:B---3--:R-:W-:Y:S01]  /*11730*/  IABS R46, R47 ;  /* 0x0000002f002e7213 */ /* 0x008fe20000000000 */
[----:B------:R-:W-:Y:S02]  /*11740*/  IMAD.MOV R47, RZ, RZ, -R45 ;  /* 0x000000ffff2f7224 */ /* 0x000fe400078e0a2d */
[----:B------:R-:W-:Y:S02]  /*11750*/  IMAD.MOV.U32 R45, RZ, RZ, R48 ;  /* 0x000000ffff2d7224 */ /* 0x000fe400078e0030 */
[----:B------:R-:W-:Y:S02]  /*11760*/  IMAD R42, R2, R47, R42 ;  /* 0x0000002f022a7224 */ /* 0x000fe400078e022a */
[----:B------:R-:W-:-:S04]  /*11770*/  IMAD.HI.U32 R48, R61, R45, RZ ;  /* 0x0000002d3d307227 */ /* 0x000fc800078e00ff */
[----:B------:R-:W-:Y:S02]  /*11780*/  IMAD.MOV R47, RZ, RZ, -R49 ;  /* 0x000000ffff2f7224 */ /* 0x000fe400078e0a31 */
[----:B------:R-:W-:-:S04]  /*11790*/  IMAD.HI.U32 R49, R61, R46, RZ ;  /* 0x0000002e3d317227 */ /* 0x000fc800078e00ff */
[----:B------:R-:W-:Y:S02]  /*117a0*/  IMAD.MOV R50, RZ, RZ, -R48 ;  /* 0x000000ffff327224 */ /* 0x000fe400078e0a30 */
[----:B------:R-:W-:Y:S01]  /*117b0*/  IMAD R43, R2, R47, R43 ;  /* 0x0000002f022b7224 */ /* 0x000fe200078e022b */
[----:B------:R-:W-:Y:S01]  /*117c0*/  IABS R47, R57 ;  /* 0x00000039002f7213 */ /* 0x000fe20000000000 */
[----:B------:R-:W-:Y:S01]  /*117d0*/  IMAD.MOV R48, RZ, RZ, -R49 ;  /* 0x000000ffff307224 */ /* 0x000fe200078e0a31 */
[----:B------:R-:W-:-:S03]  /*117e0*/  IABS R49, R55 ;  /* 0x0000003700317213 */ /* 0x000fc60000000000 */
[----:B------:R-:W-:Y:S01]  /*117f0*/  IMAD R46, R2, R48, R46 ;  /* 0x00000030022e7224 */ /* 0x000fe200078e022e */
[----:B------:R-:W-:Y:S01]  /*11800*/  IABS R48, R56 ;  /* 0x0000003800307213 */ /* 0x000fe20000000000 */
[----:B------:R-:W-:-:S04]  /*11810*/  IMAD.HI.U32 R53, R61, R47, RZ ;  /* 0x0000002f3d357227 */ /* 0x000fc800078e00ff */
[----:B------:R-:W-:Y:S01]  /*11820*/  IMAD R45, R2, R50, R45 ;  /* 0x00000032022d7224 */ /* 0x000fe200078e022d */
[----:B------:R-:W-:Y:S01]  /*11830*/  IABS R50, R54 ;  /* 0x0000003600327213 */ /* 0x000fe20000000000 */
[----:B------:R-:W-:Y:S02]  /*11840*/  IMAD.MOV R53, RZ, RZ, -R53 ;  /* 0x000000ffff357224 */ /* 0x000fe400078e0a35 */
[----:B------:R-:W-:-:S04]  /*11850*/  IMAD.HI.U32 R54, R61, R48, RZ ;  /* 0x000000303d367227 */ /* 0x000fc800078e00ff */
[----:B------:R-:W-:-:S04]  /*11860*/  IMAD.HI.U32 R55, R61, R49, RZ ;  /* 0x000000313d377227 */ /* 0x000fc800078e00ff */
[----:B------:R-:W-:Y:S02]  /*11870*/  IMAD R47, R2, R53, R47 ;  /* 0x00000035022f7224 */ /* 0x000fe400078e022f */
[----:B------:R-:W-:Y:S02]  /*11880*/  IMAD.MOV R53, RZ, RZ, -R54 ;  /* 0x000000ffff357224 */ /* 0x000fe400078e0a36 */
[----:B------:R-:W-:-:S04]  /*11890*/  IMAD.MOV R54, RZ, RZ, -R55 ;  /* 0x000000ffff367224 */ /* 0x000fc800078e0a37 */
[----:B------:R-:W-:Y:S01]  /*118a0*/  IMAD R49, R2, R54, R49 ;  /* 0x0000003602317224 */ /* 0x000fe200078e0231 */
[----:B------:R-:W-:Y:S01]  /*118b0*/  IABS R54, R7 ;  /* 0x0000000700367213 */ /* 0x000fe20000000000 */
[----:B------:R-:W-:-:S04]  /*118c0*/  IMAD.MOV.U32 R7, RZ, RZ, R52 ;  /* 0x000000ffff077224 */ /* 0x000fc800078e0034 */
[----:B------:R-:W-:-:S05]  /*118d0*/  @!P6 IMAD.MOV R7, RZ, RZ, -R7 ;  /* 0x000000ffff07e224 */ /* 0x000fca00078e0a07 */
[----:B------:R0:W-:Y:S04]  /*118e0*/  STL [R1+0x208], R7 ;  /* 0x0002080701007387 */ /* 0x0001e80000100800 */
[----:B0-----:R-:W2:Y:S01]  /*118f0*/  LDL R7, [R1+0x5928] ;  /* 0x0059280001077983 */ /* 0x001ea20000100800 */
[----:B------:R-:W-:Y:S01]  /*11900*/  IMAD R48, R2, R53, R48 ;  /* 0x0000003502307224 */ /* 0x000fe200078e0230 */
[----:B------:R-:W-:Y:S01]  /*11910*/  IABS R53, R8 ;  /* 0x0000000800357213 */ /* 0x000fe20000000000 */
[C---:B------:R-:W-:Y:S01]  /*11920*/  IMAD.HI.U32 R56, R61.reuse, R50, RZ ;  /* 0x000000323d387227 */ /* 0x040fe200078e00ff */
[----:B------:R-:W3:Y:S03]  /*11930*/  LDL R8, [R1+0x592c] ;  /* 0x00592c0001087983 */ /* 0x000ee60000100800 */
[----:B------:R-:W-:Y:S01]  /*11940*/  IMAD.HI.U32 R57, R61, R51, RZ ;  /* 0x000000333d397227 */ /* 0x000fe200078e00ff */
[----:B------:R-:W5:Y:S03]  /*11950*/  LDL.LU R17, [R1+0x34] ;  /* 0x0000340001117983 */ /* 0x000f660000300800 */
[----:B------:R-:W-:Y:S01]  /*11960*/  IMAD.MOV R55, RZ, RZ, -R56 ;  /* 0x000000ffff377224 */ /* 0x000fe200078e0a38 */
[----:B------:R-:W3:Y:S01]  /*11970*/  LDL.LU R12, [R1+0x30] ;  /* 0x00003000010c7983 */ /* 0x000ee20000300800 */
[----:B------:R-:W-:-:S02]  /*11980*/  IMAD.MOV R56, RZ, RZ, -R57 ;  /* 0x000000ffff387224 */ /* 0x000fc400078e0a39 */
[C---:B------:R-:W-:Y:S01]  /*11990*/  IMAD R50, R2.reuse, R55, R50 ;  /* 0x0000003702327224 */ /* 0x040fe200078e0232 */
[----:B------:R-:W-:Y:S01]  /*119a0*/  IABS R55, R60 ;  /* 0x0000003c00377213 */ /* 0x000fe20000000000 */
[----:B------:R-:W-:Y:S01]  /*119b0*/  IMAD R51, R2, R56, R51 ;  /* 0x0000003802337224 */ /* 0x000fe200078e0233 */
[----:B------:R-:W-:Y:S01]  /*119c0*/  IABS R56, R59 ;  /* 0x0000003b00387213 */ /* 0x000fe20000000000 */
[----:B------:R-:W-:Y:S01]  /*119d0*/  IMAD.MOV.U32 R52, RZ, RZ, R53 ;  /* 0x000000ffff347224 */ /* 0x000fe200078e0035 */
[----:B------:R-:W3:Y:S01]  /*119e0*/  LDL.LU R11, [R1+0x2c] ;  /* 0x00002c00010b7983 */ /* 0x000ee20000300800 */
[----:B------:R-:W-:Y:S02]  /*119f0*/  IMAD.MOV.U32 R53, RZ, RZ, R54 ;  /* 0x000000ffff357224 */ /* 0x000fe400078e0036 */
[----:B------:R-:W-:Y:S01]  /*11a00*/  IMAD.MOV.U32 R54, RZ, RZ, R55 ;  /* 0x000000ffff367224 */ /* 0x000fe200078e0037 */
[----:B------:R-:W3:Y:S01]  /*11a10*/  LDL.LU R10, [R1+0x28] ;  /* 0x00002800010a7983 */ /* 0x000ee20000300800 */
[----:B------:R-:W-:-:S04]  /*11a20*/  IMAD.MOV.U32 R55, RZ, RZ, R56 ;  /* 0x000000ffff377224 */ /* 0x000fc800078e0038 */
[----:B------:R-:W-:-:S04]  /*11a30*/  IMAD.HI.U32 R60, R61, R55, RZ ;  /* 0x000000373d3c7227 */ /* 0x000fc800078e00ff */
[----:B------:R-:W-:-:S04]  /*11a40*/  IMAD.MOV R60, RZ, RZ, -R60 ;  /* 0x000000ffff3c7224 */ /* 0x000fc800078e0a3c */
[C---:B------:R-:W-:Y:S01]  /*11a50*/  IMAD R55, R2.reuse, R60, R55 ;  /* 0x0000003c02377224 */ /* 0x040fe200078e0237 */
[----:B------:R-:W-:-:S13]  /*11a60*/  ISETP.GT.U32.AND P0, PT, R2, R6, PT ;  /* 0x000000060200720c */ /* 0x000fda0003f04070 */
[----:B------:R-:W-:-:S05]  /*11a70*/  @!P0 IMAD.IADD R6, R6, 0x1, -R2 ;  /* 0x0000000106068824 */ /* 0x000fca00078e0a02 */
[----:B------:R-:W-:-:S13]  /*11a80*/  ISETP.GT.U32.AND P0, PT, R2, R6, PT ;  /* 0x000000060200720c */ /* 0x000fda0003f04070 */
[----:B------:R-:W-:Y:S01]  /*11a90*/  @!P0 IMAD.IADD R6, R6, 0x1, -R2 ;  /* 0x0000000106068824 */ /* 0x000fe200078e0a02 */
[----:B------:R-:W-:-:S13]  /*11aa0*/  ISETP.GT.U32.AND P0, PT, R2, R5, PT ;  /* 0x000000050200720c */ /* 0x000fda0003f04070 */
[----:B------:R-:W-:-:S05]  /*11ab0*/  @!P0 IMAD.IADD R5, R5, 0x1, -R2 ;  /* 0x0000000105058824 */ /* 0x000fca00078e0a02 */
[----:B------:R-:W-:-:S13]  /*11ac0*/  ISETP.GT.U32.AND P0, PT, R2, R5, PT ;  /* 0x000000050200720c */ /* 0x000fda0003f04070 */
[----:B------:R-:W-:Y:S01]  /*11ad0*/  @!P0 IMAD.IADD R5, R5, 0x1, -R2 ;  /* 0x0000000105058824 */ /* 0x000fe200078e0a02 */
[----:B------:R-:W-:-:S13]  /*11ae0*/  ISETP.GT.U32.AND P0, PT, R2, R4, PT ;  /* 0x000000040200720c */ /* 0x000fda0003f04070 */
[----:B------:R-:W-:-:S05]  /*11af0*/  @!P0 IMAD.IADD R4, R4, 0x1, -R2 ;  /* 0x0000000104048824 */ /* 0x000fca00078e0a02 */
[----:B------:R-:W-:Y:S02]  /*11b00*/  ISETP.GT.U32.AND P0, PT, R2, R4, PT ;  /* 0x000000040200720c */ /* 0x000fe40003f04070 */
[----:B--2---:R-:W-:Y:S02]  /*11b10*/  IABS R60, R7 ;  /* 0x00000007003c7213 */ /* 0x004fe40000000000 */
[----:B------:R-:W2:Y:S09]  /*11b20*/  LDL R7, [R1+0x575c] ;  /* 0x00575c0001077983 */ /* 0x000eb20000100800 */
[----:B------:R-:W-:Y:S01]  /*11b30*/  @!P0 IMAD.IADD R4, R4, 0x1, -R2 ;  /* 0x0000000104048824 */ /* 0x000fe200078e0a02 */
[----:B------:R-:W-:-:S02]  /*11b40*/  ISETP.GT.U32.AND P0, PT, R2, R3, PT ;  /* 0x000000030200720c */ /* 0x000fc40003f04070 */
[----:B------:R-:W-:Y:S01]  /*11b50*/  IABS R57, R58 ;  /* 0x0000003a00397213 */ /* 0x000fe20000000000 */
[----:B------:R-:W-:Y:S01]  /*11b60*/  IMAD.HI.U32 R59, R61, R54, RZ ;  /* 0x000000363d3b7227 */ /* 0x000fe200078e00ff */
[----:B------:R-:W2:Y:S09]  /*11b70*/  LDL.LU R23, [R1+0x24] ;  /* 0x0000240001177983 */ /* 0x000eb20000300800 */
[--C-:B------:R-:W-:Y:S01]  /*11b80*/  @!P0 IMAD.IADD R3, R3, 0x1, -R2.reuse ;  /* 0x0000000103038824 */ /* 0x100fe200078e0a02 */
[----:B------:R-:W2:Y:S04]  /*11b90*/  LDL.LU R21, [R1+0x20] ;  /* 0x0000200001157983 */ /* 0x000ea80000300800 */
[C---:B------:R-:W-:Y:S01]  /*11ba0*/  ISETP.GT.U32.AND P0, PT, R2.reuse, R3, PT ;  /* 0x000000030200720c */ /* 0x040fe20003f04070 */
[----:B------:R-:W-:Y:S01]  /*11bb0*/  IMAD.MOV.U32 R56, RZ, RZ, R57 ;  /* 0x000000ffff387224 */ /* 0x000fe200078e0039 */
[----:B------:R-:W2:Y:S11]  /*11bc0*/  LDL.LU R20, [R1+0x1c] ;  /* 0x00001c0001147983 */ /* 0x000eb60000300800 */
[----:B------:R-:W-:Y:S01]  /*11bd0*/  @!P0 IMAD.IADD R3, R3, 0x1, -R2 ;  /* 0x0000000103038824 */ /* 0x000fe200078e0a02 */
[----:B------:R-:W-:-:S13]  /*11be0*/  ISETP.GT.U32.AND P0, PT, R2, R0, PT ;  /* 0x000000000200720c */ /* 0x000fda0003f04070 */
[----:B------:R-:W-:Y:S01]  /*11bf0*/  @!P0 IMAD.IADD R0, R0, 0x1, -R2 ;  /* 0x0000000100008824 */ /* 0x000fe200078e0a02 */
[----:B------:R-:W-:-:S13]  /*11c00*/  ISETP.GT.U32.AND P0, PT, R2, R27, PT ;  /* 0x0000001b0200720c */ /* 0x000fda0003f04070 */
[----:B------:R-:W-:Y:S01]  /*11c10*/  @!P0 IMAD.IADD R27, R27, 0x1, -R2 ;  /* 0x000000011b1b8824 */ /* 0x000fe200078e0a02 */
[----:B------:R-:W-:-:S13]  /*11c20*/  ISETP.GT.U32.AND P0, PT, R2, R0, PT ;  /* 0x000000000200720c */ /* 0x000fda0003f04070 */
[----:B------:R-:W-:Y:S01]  /*11c30*/  @!P0 IMAD.IADD R0, R0, 0x1, -R2 ;  /* 0x0000000100008824 */ /* 0x000fe200078e0a02 */
[----:B----4-:R-:W-:-:S13]  /*11c40*/  ISETP.GT.U32.AND P0, PT, R2, R13, PT ;  /* 0x0000000d0200720c */ /* 0x010fda0003f04070 */
[----:B------:R-:W-:Y:S01]  /*11c50*/  @!P0 IMAD.IADD R13, R13, 0x1, -R2 ;  /* 0x000000010d0d8824 */ /* 0x000fe200078e0a02 */
[----:B-----5:R-:W-:Y:S01]  /*11c60*/  ISETP.GT.U32.AND P0, PT, R2, R17, PT ;  /* 0x000000110200720c */ /* 0x020fe20003f04070 */
[----:B------:R-:W-:-:S04]  /*11c70*/  IMAD.HI.U32 R57, R61, R52, RZ ;  /* 0x000000343d397227 */ /* 0x000fc800078e00ff */
[----:B------:R-:W-:Y:S02]  /*11c80*/  IMAD.MOV R59, RZ, RZ, -R59 ;  /* 0x000000ffff3b7224 */ /* 0x000fe400078e0a3b */
[----:B------:R-:W-:-:S06]  /*11c90*/  IMAD.HI.U32 R58, R61, R53, RZ ;  /* 0x000000353d3a7227 */ /* 0x000fcc00078e00ff */
[----:B------:R-:W-:Y:S01]  /*11ca0*/  @!P0 IMAD.IADD R17, R17, 0x1, -R2 ;  /* 0x0000000111118824 */ /* 0x000fe200078e0a02 */
[----:B---3--:R-:W-:Y:S01]  /*11cb0*/  ISETP.GT.U32.AND P0, PT, R2, R11, PT ;  /* 0x0000000b0200720c */ /* 0x008fe20003f04070 */
[----:B------:R-:W-:Y:S02]  /*11cc0*/  IMAD.MOV R57, RZ, RZ, -R57 ;  /* 0x000000ffff397224 */ /* 0x000fe400078e0a39 */
[----:B------:R-:W-:-:S04]  /*11cd0*/  IMAD.HI.U32 R18, R61, R56, RZ ;  /* 0x000000383d127227 */ /* 0x000fc800078e00ff */
[C---:B------:R-:W-:Y:S01]  /*11ce0*/  IMAD R54, R2.reuse, R59, R54 ;  /* 0x0000003b02367224 */ /* 0x040fe200078e0236 */
[----:B------:R-:W-:Y:S01]  /*11cf0*/  IABS R59, R14 ;  /* 0x0000000e003b7213 */ /* 0x000fe20000000000 */
[----:B------:R-:W-:Y:S02]  /*11d00*/  IMAD.MOV R58, RZ, RZ, -R58 ;  /* 0x000000ffff3a7224 */ /* 0x000fe400078e0a3a */
[C---:B------:R-:W-:Y:S01]  /*11d10*/  IMAD R52, R2.reuse, R57, R52 ;  /* 0x0000003902347224 */ /* 0x040fe200078e0234 */
[----:B------:R-:W-:Y:S01]  /*11d20*/  IABS R57, R16 ;  /* 0x0000001000397213 */ /* 0x000fe20000000000 */
[----:B------:R-:W-:Y:S02]  /*11d30*/  IMAD.MOV R18, RZ, RZ, -R18 ;  /* 0x000000ffff127224 */ /* 0x000fe400078e0a12 */
[C---:B------:R-:W-:Y:S01]  /*11d40*/  IMAD R53, R2.reuse, R58, R53 ;  /* 0x0000003a02357224 */ /* 0x040fe200078e0235 */
[----:B------:R-:W-:Y:S01]  /*11d50*/  IABS R58, R15 ;  /* 0x0000000f003a7213 */ /* 0x000fe20000000000 */
[----:B------:R-:W-:Y:S01]  /*11d60*/  IMAD R56, R2, R18, R56 ;  /* 0x0000001202387224 */ /* 0x000fe200078e0238 */
[----:B------:R-:W-:Y:S01]  /*11d70*/  IABS R15, R8 ;  /* 0x00000008000f7213 */ /* 0x000fe20000000000 */
[----:B------:R-:W-:-:S04]  /*11d80*/  IMAD.HI.U32 R14, R61, R59, RZ ;  /* 0x0000003b3d0e7227 */ /* 0x000fc800078e00ff */
[----:B------:R-:W-:-:S04]  /*11d90*/  IMAD.HI.U32 R18, R61, R57, RZ ;  /* 0x000000393d127227 */ /* 0x000fc800078e00ff */
[----:B------:R-:W-:-:S04]  /*11da0*/  IMAD.HI.U32 R8, R61, R60, RZ ;  /* 0x0000003c3d087227 */ /* 0x000fc800078e00ff */
[----:B------:R-:W-:Y:S02]  /*11db0*/  @!P0 IMAD.IADD R11, R11, 0x1, -R2 ;  /* 0x000000010b0b8824 */ /* 0x000fe400078e0a02 */
[----:B------:R-:W-:Y:S02]  /*11dc0*/  IMAD.MOV R14, RZ, RZ, -R14 ;  /* 0x000000ffff0e7224 */ /* 0x000fe400078e0a0e */
[----:B------:R-:W-:Y:S02]  /*11dd0*/  IMAD.MOV R18, RZ, RZ, -R18 ;  /* 0x000000ffff127224 */ /* 0x000fe400078e0a12 */
[----:B------:R-:W-:-:S04]  /*11de0*/  IMAD.HI.U32 R16, R61, R58, RZ ;  /* 0x0000003a3d107227 */ /* 0x000fc800078e00ff */
[----:B------:R-:W-:Y:S02]  /*11df0*/  IMAD.MOV R8, RZ, RZ, -R8 ;  /* 0x000000ffff087224 */ /* 0x000fe400078e0a08 */
[C---:B------:R-:W-:Y:S02]  /*11e00*/  IMAD R59, R2.reuse, R14, R59 ;  /* 0x0000000e023b7224 */ /* 0x040fe400078e023b */
[----:B------:R-:W-:Y:S01]  /*11e10*/  IMAD.MOV R16, RZ, RZ, -R16 ;  /* 0x000000ffff107224 */ /* 0x000fe200078e0a10 */
[----:B------:R-:W3:Y:S01]  /*11e20*/  LDL.LU R14, [R1+0x18] ;  /* 0x00001800010e7983 */ /* 0x000ee20000300800 */
[C---:B------:R-:W-:Y:S02]  /*11e30*/  IMAD R57, R2.reuse, R18, R57 ;  /* 0x0000001202397224 */ /* 0x040fe400078e0239 */
[C---:B------:R-:W-:Y:S01]  /*11e40*/  IMAD R60, R2.reuse, R8, R60 ;  /* 0x00000008023c7224 */ /* 0x040fe200078e023c */
[----:B------:R-:W4:Y:S01]  /*11e50*/  LDL.LU R18, [R1+0x14] ;  /* 0x0000140001127983 */ /* 0x000f220000300800 */
[----:B------:R-:W-:-:S03]  /*11e60*/  IMAD R58, R2, R16, R58 ;  /* 0x00000010023a7224 */ /* 0x000fc600078e023a */
[----:B------:R-:W5:Y:S01]  /*11e70*/  LDL.LU R8, [R1+0xc] ;  /* 0x00000c0001087983 */ /* 0x000f620000300800 */
[----:B------:R-:W-:-:S04]  /*11e80*/  IMAD.HI.U32 R16, R61, R15, RZ ;  /* 0x0000000f3d107227 */ /* 0x000fc800078e00ff */
[----:B------:R-:W-:Y:S02]  /*11e90*/  @!P1 IMAD.MOV R5, RZ, RZ, -R5 ;  /* 0x000000ffff059224 */ /* 0x000fe400078e0a05 */
[----:B------:R-:W-:Y:S02]  /*11ea0*/  @!P2 IMAD.MOV R4, RZ, RZ, -R4 ;  /* 0x000000ffff04a224 */ /* 0x000fe400078e0a04 */
[----:B------:R-:W-:Y:S02]  /*11eb0*/  @!P5 IMAD.MOV R3, RZ, RZ, -R3 ;  /* 0x000000ffff03d224 */ /* 0x000fe400078e0a03 */
[----:B------:R-:W-:Y:S01]  /*11ec0*/  @!P4 IMAD.MOV R0, RZ, RZ, -R0 ;  /* 0x000000ffff00c224 */ /* 0x000fe200078e0a00 */
[----:B--2---:R-:W-:Y:S01]  /*11ed0*/  ISETP.GE.AND P0, PT, R7, RZ, PT ;  /* 0x000000ff0700720c */ /* 0x004fe20003f06270 */
[----:B------:R-:W-:-:S04]  /*11ee0*/  IMAD.MOV.U32 R7, RZ, RZ, R6 ;  /* 0x000000ffff077224 */ /* 0x000fc800078e0006 */
[----:B------:R-:W-:-:S05]  /*11ef0*/  @!P3 IMAD.MOV R7, RZ, RZ, -R7 ;  /* 0x000000ffff07b224 */ /* 0x000fca00078e0a07 */
[----:B------:R0:W-:Y:S04]  /*11f00*/  STL [R1+0x204], R7 ;  /* 0x0002040701007387 */ /* 0x0001e80000100800 */
[----:B------:R-:W2:Y:S04]  /*11f10*/  LDL R24, [R1+0x5760] ;  /* 0x0057600001187983 */ /* 0x000ea80000100800 */
[----:B------:R-:W5:Y:S01]  /*11f20*/  LDL R22, [R1+0x5764] ;  /* 0x0057640001167983 */ /* 0x000f620000100800 */
[----:B------:R-:W-:-:S03]  /*11f30*/  IMAD.MOV R6, RZ, RZ, -R16 ;  /* 0x000000ffff067224 */ /* 0x000fc600078e0a10 */
[----:B------:R-:W5:Y:S04]  /*11f40*/  LDL R16, [R1+0x5768] ;  /* 0x0057680001107983 */ /* 0x000f680000100800 */
[----:B------:R-:W-:Y:S04]  /*11f50*/  STL [R1+0x200], R5 ;  /* 0x0002000501007387 */ /* 0x000fe80000100800 */
[----:B0-----:R-:W5:Y:S04]  /*11f60*/  LDL R7, [R1+0x576c] ;  /* 0x00576c0001077983 */ /* 0x001f680000100800 */
[----:B------:R-:W-:Y:S04]  /*11f70*/  STL [R1+0x1fc], R4 ;  /* 0x0001fc0401007387 */ /* 0x000fe80000100800 */
[----:B------:R-:W5:Y:S04]  /*11f80*/  LDL R19, [R1+0x5770] ;  /* 0x0057700001137983 */ /* 0x000f680000100800 */
[----:B------:R-:W-:Y:S04]  /*11f90*/  STL [R1+0x1f8], R3 ;  /* 0x0001f80301007387 */ /* 0x000fe80000100800 */
[----:B------:R0:W-:Y:S02]  /*11fa0*/  STL [R1+0x1f4], R0 ;  /* 0x0001f40001007387 */ /* 0x0001e40000100800 */
[----:B0-----:R-:W-:-:S02]  /*11fb0*/  IMAD R0, R2, R6, R15 ;  /* 0x0000000602007224 */ /* 0x001fc400078e020f */
[----:B------:R-:W5:Y:S01]  /*11fc0*/  LDL R15, [R1+0x5774] ;  /* 0x00577400010f7983 */ /* 0x000f620000100800 */
[----:B------:R-:W-:-:S13]  /*11fd0*/  ISETP.GT.U32.AND P6, PT, R2, R27, PT ;  /* 0x0000001b0200720c */ /* 0x000fda0003fc4070 */
[----:B------:R-:W-:Y:S01]  /*11fe0*/  @!P6 IMAD.IADD R27, R27, 0x1, -R2 ;  /* 0x000000011b1be824 */ /* 0x000fe200078e0a02 */
[----:B------:R-:W-:-:S13]  /*11ff0*/  ISETP.GT.U32.AND P6, PT, R2, R9, PT ;  /* 0x000000090200720c */ /* 0x000fda0003fc4070 */
[----:B------:R-:W-:Y:S01]  /*12000*/  @!P6 IMAD.IADD R9, R9, 0x1, -R2 ;  /* 0x000000010909e824 */ /* 0x000fe200078e0a02 */
[----:B------:R-:W-:-:S13]  /*12010*/  ISETP.GT.U32.AND P6, PT, R2, R12, PT ;  /* 0x0000000c0200720c */ /* 0x000fda0003fc4070 */
[----:B------:R-:W-:Y:S01]  /*12020*/  @!P6 IMAD.IADD R12, R12, 0x1, -R2 ;  /* 0x000000010c0ce824 */ /* 0x000fe200078e0a02 */
[C---:B------:R-:W-:Y:S02]  /*12030*/  ISETP.GT.U32.AND P6, PT, R2.reuse, R10, PT ;  /* 0x0000000a0200720c */ /* 0x040fe40003fc4070 */
[C---:B------:R-:W-:Y:S02]  /*12040*/  ISETP.GT.U32.AND P3, PT, R2.reuse, R13, PT ;  /* 0x0000000d0200720c */ /* 0x040fe40003f64070 */
[C---:B------:R-:W-:Y:S01]  /*12050*/  ISETP.GT.U32.AND P1, PT, R2.reuse, R9, PT ;  /* 0x000000090200720c */ /* 0x040fe20003f24070 */
[----:B------:R-:W-:Y:S01]  /*12060*/  IMAD.MOV.U32 R3, RZ, RZ, R27 ;  /* 0x000000ffff037224 */ /* 0x000fe200078e001b */
[----:B------:R-:W-:-:S07]  /*12070*/  ISETP.GT.U32.AND P2, PT, R2, R17, PT ;  /* 0x000000110200720c */ /* 0x000fce0003f44070 */
[--C-:B------:R-:W-:Y:S01]  /*12080*/  @!P6 IMAD.IADD R10, R10, 0x1, -R2.reuse ;  /* 0x000000010a0ae824 */ /* 0x100fe200078e0a02 */
[C---:B------:R-:W-:Y:S01]  /*12090*/  ISETP.GT.U32.AND P6, PT, R2.reuse, R12, PT ;  /* 0x0000000c0200720c */ /* 0x040fe20003fc4070 */
[----:B------:R-:W-:Y:S01]  /*120a0*/  @!P0 IMAD.MOV R3, RZ, RZ, -R3 ;  /* 0x000000ffff038224 */ /* 0x000fe200078e0a03 */
[C---:B------:R-:W-:Y:S02]  /*120b0*/  ISETP.GT.U32.AND P0, PT, R2.reuse, R23, PT ;  /* 0x000000170200720c */ /* 0x040fe40003f04070 */
[C---:B------:R-:W-:Y:S01]  /*120c0*/  ISETP.GT.U32.AND P5, PT, R2.reuse, R10, PT ;  /* 0x0000000a0200720c */ /* 0x040fe20003fa4070 */
[--C-:B------:R-:W-:Y:S01]  /*120d0*/  @!P3 IMAD.IADD R13, R13, 0x1, -R2.reuse ;  /* 0x000000010d0db824 */ /* 0x100fe200078e0a02 */
[C---:B------:R-:W-:Y:S01]  /*120e0*/  ISETP.GT.U32.AND P3, PT, R2.reuse, R21, PT ;  /* 0x000000150200720c */ /* 0x040fe20003f64070 */
[--C-:B------:R-:W-:Y:S01]  /*120f0*/  @!P1 IMAD.IADD R9, R9, 0x1, -R2.reuse ;  /* 0x0000000109099824 */ /* 0x100fe200078e0a02 */
[----:B------:R-:W-:Y:S01]  /*12100*/  ISETP.GT.U32.AND P1, PT, R2, R20, PT ;  /* 0x000000140200720c */ /* 0x000fe20003f24070 */
[----:B------:R-:W-:-:S04]  /*12110*/  @!P2 IMAD.IADD R17, R17, 0x1, -R2 ;  /* 0x000000011111a824 */ /* 0x000fc800078e0a02 */
[--C-:B------:R-:W-:Y:S02]  /*12120*/  @!P6 IMAD.IADD R12, R12, 0x1, -R2.reuse ;  /* 0x000000010c0ce824 */ /* 0x100fe400078e0a02 */
[--C-:B------:R-:W-:Y:S02]  /*12130*/  @!P0 IMAD.IADD R23, R23, 0x1, -R2.reuse ;  /* 0x0000000117178824 */ /* 0x100fe400078e0a02 */
[--C-:B------:R-:W-:Y:S01]  /*12140*/  @!P5 IMAD.IADD R10, R10, 0x1, -R2.reuse ;  /* 0x000000010a0ad824 */ /* 0x100fe200078e0a02 */
[----:B------:R0:W-:Y:S01]  /*12150*/  STL [R1+0x1f0], R3 ;  /* 0x0001f00301007387 */ /* 0x0001e20000100800 */
[--C-:B------:R-:W-:Y:S02]  /*12160*/  @!P3 IMAD.IADD R21, R21, 0x1, -R2.reuse ;  /* 0x000000011515b824 */ /* 0x100fe400078e0a02 */
[----:B------:R-:W-:Y:S02]  /*12170*/  @!P1 IMAD.IADD R20, R20, 0x1, -R2 ;  /* 0x0000000114149824 */ /* 0x000fe400078e0a02 */
[----:B------:R-:W-:Y:S01]  /*12180*/  IMAD.MOV.U32 R4, RZ, RZ, R13 ;  /* 0x000000ffff047224 */ /* 0x000fe200078e000d */
[----:B---3--:R-:W-:-:S02]  /*12190*/  ISETP.GT.U32.AND P2, PT, R2, R14, PT ;  /* 0x0000000e0200720c */ /* 0x008fc40003f44070 */
[C---:B----4-:R-:W-:Y:S01]  /*121a0*/  ISETP.GT.U32.AND P6, PT, R2.reuse, R18, PT ;  /* 0x000000120200720c */ /* 0x050fe20003fc4070 */
[----:B0-----:R-:W-:Y:S01]  /*121b0*/  IMAD.MOV.U32 R3, RZ, RZ, R9 ;  /* 0x000000ffff037224 */ /* 0x001fe200078e0009 */
[----:B------:R-:W-:-:S09]  /*121c0*/  ISETP.GT.U32.AND P4, PT, R2, R11, PT ;  /* 0x0000000b0200720c */ /* 0x000fd20003f84070 */
[--C-:B------:R-:W-:Y:S02]  /*121d0*/  @!P2 IMAD.IADD R14, R14, 0x1, -R2.reuse ;  /* 0x000000010e0ea824 */ /* 0x100fe400078e0a02 */
[--C-:B------:R-:W-:Y:S02]  /*121e0*/  @!P6 IMAD.IADD R18, R18, 0x1, -R2.reuse ;  /* 0x000000011212e824 */ /* 0x100fe400078e0a02 */
[----:B------:R-:W-:Y:S01]  /*121f0*/  @!P4 IMAD.IADD R11, R11, 0x1, -R2 ;  /* 0x000000010b0bc824 */ /* 0x000fe200078e0a02 */
[----:B--2---:R-:W-:Y:S02]  /*12200*/  ISETP.GE.AND P5, PT, R24, RZ, PT ;  /* 0x000000ff1800720c */ /* 0x004fe40003fa6270 */
[----:B-----5:R-:W-:Y:S02]  /*12210*/  ISETP.GE.AND P0, PT, R22, RZ, PT ;  /* 0x000000ff1600720c */ /* 0x020fe40003f06270 */
[----:B------:R-:W-:Y:S02]  /*12220*/  ISETP.GE.AND P3, PT, R16, RZ, PT ;  /* 0x000000ff1000720c */ /* 0x000fe40003f66270 */
[----:B------:R-:W2:Y:S01]  /*12230*/  LDL.LU R16, [R1+0x68] ;  /* 0x0000680001107983 */ /* 0x000ea20000300800 */
[----:B------:R-:W-:-:S03]  /*12240*/  ISETP.GE.AND P1, PT, R7, RZ, PT ;  /* 0x000000ff0700720c */ /* 0x000fc60003f26270 */
[----:B------:R-:W3:Y:S03]  /*12250*/  LDL.LU R7, [R1+0x64] ;  /* 0x0000640001077983 */ /* 0x000ee60000300800 */
[----:B------:R-:W-:Y:S01]  /*12260*/  @!P5 IMAD.MOV R4, RZ, RZ, -R4 ;  /* 0x000000ffff04d224 */ /* 0x000fe200078e0a04 */
[----:B------:R-:W-:Y:S02]  /*12270*/  ISETP.GE.AND P2, PT, R19, RZ, PT ;  /* 0x000000ff1300720c */ /* 0x000fe40003f46270 */
[----:B------:R-:W4:Y:S01]  /*12280*/  LDL.LU R19, [R1+0x60] ;  /* 0x0000600001137983 */ /* 0x000f220000300800 */
[----:B------:R-:W-:-:S03]  /*12290*/  @!P0 IMAD.MOV R3, RZ, RZ, -R3 ;  /* 0x000000ffff038224 */ /* 0x000fc600078e0a03 */
[----:B------:R-:W5:Y:S04]  /*122a0*/  LDL R27, [R1+0x5778] ;  /* 0x00577800011b7983 */ /* 0x000f680000100800 */
[----:B------:R-:W2:Y:S04]  /*122b0*/  LDL.LU R13, [R1+0x5c] ;  /* 0x00005c00010d7983 */ /* 0x000ea80000300800 */
[----:B------:R-:W2:Y:S01]  /*122c0*/  LDL R24, [R1+0x5930] ;  /* 0x0059300001187983 */ /* 0x000ea20000100800 */
[----:B------:R-:W-:-:S03]  /*122d0*/  ISETP.GE.AND P6, PT, R15, RZ, PT ;  /* 0x000000ff0f00720c */ /* 0x000fc60003fc6270 */
[----:B------:R-:W2:Y:S04]  /*122e0*/  LDL.LU R15, [R1+0x58] ;  /* 0x00005800010f7983 */ /* 0x000ea80000300800 */
[----:B------:R-:W2:Y:S04]  /*122f0*/  LDL.LU R9, [R1+0x54] ;  /* 0x0000540001097983 */ /* 0x000ea80000300800 */
[----:B------:R0:W-:Y:S04]  /*12300*/  STL [R1+0x1ec], R4 ;  /* 0x0001ec0401007387 */ /* 0x0001e80000100800 */
[----:B------:R-:W2:Y:S04]  /*12310*/  LDL R22, [R1+0x577c] ;  /* 0x00577c0001167983 */ /* 0x000ea80000100800 */
[----:B------:R1:W-:Y:S01]  /*12320*/  STL [R1+0x1e8], R3 ;  /* 0x0001e80301007387 */ /* 0x0003e20000100800 */
[----:B0-----:R-:W-:-:S03]  /*12330*/  IMAD.MOV.U32 R4, RZ, RZ, R17 ;  /* 0x000000ffff047224 */ /* 0x001fc600078e0011 */
[----:B------:R-:W2:Y:S01]  /*12340*/  LDL R17, [R1+0x5780] ;  /* 0x0057800001117983 */ /* 0x000ea20000100800 */
[----:B------:R-:W-:Y:S02]  /*12350*/  @!P3 IMAD.MOV R4, RZ, RZ, -R4 ;  /* 0x000000ffff04b224 */ /* 0x000fe400078e0a04 */
[----:B-1----:R-:W-:Y:S02]  /*12360*/  IMAD.MOV.U32 R3, RZ, RZ, R12 ;  /* 0x000000ffff037224 */ /* 0x002fe400078e000c */
[----:B------:R-:W2:Y:S02]  /*12370*/  LDL R12, [R1+0x5784] ;  /* 0x00578400010c7983 */ /* 0x000ea40000100800 */
[----:B------:R-:W-:Y:S02]  /*12380*/  @!P1 IMAD.MOV R3, RZ, RZ, -R3 ;  /* 0x000000ffff039224 */ /* 0x000fe400078e0a03 */
[----:B------:R0:W-:Y:S04]  /*12390*/  STL [R1+0x1e4], R4 ;  /* 0x0001e40401007387 */ /* 0x0001e80000100800 */
[----:B------:R1:W-:Y:S01]  /*123a0*/  STL [R1+0x1e0], R3 ;  /* 0x0001e00301007387 */ /* 0x0003e20000100800 */
[----:B0-----:R-:W-:-:S03]  /*123b0*/  IMAD.MOV.U32 R4, RZ, RZ, R11 ;  /* 0x000000ffff047224 */ /* 0x001fc600078e000b */
[----:B------:R-:W2:Y:S01]  /*123c0*/  LDL R11, [R1+0x5788] ;  /* 0x00578800010b7983 */ /* 0x000ea20000100800 */
[----:B-1----:R-:W-:-:S03]  /*123d0*/  IMAD.MOV.U32 R3, RZ, RZ, R10 ;  /* 0x000000ffff037224 */ /* 0x002fc600078e000a */
[----:B------:R-:W2:Y:S01]  /*123e0*/  LDL R10, [R1+0x578c] ;  /* 0x00578c00010a7983 */ /* 0x000ea20000100800 */
[C---:B------:R-:W-:Y:S02]  /*123f0*/  ISETP.GT.U32.AND P4, PT, R2.reuse, R8, PT ;  /* 0x000000080200720c */ /* 0x040fe40003f84070 */
[C---:B------:R-:W-:Y:S02]  /*12400*/  ISETP.GT.U32.AND P0, PT, R2.reuse, R21, PT ;  /* 0x000000150200720c */ /* 0x040fe40003f04070 */
[C---:B------:R-:W-:Y:S02]  /*12410*/  ISETP.GT.U32.AND P1, PT, R2.reuse, R14, PT ;  /* 0x0000000e0200720c */ /* 0x040fe40003f24070 */
[C---:B------:R-:W-:Y:S02]  /*12420*/  ISETP.GT.U32.AND P5, PT, R2.reuse, R20, PT ;  /* 0x000000140200720c */ /* 0x040fe40003fa4070 */
[----:B------:R-:W-:Y:S01]  /*12430*/  ISETP.GT.U32.AND P3, PT, R2, R18, PT ;  /* 0x000000120200720c */ /* 0x000fe20003f64070 */
[----:B------:R-:W-:-:S04]  /*12440*/  @!P2 IMAD.MOV R4, RZ, RZ, -R4 ;  /* 0x000000ffff04a224 */ /* 0x000fc800078e0a04 */
[--C-:B------:R-:W-:Y:S01]  /*12450*/  @!P4 IMAD.IADD R8, R8, 0x1, -R2.reuse ;  /* 0x000000010808c824 */ /* 0x100fe200078e0a02 */
[----:B------:R-:W-:Y:S01]  /*12460*/  ISETP.GT.U32.AND P4, PT, R2, R23, PT ;  /* 0x000000170200720c */ /* 0x000fe20003f84070 */
[----:B------:R-:W-:-:S03]  /*12470*/  @!P0 IMAD.IADD R21, R21, 0x1, -R2 ;  /* 0x0000000115158824 */ /* 0x000fc600078e0a02 */
[----:B------:R-:W-:Y:S01]  /*12480*/  ISETP.GT.U32.AND P2, PT, R2, R8, PT ;  /* 0x000000080200720c */ /* 0x000fe20003f44070 */
[--C-:B------:R-:W-:Y:S02]  /*12490*/  @!P1 IMAD.IADD R14, R14, 0x1, -R2.reuse ;  /* 0x000000010e0e9824 */ /* 0x100fe400078e0a02 */
[--C-:B------:R-:W-:Y:S02]  /*124a0*/  @!P5 IMAD.IADD R20, R20, 0x1, -R2.reuse ;  /* 0x000000011414d824 */ /* 0x100fe400078e0a02 */
[--C-:B------:R-:W-:Y:S02]  /*124b0*/  @!P3 IMAD.IADD R18, R18, 0x1, -R2.reuse ;  /* 0x000000011212b824 */ /* 0x100fe400078e0a02 */
[----:B------:R-:W-:Y:S02]  /*124c0*/  @!P6 IMAD.MOV R3, RZ, RZ, -R3 ;  /* 0x000000ffff03e224 */ /* 0x000fe400078e0a03 */
[--C-:B------:R-:W-:Y:S01]  /*124d0*/  @!P4 IMAD.IADD R23, R23, 0x1, -R2.reuse ;  /* 0x000000011717c824 */ /* 0x100fe200078e0a02 */
[----:B------:R-:W-:Y:S03]  /*124e0*/  STL [R1+0x1dc], R4 ;  /* 0x0001dc0401007387 */ /* 0x000fe60000100800 */
[----:B------:R-:W-:Y:S01]  /*124f0*/  @!P2 IMAD.IADD R8, R8, 0x1, -R2 ;  /* 0x000000010808a824 */ /* 0x000fe200078e0a02 */
[----:B------:R-:W-:Y:S01]  /*12500*/  STL [R1+0x1d8], R3 ;  /* 0x0001d80301007387 */ /* 0x000fe20000100800 */
[----:B------:R-:W-:-:S02]  /*12510*/  IMAD.MOV.U32 R6, RZ, RZ, R23 ;  /* 0x000000ffff067224 */ /* 0x000fc400078e0017 */
[----:B------:R-:W-:Y:S01]  /*12520*/  IMAD.MOV.U32 R5, RZ, RZ, R21 ;  /* 0x000000ffff057224 */ /* 0x000fe200078e0015 */
[C---:B---3--:R-:W-:Y:S02]  /*12530*/  ISETP.GT.U32.AND P0, PT, R2.reuse, R7, PT ;  /* 0x000000070200720c */ /* 0x048fe40003f04070 */
[C---:B----4-:R-:W-:Y:S02]  /*12540*/  ISETP.GT.U32.AND P5, PT, R2.reuse, R19, PT ;  /* 0x000000130200720c */ /* 0x050fe40003fa4070 */
[----:B-----5:R-:W-:Y:S02]  /*12550*/  ISETP.GE.AND P4, PT, R27, RZ, PT ;  /* 0x000000ff1b00720c */ /* 0x020fe40003f86270 */
[----:B--2---:R-:W-:-:S07]  /*12560*/  ISETP.GT.U32.AND P1, PT, R2, R13, PT ;  /* 0x0000000d0200720c */ /* 0x004fce0003f24070 */
[----:B------:R-:W-:Y:S01]  /*12570*/  @!P0 IMAD.IADD R7, R7, 0x1, -R2 ;  /* 0x0000000107078824 */ /* 0x000fe200078e0a02 */
[----:B------:R-:W-:-:S05]  /*12580*/  ISETP.GT.U32.AND P3, PT, R2, R15, PT ;  /* 0x0000000f0200720c */ /* 0x000fca0003f64070 */
[--C-:B------:R-:W-:Y:S02]  /*12590*/  @!P1 IMAD.IADD R13, R13, 0x1, -R2.reuse ;  /* 0x000000010d0d9824 */ /* 0x100fe400078e0a02 */
[----:B------:R-:W-:Y:S01]  /*125a0*/  @!P5 IMAD.IADD R19, R19, 0x1, -R2 ;  /* 0x000000011313d824 */ /* 0x000fe200078e0a02 */
[----:B------:R-:W-:Y:S01]  /*125b0*/  ISETP.GE.AND P2, PT, R22, RZ, PT ;  /* 0x000000ff1600720c */ /* 0x000fe20003f46270 */
[----:B------:R-:W-:Y:S01]  /*125c0*/  @!P4 IMAD.MOV R6, RZ, RZ, -R6 ;  /* 0x000000ffff06c224 */ /* 0x000fe200078e0a06 */
[----:B------:R-:W-:Y:S02]  /*125d0*/  ISETP.GE.AND P0, PT, R17, RZ, PT ;  /* 0x000000ff1100720c */ /* 0x000fe40003f06270 */
[----:B------:R-:W2:Y:S01]  /*125e0*/  LDL.LU R17, [R1+0x50] ;  /* 0x0000500001117983 */ /* 0x000ea20000300800 */
[----:B------:R-:W-:-:S03]  /*125f0*/  @!P3 IMAD.IADD R15, R15, 0x1, -R2 ;  /* 0x000000010f0fb824 */ /* 0x000fc600078e0a02 */
[----:B------:R-:W3:Y:S01]  /*12600*/  LDL.LU R22, [R1+0x4c] ;  /* 0x00004c0001167983 */ /* 0x000ee20000300800 */
[----:B------:R-:W-:-:S04]  /*12610*/  ISETP.GE.AND P5, PT, R12, RZ, PT ;  /* 0x000000ff0c00720c */ /* 0x000fc80003fa6270 */
[----:B------:R-:W-:Y:S01]  /*12620*/  @!P2 IMAD.MOV R5, RZ, RZ, -R5 ;  /* 0x000000ffff05a224 */ /* 0x000fe200078e0a05 */
[----:B------:R-:W-:Y:S02]  /*12630*/  ISETP.GE.AND P1, PT, R11, RZ, PT ;  /* 0x000000ff0b00720c */ /* 0x000fe40003f26270 */
[----:B------:R-:W4:Y:S01]  /*12640*/  LDL.LU R11, [R1+0x48] ;  /* 0x00004800010b7983 */ /* 0x000f220000300800 */
[----:B------:R-:W-:-:S03]  /*12650*/  ISETP.GE.AND P3, PT, R10, RZ, PT ;  /* 0x000000ff0a00720c */ /* 0x000fc60003f66270 */
[----:B------:R-:W5:Y:S04]  /*12660*/  LDL.LU R12, [R1+0x44] ;  /* 0x00004400010c7983 */ /* 0x000f680000300800 */
[----:B------:R-:W5:Y:S04]  /*12670*/  LDL.LU R10, [R1+0x40] ;  /* 0x00004000010a7983 */ /* 0x000f680000300800 */
[----:B------:R-:W5:Y:S04]  /*12680*/  LDL.LU R27, [R1+0x8] ;  /* 0x00000800011b7983 */ /* 0x000f680000300800 */
[----:B------:R0:W-:Y:S04]  /*12690*/  STL [R1+0x1d4], R6 ;  /* 0x0001d40601007387 */ /* 0x0001e80000100800 */
[----:B------:R-:W5:Y:S04]  /*126a0*/  LDL R23, [R1+0x5790] ;  /* 0x0057900001177983 */ /* 0x000f680000100800 */
[----:B------:R-:W5:Y:S01]  /*126b0*/  LDL R21, [R1+0x5794] ;  /* 0x0057940001157983 */ /* 0x000f620000100800 */
[----:B0-----:R-:W-:-:S03]  /*126c0*/  IMAD.MOV.U32 R6, RZ, RZ, R20 ;  /* 0x000000ffff067224 */ /* 0x001fc600078e0014 */
[----:B------:R0:W-:Y:S01]  /*126d0*/  STL [R1+0x1d0], R5 ;  /* 0x0001d00501007387 */ /* 0x0001e20000100800 */
[----:B------:R-:W-:-:S03]  /*126e0*/  @!P0 IMAD.MOV R6, RZ, RZ, -R6 ;  /* 0x000000ffff068224 */ /* 0x000fc600078e0a06 */
[----:B------:R-:W5:Y:S01]  /*126f0*/  LDL R20, [R1+0x579c] ;  /* 0x00579c0001147983 */ /* 0x000f620000100800 */
[----:B0-----:R-:W-:-:S03]  /*12700*/  IMAD.MOV.U32 R5, RZ, RZ, R14 ;  /* 0x000000ffff057224 */ /* 0x001fc600078e000e */
[----:B------:R-:W5:Y:S01]  /*12710*/  LDL R14, [R1+0x5798] ;  /* 0x00579800010e7983 */ /* 0x000f620000100800 */
[----:B------:R-:W-:-:S03]  /*12720*/  @!P5 IMAD.MOV R5, RZ, RZ, -R5 ;  /* 0x000000ffff05d224 */ /* 0x000fc600078e0a05 */
[----:B------:R0:W-:Y:S02]  /*12730*/  STL [R1+0x1cc], R6 ;  /* 0x0001cc0601007387 */ /* 0x0001e40000100800 */
[----:B0-----:R-:W-:Y:S02]  /*12740*/  IMAD.MOV.U32 R6, RZ, RZ, R18 ;  /* 0x000000ffff067224 */ /* 0x001fe400078e0012 */
[----:B------:R-:W5:Y:S04]  /*12750*/  LDL R18, [R1+0x57a0] ;  /* 0x0057a00001127983 */ /* 0x000f680000100800 */
[----:B------:R0:W-:Y:S02]  /*12760*/  STL [R1+0x1c8], R5 ;  /* 0x0001c80501007387 */ /* 0x0001e40000100800 */
[----:B0-----:R-:W-:-:S02]  /*12770*/  IMAD.MOV.U32 R5, RZ, RZ, R8 ;  /* 0x000000ffff057224 */ /* 0x001fc400078e0008 */
[----:B------:R-:W5:Y:S01]  /*12780*/  LDL R8, [R1+0x57a4] ;  /* 0x0057a40001087983 */ /* 0x000f620000100800 */
[----:B------:R-:W-:-:S13]  /*12790*/  ISETP.GT.U32.AND P6, PT, R2, R16, PT ;  /* 0x000000100200720c */ /* 0x000fda0003fc4070 */
[----:B------:R-:W-:Y:S01]  /*127a0*/  @!P6 IMAD.IADD R16, R16, 0x1, -R2 ;  /* 0x000000011010e824 */ /* 0x000fe200078e0a02 */
[C---:B------:R-:W-:Y:S02]  /*127b0*/  ISETP.GT.U32.AND P6, PT, R2.reuse, R9, PT ;  /* 0x000000090200720c */ /* 0x040fe40003fc4070 */
[C---:B------:R-:W-:Y:S02]  /*127c0*/  ISETP.GT.U32.AND P0, PT, R2.reuse, R19, PT ;  /* 0x000000130200720c */ /* 0x040fe40003f04070 */
[C---:B------:R-:W-:Y:S02]  /*127d0*/  ISETP.GT.U32.AND P4, PT, R2.reuse, R16, PT ;  /* 0x000000100200720c */ /* 0x040fe40003f84070 */
[----:B------:R-:W-:Y:S01]  /*127e0*/  ISETP.GT.U32.AND P2, PT, R2, R7, PT ;  /* 0x000000070200720c */ /* 0x000fe20003f44070 */
[----:B------:R-:W-:-:S06]  /*127f0*/  @!P3 IMAD.MOV R5, RZ, RZ, -R5 ;  /* 0x000000ffff05b224 */ /* 0x000fcc00078e0a05 */
[----:B------:R-:W-:Y:S01]  /*12800*/  @!P6 IMAD.IADD R9, R9, 0x1, -R2 ;  /* 0x000000010909e824 */ /* 0x000fe200078e0a02 */
[----:B------:R-:W-:-:S04]  /*12810*/  ISETP.GT.U32.AND P6, PT, R2, R13, PT ;  /* 0x0000000d0200720c */ /* 0x000fc80003fc4070 */
[----:B------:R-:W-:Y:S01]  /*12820*/  ISETP.GT.U32.AND P5, PT, R2, R9, PT ;  /* 0x000000090200720c */ /* 0x000fe20003fa4070 */
[--C-:B------:R-:W-:Y:S01]  /*12830*/  @!P4 IMAD.IADD R16, R16, 0x1, -R2.reuse ;  /* 0x000000011010c824 */ /* 0x100fe200078e0a02 */
[----:B------:R-:W-:Y:S01]  /*12840*/  IABS R3, R24 ;  /* 0x0000001800037213 */ /* 0x000fe20000000000 */
[--C-:B------:R-:W-:Y:S02]  /*12850*/  @!P0 IMAD.IADD R19, R19, 0x1, -R2.reuse ;  /* 0x0000000113138824 */ /* 0x100fe400078e0a02 */
[----:B------:R-:W-:Y:S02]  /*12860*/  @!P2 IMAD.IADD R7, R7, 0x1, -R2 ;  /* 0x000000010707a824 */ /* 0x000fe400078e0a02 */
[----:B------:R-:W-:-:S04]  /*12870*/  IMAD.HI.U32 R4, R61, R3, RZ ;  /* 0x000000033d047227 */ /* 0x000fc800078e00ff */
[--C-:B------:R-:W-:Y:S02]  /*12880*/  @!P6 IMAD.IADD R13, R13, 0x1, -R2.reuse ;  /* 0x000000010d0de824 */ /* 0x100fe400078e0a02 */
[----:B------:R-:W-:Y:S02]  /*12890*/  @!P5 IMAD.IADD R9, R9, 0x1, -R2 ;  /* 0x000000010909d824 */ /* 0x000fe400078e0a02 */
[----:B------:R-:W-:Y:S02]  /*128a0*/  @!P1 IMAD.MOV R6, RZ, RZ, -R6 ;  /* 0x000000ffff069224 */ /* 0x000fe400078e0a06 */
[----:B------:R-:W-:-:S03]  /*128b0*/  IMAD.MOV R4, RZ, RZ, -R4 ;  /* 0x000000ffff047224 */ /* 0x000fc600078e0a04 */
[----:B------:R-:W-:Y:S01]  /*128c0*/  STL [R1+0x1c4], R6 ;  /* 0x0001c40601007387 */ /* 0x000fe20000100800 */
[----:B------:R-:W-:-:S03]  /*128d0*/  IMAD R3, R2, R4, R3 ;  /* 0x0000000402037224 */ /* 0x000fc600078e0203 */
[----:B------:R0:W-:Y:S01]  /*128e0*/  STL [R1+0x1c0], R5 ;  /* 0x0001c00501007387 */ /* 0x0001e20000100800 */
[----:B------:R-:W-:Y:S01]  /*128f0*/  IMAD.MOV.U32 R4, RZ, RZ, R7 ;  /* 0x000000ffff047224 */ /* 0x000fe200078e0007 */
[----:B------:R-:W-:Y:S01]  /*12900*/  ISETP.GT.U32.AND P1, PT, R2, R15, PT ;  /* 0x0000000f0200720c */ /* 0x000fe20003f24070 */
[----:B0-----:R-:W-:-:S12]  /*12910*/  IMAD.MOV.U32 R5, RZ, RZ, R16 ;  /* 0x000000ffff057224 */ /* 0x001fd800078e0010 */
[----:B------:R-:W-:Y:S01]  /*12920*/  @!P1 IMAD.IADD R15, R15, 0x1, -R2 ;  /* 0x000000010f0f9824 */ /* 0x000fe200078e0a02 */
[C---:B--2---:R-:W-:Y:S02]  /*12930*/  ISETP.GT.U32.AND P3, PT, R2.reuse, R17, PT ;  /* 0x000000110200720c */ /* 0x044fe40003f64070 */
[----:B---3--:R-:W-:-:S11]  /*12940*/  ISETP.GT.U32.AND P4, PT, R2, R22, PT ;  /* 0x000000160200720c */ /* 0x008fd60003f84070 */
[--C-:B------:R-:W-:Y:S01]  /*12950*/  @!P3 IMAD.IADD R17, R17, 0x1, -R2.reuse ;  /* 0x000000011111b824 */ /* 0x100fe200078e0a02 */
[C---:B----4-:R-:W-:Y:S02]  /*12960*/  ISETP.GT.U32.AND P2, PT, R2.reuse, R11, PT ;  /* 0x0000000b0200720c */ /* 0x050fe40003f44070 */
[C---:B-----5:R-:W-:Y:S02]  /*12970*/  ISETP.GT.U32.AND P0, PT, R2.reuse, R12, PT ;  /* 0x0000000c0200720c */ /* 0x060fe40003f04070 */
[----:B------:R-:W-:Y:S01]  /*12980*/  ISETP.GT.U32.AND P6, PT, R2, R10, PT ;  /* 0x0000000a0200720c */ /* 0x000fe20003fc4070 */
[----:B------:R-:W-:Y:S01]  /*12990*/  @!P4 IMAD.IADD R22, R22, 0x1, -R2 ;  /* 0x000000011616c824 */ /* 0x000fe200078e0a02 */
[----:B------:R-:W-:Y:S02]  /*129a0*/  ISETP.GE.AND P5, PT, R23, RZ, PT ;  /* 0x000000ff1700720c */ /* 0x000fe40003fa6270 */
[----:B------:R-:W-:-:S07]  /*129b0*/  ISETP.GE.AND P3, PT, R21, RZ, PT ;  /* 0x000000ff1500720c */ /* 0x000fce0003f66270 */
[--C-:B------:R-:W-:Y:S02]  /*129c0*/  @!P0 IMAD.IADD R12, R12, 0x1, -R2.reuse ;  /* 0x000000010c0c8824 */ /* 0x100fe400078e0a02 */
[--C-:B------:R-:W-:Y:S02]  /*129d0*/  @!P2 IMAD.IADD R11, R11, 0x1, -R2.reuse ;  /* 0x000000010b0ba824 */ /* 0x100fe400078e0a02 */
[----:B------:R-:W-:Y:S01]  /*129e0*/  @!P6 IMAD.IADD R10, R10, 0x1, -R2 ;  /* 0x000000010a0ae824 */ /* 0x000fe200078e0a02 */
[----:B------:R-:W-:Y:S01]  /*129f0*/  ISETP.GE.AND P2, PT, R20, RZ, PT ;  /* 0x000000ff1400720c */ /* 0x000fe20003f46270 */
[----:B------:R-:W-:Y:S01]  /*12a00*/  @!P5 IMAD.MOV R5, RZ, RZ, -R5 ;  /* 0x000000ffff05d224 */ /* 0x000fe200078e0a05 */
[----:B------:R-:W-:Y:S02]  /*12a10*/  ISETP.GE.AND P4, PT, R14, RZ, PT ;  /* 0x000000ff0e00720c */ /* 0x000fe40003f86270 */
[----:B------:R-:W2:Y:S04]  /*12a20*/  LDL.LU R14, [R1+0x94] ;  /* 0x00009400010e7983 */ /* 0x000ea80000300800 */
[----:B------:R-:W3:Y:S01]  /*12a30*/  LDL.LU R21, [R1+0x90] ;  /* 0x0000900001157983 */ /* 0x000ee20000300800 */
[----:B------:R-:W-:Y:S01]  /*12a40*/  @!P3 IMAD.MOV R4, RZ, RZ, -R4 ;  /* 0x000000ffff04b224 */ /* 0x000fe200078e0a04 */
[----:B------:R-:W-:-:S02]  /*12a50*/  ISETP.GE.AND P0, PT, R18, RZ, PT ;  /* 0x000000ff1200720c */ /* 0x000fc40003f06270 */
[----:B------:R-:W4:Y:S04]  /*12a60*/  LDL.LU R18, [R1+0x8c] ;  /* 0x00008c0001127983 */ /* 0x000f280000300800 */
        /* <DEDUP_REMOVED lines=23> */
[C---:B------:R-:W-:Y:S01]  /*12be0*/  ISETP.GT.U32.AND P5, PT, R2.reuse, R11, PT ;  /* 0x0000000b0200720c */ /* 0x040fe20003fa4070 */
[----:B------:R-:W-:Y:S01]  /*12bf0*/  @!P0 IMAD.MOV R5, RZ, RZ, -R5 ;  /* 0x000000ffff058224 */ /* 0x000fe200078e0a05 */
[C---:B------:R-:W-:Y:S02]  /*12c00*/  ISETP.GT.U32.AND P4, PT, R2.reuse, R12, PT ;  /* 0x0000000c0200720c */ /* 0x040fe40003f84070 */
[----:B------:R-:W-:-:S05]  /*12c10*/  ISETP.GT.U32.AND P0, PT, R2, R10, PT ;  /* 0x0000000a0200720c */ /* 0x000fca0003f04070 */
[----:B------:R-:W-:Y:S01]  /*12c20*/  @!P1 IMAD.IADD R27, R27, 0x1, -R2 ;  /* 0x000000011b1b9824 */ /* 0x000fe200078e0a02 */
[----:B------:R-:W-:-:S04]  /*12c30*/  ISETP.GT.U32.AND P1, PT, R2, R17, PT ;  /* 0x000000110200720c */ /* 0x000fc80003f24070 */
[----:B------:R-:W-:Y:S01]  /*12c40*/  ISETP.GT.U32.AND P2, PT, R2, R27, PT ;  /* 0x0000001b0200720c */ /* 0x000fe20003f44070 */
[--C-:B------:R-:W-:Y:S02]  /*12c50*/  @!P3 IMAD.IADD R22, R22, 0x1, -R2.reuse ;  /* 0x000000011616b824 */ /* 0x100fe400078e0a02 */
[--C-:B------:R-:W-:Y:S02]  /*12c60*/  @!P5 IMAD.IADD R11, R11, 0x1, -R2.reuse ;  /* 0x000000010b0bd824 */ /* 0x100fe400078e0a02 */
[--C-:B------:R-:W-:Y:S02]  /*12c70*/  @!P4 IMAD.IADD R12, R12, 0x1, -R2.reuse ;  /* 0x000000010c0cc824 */ /* 0x100fe400078e0a02 */
[--C-:B------:R-:W-:Y:S02]  /*12c80*/  @!P0 IMAD.IADD R10, R10, 0x1, -R2.reuse ;  /* 0x000000010a0a8824 */ /* 0x100fe400078e0a02 */
[----:B------:R-:W-:Y:S02]  /*12c90*/  @!P1 IMAD.IADD R17, R17, 0x1, -R2 ;  /* 0x0000000111119824 */ /* 0x000fe400078e0a02 */
[----:B------:R-:W-:-:S02]  /*12ca0*/  @!P6 IMAD.MOV R4, RZ, RZ, -R4 ;  /* 0x000000ffff04e224 */ /* 0x000fc400078e0a04 */
[----:B------:R-:W-:Y:S01]  /*12cb0*/  @!P2 IMAD.IADD R27, R27, 0x1, -R2 ;  /* 0x000000011b1ba824 */ /* 0x000fe200078e0a02 */
[----:B------:R-:W-:Y:S04]  /*12cc0*/  STL [R1+0x1ac], R5 ;  /* 0x0001ac0501007387 */ /* 0x000fe80000100800 */
[----:B------:R0:W-:Y:S01]  /*12cd0*/  STL [R1+0x1a8], R4 ;  /* 0x0001a80401007387 */ /* 0x0001e20000100800 */
[----:B------:R-:W-:Y:S01]  /*12ce0*/  IMAD.MOV.U32 R6, RZ, RZ, R22 ;  /* 0x000000ffff067224 */ /* 0x000fe200078e0016 */
[C---:B---3--:R-:W-:Y:S02]  /*12cf0*/  ISETP.GT.U32.AND P3, PT, R2.reuse, R21, PT ;  /* 0x000000150200720c */ /* 0x048fe40003f64070 */
[----:B----4-:R-:W-:Y:S02]  /*12d00*/  ISETP.GT.U32.AND P5, PT, R2, R18, PT ;  /* 0x000000120200720c */ /* 0x010fe40003fa4070 */
[----:B-----5:R-:W-:-:S02]  /*12d10*/  ISETP.GE.AND P1, PT, R24, RZ, PT ;  /* 0x000000ff1800720c */ /* 0x020fc40003f26270 */
[C---:B--2---:R-:W-:Y:S02]  /*12d20*/  ISETP.GT.U32.AND P4, PT, R2.reuse, R16, PT ;  /* 0x000000100200720c */ /* 0x044fe40003f84070 */
[----:B------:R-:W-:-:S05]  /*12d30*/  ISETP.GT.U32.AND P0, PT, R2, R8, PT ;  /* 0x000000080200720c */ /* 0x000fca0003f04070 */
[--C-:B------:R-:W-:Y:S02]  /*12d40*/  @!P3 IMAD.IADD R21, R21, 0x1, -R2.reuse ;  /* 0x000000011515b824 */ /* 0x100fe400078e0a02 */
[--C-:B------:R-:W-:Y:S01]  /*12d50*/  @!P5 IMAD.IADD R18, R18, 0x1, -R2.reuse ;  /* 0x000000011212d824 */ /* 0x100fe200078e0a02 */
[----:B------:R-:W-:Y:S02]  /*12d60*/  ISETP.GE.AND P2, PT, R20, RZ, PT ;  /* 0x000000ff1400720c */ /* 0x000fe40003f46270 */
[----:B------:R-:W2:Y:S01]  /*12d70*/  LDL.LU R20, [R1+0x7c] ;  /* 0x00007c0001147983 */ /* 0x000ea20000300800 */
[--C-:B------:R-:W-:Y:S02]  /*12d80*/  @!P4 IMAD.IADD R16, R16, 0x1, -R2.reuse ;  /* 0x000000011010c824 */ /* 0x100fe400078e0a02 */
[----:B------:R-:W-:Y:S01]  /*12d90*/  @!P1 IMAD.MOV R17, RZ, RZ, -R17 ;  /* 0x000000ffff119224 */ /* 0x000fe200078e0a11 */
[----:B------:R-:W-:Y:S01]  /*12da0*/  ISETP.GE.AND P3, PT, R19, RZ, PT ;  /* 0x000000ff1300720c */ /* 0x000fe20003f66270 */
[----:B------:R-:W-:Y:S01]  /*12db0*/  @!P0 IMAD.IADD R8, R8, 0x1, -R2 ;  /* 0x0000000108088824 */ /* 0x000fe200078e0a02 */
[----:B0-----:R-:W-:-:S02]  /*12dc0*/  IABS R4, R23 ;  /* 0x0000001700047213 */ /* 0x001fc40000000000 */
[----:B------:R-:W-:Y:S02]  /*12dd0*/  ISETP.GE.AND P5, PT, R13, RZ, PT ;  /* 0x000000ff0d00720c */ /* 0x000fe40003fa6270 */
[----:B------:R-:W3:Y:S01]  /*12de0*/  LDL.LU R13, [R1+0x78] ;  /* 0x00007800010d7983 */ /* 0x000ee20000300800 */
[----:B------:R-:W-:-:S03]  /*12df0*/  @!P2 IMAD.MOV R6, RZ, RZ, -R6 ;  /* 0x000000ffff06a224 */ /* 0x000fc600078e0a06 */
[----:B------:R-:W4:Y:S03]  /*12e00*/  LDL.LU R19, [R1+0x74] ;  /* 0x0000740001137983 */ /* 0x000f260000300800 */
[----:B------:R-:W-:Y:S01]  /*12e10*/  @!P3 IMAD.MOV R11, RZ, RZ, -R11 ;  /* 0x000000ffff0bb224 */ /* 0x000fe200078e0a0b */
[----:B------:R-:W-:Y:S02]  /*12e20*/  ISETP.GE.AND P0, PT, R15, RZ, PT ;  /* 0x000000ff0f00720c */ /* 0x000fe40003f06270 */
[----:B------:R-:W-:Y:S02]  /*12e30*/  ISETP.GE.AND P4, PT, R9, RZ, PT ;  /* 0x000000ff0900720c */ /* 0x000fe40003f86270 */
[----:B------:R-:W5:Y:S04]  /*12e40*/  LDL.LU R9, [R1+0x70] ;  /* 0x0000700001097983 */ /* 0x000f680000300800 */
[----:B------:R-:W5:Y:S04]  /*12e50*/  LDL.LU R15, [R1+0x6c] ;  /* 0x00006c00010f7983 */ /* 0x000f680000300800 */
[----:B------:R-:W5:Y:S04]  /*12e60*/  LDL.LU R24, [R1+0x4] ;  /* 0x0000040001187983 */ /* 0x000f680000300800 */
[----:B------:R0:W-:Y:S04]  /*12e70*/  STL [R1+0x1a4], R17 ;  /* 0x0001a41101007387 */ /* 0x0001e80000100800 */
[----:B------:R-:W5:Y:S04]  /*12e80*/  LDL R23, [R1+0x57c0] ;  /* 0x0057c00001177983 */ /* 0x000f680000100800 */
[----:B------:R-:W5:Y:S04]  /*12e90*/  LDL R22, [R1+0x57c4] ;  /* 0x0057c40001167983 */ /* 0x000f680000100800 */
[----:B------:R1:W-:Y:S01]  /*12ea0*/  STL [R1+0x1a0], R6 ;  /* 0x0001a00601007387 */ /* 0x0003e20000100800 */
[----:B------:R-:W-:-:S03]  /*12eb0*/  @!P4 IMAD.MOV R10, RZ, RZ, -R10 ;  /* 0x000000ffff0ac224 */ /* 0x000fc600078e0a0a */
[----:B0-----:R-:W5:Y:S01]  /*12ec0*/  LDL R17, [R1+0x57cc] ;  /* 0x0057cc0001117983 */ /* 0x001f620000100800 */
[----:B-1----:R-:W-:-:S03]  /*12ed0*/  IMAD.MOV.U32 R6, RZ, RZ, R12 ;  /* 0x000000ffff067224 */ /* 0x002fc600078e000c */
[----:B------:R-:W5:Y:S01]  /*12ee0*/  LDL R12, [R1+0x57c8] ;  /* 0x0057c800010c7983 */ /* 0x000f620000100800 */
[----:B------:R-:W-:-:S03]  /*12ef0*/  @!P5 IMAD.MOV R6, RZ, RZ, -R6 ;  /* 0x000000ffff06d224 */ /* 0x000fc600078e0a06 */
[----:B------:R0:W-:Y:S04]  /*12f00*/  STL [R1+0x19c], R11 ;  /* 0x00019c0b01007387 */ /* 0x0001e80000100800 */
[----:B0-----:R-:W5:Y:S04]  /*12f10*/  LDL R11, [R1+0x57d0] ;  /* 0x0057d000010b7983 */ /* 0x001f680000100800 */
[----:B------:R-:W-:Y:S04]  /*12f20*/  STL [R1+0x198], R6 ;  /* 0x0001980601007387 */ /* 0x000fe80000100800 */
[----:B------:R0:W-:Y:S04]  /*12f30*/  STL [R1+0x194], R10 ;  /* 0x0001940a01007387 */ /* 0x0001e80000100800 */
[----:B0-----:R-:W5:Y:S01]  /*12f40*/  LDL R10, [R1+0x57d4] ;  /* 0x0057d400010a7983 */ /* 0x001f620000100800 */
[----:B------:R-:W-:-:S13]  /*12f50*/  ISETP.GT.U32.AND P6, PT, R2, R14, PT ;  /* 0x0000000e0200720c */ /* 0x000fda0003fc4070 */
[----:B------:R-:W-:Y:S01]  /*12f60*/  @!P6 IMAD.IADD R14, R14, 0x1, -R2 ;  /* 0x000000010e0ee824 */ /* 0x000fe200078e0a02 */
[C---:B------:R-:W-:Y:S01]  /*12f70*/  ISETP.GT.U32.AND P6, PT, R2.reuse, R7, PT ;  /* 0x000000070200720c */ /* 0x040fe20003fc4070 */
[----:B------:R-:W-:Y:S01]  /*12f80*/  IMAD.MOV.U32 R6, RZ, RZ, R27 ;  /* 0x000000ffff067224 */ /* 0x000fe200078e001b */
[C---:B------:R-:W-:Y:S02]  /*12f90*/  ISETP.GT.U32.AND P2, PT, R2.reuse, R21, PT ;  /* 0x000000150200720c */ /* 0x040fe40003f44070 */
[C---:B------:R-:W-:Y:S02]  /*12fa0*/  ISETP.GT.U32.AND P1, PT, R2.reuse, R14, PT ;  /* 0x0000000e0200720c */ /* 0x040fe40003f24070 */
[----:B------:R-:W-:Y:S01]  /*12fb0*/  ISETP.GT.U32.AND P3, PT, R2, R18, PT ;  /* 0x000000120200720c */ /* 0x000fe20003f64070 */
[----:B------:R-:W-:-:S06]  /*12fc0*/  @!P0 IMAD.MOV R6, RZ, RZ, -R6 ;  /* 0x000000ffff068224 */ /* 0x000fcc00078e0a06 */
[----:B------:R-:W-:Y:S01]  /*12fd0*/  @!P6 IMAD.IADD R7, R7, 0x1, -R2 ;  /* 0x000000010707e824 */ /* 0x000fe200078e0a02 */
[----:B------:R-:W-:-:S04]  /*12fe0*/  ISETP.GT.U32.AND P6, PT, R2, R16, PT ;  /* 0x000000100200720c */ /* 0x000fc80003fc4070 */
[----:B------:R-:W-:Y:S01]  /*12ff0*/  ISETP.GT.U32.AND P5, PT, R2, R7, PT ;  /* 0x000000070200720c */ /* 0x000fe20003fa4070 */
[--C-:B------:R-:W-:Y:S02]  /*13000*/  @!P1 IMAD.IADD R14, R14, 0x1, -R2.reuse ;  /* 0x000000010e0e9824 */ /* 0x100fe400078e0a02 */
[--C-:B------:R-:W-:Y:S02]  /*13010*/  @!P2 IMAD.IADD R21, R21, 0x1, -R2.reuse ;  /* 0x000000011515a824 */ /* 0x100fe400078e0a02 */
[----:B------:R-:W-:Y:S02]  /*13020*/  @!P3 IMAD.IADD R18, R18, 0x1, -R2 ;  /* 0x000000011212b824 */ /* 0x000fe400078e0a02 */
[----:B------:R-:W-:-:S04]  /*13030*/  IMAD.HI.U32 R5, R61, R4, RZ ;  /* 0x000000043d057227 */ /* 0x000fc800078e00ff */
[--C-:B------:R-:W-:Y:S02]  /*13040*/  @!P6 IMAD.IADD R16, R16, 0x1, -R2.reuse ;  /* 0x000000011010e824 */ /* 0x100fe400078e0a02 */
[----:B------:R-:W-:Y:S02]  /*13050*/  @!P5 IMAD.IADD R7, R7, 0x1, -R2 ;  /* 0x000000010707d824 */ /* 0x000fe400078e0a02 */
[----:B------:R-:W-:Y:S01]  /*13060*/  IMAD.MOV R5, RZ, RZ, -R5 ;  /* 0x000000ffff057224 */ /* 0x000fe200078e0a05 */
[----:B------:R0:W-:Y:S01]  /*13070*/  STL [R1+0x190], R6 ;  /* 0x0001900601007387 */ /* 0x0001e20000100800 */
[C---:B------:R-:W-:Y:S02]  /*13080*/  ISETP.GT.U32.AND P4, PT, R2.reuse, R8, PT ;  /* 0x000000080200720c */ /* 0x040fe40003f84070 */
[----:B------:R-:W-:Y:S02]  /*13090*/  IMAD R4, R2, R5, R4 ;  /* 0x0000000502047224 */ /* 0x000fe400078e0204 */
[----:B------:R-:W-:-:S02]  /*130a0*/  IMAD.MOV.U32 R5, RZ, RZ, R21 ;  /* 0x000000ffff057224 */ /* 0x000fc400078e0015 */
[----:B0-----:R-:W-:-:S07]  /*130b0*/  IMAD.MOV.U32 R6, RZ, RZ, R14 ;  /* 0x000000ffff067224 */ /* 0x001fce00078e000e */
[----:B------:R-:W-:Y:S01]  /*130c0*/  @!P4 IMAD.IADD R8, R8, 0x1, -R2 ;  /* 0x000000010808c824 */ /* 0x000fe200078e0a02 */
[C---:B--2---:R-:W-:Y:S02]  /*130d0*/  ISETP.GT.U32.AND P0, PT, R2.reuse, R20, PT ;  /* 0x000000140200720c */ /* 0x044fe40003f04070 */
[C---:B---3--:R-:W-:Y:S02]  /*130e0*/  ISETP.GT.U32.AND P1, PT, R2.reuse, R13, PT ;  /* 0x0000000d0200720c */ /* 0x048fe40003f24070 */
[----:B----4-:R-:W-:-:S09]  /*130f0*/  ISETP.GT.U32.AND P2, PT, R2, R19, PT ;  /* 0x000000130200720c */ /* 0x010fd20003f44070 */
[--C-:B------:R-:W-:Y:S01]  /*13100*/  @!P0 IMAD.IADD R20, R20, 0x1, -R2.reuse ;  /* 0x0000000114148824 */ /* 0x100fe200078e0a02 */
[C---:B-----5:R-:W-:Y:S02]  /*13110*/  ISETP.GT.U32.AND P3, PT, R2.reuse, R9, PT ;  /* 0x000000090200720c */ /* 0x060fe40003f64070 */
[----:B------:R-:W-:Y:S01]  /*13120*/  ISETP.GT.U32.AND P6, PT, R2, R15, PT ;  /* 0x0000000f0200720c */ /* 0x000fe20003fc4070 */
[--C-:B------:R-:W-:Y:S02]  /*13130*/  @!P1 IMAD.IADD R13, R13, 0x1, -R2.reuse ;  /* 0x000000010d0d9824 */ /* 0x100fe400078e0a02 */
[----:B------:R-:W-:Y:S01]  /*13140*/  @!P2 IMAD.IADD R19, R19, 0x1, -R2 ;  /* 0x000000011313a824 */ /* 0x000fe200078e0a02 */
[----:B------:R-:W-:Y:S02]  /*13150*/  ISETP.GE.AND P5, PT, R23, RZ, PT ;  /* 0x000000ff1700720c */ /* 0x000fe40003fa6270 */
[----:B------:R-:W-:-:S05]  /*13160*/  ISETP.GE.AND P0, PT, R22, RZ, PT ;  /* 0x000000ff1600720c */ /* 0x000fca0003f06270 */
[--C-:B------:R-:W-:Y:S02]  /*13170*/  @!P3 IMAD.IADD R9, R9, 0x1, -R2.reuse ;  /* 0x000000010909b824 */ /* 0x100fe400078e0a02 */
[----:B------:R-:W-:Y:S01]  /*13180*/  @!P6 IMAD.IADD R15, R15, 0x1, -R2 ;  /* 0x000000010f0fe824 */ /* 0x000fe200078e0a02 */
[----:B------:R-:W-:-:S03]  /*13190*/  ISETP.GE.AND P2, PT, R17, RZ, PT ;  /* 0x000000ff1100720c */ /* 0x000fc60003f46270 */
[----:B------:R-:W-:Y:S01]  /*131a0*/  @!P5 IMAD.MOV R6, RZ, RZ, -R6 ;  /* 0x000000ffff06d224 */ /* 0x000fe200078e0a06 */
[----:B------:R-:W-:Y:S02]  /*131b0*/  ISETP.GE.AND P1, PT, R12, RZ, PT ;  /* 0x000000ff0c00720c */ /* 0x000fe40003f26270 */
[----:B------:R-:W2:Y:S04]  /*131c0*/  LDL.LU R12, [R1+0xc0] ;  /* 0x0000c000010c7983 */ /* 0x000ea80000300800 */
[----:B------:R-:W3:Y:S01]  /*131d0*/  LDL.LU R17, [R1+0xbc] ;  /* 0x0000bc0001117983 */ /* 0x000ee20000300800 */
[----:B------:R-:W-:Y:S01]  /*131e0*/  @!P0 IMAD.MOV R5, RZ, RZ, -R5 ;  /* 0x000000ffff058224 */ /* 0x000fe200078e0a05 */
[----:B------:R-:W-:Y:S02]  /*131f0*/  ISETP.GE.AND P3, PT, R11, RZ, PT ;  /* 0x000000ff0b00720c */ /* 0x000fe40003f66270 */
        /* <DEDUP_REMOVED lines=28> */
[--C-:B------:R-:W-:Y:S01]  /*133c0*/  @!P4 IMAD.IADD R24, R24, 0x1, -R2.reuse ;  /* 0x000000011818c824 */ /* 0x100fe200078e0a02 */
[----:B------:R-:W-:Y:S01]  /*133d0*/  ISETP.GT.U32.AND P4, PT, R2, R20, PT ;  /* 0x000000140200720c */ /* 0x000fe20003f84070 */
[----:B------:R-:W-:-:S03]  /*133e0*/  @!P0 IMAD.IADD R13, R13, 0x1, -R2 ;  /* 0x000000010d0d8824 */ /* 0x000fc600078e0a02 */
[----:B------:R-:W-:Y:S01]  /*133f0*/  ISETP.GT.U32.AND P5, PT, R2, R24, PT ;  /* 0x000000180200720c */ /* 0x000fe20003fa4070 */
[--C-:B------:R-:W-:Y:S02]  /*13400*/  @!P1 IMAD.IADD R19, R19, 0x1, -R2.reuse ;  /* 0x0000000113139824 */ /* 0x100fe400078e0a02 */
[--C-:B------:R-:W-:Y:S02]  /*13410*/  @!P2 IMAD.IADD R9, R9, 0x1, -R2.reuse ;  /* 0x000000010909a824 */ /* 0x100fe400078e0a02 */
[----:B------:R-:W-:-:S04]  /*13420*/  @!P3 IMAD.IADD R15, R15, 0x1, -R2 ;  /* 0x000000010f0fb824 */ /* 0x000fc800078e0a02 */
[--C-:B------:R-:W-:Y:S02]  /*13430*/  @!P4 IMAD.IADD R20, R20, 0x1, -R2.reuse ;  /* 0x000000011414c824 */ /* 0x100fe400078e0a02 */
[----:B------:R-:W-:Y:S01]  /*13440*/  @!P6 IMAD.MOV R5, RZ, RZ, -R5 ;  /* 0x000000ffff05e224 */ /* 0x000fe200078e0a05 */
[----:B------:R-:W-:Y:S01]  /*13450*/  STL [R1+0x17c], R6 ;  /* 0x00017c0601007387 */ /* 0x000fe20000100800 */
[----:B------:R-:W-:-:S03]  /*13460*/  @!P5 IMAD.IADD R24, R24, 0x1, -R2 ;  /* 0x000000011818d824 */ /* 0x000fc600078e0a02 */
[----:B------:R0:W-:Y:S01]  /*13470*/  STL [R1+0x178], R5 ;  /* 0x0001780501007387 */ /* 0x0001e20000100800 */
[C---:B---3--:R-:W-:Y:S02]  /*13480*/  ISETP.GT.U32.AND P0, PT, R2.reuse, R17, PT ;  /* 0x000000110200720c */ /* 0x048fe40003f04070 */
[C---:B----4-:R-:W-:Y:S02]  /*13490*/  ISETP.GT.U32.AND P1, PT, R2.reuse, R11, PT ;  /* 0x0000000b0200720c */ /* 0x050fe40003f24070 */
[----:B-----5:R-:W-:Y:S02]  /*134a0*/  ISETP.GE.AND P4, PT, R27, RZ, PT ;  /* 0x000000ff1b00720c */ /* 0x020fe40003f86270 */
[----:B--2---:R-:W-:-:S07]  /*134b0*/  ISETP.GT.U32.AND P2, PT, R2, R14, PT ;  /* 0x0000000e0200720c */ /* 0x004fce0003f44070 */
[--C-:B------:R-:W-:Y:S01]  /*134c0*/  @!P0 IMAD.IADD R17, R17, 0x1, -R2.reuse ;  /* 0x0000000111118824 */ /* 0x100fe200078e0a02 */
[----:B------:R-:W-:Y:S01]  /*134d0*/  ISETP.GT.U32.AND P3, PT, R2, R10, PT ;  /* 0x0000000a0200720c */ /* 0x000fe20003f64070 */
[----:B------:R-:W-:-:S04]  /*134e0*/  @!P1 IMAD.IADD R11, R11, 0x1, -R2 ;  /* 0x000000010b0b9824 */ /* 0x000fc800078e0a02 */
[----:B------:R-:W-:Y:S02]  /*134f0*/  @!P2 IMAD.IADD R14, R14, 0x1, -R2 ;  /* 0x000000010e0ea824 */ /* 0x000fe400078e0a02 */
[----:B------:R-:W-:Y:S01]  /*13500*/  @!P4 IMAD.MOV R20, RZ, RZ, -R20 ;  /* 0x000000ffff14c224 */ /* 0x000fe200078e0a14 */
[----:B------:R-:W-:Y:S02]  /*13510*/  ISETP.GE.AND P5, PT, R21, RZ, PT ;  /* 0x000000ff1500720c */ /* 0x000fe40003fa6270 */
[----:B------:R-:W2:Y:S03]  /*13520*/  LDL.LU R21, [R1+0xa8] ;  /* 0x0000a80001157983 */ /* 0x000ea60000300800 */
[----:B------:R-:W-:Y:S01]  /*13530*/  @!P3 IMAD.IADD R10, R10, 0x1, -R2 ;  /* 0x000000010a0ab824 */ /* 0x000fe200078e0a02 */
[----:B------:R-:W-:Y:S02]  /*13540*/  ISETP.GE.AND P0, PT, R18, RZ, PT ;  /* 0x000000ff1200720c */ /* 0x000fe40003f06270 */
[----:B------:R-:W3:Y:S01]  /*13550*/  LDL.LU R18, [R1+0xa4] ;  /* 0x0000a40001127983 */ /* 0x000ee20000300800 */
[----:B------:R-:W-:-:S03]  /*13560*/  ISETP.GE.AND P1, PT, R16, RZ, PT ;  /* 0x000000ff1000720c */ /* 0x000fc60003f26270 */
[----:B------:R-:W4:Y:S01]  /*13570*/  LDL.LU R16, [R1+0xa0] ;  /* 0x0000a00001107983 */ /* 0x000f220000300800 */
[----:B0-----:R-:W-:Y:S01]  /*13580*/  IABS R5, R23 ;  /* 0x0000001700057213 */ /* 0x001fe20000000000 */
[----:B------:R-:W-:-:S05]  /*13590*/  @!P5 IMAD.MOV R13, RZ, RZ, -R13 ;  /* 0x000000ffff0dd224 */ /* 0x000fca00078e0a0d */
[----:B------:R-:W-:Y:S01]  /*135a0*/  @!P0 IMAD.MOV R19, RZ, RZ, -R19 ;  /* 0x000000ffff138224 */ /* 0x000fe200078e0a13 */
[----:B------:R-:W-:Y:S02]  /*135b0*/  ISETP.GE.AND P2, PT, R8, RZ, PT ;  /* 0x000000ff0800720c */ /* 0x000fe40003f46270 */
[----:B------:R-:W5:Y:S01]  /*135c0*/  LDL.LU R8, [R1+0x9c] ;  /* 0x00009c0001087983 */ /* 0x000f620000300800 */
[----:B------:R-:W-:-:S03]  /*135d0*/  ISETP.GE.AND P3, PT, R7, RZ, PT ;  /* 0x000000ff0700720c */ /* 0x000fc60003f66270 */
[----:B------:R-:W5:Y:S04]  /*135e0*/  LDL.LU R7, [R1+0x98] ;  /* 0x0000980001077983 */ /* 0x000f680000300800 */
[----:B------:R-:W5:Y:S04]  /*135f0*/  LDL.LU R27, [R1] ;  /* 0x00000000011b7983 */ /* 0x000f680000300800 */
[----:B------:R0:W-:Y:S04]  /*13600*/  STL [R1+0x174], R20 ;  /* 0x0001741401007387 */ /* 0x0001e80000100800 */
[----:B------:R-:W5:Y:S01]  /*13610*/  LDL R23, [R1+0x57f0] ;  /* 0x0057f00001177983 */ /* 0x000f620000100800 */
[----:B------:R-:W-:-:S03]  /*13620*/  @!P1 IMAD.MOV R9, RZ, RZ, -R9 ;  /* 0x000000ffff099224 */ /* 0x000fc600078e0a09 */
[----:B0-----:R-:W5:Y:S01]  /*13630*/  LDL R20, [R1+0x57f4] ;  /* 0x0057f40001147983 */ /* 0x001f620000100800 */
[----:B------:R-:W-:-:S03]  /*13640*/  @!P2 IMAD.MOV R15, RZ, RZ, -R15 ;  /* 0x000000ffff0fa224 */ /* 0x000fc600078e0a0f */
[----:B------:R0:W-:Y:S04]  /*13650*/  STL [R1+0x170], R13 ;  /* 0x0001700d01007387 */ /* 0x0001e80000100800 */
[----:B0-----:R-:W5:Y:S04]  /*13660*/  LDL R13, [R1+0x57f8] ;  /* 0x0057f800010d7983 */ /* 0x001f680000100800 */
[----:B------:R0:W-:Y:S04]  /*13670*/  STL [R1+0x16c], R19 ;  /* 0x00016c1301007387 */ /* 0x0001e80000100800 */
[----:B0-----:R-:W5:Y:S04]  /*13680*/  LDL R19, [R1+0x57fc] ;  /* 0x0057fc0001137983 */ /* 0x001f680000100800 */
[----:B------:R0:W-:Y:S04]  /*13690*/  STL [R1+0x168], R9 ;  /* 0x0001680901007387 */ /* 0x0001e80000100800 */
[----:B0-----:R-:W5:Y:S04]  /*136a0*/  LDL R9, [R1+0x5800] ;  /* 0x0058000001097983 */ /* 0x001f680000100800 */
[----:B------:R0:W-:Y:S04]  /*136b0*/  STL [R1+0x164], R15 ;  /* 0x0001640f01007387 */ /* 0x0001e80000100800 */
[----:B0-----:R-:W5:Y:S01]  /*136c0*/  LDL R15, [R1+0x5804] ;  /* 0x00580400010f7983 */ /* 0x001f620000100800 */
[----:B------:R-:W-:-:S13]  /*136d0*/  ISETP.GT.U32.AND P6, PT, R2, R12, PT ;  /* 0x0000000c0200720c */ /* 0x000fda0003fc4070 */
[----:B------:R-:W-:Y:S01]  /*136e0*/  @!P6 IMAD.IADD R12, R12, 0x1, -R2 ;  /* 0x000000010c0ce824 */ /* 0x000fe200078e0a02 */
[C---:B------:R-:W-:Y:S02]  /*136f0*/  ISETP.GT.U32.AND P6, PT, R2.reuse, R22, PT ;  /* 0x000000160200720c */ /* 0x040fe40003fc4070 */
[C---:B------:R-:W-:Y:S02]  /*13700*/  ISETP.GT.U32.AND P0, PT, R2.reuse, R11, PT ;  /* 0x0000000b0200720c */ /* 0x040fe40003f04070 */
[C---:B------:R-:W-:Y:S02]  /*13710*/  ISETP.GT.U32.AND P4, PT, R2.reuse, R12, PT ;  /* 0x0000000c0200720c */ /* 0x040fe40003f84070 */
[----:B------:R-:W-:-:S07]  /*13720*/  ISETP.GT.U32.AND P5, PT, R2, R17, PT ;  /* 0x000000110200720c */ /* 0x000fce0003fa4070 */
[----:B------:R-:W-:Y:S01]  /*13730*/  @!P6 IMAD.IADD R22, R22, 0x1, -R2 ;  /* 0x000000011616e824 */ /* 0x000fe200078e0a02 */
[----:B------:R-:W-:Y:S01]  /*13740*/  ISETP.GT.U32.AND P1, PT, R2, R14, PT ;  /* 0x0000000e0200720c */ /* 0x000fe20003f24070 */
[----:B------:R-:W-:-:S03]  /*13750*/  @!P3 IMAD.MOV R24, RZ, RZ, -R24 ;  /* 0x000000ffff18b224 */ /* 0x000fc600078e0a18 */
        /* <DEDUP_REMOVED lines=8> */
[C---:B------:R-:W-:Y:S01]  /*137e0*/  ISETP.GT.U32.AND P2, PT, R2.reuse, R10, PT ;  /* 0x0000000a0200720c */ /* 0x040fe20003f44070 */
[----:B------:R0:W-:Y:S02]  /*137f0*/  STL [R1+0x160], R24 ;  /* 0x0001601801007387 */ /* 0x0001e40000100800 */
[----:B------:R-:W-:Y:S02]  /*13800*/  IMAD R5, R2, R6, R5 ;  /* 0x0000000602057224 */ /* 0x000fe400078e0205 */
[----:B------:R-:W-:-:S08]  /*13810*/  IMAD.MOV.U32 R6, RZ, RZ, R17 ;  /* 0x000000ffff067224 */ /* 0x000fd000078e0011 */
[----:B------:R-:W-:Y:S01]  /*13820*/  @!P2 IMAD.IADD R10, R10, 0x1, -R2 ;  /* 0x000000010a0aa824 */ /* 0x000fe200078e0a02 */
[C---:B--2---:R-:W-:Y:S02]  /*13830*/  ISETP.GT.U32.AND P3, PT, R2.reuse, R21, PT ;  /* 0x000000150200720c */ /* 0x044fe40003f64070 */
[----:B---3--:R-:W-:-:S11]  /*13840*/  ISETP.GT.U32.AND P4, PT, R2, R18, PT ;  /* 0x000000120200720c */ /* 0x008fd60003f84070 */
[--C-:B------:R-:W-:Y:S01]  /*13850*/  @!P3 IMAD.IADD R21, R21, 0x1, -R2.reuse ;  /* 0x000000011515b824 */ /* 0x100fe200078e0a02 */
[----:B----4-:R-:W-:Y:S01]  /*13860*/  ISETP.GT.U32.AND P5, PT, R2, R16, PT ;  /* 0x000000100200720c */ /* 0x010fe20003fa4070 */
[----:B------:R-:W-:Y:S01]  /*13870*/  @!P4 IMAD.IADD R18, R18, 0x1, -R2 ;  /* 0x000000011212c824 */ /* 0x000fe200078e0a02 */
[C---:B-----5:R-:W-:Y:S02]  /*13880*/  ISETP.GT.U32.AND P0, PT, R2.reuse, R8, PT ;  /* 0x000000080200720c */ /* 0x060fe40003f04070 */
[----:B------:R-:W-:Y:S02]  /*13890*/  ISETP.GT.U32.AND P1, PT, R2, R7, PT ;  /* 0x000000070200720c */ /* 0x000fe40003f24070 */
[----:B------:R-:W-:Y:S02]  /*138a0*/  ISETP.GE.AND P6, PT, R23, RZ, PT ;  /* 0x000000ff1700720c */ /* 0x000fe40003fc6270 */
[----:B------:R-:W-:-:S07]  /*138b0*/  ISETP.GE.AND P3, PT, R20, RZ, PT ;  /* 0x000000ff1400720c */ /* 0x000fce0003f66270 */
[--C-:B------:R-:W-:Y:S02]  /*138c0*/  @!P0 IMAD.IADD R8, R8, 0x1, -R2.reuse ;  /* 0x0000000108088824 */ /* 0x100fe400078e0a02 */
[--C-:B------:R-:W-:Y:S02]  /*138d0*/  @!P5 IMAD.IADD R16, R16, 0x1, -R2.reuse ;  /* 0x000000011010d824 */ /* 0x100fe400078e0a02 */
[----:B------:R-:W-:Y:S02]  /*138e0*/  @!P1 IMAD.IADD R7, R7, 0x1, -R2 ;  /* 0x0000000107079824 */ /* 0x000fe400078e0a02 */
[----:B------:R-:W-:Y:S01]  /*138f0*/  @!P6 IMAD.MOV R12, RZ, RZ, -R12 ;  /* 0x000000ffff0ce224 */ /* 0x000fe200078e0a0c */
[----:B------:R-:W-:Y:S02]  /*13900*/  ISETP.GE.AND P4, PT, R13, RZ, PT ;  /* 0x000000ff0d00720c */ /* 0x000fe40003f86270 */
[----:B------:R-:W2:Y:S04]  /*13910*/  LDL.LU R13, [R1+0xec] ;  /* 0x0000ec00010d7983 */ /* 0x000ea80000300800 */
[----:B0-----:R-:W3:Y:S01]  /*13920*/  LDL.LU R24, [R1+0xe8] ;  /* 0x0000e80001187983 */ /* 0x001ee20000300800 */
[----:B------:R-:W-:Y:S01]  /*13930*/  @!P3 IMAD.MOV R6, RZ, RZ, -R6 ;  /* 0x000000ffff06b224 */ /* 0x000fe200078e0a06 */
[----:B------:R-:W-:-:S05]  /*13940*/  ISETP.GE.AND P5, PT, R19, RZ, PT ;  /* 0x000000ff1300720c */ /* 0x000fca0003fa6270 */
[----:B------:R-:W-:Y:S01]  /*13950*/  @!P4 IMAD.MOV R11, RZ, RZ, -R11 ;  /* 0x000000ffff0bc224 */ /* 0x000fe200078e0a0b */
[----:B------:R-:W-:Y:S02]  /*13960*/  ISETP.GE.AND P0, PT, R9, RZ, PT ;  /* 0x000000ff0900720c */ /* 0x000fe40003f06270 */
[----:B------:R-:W4:Y:S04]  /*13970*/  LDL.LU R9, [R1+0xe4] ;  /* 0x0000e40001097983 */ /* 0x000f280000300800 */
[----:B------:R-:W5:Y:S04]  /*13980*/  LDL R20, [R1+0x5758] ;  /* 0x0057580001147983 */ /* 0x000f680000100800 */
[----:B------:R-:W2:Y:S01]  /*13990*/  LDL.LU R23, [R1+0xe0] ;  /* 0x0000e00001177983 */ /* 0x000ea20000300800 */
[----:B------:R-:W-:-:S03]  /*139a0*/  ISETP.GE.AND P1, PT, R15, RZ, PT ;  /* 0x000000ff0f00720c */ /* 0x000fc60003f26270 */
[----:B------:R-:W2:Y:S04]  /*139b0*/  LDL R19, [R1+0x593c] ;  /* 0x00593c0001137983 */ /* 0x000ea80000100800 */
[----:B------:R-:W2:Y:S04]  /*139c0*/  LDL.LU R15, [R1+0xdc] ;  /* 0x0000dc00010f7983 */ /* 0x000ea80000300800 */
[----:B------:R0:W-:Y:S01]  /*139d0*/  STL [R1+0x15c], R12 ;  /* 0x00015c0c01007387 */ /* 0x0001e20000100800 */
[----:B------:R-:W-:-:S03]  /*139e0*/  @!P0 IMAD.MOV R10, RZ, RZ, -R10 ;  /* 0x000000ffff0a8224 */ /* 0x000fc600078e0a0a */
[----:B0-----:R-:W2:Y:S04]  /*139f0*/  LDL.LU R12, [R1+0xd8] ;  /* 0x0000d800010c7983 */ /* 0x001ea80000300800 */
[----:B------:R-:W2:Y:S04]  /*13a00*/  LDL R17, [R1+0x5754] ;  /* 0x0057540001117983 */ /* 0x000ea80000100800 */
[----:B------:R0:W-:Y:S02]  /*13a10*/  STL [R1+0x158], R6 ;  /* 0x0001580601007387 */ /* 0x0001e40000100800 */
[----:B0-----:R-:W-:-:S02]  /*13a20*/  IMAD.MOV.U32 R6, RZ, RZ, R14 ;  /* 0x000000ffff067224 */ /* 0x001fc400078e000e */
[----:B------:R-:W2:Y:S02]  /*13a30*/  LDL R14, [R1+0x5808] ;  /* 0x00580800010e7983 */ /* 0x000ea40000100800 */
[----:B------:R-:W-:Y:S02]  /*13a40*/  @!P5 IMAD.MOV R6, RZ, RZ, -R6 ;  /* 0x000000ffff06d224 */ /* 0x000fe400078e0a06 */
[----:B------:R0:W-:Y:S04]  /*13a50*/  STL [R1+0x154], R11 ;  /* 0x0001540b01007387 */ /* 0x0001e80000100800 */
[----:B0-----:R-:W2:Y:S04]  /*13a60*/  LDL R11, [R1+0x580c] ;  /* 0x00580c00010b7983 */ /* 0x001ea80000100800 */
[----:B------:R-:W-:Y:S04]  /*13a70*/  STL [R1+0x150], R6 ;  /* 0x0001500601007387 */ /* 0x000fe80000100800 */
[----:B------:R0:W-:Y:S04]  /*13a80*/  STL [R1+0x14c], R10 ;  /* 0x00014c0a01007387 */ /* 0x0001e80000100800 */
[----:B0-----:R-:W2:Y:S01]  /*13a90*/  LDL R10, [R1+0x5810] ;  /* 0x00581000010a7983 */ /* 0x001ea20000100800 */
[----:B------:R-:W-:-:S03]  /*13aa0*/  IMAD.MOV.U32 R6, RZ, RZ, R22 ;  /* 0x000000ffff067224 */ /* 0x000fc600078e0016 */
[----:B------:R-:W2:Y:S01]  /*13ab0*/  LDL R22, [R1+0x5814] ;  /* 0x0058140001167983 */ /* 0x000ea20000100800 */
[C---:B------:R-:W-:Y:S02]  /*13ac0*/  ISETP.GT.U32.AND P2, PT, R2.reuse, R27, PT ;  /* 0x0000001b0200720c */ /* 0x040fe40003f44070 */
[C---:B------:R-:W-:Y:S02]  /*13ad0*/  ISETP.GT.U32.AND P3, PT, R2.reuse, R18, PT ;  /* 0x000000120200720c */ /* 0x040fe40003f64070 */
[C---:B------:R-:W-:Y:S02]  /*13ae0*/  ISETP.GT.U32.AND P4, PT, R2.reuse, R16, PT ;  /* 0x000000100200720c */ /* 0x040fe40003f84070 */
[----:B------:R-:W-:-:S07]  /*13af0*/  ISETP.GT.U32.AND P5, PT, R2, R8, PT ;  /* 0x000000080200720c */ /* 0x000fce0003fa4070 */
[--C-:B------:R-:W-:Y:S01]  /*13b00*/  @!P2 IMAD.IADD R27, R27, 0x1, -R2.reuse ;  /* 0x000000011b1ba824 */ /* 0x100fe200078e0a02 */
[----:B------:R-:W-:Y:S01]  /*13b10*/  ISETP.GT.U32.AND P2, PT, R2, R21, PT ;  /* 0x000000150200720c */ /* 0x000fe20003f44070 */
[--C-:B------:R-:W-:Y:S01]  /*13b20*/  @!P3 IMAD.IADD R18, R18, 0x1, -R2.reuse ;  /* 0x000000011212b824 */ /* 0x100fe200078e0a02 */
[C---:B------:R-:W-:Y:S02]  /*13b30*/  ISETP.GT.U32.AND P6, PT, R2.reuse, R7, PT ;  /* 0x000000070200720c */ /* 0x040fe40003fc4070 */
[----:B------:R-:W-:Y:S01]  /*13b40*/  ISETP.GT.U32.AND P0, PT, R2, R27, PT ;  /* 0x0000001b0200720c */ /* 0x000fe20003f04070 */
[--C-:B------:R-:W-:Y:S02]  /*13b50*/  @!P4 IMAD.IADD R16, R16, 0x1, -R2.reuse ;  /* 0x000000011010c824 */ /* 0x100fe400078e0a02 */
[----:B------:R-:W-:Y:S02]  /*13b60*/  @!P5 IMAD.IADD R8, R8, 0x1, -R2 ;  /* 0x000000010808d824 */ /* 0x000fe400078e0a02 */
[----:B------:R-:W-:-:S04]  /*13b70*/  @!P1 IMAD.MOV R6, RZ, RZ, -R6 ;  /* 0x000000ffff069224 */ /* 0x000fc800078e0a06 */
[--C-:B------:R-:W-:Y:S02]  /*13b80*/  @!P2 IMAD.IADD R21, R21, 0x1, -R2.reuse ;  /* 0x000000011515a824 */ /* 0x100fe400078e0a02 */
[--C-:B------:R-:W-:Y:S02]  /*13b90*/  @!P6 IMAD.IADD R7, R7, 0x1, -R2.reuse ;  /* 0x000000010707e824 */ /* 0x100fe400078e0a02 */
[----:B------:R-:W-:Y:S01]  /*13ba0*/  @!P0 IMAD.IADD R27, R27, 0x1, -R2 ;  /* 0x000000011b1b8824 */ /* 0x000fe200078e0a02 */
[----:B------:R0:W-:Y:S01]  /*13bb0*/  STL [R1+0x148], R6 ;  /* 0x0001480601007387 */ /* 0x0001e20000100800 */
[----:B---3--:R-:W-:-:S13]  /*13bc0*/  ISETP.GT.U32.AND P3, PT, R2, R24, PT ;  /* 0x000000180200720c */ /* 0x008fda0003f64070 */
[----:B------:R-:W-:Y:S01]  /*13bd0*/  @!P3 IMAD.IADD R24, R24, 0x1, -R2 ;  /* 0x000000011818b824 */ /* 0x000fe200078e0a02 */
[----:B----4-:R-:W-:Y:S02]  /*13be0*/  ISETP.GT.U32.AND P4, PT, R2, R9, PT ;  /* 0x000000090200720c */ /* 0x010fe40003f84070 */
[----:B-----5:R-:W-:Y:S02]  /*13bf0*/  ISETP.GE.AND P2, PT, R20, RZ, PT ;  /* 0x000000ff1400720c */ /* 0x020fe40003f46270 */
[----:B------:R-:W3:Y:S01]  /*13c00*/  LDL.LU R20, [R1+0xd4] ;  /* 0x0000d40001147983 */ /* 0x000ee20000300800 */
[----:B--2---:R-:W-:-:S08]  /*13c10*/  ISETP.GT.U32.AND P5, PT, R2, R23, PT ;  /* 0x000000170200720c */ /* 0x004fd00003fa4070 */
[--C-:B------:R-:W-:Y:S01]  /*13c20*/  @!P4 IMAD.IADD R9, R9, 0x1, -R2.reuse ;  /* 0x000000010909c824 */ /* 0x100fe200078e0a02 */
[----:B------:R-:W-:Y:S02]  /*13c30*/  ISETP.GT.U32.AND P6, PT, R2, R15, PT ;  /* 0x0000000f0200720c */ /* 0x000fe40003fc4070 */
[----:B0-----:R-:W-:Y:S02]  /*13c40*/  IABS R6, R19 ;  /* 0x0000001300067213 */ /* 0x001fe40000000000 */
[----:B------:R-:W2:Y:S01]  /*13c50*/  LDL.LU R19, [R1+0xd0] ;  /* 0x0000d00001137983 */ /* 0x000ea20000300800 */
[--C-:B------:R-:W-:Y:S02]  /*13c60*/  @!P5 IMAD.IADD R23, R23, 0x1, -R2.reuse ;  /* 0x000000011717d824 */ /* 0x100fe400078e0a02 */
[----:B------:R-:W-:Y:S01]  /*13c70*/  @!P2 IMAD.MOV R21, RZ, RZ, -R21 ;  /* 0x000000ffff15a224 */ /* 0x000fe200078e0a15 */
[----:B------:R-:W-:Y:S02]  /*13c80*/  ISETP.GE.AND P0, PT, R17, RZ, PT ;  /* 0x000000ff1100720c */ /* 0x000fe40003f06270 */
[----:B------:R-:W4:Y:S03]  /*13c90*/  LDL.LU R17, [R1+0xcc] ;  /* 0x0000cc0001117983 */ /* 0x000f260000300800 */
[----:B------:R-:W-:Y:S01]  /*13ca0*/  @!P6 IMAD.IADD R15, R15, 0x1, -R2 ;  /* 0x000000010f0fe824 */ /* 0x000fe200078e0a02 */
[----:B------:R-:W-:-:S07]  /*13cb0*/  ISETP.GE.AND P3, PT, R14, RZ, PT ;  /* 0x000000ff0e00720c */ /* 0x000fce0003f66270 */
[----:B------:R-:W-:Y:S01]  /*13cc0*/  @!P0 IMAD.MOV R18, RZ, RZ, -R18 ;  /* 0x000000ffff128224 */ /* 0x000fe200078e0a12 */
[----:B------:R-:W-:-:S05]  /*13cd0*/  ISETP.GE.AND P4, PT, R11, RZ, PT ;  /* 0x000000ff0b00720c */ /* 0x000fca0003f86270 */
[----:B------:R-:W-:Y:S01]  /*13ce0*/  @!P3 IMAD.MOV R16, RZ, RZ, -R16 ;  /* 0x000000ffff10b224 */ /* 0x000fe200078e0a10 */
[----:B------:R-:W-:Y:S02]  /*13cf0*/  ISETP.GE.AND P5, PT, R10, RZ, PT ;  /* 0x000000ff0a00720c */ /* 0x000fe40003fa6270 */
[----:B------:R-:W5:Y:S05]  /*13d00*/  LDL.LU R10, [R1+0xc8] ;  /* 0x0000c800010a7983 */ /* 0x000f6a0000300800 */
[----:B------:R-:W-:Y:S01]  /*13d10*/  @!P4 IMAD.MOV R8, RZ, RZ, -R8 ;  /* 0x000000ffff08c224 */ /* 0x000fe200078e0a08 */
[----:B------:R-:W-:Y:S01]  /*13d20*/  ISETP.GE.AND P6, PT, R22, RZ, PT ;  /* 0x000000ff1600720c */ /* 0x000fe20003fc6270 */
[----:B------:R-:W4:Y:S04]  /*13d30*/  LDL.LU R11, [R1+0xc4] ;  /* 0x0000c400010b7983 */ /* 0x000f280000300800 */
[----:B------:R0:W-:Y:S04]  /*13d40*/  STL [R1+0x144], R21 ;  /* 0x0001441501007387 */ /* 0x0001e80000100800 */
[----:B------:R-:W4:Y:S04]  /*13d50*/  LDL R22, [R1+0x5818] ;  /* 0x0058180001167983 */ /* 0x000f280000100800 */
[----:B0-----:R-:W4:Y:S04]  /*13d60*/  LDL R21, [R1+0x581c] ;  /* 0x00581c0001157983 */ /* 0x001f280000100800 */
[----:B------:R0:W-:Y:S04]  /*13d70*/  STL [R1+0x140], R18 ;  /* 0x0001401201007387 */ /* 0x0001e80000100800 */
[----:B0-----:R-:W4:Y:S04]  /*13d80*/  LDL R18, [R1+0x5820] ;  /* 0x0058200001127983 */ /* 0x001f280000100800 */
[----:B------:R0:W-:Y:S04]  /*13d90*/  STL [R1+0x13c], R16 ;  /* 0x00013c1001007387 */ /* 0x0001e80000100800 */
[----:B0-----:R-:W4:Y:S04]  /*13da0*/  LDL R16, [R1+0x5824] ;  /* 0x0058240001107983 */ /* 0x001f280000100800 */
[----:B------:R0:W-:Y:S04]  /*13db0*/  STL [R1+0x138], R8 ;  /* 0x0001380801007387 */ /* 0x0001e80000100800 */
[----:B0-----:R-:W4:Y:S01]  /*13dc0*/  LDL R8, [R1+0x5828] ;  /* 0x0058280001087983 */ /* 0x001f220000100800 */
[----:B------:R-:W-:Y:S01]  /*13dd0*/  ISETP.GT.U32.AND P1, PT, R2, R13, PT ;  /* 0x0000000d0200720c */ /* 0x000fe20003f24070 */
[----:B------:R-:W-:-:S12]  /*13de0*/  @!P5 IMAD.MOV R7, RZ, RZ, -R7 ;  /* 0x000000ffff07d224 */ /* 0x000fd800078e0a07 */
[----:B------:R-:W-:Y:S01]  /*13df0*/  @!P1 IMAD.IADD R13, R13, 0x1, -R2 ;  /* 0x000000010d0d9824 */ /* 0x000fe200078e0a02 */
[C---:B------:R-:W-:Y:S01]  /*13e00*/  ISETP.GT.U32.AND P1, PT, R2.reuse, R12, PT ;  /* 0x0000000c0200720c */ /* 0x040fe20003f24070 */
[----:B------:R-:W-:Y:S01]  /*13e10*/  IMAD.HI.U32 R14, R61, R6, RZ ;  /* 0x000000063d0e7227 */ /* 0x000fe200078e00ff */
[----:B------:R-:W-:Y:S01]  /*13e20*/  ISETP.GT.U32.AND P2, PT, R2, R9, PT ;  /* 0x000000090200720c */ /* 0x000fe20003f44070 */
[----:B------:R0:W-:Y:S02]  /*13e30*/  STL [R1+0x134], R7 ;  /* 0x0001340701007387 */ /* 0x0001e40000100800 */
[----:B------:R-:W-:-:S08]  /*13e40*/  IMAD.MOV R14, RZ, RZ, -R14 ;  /* 0x000000ffff0e7224 */ /* 0x000fd000078e0a0e */
[----:B------:R-:W-:Y:S01]  /*13e50*/  @!P1 IMAD.IADD R12, R12, 0x1, -R2 ;  /* 0x000000010c0c9824 */ /* 0x000fe200078e0a02 */
[C---:B------:R-:W-:Y:S01]  /*13e60*/  ISETP.GT.U32.AND P1, PT, R2.reuse, R13, PT ;  /* 0x0000000d0200720c */ /* 0x040fe20003f24070 */
[----:B0-----:R-:W4:Y:S01]  /*13e70*/  LDL.LU R7, [R1+0x5b08] ;  /* 0x005b080001077983 */ /* 0x001f220000300800 */
[C---:B------:R-:W-:Y:S02]  /*13e80*/  IMAD R6, R2.reuse, R14, R6 ;  /* 0x0000000e02067224 */ /* 0x040fe400078e0206 */
[----:B------:R-:W-:Y:S01]  /*13e90*/  @!P6 IMAD.MOV R27, RZ, RZ, -R27 ;  /* 0x000000ffff1be224 */ /* 0x000fe200078e0a1b */
[----:B------:R-:W4:Y:S01]  /*13ea0*/  LDL R14, [R1+0x582c] ;  /* 0x00582c00010e7983 */ /* 0x000f220000100800 */
[----:B------:R-:W-:Y:S01]  /*13eb0*/  ISETP.GT.U32.AND P5, PT, R2, R12, PT ;  /* 0x0000000c0200720c */ /* 0x000fe20003fa4070 */
[----:B------:R-:W-:-:S06]  /*13ec0*/  @!P2 IMAD.IADD R9, R9, 0x1, -R2 ;  /* 0x000000010909a824 */ /* 0x000fcc00078e0a02 */
[--C-:B------:R-:W-:Y:S01]  /*13ed0*/  @!P1 IMAD.IADD R13, R13, 0x1, -R2.reuse ;  /* 0x000000010d0d9824 */ /* 0x100fe200078e0a02 */
[----:B------:R-:W-:Y:S05]  /*13ee0*/  STL [R1+0x130], R27 ;  /* 0x0001301b01007387 */ /* 0x000fea0000100800 */
[----:B------:R-:W-:Y:S01]  /*13ef0*/  @!P5 IMAD.IADD R12, R12, 0x1, -R2 ;  /* 0x000000010c0cd824 */ /* 0x000fe200078e0a02 */
[C---:B---3--:R-:W-:Y:S02]  /*13f00*/  ISETP.GT.U32.AND P6, PT, R2.reuse, R20, PT ;  /* 0x000000140200720c */ /* 0x048fe40003fc4070 */
[----:B--2---:R-:W-:-:S11]  /*13f10*/  ISETP.GT.U32.AND P1, PT, R2, R19, PT ;  /* 0x000000130200720c */ /* 0x004fd60003f24070 */
[--C-:B------:R-:W-:Y:S02]  /*13f20*/  @!P6 IMAD.IADD R20, R20, 0x1, -R2.reuse ;  /* 0x000000011414e824 */ /* 0x100fe400078e0a02 */
[----:B------:R-:W-:Y:S01]  /*13f30*/  @!P1 IMAD.IADD R19, R19, 0x1, -R2 ;  /* 0x0000000113139824 */ /* 0x000fe200078e0a02 */
[----:B-----5:R-:W-:Y:S02]  /*13f40*/  ISETP.GT.U32.AND P2, PT, R2, R10, PT ;  /* 0x0000000a0200720c */ /* 0x020fe40003f44070 */
[----:B----4-:R-:W-:-:S11]  /*13f50*/  ISETP.GE.AND P5, PT, R22, RZ, PT ;  /* 0x000000ff1600720c */ /* 0x010fd60003fa6270 */
[----:B------:R-:W-:Y:S01]  /*13f60*/  @!P2 IMAD.IADD R10, R10, 0x1, -R2 ;  /* 0x000000010a0aa824 */ /* 0x000fe200078e0a02 */
[----:B------:R-:W-:Y:S02]  /*13f70*/  ISETP.GE.AND P6, PT, R21, RZ, PT ;  /* 0x000000ff1500720c */ /* 0x000fe40003fc6270 */
[----:B------:R-:W2:Y:S04]  /*13f80*/  LDL.LU R21, [R1+0xfc] ;  /* 0x0000fc0001157983 */ /* 0x000ea80000300800 */
[----:B------:R-:W3:Y:S01]  /*13f90*/  LDL.LU R22, [R1+0xf8] ;  /* 0x0000f80001167983 */ /* 0x000ee20000300800 */
[----:B------:R-:W-:-:S03]  /*13fa0*/  ISETP.GE.AND P1, PT, R18, RZ, PT ;  /* 0x000000ff1200720c */ /* 0x000fc60003f26270 */
[----:B------:R-:W4:Y:S01]  /*13fb0*/  LDL.LU R18, [R1+0xf4] ;  /* 0x0000f40001127983 */ /* 0x000f220000300800 */
[----:B------:R-:W-:-:S03]  /*13fc0*/  ISETP.GE.AND P2, PT, R8, RZ, PT ;  /* 0x000000ff0800720c */ /* 0x000fc60003f46270 */
[----:B------:R-:W5:Y:S01]  /*13fd0*/  LDL R8, [R1+0x5830] ;  /* 0x0058300001087983 */ /* 0x000f620000100800 */
[C---:B------:R-:W-:Y:S02]  /*13fe0*/  ISETP.GT.U32.AND P0, PT, R2.reuse, R24, PT ;  /* 0x000000180200720c */ /* 0x040fe40003f04070 */
[C---:B------:R-:W-:Y:S02]  /*13ff0*/  ISETP.GT.U32.AND P3, PT, R2.reuse, R23, PT ;  /* 0x000000170200720c */ /* 0x040fe40003f64070 */
[----:B------:R-:W-:-:S09]  /*14000*/  ISETP.GT.U32.AND P4, PT, R2, R15, PT ;  /* 0x0000000f0200720c */ /* 0x000fd20003f84070 */
[--C-:B------:R-:W-:Y:S01]  /*14010*/  @!P0 IMAD.IADD R24, R24, 0x1, -R2.reuse ;  /* 0x0000000118188824 */ /* 0x100fe200078e0a02 */
[C---:B------:R-:W-:Y:S01]  /*14020*/  ISETP.GT.U32.AND P0, PT, R2.reuse, R17, PT ;  /* 0x000000110200720c */ /* 0x040fe20003f04070 */
[--C-:B------:R-:W-:Y:S01]  /*14030*/  @!P3 IMAD.IADD R23, R23, 0x1, -R2.reuse ;  /* 0x000000011717b824 */ /* 0x100fe200078e0a02 */
[C---:B------:R-:W-:Y:S01]  /*14040*/  ISETP.GT.U32.AND P3, PT, R2.reuse, R11, PT ;  /* 0x0000000b0200720c */ /* 0x040fe20003f64070 */
[----:B------:R-:W-:Y:S02]  /*14050*/  @!P4 IMAD.IADD R15, R15, 0x1, -R2 ;  /* 0x000000010f0fc824 */ /* 0x000fe400078e0a02 */
[----:B------:R-:W-:Y:S01]  /*14060*/  @!P5 IMAD.MOV R13, RZ, RZ, -R13 ;  /* 0x000000ffff0dd224 */ /* 0x000fe200078e0a0d */
[----:B------:R-:W-:-:S07]  /*14070*/  ISETP.GT.U32.AND P4, PT, R2, R7, PT ;  /* 0x000000070200720c */ /* 0x000fce0003f84070 */
[--C-:B------:R-:W-:Y:S01]  /*14080*/  @!P0 IMAD.IADD R17, R17, 0x1, -R2.reuse ;  /* 0x0000000111118824 */ /* 0x100fe200078e0a02 */
[----:B------:R-:W-:Y:S01]  /*14090*/  ISETP.GE.AND P0, PT, R16, RZ, PT ;  /* 0x000000ff1000720c */ /* 0x000fe20003f06270 */
[----:B------:R-:W-:Y:S01]  /*140a0*/  @!P3 IMAD.IADD R11, R11, 0x1, -R2 ;  /* 0x000000010b0bb824 */ /* 0x000fe200078e0a02 */
[----:B------:R-:W2:Y:S01]  /*140b0*/  LDL.LU R16, [R1+0xf0] ;  /* 0x0000f00001107983 */ /* 0x000ea20000300800 */
[----:B------:R-:W-:-:S03]  /*140c0*/  ISETP.GE.AND P3, PT, R14, RZ, PT ;  /* 0x000000ff0e00720c */ /* 0x000fc60003f66270 */
[----:B------:R-:W2:Y:S01]  /*140d0*/  LDL R14, [R1+0x5940] ;  /* 0x00594000010e7983 */ /* 0x000ea20000100800 */
[----:B------:R-:W-:-:S03]  /*140e0*/  @!P6 IMAD.MOV R24, RZ, RZ, -R24 ;  /* 0x000000ffff18e224 */ /* 0x000fc600078e0a18 */
[----:B------:R0:W-:Y:S01]  /*140f0*/  STL [R1+0x12c], R13 ;  /* 0x00012c0d01007387 */ /* 0x0001e20000100800 */
[----:B------:R-:W-:Y:S01]  /*14100*/  @!P4 IMAD.IADD R7, R7, 0x1, -R2 ;  /* 0x000000010707c824 */ /* 0x000fe200078e0a02 */
[----:B------:R-:W-:Y:S01]  /*14110*/  ISETP.GT.U32.AND P4, PT, R2, R20, PT ;  /* 0x000000140200720c */ /* 0x000fe20003f84070 */
[----:B------:R-:W-:Y:S02]  /*14120*/  @!P0 IMAD.MOV R23, RZ, RZ, -R23 ;  /* 0x000000ffff178224 */ /* 0x000fe400078e0a17 */
[----:B0-----:R-:W-:Y:S02]  /*14130*/  IMAD.MOV.U32 R13, RZ, RZ, R9 ;  /* 0x000000ffff0d7224 */ /* 0x001fe400078e0009 */
[----:B------:R-:W2:Y:S02]  /*14140*/  LDL R9, [R1+0x5834] ;  /* 0x0058340001097983 */ /* 0x000ea40000100800 */
[----:B------:R-:W-:Y:S02]  /*14150*/  @!P1 IMAD.MOV R13, RZ, RZ, -R13 ;  /* 0x000000ffff0d9224 */ /* 0x000fe400078e0a0d */
[----:B------:R0:W-:Y:S01]  /*14160*/  STL [R1+0x128], R24 ;  /* 0x0001281801007387 */ /* 0x0001e20000100800 */
[----:B------:R-:W-:-:S03]  /*14170*/  @!P2 IMAD.MOV R15, RZ, RZ, -R15 ;  /* 0x000000ffff0fa224 */ /* 0x000fc600078e0a0f */
[----:B------:R-:W2:Y:S01]  /*14180*/  LDL R27, [R1+0x5838] ;  /* 0x00583800011b7983 */ /* 0x000ea20000100800 */
[----:B------:R-:W-:-:S03]  /*14190*/  @!P3 IMAD.MOV R12, RZ, RZ, -R12 ;  /* 0x000000ffff0cb224 */ /* 0x000fc600078e0a0c */
[----:B------:R1:W-:Y:S04]  /*141a0*/  STL [R1+0x124], R13 ;  /* 0x0001240d01007387 */ /* 0x0003e80000100800 */
[----:B0-----:R-:W2:Y:S01]  /*141b0*/  LDL R24, [R1+0x5840] ;  /* 0x0058400001187983 */ /* 0x001ea20000100800 */
[----:B------:R-:W-:-:S03]  /*141c0*/  @!P4 IMAD.IADD R20, R20, 0x1, -R2 ;  /* 0x000000011414c824 */ /* 0x000fc600078e0a02 */
[----:B-1----:R-:W2:Y:S04]  /*141d0*/  LDL R13, [R1+0x583c] ;  /* 0x00583c00010d7983 */ /* 0x002ea80000100800 */
[----:B------:R0:W-:Y:S04]  /*141e0*/  STL [R1+0x120], R23 ;  /* 0x0001201701007387 */ /* 0x0001e80000100800 */
[----:B0-----:R-:W2:Y:S04]  /*141f0*/  LDL R23, [R1+0x5844] ;  /* 0x0058440001177983 */ /* 0x001ea80000100800 */
[----:B------:R0:W-:Y:S04]  /*14200*/  STL [R1+0x11c], R15 ;  /* 0x00011c0f01007387 */ /* 0x0001e80000100800 */
[----:B0-----:R-:W2:Y:S04]  /*14210*/  LDL.LU R15, [R1+0x5b04] ;  /* 0x005b0400010f7983 */ /* 0x001ea80000300800 */
[----:B------:R0:W-:Y:S04]  /*14220*/  STL [R1+0x118], R12 ;  /* 0x0001180c01007387 */ /* 0x0001e80000100800 */
[----:B0-----:R-:W2:Y:S01]  /*14230*/  LDL.LU R12, [R1+0x5b00] ;  /* 0x005b0000010c7983 */ /* 0x001ea20000300800 */
[----:B-----5:R-:W-:-:S03]  /*14240*/  ISETP.GE.AND P4, PT, R8, RZ, PT ;  /* 0x000000ff0800720c */ /* 0x020fc60003f86270 */
[----:B------:R-:W5:Y:S01]  /*14250*/  LDL.LU R8, [R1+0x5afc] ;  /* 0x005afc0001087983 */ /* 0x000f620000300800 */
[C---:B------:R-:W-:Y:S02]  /*14260*/  ISETP.GT.U32.AND P5, PT, R2.reuse, R19, PT ;  /* 0x000000130200720c */ /* 0x040fe40003fa4070 */
[C---:B------:R-:W-:Y:S02]  /*14270*/  ISETP.GT.U32.AND P1, PT, R2.reuse, R17, PT ;  /* 0x000000110200720c */ /* 0x040fe40003f24070 */
[C---:B------:R-:W-:Y:S02]  /*14280*/  ISETP.GT.U32.AND P0, PT, R2.reuse, R10, PT ;  /* 0x0000000a0200720c */ /* 0x040fe40003f04070 */
[C---:B------:R-:W-:Y:S02]  /*14290*/  ISETP.GT.U32.AND P6, PT, R2.reuse, R11, PT ;  /* 0x0000000b0200720c */ /* 0x040fe40003fc4070 */
[----:B------:R-:W-:-:S05]  /*142a0*/  ISETP.GT.U32.AND P2, PT, R2, R7, PT ;  /* 0x000000070200720c */ /* 0x000fca0003f44070 */
[--C-:B------:R-:W-:Y:S01]  /*142b0*/  @!P5 IMAD.IADD R19, R19, 0x1, -R2.reuse ;  /* 0x000000011313d824 */ /* 0x100fe200078e0a02 */
[C---:B---3--:R-:W-:Y:S01]  /*142c0*/  ISETP.GT.U32.AND P5, PT, R2.reuse, R22, PT ;  /* 0x000000160200720c */ /* 0x048fe20003fa4070 */
[--C-:B------:R-:W-:Y:S01]  /*142d0*/  @!P1 IMAD.IADD R17, R17, 0x1, -R2.reuse ;  /* 0x0000000111119824 */ /* 0x100fe200078e0a02 */
[----:B----4-:R-:W-:Y:S01]  /*142e0*/  ISETP.GT.U32.AND P1, PT, R2, R18, PT ;  /* 0x000000120200720c */ /* 0x010fe20003f24070 */
[--C-:B------:R-:W-:Y:S02]  /*142f0*/  @!P0 IMAD.IADD R10, R10, 0x1, -R2.reuse ;  /* 0x000000010a0a8824 */ /* 0x100fe400078e0a02 */
[--C-:B------:R-:W-:Y:S02]  /*14300*/  @!P6 IMAD.IADD R11, R11, 0x1, -R2.reuse ;  /* 0x000000010b0be824 */ /* 0x100fe400078e0a02 */
[----:B------:R-:W-:Y:S01]  /*14310*/  @!P2 IMAD.IADD R7, R7, 0x1, -R2 ;  /* 0x000000010707a824 */ /* 0x000fe200078e0a02 */
[----:B--2---:R-:W-:-:S05]  /*14320*/  ISETP.GT.U32.AND P0, PT, R2, R16, PT ;  /* 0x000000100200720c */ /* 0x004fca0003f04070 */
[--C-:B------:R-:W-:Y:S02]  /*14330*/  @!P5 IMAD.IADD R22, R22, 0x1, -R2.reuse ;  /* 0x000000011616d824 */ /* 0x100fe400078e0a02 */
[----:B------:R-:W-:Y:S02]  /*14340*/  @!P1 IMAD.IADD R18, R18, 0x1, -R2 ;  /* 0x0000000112129824 */ /* 0x000fe400078e0a02 */
[----:B------:R-:W-:Y:S01]  /*14350*/  @!P4 IMAD.MOV R20, RZ, RZ, -R20 ;  /* 0x000000ffff14c224 */ /* 0x000fe200078e0a14 */
[----:B------:R-:W-:Y:S02]  /*14360*/  ISETP.GE.AND P2, PT, R9, RZ, PT ;  /* 0x000000ff0900720c */ /* 0x000fe40003f46270 */
[----:B------:R-:W2:Y:S01]  /*14370*/  LDL.LU R9, [R1+0x5af8] ;  /* 0x005af80001097983 */ /* 0x000ea20000300800 */
[----:B------:R-:W-:Y:S01]  /*14380*/  ISETP.GE.AND P5, PT, R27, RZ, PT ;  /* 0x000000ff1b00720c */ /* 0x000fe20003fa6270 */
[----:B------:R-:W-:Y:S01]  /*14390*/  @!P0 IMAD.IADD R16, R16, 0x1, -R2 ;  /* 0x0000000110108824 */ /* 0x000fe200078e0a02 */
[----:B------:R-:W-:-:S08]  /*143a0*/  IABS R14, R14 ;  /* 0x0000000e000e7213 */ /* 0x000fd00000000000 */
[----:B------:R-:W-:Y:S01]  /*143b0*/  @!P2 IMAD.MOV R19, RZ, RZ, -R19 ;  /* 0x000000ffff13a224 */ /* 0x000fe200078e0a13 */
[----:B------:R-:W-:Y:S02]  /*143c0*/  ISETP.GE.AND P0, PT, R24, RZ, PT ;  /* 0x000000ff1800720c */ /* 0x000fe40003f06270 */
[----:B------:R-:W-:Y:S01]  /*143d0*/  ISETP.GE.AND P1, PT, R13, RZ, PT ;  /* 0x000000ff0d00720c */ /* 0x000fe20003f26270 */
[----:B------:R-:W-:Y:S01]  /*143e0*/  @!P5 IMAD.MOV R17, RZ, RZ, -R17 ;  /* 0x000000ffff11d224 */ /* 0x000fe200078e0a11 */
[----:B------:R0:W-:Y:S04]  /*143f0*/  STL [R1+0x114], R20 ;  /* 0x0001141401007387 */ /* 0x0001e80000100800 */
[----:B------:R-:W3:Y:S01]  /*14400*/  LDL R24, [R1+0x5848] ;  /* 0x0058480001187983 */ /* 0x000ee20000100800 */
[----:B------:R-:W-:-:S03]  /*14410*/  IMAD.HI.U32 R13, R61, R14, RZ ;  /* 0x0000000e3d0d7227 */ /* 0x000fc600078e00ff */
[----:B0-----:R-:W4:Y:S03]  /*14420*/  LDL R20, [R1+0x584c] ;  /* 0x00584c0001147983 */ /* 0x001f260000100800 */
[----:B------:R-:W-:Y:S01]  /*14430*/  @!P1 IMAD.MOV R10, RZ, RZ, -R10 ;  /* 0x000000ffff0a9224 */ /* 0x000fe200078e0a0a */
[----:B------:R0:W-:Y:S01]  /*14440*/  STL [R1+0x110], R19 ;  /* 0x0001101301007387 */ /* 0x0001e20000100800 */
[----:B------:R-:W-:Y:S02]  /*14450*/  @!P0 IMAD.MOV R11, RZ, RZ, -R11 ;  /* 0x000000ffff0b8224 */ /* 0x000fe400078e0a0b */
[----:B------:R-:W-:Y:S01]  /*14460*/  IMAD.MOV R13, RZ, RZ, -R13 ;  /* 0x000000ffff0d7224 */ /* 0x000fe200078e0a0d */
[----:B0-----:R-:W3:Y:S04]  /*14470*/  LDL R19, [R1+0x5850] ;  /* 0x0058500001137983 */ /* 0x001ee80000100800 */
[----:B------:R0:W-:Y:S04]  /*14480*/  STL [R1+0x10c], R17 ;  /* 0x00010c1101007387 */ /* 0x0001e80000100800 */
[----:B------:R-:W3:Y:S04]  /*14490*/  LDL R27, [R1+0x5858] ;  /* 0x00585800011b7983 */ /* 0x000ee80000100800 */
[----:B0-----:R-:W4:Y:S01]  /*144a0*/  LDL R17, [R1+0x5854] ;  /* 0x0058540001117983 */ /* 0x001f220000100800 */
[----:B-----5:R-:W-:-:S13]  /*144b0*/  ISETP.GT.U32.AND P6, PT, R2, R8, PT ;  /* 0x000000080200720c */ /* 0x020fda0003fc4070 */
[----:B------:R-:W-:Y:S01]  /*144c0*/  @!P6 IMAD.IADD R8, R8, 0x1, -R2 ;  /* 0x000000010808e824 */ /* 0x000fe200078e0a02 */
[----:B------:R-:W-:Y:S02]  /*144d0*/  ISETP.GE.AND P6, PT, R23, RZ, PT ;  /* 0x000000ff1700720c */ /* 0x000fe40003fc6270 */
[----:B------:R-:W5:Y:S04]  /*144e0*/  LDL R23, [R1+0x585c] ;  /* 0x00585c0001177983 */ /* 0x000f680000100800 */
[----:B------:R0:W-:Y:S04]  /*144f0*/  STL [R1+0x108], R10 ;  /* 0x0001080a01007387 */ /* 0x0001e80000100800 */
[----:B------:R1:W-:Y:S01]  /*14500*/  STL [R1+0x100], R11 ;  /* 0x0001000b01007387 */ /* 0x0003e20000100800 */
[----:B0-----:R-:W-:-:S02]  /*14510*/  IMAD.MOV.U32 R10, RZ, RZ, R7 ;  /* 0x000000ffff0a7224 */ /* 0x001fc400078e0007 */
[C---:B------:R-:W-:Y:S02]  /*14520*/  IMAD R7, R2.reuse, R13, R14 ;  /* 0x0000000d02077224 */ /* 0x040fe400078e020e */
[----:B------:R-:W-:Y:S01]  /*14530*/  @!P6 IMAD.MOV R10, RZ, RZ, -R10 ;  /* 0x000000ffff0ae224 */ /* 0x000fe200078e0a0a */
[----:B-1----:R-:W5:Y:S04]  /*14540*/  LDL.LU R11, [R1+0x5af4] ;  /* 0x005af400010b7983 */ /* 0x002f680000300800 */
[----:B------:R-:W5:Y:S04]  /*14550*/  LDL.LU R14, [R1+0x5af0] ;  /* 0x005af000010e7983 */ /* 0x000f680000300800 */
[----:B------:R-:W5:Y:S04]  /*14560*/  LDL.LU R13, [R1+0x5aec] ;  /* 0x005aec00010d7983 */ /* 0x000f680000300800 */
[----:B------:R0:W-:Y:S04]  /*14570*/  STL [R1+0xec], R10 ;  /* 0x0000ec0a01007387 */ /* 0x0001e80000100800 */
[----:B0-----:R-:W5:Y:S01]  /*14580*/  LDL.LU R10, [R1+0x5ae8] ;  /* 0x005ae800010a7983 */ /* 0x001f620000300800 */
[----:B------:R-:W-:-:S13]  /*14590*/  ISETP.GT.U32.AND P3, PT, R2, R21, PT ;  /* 0x000000150200720c */ /* 0x000fda0003f64070 */
[----:B------:R-:W-:Y:S01]  /*145a0*/  @!P3 IMAD.IADD R21, R21, 0x1, -R2 ;  /* 0x000000011515b824 */ /* 0x000fe200078e0a02 */
[C---:B--2---:R-:W-:Y:S02]  /*145b0*/  ISETP.GT.U32.AND P3, PT, R2.reuse, R9, PT ;  /* 0x000000090200720c */ /* 0x044fe40003f64070 */
[----:B------:R-:W-:-:S11]  /*145c0*/  ISETP.GT.U32.AND P2, PT, R2, R22, PT ;  /* 0x000000160200720c */ /* 0x000fd60003f44070 */
[--C-:B------:R-:W-:Y:S01]  /*145d0*/  @!P3 IMAD.IADD R9, R9, 0x1, -R2.reuse ;  /* 0x000000010909b824 */ /* 0x100fe200078e0a02 */
[----:B------:R-:W-:Y:S01]  /*145e0*/  ISETP.GT.U32.AND P3, PT, R2, R21, PT ;  /* 0x000000150200720c */ /* 0x000fe20003f64070 */
[----:B------:R-:W-:-:S03]  /*145f0*/  @!P2 IMAD.IADD R22, R22, 0x1, -R2 ;  /* 0x000000011616a824 */ /* 0x000fc600078e0a02 */
[C---:B------:R-:W-:Y:S02]  /*14600*/  ISETP.GT.U32.AND P5, PT, R2.reuse, R9, PT ;  /* 0x000000090200720c */ /* 0x040fe40003fa4070 */
[----:B------:R-:W-:-:S07]  /*14610*/  ISETP.GT.U32.AND P2, PT, R2, R12, PT ;  /* 0x0000000c0200720c */ /* 0x000fce0003f44070 */
[----:B------:R-:W-:-:S04]  /*14620*/  @!P3 IMAD.IADD R21, R21, 0x1, -R2 ;  /* 0x000000011515b824 */ /* 0x000fc800078e0a02 */
[--C-:B------:R-:W-:Y:S01]  /*14630*/  @!P5 IMAD.IADD R9, R9, 0x1, -R2.reuse ;  /* 0x000000010909d824 */ /* 0x100fe200078e0a02 */
[----:B---3--:R-:W-:Y:S01]  /*14640*/  ISETP.GE.AND P5, PT, R24, RZ, PT ;  /* 0x000000ff1800720c */ /* 0x008fe20003fa6270 */
[----:B------:R-:W-:Y:S01]  /*14650*/  @!P2 IMAD.IADD R12, R12, 0x1, -R2 ;  /* 0x000000010c0ca824 */ /* 0x000fe200078e0a02 */
[----:B------:R-:W2:Y:S01]  /*14660*/  LDL.LU R24, [R1+0x5ae4] ;  /* 0x005ae40001187983 */ /* 0x000ea20000300800 */
[----:B----4-:R-:W-:Y:S02]  /*14670*/  ISETP.GE.AND P2, PT, R17, RZ, PT ;  /* 0x000000ff1100720c */ /* 0x010fe40003f46270 */
[C---:B-----5:R-:W-:Y:S02]  /*14680*/  ISETP.GT.U32.AND P3, PT, R2.reuse, R11, PT ;  /* 0x0000000b0200720c */ /* 0x060fe40003f64070 */
[----:B------:R-:W-:-:S11]  /*14690*/  ISETP.GT.U32.AND P6, PT, R2, R10, PT ;  /* 0x0000000a0200720c */ /* 0x000fd60003fc4070 */
[--C-:B------:R-:W-:Y:S01]  /*146a0*/  @!P3 IMAD.IADD R11, R11, 0x1, -R2.reuse ;  /* 0x000000010b0bb824 */ /* 0x100fe200078e0a02 */
[----:B------:R-:W-:Y:S01]  /*146b0*/  ISETP.GE.AND P3, PT, R19, RZ, PT ;  /* 0x000000ff1300720c */ /* 0x000fe20003f66270 */
[----:B------:R-:W-:Y:S01]  /*146c0*/  @!P6 IMAD.IADD R10, R10, 0x1, -R2 ;  /* 0x000000010a0ae824 */ /* 0x000fe200078e0a02 */
[----:B------:R-:W-:Y:S02]  /*146d0*/  ISETP.GE.AND P6, PT, R20, RZ, PT ;  /* 0x000000ff1400720c */ /* 0x000fe40003fc6270 */
[----:B------:R-:W3:Y:S04]  /*146e0*/  LDL.LU R20, [R1+0x5ae0] ;  /* 0x005ae00001147983 */ /* 0x000ee80000300800 */
[----:B------:R-:W4:Y:S04]  /*146f0*/  LDL.LU R19, [R1+0x5adc] ;  /* 0x005adc0001137983 */ /* 0x000f280000300800 */
[----:B------:R-:W5:Y:S01]  /*14700*/  LDL R17, [R1+0x5860] ;  /* 0x0058600001117983 */ /* 0x000f620000100800 */
[----:B------:R-:W-:-:S02]  /*14710*/  ISETP.GT.U32.AND P4, PT, R2, R18, PT ;  /* 0x000000120200720c */ /* 0x000fc40003f84070 */
[C---:B------:R-:W-:Y:S02]  /*14720*/  ISETP.GT.U32.AND P1, PT, R2.reuse, R16, PT ;  /* 0x000000100200720c */ /* 0x040fe40003f24070 */
[----:B------:R-:W-:-:S09]  /*14730*/  ISETP.GT.U32.AND P0, PT, R2, R8, PT ;  /* 0x000000080200720c */ /* 0x000fd20003f04070 */
[--C-:B------:R-:W-:Y:S01]  /*14740*/  @!P4 IMAD.IADD R18, R18, 0x1, -R2.reuse ;  /* 0x000000011212c824 */ /* 0x100fe200078e0a02 */
[----:B------:R-:W-:Y:S01]  /*14750*/  ISETP.GT.U32.AND P4, PT, R2, R13, PT ;  /* 0x0000000d0200720c */ /* 0x000fe20003f84070 */
[--C-:B------:R-:W-:Y:S01]  /*14760*/  @!P1 IMAD.IADD R16, R16, 0x1, -R2.reuse ;  /* 0x0000000110109824 */ /* 0x100fe200078e0a02 */
[----:B------:R-:W-:Y:S01]  /*14770*/  ISETP.GT.U32.AND P1, PT, R2, R14, PT ;  /* 0x0000000e0200720c */ /* 0x000fe20003f24070 */
[----:B------:R-:W-:Y:S01]  /*14780*/  @!P0 IMAD.IADD R8, R8, 0x1, -R2 ;  /* 0x0000000108088824 */ /* 0x000fe200078e0a02 */
[----:B------:R-:W-:Y:S01]  /*14790*/  ISETP.GT.U32.AND P0, PT, R2, R15, PT ;  /* 0x0000000f0200720c */ /* 0x000fe20003f04070 */
[----:B------:R-:W-:Y:S02]  /*147a0*/  @!P5 IMAD.MOV R21, RZ, RZ, -R21 ;  /* 0x000000ffff15d224 */ /* 0x000fe400078e0a15 */
[----:B------:R-:W-:Y:S02]  /*147b0*/  @!P6 IMAD.MOV R22, RZ, RZ, -R22 ;  /* 0x000000ffff16e224 */ /* 0x000fe400078e0a16 */
[----:B------:R-:W-:-:S04]  /*147c0*/  @!P3 IMAD.MOV R18, RZ, RZ, -R18 ;  /* 0x000000ffff12b224 */ /* 0x000fc800078e0a12 */
[--C-:B------:R-:W-:Y:S01]  /*147d0*/  @!P4 IMAD.IADD R13, R13, 0x1, -R2.reuse ;  /* 0x000000010d0dc824 */ /* 0x100fe200078e0a02 */
[----:B------:R-:W-:Y:S01]  /*147e0*/  ISETP.GE.AND P4, PT, R27, RZ, PT ;  /* 0x000000ff1b00720c */ /* 0x000fe20003f86270 */
[----:B------:R-:W-:Y:S01]  /*147f0*/  @!P1 IMAD.IADD R14, R14, 0x1, -R2 ;  /* 0x000000010e0e9824 */ /* 0x000fe200078e0a02 */
[----:B------:R-:W-:Y:S01]  /*14800*/  ISETP.GE.AND P1, PT, R23, RZ, PT ;  /* 0x000000ff1700720c */ /* 0x000fe20003f26270 */
[----:B------:R0:W-:Y:S01]  /*14810*/  STL [R1+0xe8], R21 ;  /* 0x0000e81501007387 */ /* 0x0001e20000100800 */
[----:B------:R-:W-:Y:S02]  /*14820*/  @!P2 IMAD.MOV R16, RZ, RZ, -R16 ;  /* 0x000000ffff10a224 */ /* 0x000fe400078e0a10 */
[----:B------:R-:W-:Y:S01]  /*14830*/  @!P0 IMAD.IADD R15, R15, 0x1, -R2 ;  /* 0x000000010f0f8824 */ /* 0x000fe200078e0a02 */
[----:B------:R-:W-:Y:S01]  /*14840*/  ISETP.GT.U32.AND P0, PT, R2, R10, PT ;  /* 0x0000000a0200720c */ /* 0x000fe20003f04070 */
[----:B0-----:R-:W2:Y:S04]  /*14850*/  LDL R21, [R1+0x5864] ;  /* 0x0058640001157983 */ /* 0x001ea80000100800 */
[----:B------:R0:W-:Y:S04]  /*14860*/  STL [R1+0xe4], R22 ;  /* 0x0000e41601007387 */ /* 0x0001e80000100800 */
[----:B------:R-:W2:Y:S04]  /*14870*/  LDL R23, [R1+0x5868] ;  /* 0x0058680001177983 */ /* 0x000ea80000100800 */
[----:B------:R1:W-:Y:S04]  /*14880*/  STL [R1+0xe0], R18 ;  /* 0x0000e01201007387 */ /* 0x0003e80000100800 */
[----:B------:R-:W2:Y:S04]  /*14890*/  LDL R27, [R1+0x5870] ;  /* 0x00587000011b7983 */ /* 0x000ea80000100800 */
[----:B0-----:R-:W2:Y:S01]  /*148a0*/  LDL R22, [R1+0x5874] ;  /* 0x0058740001167983 */ /* 0x001ea20000100800 */
[----:B-1----:R-:W-:-:S03]  /*148b0*/  IMAD.MOV.U32 R18, RZ, RZ, R8 ;  /* 0x000000ffff127224 */ /* 0x002fc600078e0008 */
[----:B------:R-:W2:Y:S04]  /*148c0*/  LDL R8, [R1+0x5944] ;  /* 0x0059440001087983 */ /* 0x000ea80000100800 */
[----:B------:R0:W-:Y:S01]  /*148d0*/  STL [R1+0xdc], R16 ;  /* 0x0000dc1001007387 */ /* 0x0001e20000100800 */
[----:B------:R-:W-:Y:S02]  /*148e0*/  @!P4 IMAD.MOV R18, RZ, RZ, -R18 ;  /* 0x000000ffff12c224 */ /* 0x000fe400078e0a12 */
[----:B0-----:R-:W-:Y:S02]  /*148f0*/  IMAD.MOV.U32 R16, RZ, RZ, R9 ;  /* 0x000000ffff107224 */ /* 0x001fe400078e0009 */
[----:B------:R-:W2:Y:S02]  /*14900*/  LDL R9, [R1+0x586c] ;  /* 0x00586c0001097983 */ /* 0x000ea40000100800 */
[----:B------:R-:W-:-:S02]  /*14910*/  @!P1 IMAD.MOV R16, RZ, RZ, -R16 ;  /* 0x000000ffff109224 */ /* 0x000fc400078e0a10 */
[----:B------:R0:W-:Y:S01]  /*14920*/  STL [R1+0xd8], R18 ;  /* 0x0000d81201007387 */ /* 0x0001e20000100800 */
[----:B------:R-:W-:-:S03]  /*14930*/  @!P0 IMAD.IADD R10, R10, 0x1, -R2 ;  /* 0x000000010a0a8824 */ /* 0x000fc600078e0a02 */
        /* <DEDUP_REMOVED lines=10> */
[--C-:B------:R-:W-:Y:S02]  /*149e0*/  @!P5 IMAD.IADD R11, R11, 0x1, -R2.reuse ;  /* 0x000000010b0bd824 */ /* 0x100fe400078e0a02 */
[--C-:B------:R-:W-:Y:S02]  /*149f0*/  @!P3 IMAD.IADD R12, R12, 0x1, -R2.reuse ;  /* 0x000000010c0cb824 */ /* 0x100fe400078e0a02 */
[--C-:B------:R-:W-:Y:S01]  /*14a00*/  @!P4 IMAD.IADD R14, R14, 0x1, -R2.reuse ;  /* 0x000000010e0ec824 */ /* 0x100fe200078e0a02 */
[C---:B---3--:R-:W-:Y:S01]  /*14a10*/  ISETP.GT.U32.AND P4, PT, R2.reuse, R20, PT ;  /* 0x000000140200720c */ /* 0x048fe20003f84070 */
[--C-:B------:R-:W-:Y:S01]  /*14a20*/  @!P2 IMAD.IADD R13, R13, 0x1, -R2.reuse ;  /* 0x000000010d0da824 */ /* 0x100fe200078e0a02 */
[----:B----4-:R-:W-:Y:S01]  /*14a30*/  ISETP.GT.U32.AND P2, PT, R2, R19, PT ;  /* 0x000000130200720c */ /* 0x010fe20003f44070 */
[----:B------:R-:W-:Y:S02]  /*14a40*/  @!P6 IMAD.IADD R15, R15, 0x1, -R2 ;  /* 0x000000010f0fe824 */ /* 0x000fe400078e0a02 */
[----:B------:R-:W-:-:S08]  /*14a50*/  @!P0 IMAD.MOV R10, RZ, RZ, -R10 ;  /* 0x000000ffff0a8224 */ /* 0x000fd000078e0a0a */
[--C-:B------:R-:W-:Y:S01]  /*14a60*/  @!P4 IMAD.IADD R20, R20, 0x1, -R2.reuse ;  /* 0x000000011414c824 */ /* 0x100fe200078e0a02 */
[----:B--2---:R-:W-:Y:S01]  /*14a70*/  ISETP.GE.AND P6, PT, R21, RZ, PT ;  /* 0x000000ff1500720c */ /* 0x004fe20003fc6270 */
[----:B------:R-:W-:Y:S01]  /*14a80*/  @!P2 IMAD.IADD R19, R19, 0x1, -R2 ;  /* 0x000000011313a824 */ /* 0x000fe200078e0a02 */
[----:B------:R-:W2:Y:S01]  /*14a90*/  LDL.LU R21, [R1+0x5acc] ;  /* 0x005acc0001157983 */ /* 0x000ea20000300800 */
[----:B------:R-:W-:Y:S02]  /*14aa0*/  ISETP.GE.AND P2, PT, R27, RZ, PT ;  /* 0x000000ff1b00720c */ /* 0x000fe40003f46270 */
[----:B------:R-:W-:Y:S01]  /*14ab0*/  ISETP.GE.AND P4, PT, R22, RZ, PT ;  /* 0x000000ff1600720c */ /* 0x000fe20003f86270 */
[----:B------:R-:W-:Y:S02]  /*14ac0*/  IMAD.MOV.U32 R22, RZ, RZ, R11 ;  /* 0x000000ffff167224 */ /* 0x000fe400078e000b */
[----:B------:R-:W-:-:S05]  /*14ad0*/  IMAD.MOV.U32 R11, RZ, RZ, R12 ;  /* 0x000000ffff0b7224 */ /* 0x000fca00078e000c */
[----:B------:R-:W-:Y:S01]  /*14ae0*/  @!P6 IMAD.MOV R22, RZ, RZ, -R22 ;  /* 0x000000ffff16e224 */ /* 0x000fe200078e0a16 */
[----:B------:R-:W-:-:S13]  /*14af0*/  ISETP.GT.U32.AND P3, PT, R2, R18, PT ;  /* 0x000000120200720c */ /* 0x000fda0003f64070 */
[----:B------:R-:W-:Y:S01]  /*14b00*/  @!P3 IMAD.IADD R18, R18, 0x1, -R2 ;  /* 0x000000011212b824 */ /* 0x000fe200078e0a02 */
[----:B------:R-:W-:Y:S01]  /*14b10*/  ISETP.GE.AND P3, PT, R9, RZ, PT ;  /* 0x000000ff0900720c */ /* 0x000fe20003f66270 */
[----:B------:R-:W-:Y:S01]  /*14b20*/  IMAD.MOV.U32 R27, RZ, RZ, R15 ;  /* 0x000000ffff1b7224 */ /* 0x000fe200078e000f */
[----:B-----5:R-:W-:-:S13]  /*14b30*/  ISETP.GT.U32.AND P5, PT, R2, R17, PT ;  /* 0x000000110200720c */ /* 0x020fda0003fa4070 */
[----:B------:R-:W-:Y:S01]  /*14b40*/  @!P5 IMAD.IADD R17, R17, 0x1, -R2 ;  /* 0x000000011111d824 */ /* 0x000fe200078e0a02 */
[----:B------:R-:W-:Y:S02]  /*14b50*/  ISETP.GE.AND P5, PT, R23, RZ, PT ;  /* 0x000000ff1700720c */ /* 0x000fe40003fa6270 */
[----:B------:R-:W3:Y:S04]  /*14b60*/  LDL.LU R23, [R1+0x5ac8] ;  /* 0x005ac80001177983 */ /* 0x000ee80000300800 */
[----:B------:R0:W-:Y:S07]  /*14b70*/  STL [R1+0xd0], R10 ;  /* 0x0000d00a01007387 */ /* 0x0001ee0000100800 */
[----:B------:R-:W-:-:S02]  /*14b80*/  @!P5 IMAD.MOV R11, RZ, RZ, -R11 ;  /* 0x000000ffff0bd224 */ /* 0x000fc400078e0a0b */
[----:B0-----:R-:W-:Y:S02]  /*14b90*/  IMAD.MOV.U32 R10, RZ, RZ, R13 ;  /* 0x000000ffff0a7224 */ /* 0x001fe400078e000d */
[----:B------:R-:W4:Y:S04]  /*14ba0*/  LDL R13, [R1+0x5880] ;  /* 0x00588000010d7983 */ /* 0x000f280000100800 */
[----:B------:R0:W-:Y:S01]  /*14bb0*/  STL [R1+0xcc], R22 ;  /* 0x0000cc1601007387 */ /* 0x0001e20000100800 */
[----:B------:R-:W-:-:S03]  /*14bc0*/  @!P3 IMAD.MOV R10, RZ, RZ, -R10 ;  /* 0x000000ffff0ab224 */ /* 0x000fc600078e0a0a */
[----:B------:R-:W5:Y:S01]  /*14bd0*/  LDL R12, [R1+0x5884] ;  /* 0x00588400010c7983 */ /* 0x000f620000100800 */
[----:B0-----:R-:W-:-:S03]  /*14be0*/  IMAD.MOV.U32 R22, RZ, RZ, R14 ;  /* 0x000000ffff167224 */ /* 0x001fc600078e000e */
[----:B------:R0:W-:Y:S01]  /*14bf0*/  STL [R1+0xc8], R11 ;  /* 0x0000c80b01007387 */ /* 0x0001e20000100800 */
[----:B------:R-:W-:-:S03]  /*14c00*/  @!P2 IMAD.MOV R22, RZ, RZ, -R22 ;  /* 0x000000ffff16a224 */ /* 0x000fc600078e0a16 */
[----:B------:R-:W5:Y:S04]  /*14c10*/  LDL R14, [R1+0x587c] ;  /* 0x00587c00010e7983 */ /* 0x000f680000100800 */
[----:B------:R1:W-:Y:S04]  /*14c20*/  STL [R1+0xc4], R10 ;  /* 0x0000c40a01007387 */ /* 0x0003e80000100800 */
[----:B0-----:R-:W5:Y:S04]  /*14c30*/  LDL R11, [R1+0x588c] ;  /* 0x00588c00010b7983 */ /* 0x001f680000100800 */
[----:B------:R-:W5:Y:S04]  /*14c40*/  LDL R15, [R1+0x5878] ;  /* 0x00587800010f7983 */ /* 0x000f680000100800 */
[----:B-1----:R-:W5:Y:S04]  /*14c50*/  LDL R10, [R1+0x5888] ;  /* 0x00588800010a7983 */ /* 0x002f680000100800 */
[----:B------:R0:W-:Y:S04]  /*14c60*/  STL [R1+0xc0], R22 ;  /* 0x0000c01601007387 */ /* 0x0001e80000100800 */
[----:B0-----:R-:W5:Y:S01]  /*14c70*/  LDL.LU R22, [R1+0x5ac4] ;  /* 0x005ac40001167983 */ /* 0x001f620000300800 */
[----:B------:R-:W-:-:S13]  /*14c80*/  ISETP.GT.U32.AND P1, PT, R2, R16, PT ;  /* 0x000000100200720c */ /* 0x000fda0003f24070 */
[----:B------:R-:W-:Y:S01]  /*14c90*/  @!P1 IMAD.IADD R16, R16, 0x1, -R2 ;  /* 0x0000000110109824 */ /* 0x000fe200078e0a02 */
[C---:B--2---:R-:W-:Y:S02]  /*14ca0*/  ISETP.GT.U32.AND P1, PT, R2.reuse, R21, PT ;  /* 0x000000150200720c */ /* 0x044fe40003f24070 */
[C---:B------:R-:W-:Y:S02]  /*14cb0*/  ISETP.GT.U32.AND P5, PT, R2.reuse, R18, PT ;  /* 0x000000120200720c */ /* 0x040fe40003fa4070 */
[C---:B------:R-:W-:Y:S02]  /*14cc0*/  ISETP.GT.U32.AND P0, PT, R2.reuse, R16, PT ;  /* 0x000000100200720c */ /* 0x040fe40003f04070 */
[----:B------:R-:W-:Y:S01]  /*14cd0*/  ISETP.GT.U32.AND P3, PT, R2, R19, PT ;  /* 0x000000130200720c */ /* 0x000fe20003f64070 */
[----:B------:R-:W-:-:S06]  /*14ce0*/  @!P4 IMAD.MOV R27, RZ, RZ, -R27 ;  /* 0x000000ffff1bc224 */ /* 0x000fcc00078e0a1b */
[----:B------:R-:W-:Y:S01]  /*14cf0*/  @!P1 IMAD.IADD R21, R21, 0x1, -R2 ;  /* 0x0000000115159824 */ /* 0x000fe200078e0a02 */
[----:B------:R-:W-:-:S04]  /*14d00*/  ISETP.GT.U32.AND P1, PT, R2, R17, PT ;  /* 0x000000110200720c */ /* 0x000fc80003f24070 */
[----:B------:R-:W-:Y:S01]  /*14d10*/  ISETP.GT.U32.AND P6, PT, R2, R21, PT ;  /* 0x000000150200720c */ /* 0x000fe20003fc4070 */
[----:B------:R0:W-:Y:S01]  /*14d20*/  STL [R1+0xbc], R27 ;  /* 0x0000bc1b01007387 */ /* 0x0001e20000100800 */
[--C-:B------:R-:W-:Y:S01]  /*14d30*/  @!P5 IMAD.IADD R18, R18, 0x1, -R2.reuse ;  /* 0x000000011212d824 */ /* 0x100fe200078e0a02 */
[----:B------:R-:W-:Y:S01]  /*14d40*/  ISETP.GT.U32.AND P5, PT, R2, R25, PT ;  /* 0x000000190200720c */ /* 0x000fe20003fa4070 */
[--C-:B------:R-:W-:Y:S02]  /*14d50*/  @!P0 IMAD.IADD R16, R16, 0x1, -R2.reuse ;  /* 0x0000000110108824 */ /* 0x100fe400078e0a02 */
[--C-:B------:R-:W-:Y:S01]  /*14d60*/  @!P3 IMAD.IADD R19, R19, 0x1, -R2.reuse ;  /* 0x000000011313b824 */ /* 0x100fe200078e0a02 */
[----:B0-----:R-:W2:Y:S01]  /*14d70*/  LDL.LU R27, [R1+0x5ac0] ;  /* 0x005ac000011b7983 */ /* 0x001ea20000300800 */
[C---:B------:R-:W-:Y:S01]  /*14d80*/  ISETP.GT.U32.AND P3, PT, R2.reuse, R26, PT ;  /* 0x0000001a0200720c */ /* 0x040fe20003f64070 */
[----:B------:R-:W-:Y:S01]  /*14d90*/  @!P1 IMAD.IADD R17, R17, 0x1, -R2 ;  /* 0x0000000111119824 */ /* 0x000fe200078e0a02 */
[----:B------:R-:W-:-:S03]  /*14da0*/  ISETP.GT.U32.AND P1, PT, R2, R24, PT ;  /* 0x000000180200720c */ /* 0x000fc60003f24070 */
[--C-:B------:R-:W-:Y:S01]  /*14db0*/  @!P6 IMAD.IADD R21, R21, 0x1, -R2.reuse ;  /* 0x000000011515e824 */ /* 0x100fe200078e0a02 */
[----:B------:R-:W-:Y:S02]  /*14dc0*/  IABS R8, R8 ;  /* 0x0000000800087213 */ /* 0x000fe40000000000 */
[----:B------:R-:W-:-:S03]  /*14dd0*/  @!P5 IMAD.IADD R25, R25, 0x1, -R2 ;  /* 0x000000011919d824 */ /* 0x000fc600078e0a02 */
[----:B------:R-:W-:-:S04]  /*14de0*/  IMAD.HI.U32 R9, R61, R8, RZ ;  /* 0x000000083d097227 */ /* 0x000fc800078e00ff */
[--C-:B------:R-:W-:Y:S02]  /*14df0*/  @!P3 IMAD.IADD R26, R26, 0x1, -R2.reuse ;  /* 0x000000011a1ab824 */ /* 0x100fe400078e0a02 */
[----:B------:R-:W-:Y:S02]  /*14e00*/  IMAD.MOV R9, RZ, RZ, -R9 ;  /* 0x000000ffff097224 */ /* 0x000fe400078e0a09 */
[----:B------:R-:W-:Y:S02]  /*14e10*/  @!P1 IMAD.IADD R24, R24, 0x1, -R2 ;  /* 0x0000000118189824 */ /* 0x000fe400078e0a02 */
[C---:B------:R-:W-:Y:S02]  /*14e20*/  IMAD R8, R2.reuse, R9, R8 ;  /* 0x0000000902087224 */ /* 0x040fe400078e0208 */
[----:B------:R-:W2:Y:S01]  /*14e30*/  LDL R9, [R1+0x5890] ;  /* 0x0058900001097983 */ /* 0x000ea20000100800 */
[----:B---3--:R-:W-:-:S13]  /*14e40*/  ISETP.GT.U32.AND P0, PT, R2, R23, PT ;  /* 0x000000170200720c */ /* 0x008fda0003f04070 */
[----:B------:R-:W-:Y:S01]  /*14e50*/  @!P0 IMAD.IADD R23, R23, 0x1, -R2 ;  /* 0x0000000117178824 */ /* 0x000fe200078e0a02 */
[----:B----4-:R-:W-:Y:S02]  /*14e60*/  ISETP.GE.AND P0, PT, R13, RZ, PT ;  /* 0x000000ff0d00720c */ /* 0x010fe40003f06270 */
[----:B-----5:R-:W-:Y:S02]  /*14e70*/  ISETP.GE.AND P1, PT, R12, RZ, PT ;  /* 0x000000ff0c00720c */ /* 0x020fe40003f26270 */
[----:B------:R-:W-:Y:S02]  /*14e80*/  ISETP.GE.AND P6, PT, R15, RZ, PT ;  /* 0x000000ff0f00720c */ /* 0x000fe40003fc6270 */
[----:B------:R-:W-:Y:S01]  /*14e90*/  ISETP.GT.U32.AND P4, PT, R2, R22, PT ;  /* 0x000000160200720c */ /* 0x000fe20003f84070 */
[----:B------:R-:W3:Y:S01]  /*14ea0*/  LDL R15, [R1+0x5894] ;  /* 0x00589400010f7983 */ /* 0x000ee20000100800 */
[----:B------:R-:W-:Y:S01]  /*14eb0*/  ISETP.GE.AND P5, PT, R10, RZ, PT ;  /* 0x000000ff0a00720c */ /* 0x000fe20003fa6270 */
[----:B------:R-:W-:Y:S01]  /*14ec0*/  IMAD.MOV.U32 R10, RZ, RZ, R16 ;  /* 0x000000ffff0a7224 */ /* 0x000fe200078e0010 */
[----:B------:R-:W-:-:S09]  /*14ed0*/  ISETP.GE.AND P3, PT, R11, RZ, PT ;  /* 0x000000ff0b00720c */ /* 0x000fd20003f66270 */
[----:B------:R-:W-:Y:S01]  /*14ee0*/  @!P4 IMAD.IADD R22, R22, 0x1, -R2 ;  /* 0x000000011616c824 */ /* 0x000fe200078e0a02 */
[----:B------:R-:W-:Y:S01]  /*14ef0*/  ISETP.GE.AND P4, PT, R14, RZ, PT ;  /* 0x000000ff0e00720c */ /* 0x000fe20003f86270 */
[----:B------:R-:W-:Y:S01]  /*14f00*/  IMAD.MOV.U32 R11, RZ, RZ, R17 ;  /* 0x000000ffff0b7224 */ /* 0x000fe200078e0011 */
[----:B------:R-:W4:Y:S01]  /*14f10*/  LDL R14, [R1+0x5948] ;  /* 0x00594800010e7983 */ /* 0x000f220000100800 */
[----:B------:R-:W-:-:S05]  /*14f20*/  @!P6 IMAD.MOV R10, RZ, RZ, -R10 ;  /* 0x000000ffff0ae224 */ /* 0x000fca00078e0a0a */
[----:B------:R0:W-:Y:S05]  /*14f30*/  STL [R1+0xb8], R10 ;  /* 0x0000b80a01007387 */ /* 0x0001ea0000100800 */
[----:B------:R-:W-:Y:S02]  /*14f40*/  @!P4 IMAD.MOV R11, RZ, RZ, -R11 ;  /* 0x000000ffff0bc224 */ /* 0x000fe400078e0a0b */
[----:B0-----:R-:W-:-:S03]  /*14f50*/  IMAD.MOV.U32 R10, RZ, RZ, R18 ;  /* 0x000000ffff0a7224 */ /* 0x001fc600078e0012 */
[----:B------:R0:W-:Y:S01]  /*14f60*/  STL [R1+0xb4], R11 ;  /* 0x0000b40b01007387 */ /* 0x0001e20000100800 */
[----:B------:R-:W-:-:S03]  /*14f70*/  @!P0 IMAD.MOV R10, RZ, RZ, -R10 ;  /* 0x000000ffff0a8224 */ /* 0x000fc600078e0a0a */
[----:B------:R-:W5:Y:S01]  /*14f80*/  LDL R13, [R1+0x5898] ;  /* 0x00589800010d7983 */ /* 0x000f620000100800 */
[----:B0-----:R-:W-:-:S03]  /*14f90*/  IMAD.MOV.U32 R11, RZ, RZ, R19 ;  /* 0x000000ffff0b7224 */ /* 0x001fc600078e0013 */
[----:B------:R0:W-:Y:S01]  /*14fa0*/  STL [R1+0xb0], R10 ;  /* 0x0000b00a01007387 */ /* 0x0001e20000100800 */
[----:B------:R-:W-:-:S03]  /*14fb0*/  @!P1 IMAD.MOV R11, RZ, RZ, -R11 ;  /* 0x000000ffff0b9224 */ /* 0x000fc600078e0a0b */
[----:B------:R-:W4:Y:S04]  /*14fc0*/  LDL R12, [R1+0x58a0] ;  /* 0x0058a000010c7983 */ /* 0x000f280000100800 */
[----:B0-----:R-:W4:Y:S04]  /*14fd0*/  LDL R10, [R1+0x589c] ;  /* 0x00589c00010a7983 */ /* 0x001f280000100800 */
[----:B------:R0:W-:Y:S04]  /*14fe0*/  STL [R1+0xac], R11 ;  /* 0x0000ac0b01007387 */ /* 0x0001e80000100800 */
[----:B0-----:R-:W4:Y:S01]  /*14ff0*/  LDL R11, [R1+0x58a4] ;  /* 0x0058a400010b7983 */ /* 0x001f220000100800 */
[----:B------:R-:W-:-:S02]  /*15000*/  ISETP.GT.U32.AND P2, PT, R2, R20, PT ;  /* 0x000000140200720c */ /* 0x000fc40003f44070 */
[----:B------:R-:W-:-:S11]  /*15010*/  ISETP.GT.U32.AND P1, PT, R2, R25, PT ;  /* 0x000000190200720c */ /* 0x000fd60003f24070 */
[----:B------:R-:W-:Y:S01]  /*15020*/  @!P2 IMAD.IADD R20, R20, 0x1, -R2 ;  /* 0x000000011414a824 */ /* 0x000fe200078e0a02 */
[C---:B--2---:R-:W-:Y:S02]  /*15030*/  ISETP.GT.U32.AND P2, PT, R2.reuse, R27, PT ;  /* 0x0000001b0200720c */ /* 0x044fe40003f44070 */
[C---:B------:R-:W-:Y:S01]  /*15040*/  ISETP.GT.U32.AND P6, PT, R2.reuse, R26, PT ;  /* 0x0000001a0200720c */ /* 0x040fe20003fc4070 */
[----:B------:R-:W-:Y:S01]  /*15050*/  IMAD.MOV.U32 R17, RZ, RZ, R20 ;  /* 0x000000ffff117224 */ /* 0x000fe200078e0014 */
[C---:B------:R-:W-:Y:S02]  /*15060*/  ISETP.GT.U32.AND P4, PT, R2.reuse, R23, PT ;  /* 0x000000170200720c */ /* 0x040fe40003f84070 */
[----:B------:R-:W-:Y:S01]  /*15070*/  ISETP.GT.U32.AND P0, PT, R2, R24, PT ;  /* 0x000000180200720c */ /* 0x000fe20003f04070 */
[----:B------:R-:W-:-:S06]  /*15080*/  @!P5 IMAD.MOV R17, RZ, RZ, -R17 ;  /* 0x000000ffff11d224 */ /* 0x000fcc00078e0a11 */
[----:B------:R-:W-:Y:S01]  /*15090*/  @!P2 IMAD.IADD R27, R27, 0x1, -R2 ;  /* 0x000000011b1ba824 */ /* 0x000fe200078e0a02 */
[----:B------:R-:W-:-:S04]  /*150a0*/  ISETP.GT.U32.AND P2, PT, R2, R22, PT ;  /* 0x000000160200720c */ /* 0x000fc80003f44070 */
[C---:B------:R-:W-:Y:S01]  /*150b0*/  ISETP.GT.U32.AND P5, PT, R2.reuse, R27, PT ;  /* 0x0000001b0200720c */ /* 0x040fe20003fa4070 */
[--C-:B------:R-:W-:Y:S01]  /*150c0*/  @!P1 IMAD.IADD R25, R25, 0x1, -R2.reuse ;  /* 0x0000000119199824 */ /* 0x100fe200078e0a02 */
[----:B------:R-:W-:Y:S01]  /*150d0*/  ISETP.GT.U32.AND P1, PT, R2, R31, PT ;  /* 0x0000001f0200720c */ /* 0x000fe20003f24070 */
[--C-:B------:R-:W-:Y:S01]  /*150e0*/  @!P6 IMAD.IADD R26, R26, 0x1, -R2.reuse ;  /* 0x000000011a1ae824 */ /* 0x100fe200078e0a02 */
[C---:B------:R-:W-:Y:S01]  /*150f0*/  ISETP.GT.U32.AND P6, PT, R2.reuse, R32, PT ;  /* 0x000000200200720c */ /* 0x040fe20003fc4070 */
[--C-:B------:R-:W-:Y:S01]  /*15100*/  @!P4 IMAD.IADD R23, R23, 0x1, -R2.reuse ;  /* 0x000000011717c824 */ /* 0x100fe200078e0a02 */
[----:B------:R-:W-:Y:S01]  /*15110*/  ISETP.GT.U32.AND P4, PT, R2, R29, PT ;  /* 0x0000001d0200720c */ /* 0x000fe20003f84070 */
[--C-:B------:R-:W-:Y:S01]  /*15120*/  @!P0 IMAD.IADD R24, R24, 0x1, -R2.reuse ;  /* 0x0000000118188824 */ /* 0x100fe200078e0a02 */
[----:B------:R-:W-:Y:S01]  /*15130*/  ISETP.GT.U32.AND P0, PT, R2, R30, PT ;  /* 0x0000001e0200720c */ /* 0x000fe20003f04070 */
[----:B------:R-:W-:Y:S01]  /*15140*/  @!P2 IMAD.IADD R22, R22, 0x1, -R2 ;  /* 0x000000011616a824 */ /* 0x000fe200078e0a02 */
[----:B------:R-:W-:-:S03]  /*15150*/  ISETP.GE.AND P2, PT, R9, RZ, PT ;  /* 0x000000ff0900720c */ /* 0x000fc60003f46270 */
[--C-:B------:R-:W-:Y:S02]  /*15160*/  @!P5 IMAD.IADD R27, R27, 0x1, -R2.reuse ;  /* 0x000000011b1bd824 */ /* 0x100fe400078e0a02 */
[--C-:B------:R-:W-:Y:S02]  /*15170*/  @!P1 IMAD.IADD R31, R31, 0x1, -R2.reuse ;  /* 0x000000011f1f9824 */ /* 0x100fe400078e0a02 */
[----:B------:R-:W-:Y:S02]  /*15180*/  IMAD.MOV.U32 R16, RZ, RZ, R21 ;  /* 0x000000ffff107224 */ /* 0x000fe400078e0015 */
[--C-:B------:R-:W-:Y:S02]  /*15190*/  @!P6 IMAD.IADD R32, R32, 0x1, -R2.reuse ;  /* 0x000000012020e824 */ /* 0x100fe400078e0a02 */
[--C-:B------:R-:W-:Y:S02]  /*151a0*/  @!P4 IMAD.IADD R29, R29, 0x1, -R2.reuse ;  /* 0x000000011d1dc824 */ /* 0x100fe400078e0a02 */
[----:B------:R-:W-:-:S02]  /*151b0*/  @!P0 IMAD.IADD R30, R30, 0x1, -R2 ;  /* 0x000000011e1e8824 */ /* 0x000fc400078e0a02 */
[----:B------:R-:W-:Y:S01]  /*151c0*/  @!P3 IMAD.MOV R16, RZ, RZ, -R16 ;  /* 0x000000ffff10b224 */ /* 0x000fe200078e0a10 */
[----:B------:R0:W-:Y:S04]  /*151d0*/  STL [R1+0xa8], R17 ;  /* 0x0000a81101007387 */ /* 0x0001e80000100800 */
[----:B------:R1:W-:Y:S01]  /*151e0*/  STL [R1+0xa4], R16 ;  /* 0x0000a41001007387 */ /* 0x0003e20000100800 */
[----:B---3--:R-:W-:Y:S02]  /*151f0*/  ISETP.GE.AND P5, PT, R15, RZ, PT ;  /* 0x000000ff0f00720c */ /* 0x008fe40003fa6270 */
[----:B-----5:R-:W-:Y:S02]  /*15200*/  ISETP.GE.AND P4, PT, R13, RZ, PT ;  /* 0x000000ff0d00720c */ /* 0x020fe40003f86270 */
[----:B----4-:R-:W-:Y:S01]  /*15210*/  ISETP.GE.AND P1, PT, R12, RZ, PT ;  /* 0x000000ff0c00720c */ /* 0x010fe20003f26270 */
[----:B------:R-:W-:-:S04]  /*15220*/  IMAD.MOV.U32 R12, RZ, RZ, R22 ;  /* 0x000000ffff0c7224 */ /* 0x000fc800078e0016 */
[----:B------:R-:W-:Y:S01]  /*15230*/  @!P2 IMAD.MOV R12, RZ, RZ, -R12 ;  /* 0x000000ffff0ca224 */ /* 0x000fe200078e0a0c */
[----:B------:R-:W-:-:S04]  /*15240*/  ISETP.GE.AND P0, PT, R10, RZ, PT ;  /* 0x000000ff0a00720c */ /* 0x000fc80003f06270 */
[----:B------:R2:W-:Y:S04]  /*15250*/  STL [R1+0xa0], R12 ;  /* 0x0000a00c01007387 */ /* 0x0005e80000100800 */
[----:B0-----:R-:W3:Y:S04]  /*15260*/  LDL R17, [R1+0x58a8] ;  /* 0x0058a80001117983 */ /* 0x001ee80000100800 */
[----:B-1----:R-:W4:Y:S01]  /*15270*/  LDL R16, [R1+0x58ac] ;  /* 0x0058ac0001107983 */ /* 0x002f220000100800 */
[----:B------:R-:W-:Y:S01]  /*15280*/  ISETP.GE.AND P6, PT, R11, RZ, PT ;  /* 0x000000ff0b00720c */ /* 0x000fe20003fc6270 */
[----:B------:R-:W-:-:S02]  /*15290*/  IMAD.MOV.U32 R11, RZ, RZ, R23 ;  /* 0x000000ffff0b7224 */ /* 0x000fc400078e0017 */
[----:B------:R-:W5:Y:S02]  /*152a0*/  LDL R15, [R1+0x58b0] ;  /* 0x0058b000010f7983 */ /* 0x000f640000100800 */
[----:B------:R-:W-:Y:S02]  /*152b0*/  @!P5 IMAD.MOV R11, RZ, RZ, -R11 ;  /* 0x000000ffff0bd224 */ /* 0x000fe400078e0a0b */
[----:B--2---:R-:W-:-:S03]  /*152c0*/  IMAD.MOV.U32 R12, RZ, RZ, R24 ;  /* 0x000000ffff0c7224 */ /* 0x004fc600078e0018 */
[----:B------:R0:W-:Y:S01]  /*152d0*/  STL [R1+0x9c], R11 ;  /* 0x00009c0b01007387 */ /* 0x0001e20000100800 */
[----:B------:R-:W-:-:S03]  /*152e0*/  @!P4 IMAD.MOV R12, RZ, RZ, -R12 ;  /* 0x000000ffff0cc224 */ /* 0x000fc600078e0a0c */
[----:B------:R-:W2:Y:S01]  /*152f0*/  LDL R13, [R1+0x58b4] ;  /* 0x0058b400010d7983 */ /* 0x000ea20000100800 */
[----:B0-----:R-:W-:-:S04]  /*15300*/  IMAD.MOV.U32 R11, RZ, RZ, R25 ;  /* 0x000000ffff0b7224 */ /* 0x001fc800078e0019 */
[----:B------:R-:W-:Y:S01]  /*15310*/  @!P0 IMAD.MOV R11, RZ, RZ, -R11 ;  /* 0x000000ffff0b8224 */ /* 0x000fe200078e0a0b */
[----:B------:R0:W-:Y:S04]  /*15320*/  STL [R1+0x98], R12 ;  /* 0x0000980c01007387 */ /* 0x0001e80000100800 */
[----:B------:R1:W-:Y:S04]  /*15330*/  STL [R1+0x94], R11 ;  /* 0x0000940b01007387 */ /* 0x0003e80000100800 */
[----:B0-----:R-:W2:Y:S04]  /*15340*/  LDL R12, [R1+0x58bc] ;  /* 0x0058bc00010c7983 */ /* 0x001ea80000100800 */
[----:B-1----:R-:W2:Y:S01]  /*15350*/  LDL R11, [R1+0x58b8] ;  /* 0x0058b800010b7983 */ /* 0x002ea20000100800 */
[----:B------:R-:W-:-:S13]  /*15360*/  ISETP.GT.U32.AND P3, PT, R2, R28, PT ;  /* 0x0000001c0200720c */ /* 0x000fda0003f64070 */
[----:B------:R-:W-:Y:S01]  /*15370*/  @!P3 IMAD.IADD R28, R28, 0x1, -R2 ;  /* 0x000000011c1cb824 */ /* 0x000fe200078e0a02 */
[C---:B------:R-:W-:Y:S02]  /*15380*/  ISETP.GT.U32.AND P3, PT, R2.reuse, R33, PT ;  /* 0x000000210200720c */ /* 0x040fe40003f64070 */
[C---:B------:R-:W-:Y:S02]  /*15390*/  ISETP.GT.U32.AND P4, PT, R2.reuse, R30, PT ;  /* 0x0000001e0200720c */ /* 0x040fe40003f84070 */
[----:B------:R-:W-:Y:S01]  /*153a0*/  ISETP.GT.U32.AND P2, PT, R2, R28, PT ;  /* 0x0000001c0200720c */ /* 0x000fe20003f44070 */
[----:B------:R-:W-:-:S08]  /*153b0*/  IMAD.MOV.U32 R18, RZ, RZ, R27 ;  /* 0x000000ffff127224 */ /* 0x000fd000078e001b */
[----:B------:R-:W-:-:S05]  /*153c0*/  @!P3 IMAD.IADD R33, R33, 0x1, -R2 ;  /* 0x000000012121b824 */ /* 0x000fca00078e0a02 */
[C---:B------:R-:W-:Y:S01]  /*153d0*/  ISETP.GT.U32.AND P5, PT, R2.reuse, R33, PT ;  /* 0x000000210200720c */ /* 0x040fe20003fa4070 */
[----:B------:R-:W-:Y:S01]  /*153e0*/  @!P6 IMAD.MOV R18, RZ, RZ, -R18 ;  /* 0x000000ffff12e224 */ /* 0x000fe200078e0a12 */
[----:B------:R-:W-:Y:S01]  /*153f0*/  ISETP.GT.U32.AND P6, PT, R2, R34, PT ;  /* 0x000000220200720c */ /* 0x000fe20003fc4070 */
[--C-:B------:R-:W-:Y:S01]  /*15400*/  @!P4 IMAD.IADD R30, R30, 0x1, -R2.reuse ;  /* 0x000000011e1ec824 */ /* 0x100fe200078e0a02 */
[----:B------:R-:W-:Y:S01]  /*15410*/  ISETP.GT.U32.AND P4, PT, R2, R37, PT ;  /* 0x000000250200720c */ /* 0x000fe20003f84070 */
[----:B------:R-:W-:Y:S01]  /*15420*/  @!P2 IMAD.IADD R28, R28, 0x1, -R2 ;  /* 0x000000011c1ca824 */ /* 0x000fe200078e0a02 */
[C---:B------:R-:W-:Y:S02]  /*15430*/  ISETP.GT.U32.AND P2, PT, R2.reuse, R35, PT ;  /* 0x000000230200720c */ /* 0x040fe40003f44070 */
[C---:B------:R-:W-:Y:S02]  /*15440*/  ISETP.GT.U32.AND P3, PT, R2.reuse, R29, PT ;  /* 0x0000001d0200720c */ /* 0x040fe40003f64070 */
[----:B------:R-:W-:-:S03]  /*15450*/  ISETP.GT.U32.AND P0, PT, R2, R31, PT ;  /* 0x0000001f0200720c */ /* 0x000fc60003f04070 */
[----:B------:R-:W-:Y:S01]  /*15460*/  @!P5 IMAD.IADD R33, R33, 0x1, -R2 ;  /* 0x000000012121d824 */ /* 0x000fe200078e0a02 */
[----:B------:R-:W-:Y:S01]  /*15470*/  IABS R9, R14 ;  /* 0x0000000e00097213 */ /* 0x000fe20000000000 */
[----:B------:R-:W-:Y:S02]  /*15480*/  IMAD.MOV.U32 R19, RZ, RZ, R26 ;  /* 0x000000ffff137224 */ /* 0x000fe400078e001a */
[--C-:B------:R-:W-:Y:S02]  /*15490*/  @!P6 IMAD.IADD R34, R34, 0x1, -R2.reuse ;  /* 0x000000012222e824 */ /* 0x100fe400078e0a02 */
[----:B------:R-:W-:Y:S02]  /*154a0*/  @!P4 IMAD.IADD R37, R37, 0x1, -R2 ;  /* 0x000000012525c824 */ /* 0x000fe400078e0a02 */
[----:B------:R-:W-:-:S04]  /*154b0*/  IMAD.HI.U32 R10, R61, R9, RZ ;  /* 0x000000093d0a7227 */ /* 0x000fc800078e00ff */
[--C-:B------:R-:W-:Y:S02]  /*154c0*/  @!P2 IMAD.IADD R35, R35, 0x1, -R2.reuse ;  /* 0x000000012323a824 */ /* 0x100fe400078e0a02 */
[----:B------:R-:W-:Y:S02]  /*154d0*/  @!P1 IMAD.MOV R19, RZ, RZ, -R19 ;  /* 0x000000ffff139224 */ /* 0x000fe400078e0a13 */
[----:B------:R-:W-:Y:S01]  /*154e0*/  @!P3 IMAD.IADD R29, R29, 0x1, -R2 ;  /* 0x000000011d1db824 */ /* 0x000fe200078e0a02 */
[C---:B------:R-:W-:Y:S01]  /*154f0*/  ISETP.GT.U32.AND P3, PT, R2.reuse, R36, PT ;  /* 0x000000240200720c */ /* 0x040fe20003f64070 */
[----:B------:R-:W-:Y:S02]  /*15500*/  IMAD.MOV R10, RZ, RZ, -R10 ;  /* 0x000000ffff0a7224 */ /* 0x000fe400078e0a0a */
[----:B------:R-:W-:Y:S01]  /*15510*/  @!P0 IMAD.IADD R31, R31, 0x1, -R2 ;  /* 0x000000011f1f8824 */ /* 0x000fe200078e0a02 */
[C---:B------:R-:W-:Y:S01]  /*15520*/  ISETP.GT.U32.AND P0, PT, R2.reuse, R38, PT ;  /* 0x000000260200720c */ /* 0x040fe20003f04070 */
[----:B------:R-:W-:Y:S01]  /*15530*/  STL [R1+0x90], R19 ;  /* 0x0000901301007387 */ /* 0x000fe20000100800 */
[----:B------:R-:W-:-:S02]  /*15540*/  IMAD R9, R2, R10, R9 ;  /* 0x0000000a02097224 */ /* 0x000fc400078e0209 */
[----:B------:R-:W-:Y:S01]  /*15550*/  IMAD.MOV.U32 R10, RZ, RZ, R29 ;  /* 0x000000ffff0a7224 */ /* 0x000fe200078e001d */
[----:B------:R0:W-:Y:S04]  /*15560*/  STL [R1+0x8c], R18 ;  /* 0x00008c1201007387 */ /* 0x0001e80000100800 */
[----:B0-----:R-:W2:Y:S01]  /*15570*/  LDL R18, [R1+0x58c0] ;  /* 0x0058c00001127983 */ /* 0x001ea20000100800 */
[----:B------:R-:W-:-:S03]  /*15580*/  @!P3 IMAD.IADD R36, R36, 0x1, -R2 ;  /* 0x000000012424b824 */ /* 0x000fc600078e0a02 */
[----:B------:R-:W-:Y:S01]  /*15590*/  @!P0 IMAD.IADD R38, R38, 0x1, -R2 ;  /* 0x0000000126268824 */ /* 0x000fe200078e0a02 */
[----:B---3--:R-:W-:Y:S02]  /*155a0*/  ISETP.GE.AND P5, PT, R17, RZ, PT ;  /* 0x000000ff1100720c */ /* 0x008fe40003fa6270 */
[----:B------:R-:W3:Y:S01]  /*155b0*/  LDL R17, [R1+0x58c4] ;  /* 0x0058c40001117983 */ /* 0x000ee20000100800 */
[----:B----4-:R-:W-:-:S03]  /*155c0*/  ISETP.GE.AND P6, PT, R16, RZ, PT ;  /* 0x000000ff1000720c */ /* 0x010fc60003fc6270 */
[----:B------:R-:W4:Y:S01]  /*155d0*/  LDL R16, [R1+0x594c] ;  /* 0x00594c0001107983 */ /* 0x000f220000100800 */
[----:B-----5:R-:W-:-:S09]  /*155e0*/  ISETP.GE.AND P2, PT, R15, RZ, PT ;  /* 0x000000ff0f00720c */ /* 0x020fd20003f46270 */
[----:B------:R-:W-:Y:S01]  /*155f0*/  @!P6 IMAD.MOV R10, RZ, RZ, -R10 ;  /* 0x000000ffff0ae224 */ /* 0x000fe200078e0a0a */
[----:B--2---:R-:W-:Y:S02]  /*15600*/  ISETP.GE.AND P3, PT, R13, RZ, PT ;  /* 0x000000ff0d00720c */ /* 0x004fe40003f66270 */
[----:B------:R-:W-:Y:S01]  /*15610*/  ISETP.GE.AND P4, PT, R11, RZ, PT ;  /* 0x000000ff0b00720c */ /* 0x000fe20003f86270 */
[----:B------:R-:W-:-:S04]  /*15620*/  IMAD.MOV.U32 R11, RZ, RZ, R28 ;  /* 0x000000ffff0b7224 */ /* 0x000fc800078e001c */
[----:B------:R-:W-:-:S05]  /*15630*/  @!P5 IMAD.MOV R11, RZ, RZ, -R11 ;  /* 0x000000ffff0bd224 */ /* 0x000fca00078e0a0b */
[----:B------:R0:W-:Y:S01]  /*15640*/  STL [R1+0x88], R11 ;  /* 0x0000880b01007387 */ /* 0x0001e20000100800 */
[----:B------:R-:W-:Y:S01]  /*15650*/  ISETP.GE.AND P0, PT, R12, RZ, PT ;  /* 0x000000ff0c00720c */ /* 0x000fe20003f06270 */
[----:B0-----:R-:W-:Y:S02]  /*15660*/  IMAD.MOV.U32 R11, RZ, RZ, R30 ;  /* 0x000000ffff0b7224 */ /* 0x001fe400078e001e */
[----:B------:R-:W-:Y:S02]  /*15670*/  STL [R1+0x84], R10 ;  /* 0x0000840a01007387 */ /* 0x000fe40000100800 */
[----:B------:R-:W-:Y:S02]  /*15680*/  @!P2 IMAD.MOV R11, RZ, RZ, -R11 ;  /* 0x000000ffff0ba224 */ /* 0x000fe400078e0a0b */
[----:B------:R-:W2:Y:S04]  /*15690*/  LDL R15, [R1+0x58c8] ;  /* 0x0058c800010f7983 */ /* 0x000ea80000100800 */
[----:B------:R-:W5:Y:S04]  /*156a0*/  LDL R13, [R1+0x58cc] ;  /* 0x0058cc00010d7983 */ /* 0x000f680000100800 */
[----:B------:R0:W-:Y:S04]  /*156b0*/  STL [R1+0x80], R11 ;  /* 0x0000800b01007387 */ /* 0x0001e80000100800 */
[----:B------:R-:W4:Y:S04]  /*156c0*/  LDL R12, [R1+0x58d0] ;  /* 0x0058d000010c7983 */ /* 0x000f280000100800 */
[----:B0-----:R-:W4:Y:S01]  /*156d0*/  LDL R11, [R1+0x58d4] ;  /* 0x0058d400010b7983 */ /* 0x001f220000100800 */
[----:B------:R-:W-:Y:S01]  /*156e0*/  ISETP.GT.U32.AND P1, PT, R2, R32, PT ;  /* 0x000000200200720c */ /* 0x000fe20003f24070 */
[----:B------:R-:W-:-:S12]  /*156f0*/  IMAD.MOV.U32 R10, RZ, RZ, R31 ;  /* 0x000000ffff0a7224 */ /* 0x000fd800078e001f */
[----:B------:R-:W-:Y:S01]  /*15700*/  @!P1 IMAD.IADD R32, R32, 0x1, -R2 ;  /* 0x0000000120209824 */ /* 0x000fe200078e0a02 */
[C---:B------:R-:W-:Y:S01]  /*15710*/  ISETP.GT.U32.AND P1, PT, R2.reuse, R39, PT ;  /* 0x000000270200720c */ /* 0x040fe20003f24070 */
[----:B------:R-:W-:Y:S02]  /*15720*/  @!P3 IMAD.MOV R10, RZ, RZ, -R10 ;  /* 0x000000ffff0ab224 */ /* 0x000fe400078e0a0a */
[----:B------:R-:W-:Y:S01]  /*15730*/  IMAD.MOV.U32 R19, RZ, RZ, R32 ;  /* 0x000000ffff137224 */ /* 0x000fe200078e0020 */
[C---:B------:R-:W-:Y:S02]  /*15740*/  ISETP.GT.U32.AND P3, PT, R2.reuse, R37, PT ;  /* 0x000000250200720c */ /* 0x040fe40003f64070 */
[C---:B------:R-:W-:Y:S01]  /*15750*/  ISETP.GT.U32.AND P5, PT, R2.reuse, R35, PT ;  /* 0x000000230200720c */ /* 0x040fe20003fa4070 */
[----:B------:R-:W-:Y:S01]  /*15760*/  @!P4 IMAD.MOV R19, RZ, RZ, -R19 ;  /* 0x000000ffff13c224 */ /* 0x000fe200078e0a13 */
[C---:B------:R-:W-:Y:S02]  /*15770*/  ISETP.GT.U32.AND P4, PT, R2.reuse, R38, PT ;  /* 0x000000260200720c */ /* 0x040fe40003f84070 */
[----:B------:R-:W-:-:S03]  /*15780*/  ISETP.GT.U32.AND P2, PT, R2, R36, PT ;  /* 0x000000240200720c */ /* 0x000fc60003f44070 */
[----:B------:R-:W-:Y:S01]  /*15790*/  @!P1 IMAD.IADD R39, R39, 0x1, -R2 ;  /* 0x0000000127279824 */ /* 0x000fe200078e0a02 */
[----:B------:R-:W-:-:S04]  /*157a0*/  ISETP.GT.U32.AND P1, PT, R2, R34, PT ;  /* 0x000000220200720c */ /* 0x000fc80003f24070 */
[C---:B------:R-:W-:Y:S01]  /*157b0*/  ISETP.GT.U32.AND P6, PT, R2.reuse, R39, PT ;  /* 0x000000270200720c */ /* 0x040fe20003fc4070 */
[--C-:B------:R-:W-:Y:S01]  /*157c0*/  @!P3 IMAD.IADD R37, R37, 0x1, -R2.reuse ;  /* 0x000000012525b824 */ /* 0x100fe200078e0a02 */
[C---:B------:R-:W-:Y:S01]  /*157d0*/  ISETP.GT.U32.AND P3, PT, R2.reuse, R43, PT ;  /* 0x0000002b0200720c */ /* 0x040fe20003f64070 */
[--C-:B------:R-:W-:Y:S01]  /*157e0*/  @!P5 IMAD.IADD R35, R35, 0x1, -R2.reuse ;  /* 0x000000012323d824 */ /* 0x100fe200078e0a02 */
[----:B------:R-:W-:Y:S01]  /*157f0*/  ISETP.GT.U32.AND P5, PT, R2, R41, PT ;  /* 0x000000290200720c */ /* 0x000fe20003fa4070 */
[--C-:B------:R-:W-:Y:S01]  /*15800*/  @!P4 IMAD.IADD R38, R38, 0x1, -R2.reuse ;  /* 0x000000012626c824 */ /* 0x100fe200078e0a02 */
[----:B------:R-:W-:Y:S01]  /*15810*/  ISETP.GT.U32.AND P4, PT, R2, R44, PT ;  /* 0x0000002c0200720c */ /* 0x000fe20003f84070 */
[--C-:B------:R-:W-:Y:S01]  /*15820*/  @!P2 IMAD.IADD R36, R36, 0x1, -R2.reuse ;  /* 0x000000012424a824 */ /* 0x100fe200078e0a02 */
[----:B------:R-:W-:Y:S01]  /*15830*/  ISETP.GT.U32.AND P2, PT, R2, R42, PT ;  /* 0x0000002a0200720c */ /* 0x000fe20003f44070 */
[----:B------:R-:W-:Y:S01]  /*15840*/  @!P1 IMAD.IADD R34, R34, 0x1, -R2 ;  /* 0x0000000122229824 */ /* 0x000fe200078e0a02 */
[----:B------:R-:W-:-:S03]  /*15850*/  ISETP.GE.AND P1, PT, R18, RZ, PT ;  /* 0x000000ff1200720c */ /* 0x000fc60003f26270 */
[--C-:B------:R-:W-:Y:S01]  /*15860*/  @!P6 IMAD.IADD R39, R39, 0x1, -R2.reuse ;  /* 0x000000012727e824 */ /* 0x100fe200078e0a02 */
[----:B------:R0:W-:Y:S01]  /*15870*/  STL [R1+0x7c], R10 ;  /* 0x00007c0a01007387 */ /* 0x0001e20000100800 */
[--C-:B------:R-:W-:Y:S02]  /*15880*/  @!P3 IMAD.IADD R43, R43, 0x1, -R2.reuse ;  /* 0x000000012b2bb824 */ /* 0x100fe400078e0a02 */
[--C-:B------:R-:W-:Y:S02]  /*15890*/  @!P5 IMAD.IADD R41, R41, 0x1, -R2.reuse ;  /* 0x000000012929d824 */ /* 0x100fe400078e0a02 */
[--C-:B------:R-:W-:Y:S02]  /*158a0*/  @!P4 IMAD.IADD R44, R44, 0x1, -R2.reuse ;  /* 0x000000012c2cc824 */ /* 0x100fe400078e0a02 */
[----:B------:R-:W-:Y:S02]  /*158b0*/  @!P2 IMAD.IADD R42, R42, 0x1, -R2 ;  /* 0x000000012a2aa824 */ /* 0x000fe400078e0a02 */
[----:B0-----:R-:W-:-:S04]  /*158c0*/  IMAD.MOV.U32 R10, RZ, RZ, R33 ;  /* 0x000000ffff0a7224 */ /* 0x001fc800078e0021 */
[----:B------:R-:W-:Y:S01]  /*158d0*/  @!P0 IMAD.MOV R10, RZ, RZ, -R10 ;  /* 0x000000ffff0a8224 */ /* 0x000fe200078e0a0a */
[----:B------:R-:W-:Y:S04]  /*158e0*/  STL [R1+0x78], R19 ;  /* 0x0000781301007387 */ /* 0x000fe80000100800 */
[----:B------:R-:W-:Y:S01]  /*158f0*/  STL [R1+0x74], R10 ;  /* 0x0000740a01007387 */ /* 0x000fe20000100800 */
[----:B---3--:R-:W-:Y:S02]  /*15900*/  ISETP.GE.AND P6, PT, R17, RZ, PT ;  /* 0x000000ff1100720c */ /* 0x008fe40003fc6270 */
[----:B--2---:R-:W-:Y:S02]  /*15910*/  ISETP.GE.AND P5, PT, R15, RZ, PT ;  /* 0x000000ff0f00720c */ /* 0x004fe40003fa6270 */
[----:B-----5:R-:W-:-:S02]  /*15920*/  ISETP.GE.AND P2, PT, R13, RZ, PT ;  /* 0x000000ff0d00720c */ /* 0x020fc40003f46270 */
[----:B----4-:R-:W-:Y:S01]  /*15930*/  ISETP.GE.AND P3, PT, R12, RZ, PT ;  /* 0x000000ff0c00720c */ /* 0x010fe20003f66270 */
[----:B------:R-:W-:Y:S01]  /*15940*/  IMAD.MOV.U32 R12, RZ, RZ, R34 ;  /* 0x000000ffff0c7224 */ /* 0x000fe200078e0022 */
[----:B------:R-:W-:Y:S01]  /*15950*/  ISETP.GE.AND P4, PT, R11, RZ, PT ;  /* 0x000000ff0b00720c */ /* 0x000fe20003f86270 */
[----:B------:R-:W-:Y:S02]  /*15960*/  IMAD.MOV.U32 R11, RZ, RZ, R35 ;  /* 0x000000ffff0b7224 */ /* 0x000fe400078e0023 */
[----:B------:R-:W-:Y:S02]  /*15970*/  @!P1 IMAD.MOV R12, RZ, RZ, -R12 ;  /* 0x000000ffff0c9224 */ /* 0x000fe400078e0a0c */
[----:B------:R-:W-:-:S03]  /*15980*/  @!P6 IMAD.MOV R11, RZ, RZ, -R11 ;  /* 0x000000ffff0be224 */ /* 0x000fc600078e0a0b */
[----:B------:R0:W-:Y:S04]  /*15990*/  STL [R1+0x70], R12 ;  /* 0x0000700c01007387 */ /* 0x0001e80000100800 */
[----:B------:R-:W2:Y:S04]  /*159a0*/  LDL R18, [R1+0x58d8] ;  /* 0x0058d80001127983 */ /* 0x000ea80000100800 */
[----:B------:R-:W3:Y:S01]  /*159b0*/  LDL R17, [R1+0x58dc] ;  /* 0x0058dc0001117983 */ /* 0x000ee20000100800 */
[----:B0-----:R-:W-:-:S03]  /*159c0*/  IMAD.MOV.U32 R12, RZ, RZ, R36 ;  /* 0x000000ffff0c7224 */ /* 0x001fc600078e0024 */
[----:B------:R-:W4:Y:S04]  /*159d0*/  LDL R15, [R1+0x58e0] ;  /* 0x0058e000010f7983 */ /* 0x000f280000100800 */
[----:B------:R0:W-:Y:S01]  /*159e0*/  STL [R1+0x6c], R11 ;  /* 0x00006c0b01007387 */ /* 0x0001e20000100800 */
[----:B------:R-:W-:Y:S02]  /*159f0*/  @!P5 IMAD.MOV R12, RZ, RZ, -R12 ;  /* 0x000000ffff0cd224 */ /* 0x000fe400078e0a0c */
[----:B0-----:R-:W-:-:S03]  /*15a00*/  IMAD.MOV.U32 R11, RZ, RZ, R37 ;  /* 0x000000ffff0b7224 */ /* 0x001fc600078e0025 */
[----:B------:R0:W-:Y:S01]  /*15a10*/  STL [R1+0x68], R12 ;  /* 0x0000680c01007387 */ /* 0x0001e20000100800 */
[----:B------:R-:W-:-:S03]  /*15a20*/  @!P2 IMAD.MOV R11, RZ, RZ, -R11 ;  /* 0x000000ffff0ba224 */ /* 0x000fc600078e0a0b */
[----:B0-----:R-:W5:Y:S04]  /*15a30*/  LDL R12, [R1+0x58e4] ;  /* 0x0058e400010c7983 */ /* 0x001f680000100800 */
[----:B------:R0:W-:Y:S04]  /*15a40*/  STL [R1+0x64], R11 ;  /* 0x0000640b01007387 */ /* 0x0001e80000100800 */
[----:B------:R-:W5:Y:S04]  /*15a50*/  LDL R13, [R1+0x58ec] ;  /* 0x0058ec00010d7983 */ /* 0x000f680000100800 */
[----:B0-----:R-:W5:Y:S01]  /*15a60*/  LDL R11, [R1+0x58e8] ;  /* 0x0058e800010b7983 */ /* 0x001f620000100800 */
[----:B------:R-:W-:-:S13]  /*15a70*/  ISETP.GT.U32.AND P0, PT, R2, R40, PT ;  /* 0x000000280200720c */ /* 0x000fda0003f04070 */
[----:B------:R-:W-:Y:S01]  /*15a80*/  @!P0 IMAD.IADD R40, R40, 0x1, -R2 ;  /* 0x0000000128288824 */ /* 0x000fe200078e0a02 */
[C---:B------:R-:W-:Y:S02]  /*15a90*/  ISETP.GT.U32.AND P0, PT, R2.reuse, R45, PT ;  /* 0x0000002d0200720c */ /* 0x040fe40003f04070 */
[C---:B------:R-:W-:Y:S01]  /*15aa0*/  ISETP.GT.U32.AND P5, PT, R2.reuse, R42, PT ;  /* 0x0000002a0200720c */ /* 0x040fe20003fa4070 */
[----:B------:R-:W-:Y:S01]  /*15ab0*/  IMAD.MOV.U32 R19, RZ, RZ, R39 ;  /* 0x000000ffff137224 */ /* 0x000fe200078e0027 */
[----:B------:R-:W-:-:S09]  /*15ac0*/  ISETP.GT.U32.AND P1, PT, R2, R41, PT ;  /* 0x000000290200720c */ /* 0x000fd20003f24070 */
[----:B------:R-:W-:Y:S01]  /*15ad0*/  @!P0 IMAD.IADD R45, R45, 0x1, -R2 ;  /* 0x000000012d2d8824 */ /* 0x000fe200078e0a02 */
[----:B------:R-:W-:-:S04]  /*15ae0*/  ISETP.GT.U32.AND P0, PT, R2, R40, PT ;  /* 0x000000280200720c */ /* 0x000fc80003f04070 */
[C---:B------:R-:W-:Y:S01]  /*15af0*/  ISETP.GT.U32.AND P6, PT, R2.reuse, R45, PT ;  /* 0x0000002d0200720c */ /* 0x040fe20003fc4070 */
[----:B------:R-:W-:Y:S01]  /*15b00*/  @!P4 IMAD.MOV R19, RZ, RZ, -R19 ;  /* 0x000000ffff13c224 */ /* 0x000fe200078e0a13 */
[----:B------:R-:W-:Y:S01]  /*15b10*/  ISETP.GT.U32.AND P4, PT, R2, R46, PT ;  /* 0x0000002e0200720c */ /* 0x000fe20003f84070 */
[----:B------:R-:W-:Y:S01]  /*15b20*/  @!P5 IMAD.IADD R42, R42, 0x1, -R2 ;  /* 0x000000012a2ad824 */ /* 0x000fe200078e0a02 */
[----:B------:R-:W-:-:S05]  /*15b30*/  ISETP.GT.U32.AND P5, PT, R2, R49, PT ;  /* 0x000000310200720c */ /* 0x000fca0003fa4070 */
[--C-:B------:R-:W-:Y:S01]  /*15b40*/  @!P0 IMAD.IADD R40, R40, 0x1, -R2.reuse ;  /* 0x0000000128288824 */ /* 0x100fe200078e0a02 */
[C---:B------:R-:W-:Y:S01]  /*15b50*/  ISETP.GT.U32.AND P0, PT, R2.reuse, R47, PT ;  /* 0x0000002f0200720c */ /* 0x040fe20003f04070 */
[--C-:B------:R-:W-:Y:S02]  /*15b60*/  @!P1 IMAD.IADD R41, R41, 0x1, -R2.reuse ;  /* 0x0000000129299824 */ /* 0x100fe400078e0a02 */
[----:B------:R-:W-:Y:S01]  /*15b70*/  @!P6 IMAD.IADD R45, R45, 0x1, -R2 ;  /* 0x000000012d2de824 */ /* 0x000fe200078e0a02 */
[C---:B------:R-:W-:Y:S02]  /*15b80*/  ISETP.GT.U32.AND P2, PT, R2.reuse, R43, PT ;  /* 0x0000002b0200720c */ /* 0x040fe40003f44070 */
[----:B------:R-:W-:Y:S02]  /*15b90*/  ISETP.GT.U32.AND P1, PT, R2, R48, PT ;  /* 0x000000300200720c */ /* 0x000fe40003f24070 */
[----:B------:R-:W-:Y:S01]  /*15ba0*/  IABS R33, R16 ;  /* 0x0000001000217213 */ /* 0x000fe20000000000 */
[----:B------:R-:W-:-:S02]  /*15bb0*/  IMAD.MOV.U32 R20, RZ, RZ, R38 ;  /* 0x000000ffff147224 */ /* 0x000fc400078e0026 */
[--C-:B------:R-:W-:Y:S02]  /*15bc0*/  @!P4 IMAD.IADD R46, R46, 0x1, -R2.reuse ;  /* 0x000000012e2ec824 */ /* 0x100fe400078e0a02 */
[----:B------:R-:W-:Y:S02]  /*15bd0*/  @!P5 IMAD.IADD R49, R49, 0x1, -R2 ;  /* 0x000000013131d824 */ /* 0x000fe400078e0a02 */
[----:B------:R-:W-:-:S04]  /*15be0*/  IMAD.HI.U32 R10, R61, R33, RZ ;  /* 0x000000213d0a7227 */ /* 0x000fc800078e00ff */
[----:B------:R-:W-:Y:S02]  /*15bf0*/  @!P0 IMAD.IADD R47, R47, 0x1, -R2 ;  /* 0x000000012f2f8824 */ /* 0x000fe400078e0a02 */
[----:B------:R-:W-:Y:S02]  /*15c00*/  @!P3 IMAD.MOV R20, RZ, RZ, -R20 ;  /* 0x000000ffff14b224 */ /* 0x000fe400078e0a14 */
[----:B------:R-:W-:Y:S02]  /*15c10*/  IMAD.MOV R10, RZ, RZ, -R10 ;  /* 0x000000ffff0a7224 */ /* 0x000fe400078e0a0a */
[--C-:B------:R-:W-:Y:S01]  /*15c20*/  @!P2 IMAD.IADD R43, R43, 0x1, -R2.reuse ;  /* 0x000000012b2ba824 */ /* 0x100fe200078e0a02 */
[----:B------:R-:W-:Y:S01]  /*15c30*/  STL [R1+0x60], R20 ;  /* 0x0000601401007387 */ /* 0x000fe20000100800 */
[----:B------:R-:W-:Y:S01]  /*15c40*/  @!P1 IMAD.IADD R48, R48, 0x1, -R2 ;  /* 0x0000000130309824 */ /* 0x000fe200078e0a02 */
[C---:B------:R-:W-:Y:S01]  /*15c50*/  ISETP.GT.U32.AND P2, PT, R2.reuse, R50, PT ;  /* 0x000000320200720c */ /* 0x040fe20003f44070 */
[----:B------:R-:W-:Y:S01]  /*15c60*/  IMAD R33, R2, R10, R33 ;  /* 0x0000000a02217224 */ /* 0x000fe200078e0221 */
[----:B------:R0:W-:Y:S01]  /*15c70*/  STL [R1+0x5c], R19 ;  /* 0x00005c1301007387 */ /* 0x0001e20000100800 */
[----:B------:R-:W-:-:S03]  /*15c80*/  IMAD.MOV.U32 R10, RZ, RZ, R41 ;  /* 0x000000ffff0a7224 */ /* 0x000fc600078e0029 */
[----:B0-----:R-:W5:Y:S07]  /*15c90*/  LDL R19, [R1+0x58f0] ;  /* 0x0058f00001137983 */ /* 0x001f6e0000100800 */
[----:B------:R-:W-:Y:S01]  /*15ca0*/  @!P2 IMAD.IADD R50, R50, 0x1, -R2 ;  /* 0x000000013232a824 */ /* 0x000fe200078e0a02 */
[----:B--2---:R-:W-:Y:S02]  /*15cb0*/  ISETP.GE.AND P6, PT, R18, RZ, PT ;  /* 0x000000ff1200720c */ /* 0x004fe40003fc6270 */
[----:B------:R-:W2:Y:S01]  /*15cc0*/  LDL R18, [R1+0x58f4] ;  /* 0x0058f40001127983 */ /* 0x000ea20000100800 */
[----:B---3--:R-:W-:-:S02]  /*15cd0*/  ISETP.GE.AND P4, PT, R17, RZ, PT ;  /* 0x000000ff1100720c */ /* 0x008fc40003f86270 */
[----:B----4-:R-:W-:-:S11]  /*15ce0*/  ISETP.GE.AND P0, PT, R15, RZ, PT ;  /* 0x000000ff0f00720c */ /* 0x010fd60003f06270 */
[----:B------:R-:W-:Y:S01]  /*15cf0*/  @!P4 IMAD.MOV R10, RZ, RZ, -R10 ;  /* 0x000000ffff0ac224 */ /* 0x000fe200078e0a0a */
[----:B-----5:R-:W-:Y:S02]  /*15d00*/  ISETP.GE.AND P1, PT, R12, RZ, PT ;  /* 0x000000ff0c00720c */ /* 0x020fe40003f26270 */
[----:B------:R-:W3:Y:S01]  /*15d10*/  LDL R12, [R1+0x2e54] ;  /* 0x002e5400010c7983 */ /* 0x000ee20000100800 */
[----:B------:R-:W-:Y:S01]  /*15d20*/  ISETP.GE.AND P5, PT, R11, RZ, PT ;  /* 0x000000ff0b00720c */ /* 0x000fe20003fa6270 */
[----:B------:R-:W-:-:S04]  /*15d30*/  IMAD.MOV.U32 R11, RZ, RZ, R40 ;  /* 0x000000ffff0b7224 */ /* 0x000fc800078e0028 */
[----:B------:R-:W-:-:S05]  /*15d40*/  @!P6 IMAD.MOV R11, RZ, RZ, -R11 ;  /* 0x000000ffff0be224 */ /* 0x000fca00078e0a0b */
[----:B------:R0:W-:Y:S02]  /*15d50*/  STL [R1+0x58], R11 ;  /* 0x0000580b01007387 */ /* 0x0001e40000100800 */
[----:B0-----:R-:W-:Y:S02]  /*15d60*/  IMAD.MOV.U32 R11, RZ, RZ, R42 ;  /* 0x000000ffff0b7224 */ /* 0x001fe400078e002a */
[----:B------:R-:W-:Y:S02]  /*15d70*/  STL [R1+0x54], R10 ;  /* 0x0000540a01007387 */ /* 0x000fe40000100800 */
[----:B------:R-:W-:Y:S02]  /*15d80*/  @!P0 IMAD.MOV R11, RZ, RZ, -R11 ;  /* 0x000000ffff0b8224 */ /* 0x000fe400078e0a0b */
[----:B------:R-:W4:Y:S01]  /*15d90*/  LDL R17, [R1+0x58f8] ;  /* 0x0058f80001117983 */ /* 0x000f220000100800 */
[----:B------:R-:W-:-:S03]  /*15da0*/  ISETP.GE.AND P2, PT, R13, RZ, PT ;  /* 0x000000ff0d00720c */ /* 0x000fc60003f46270 */
[----:B------:R-:W5:Y:S04]  /*15db0*/  LDL R15, [R1+0x58fc] ;  /* 0x0058fc00010f7983 */ /* 0x000f680000100800 */
[----:B------:R0:W-:Y:S04]  /*15dc0*/  STL [R1+0x50], R11 ;  /* 0x0000500b01007387 */ /* 0x0001e80000100800 */
[----:B------:R-:W3:Y:S04]  /*15dd0*/  LDL R13, [R1+0x5900] ;  /* 0x00590000010d7983 */ /* 0x000ee80000100800 */
[----:B0-----:R-:W3:Y:S01]  /*15de0*/  LDL R11, [R1+0x5904] ;  /* 0x00590400010b7983 */ /* 0x001ee20000100800 */
[C---:B------:R-:W-:Y:S01]  /*15df0*/  ISETP.GT.U32.AND P3, PT, R2.reuse, R44, PT ;  /* 0x0000002c0200720c */ /* 0x040fe20003f64070 */
[----:B------:R-:W-:Y:S01]  /*15e00*/  IMAD.MOV.U32 R10, RZ, RZ, R43 ;  /* 0x000000ffff0a7224 */ /* 0x000fe200078e002b */
[----:B------:R-:W-:-:S11]  /*15e10*/  ISETP.GT.U32.AND P6, PT, R2, R50, PT ;  /* 0x000000320200720c */ /* 0x000fd60003fc4070 */
[----:B------:R-:W-:Y:S01]  /*15e20*/  @!P3 IMAD.IADD R44, R44, 0x1, -R2 ;  /* 0x000000012c2cb824 */ /* 0x000fe200078e0a02 */
[C---:B------:R-:W-:Y:S01]  /*15e30*/  ISETP.GT.U32.AND P3, PT, R2.reuse, R51, PT ;  /* 0x000000330200720c */ /* 0x040fe20003f64070 */
[----:B------:R-:W-:Y:S01]  /*15e40*/  @!P1 IMAD.MOV R10, RZ, RZ, -R10 ;  /* 0x000000ffff0a9224 */ /* 0x000fe200078e0a0a */
[C---:B------:R-:W-:Y:S01]  /*15e50*/  ISETP.GT.U32.AND P4, PT, R2.reuse, R47, PT ;  /* 0x0000002f0200720c */ /* 0x040fe20003f84070 */
[----:B------:R-:W-:Y:S01]  /*15e60*/  IMAD.MOV.U32 R20, RZ, RZ, R44 ;  /* 0x000000ffff147224 */ /* 0x000fe200078e002c */
[C---:B------:R-:W-:Y:S02]  /*15e70*/  ISETP.GT.U32.AND P1, PT, R2.reuse, R49, PT ;  /* 0x000000310200720c */ /* 0x040fe40003f24070 */
[----:B------:R-:W-:Y:S01]  /*15e80*/  ISETP.GT.U32.AND P0, PT, R2, R48, PT ;  /* 0x000000300200720c */ /* 0x000fe20003f04070 */
[----:B------:R-:W-:-:S06]  /*15e90*/  @!P5 IMAD.MOV R20, RZ, RZ, -R20 ;  /* 0x000000ffff14d224 */ /* 0x000fcc00078e0a14 */
[----:B------:R-:W-:Y:S01]  /*15ea0*/  @!P3 IMAD.IADD R51, R51, 0x1, -R2 ;  /* 0x000000013333b824 */ /* 0x000fe200078e0a02 */
[----:B------:R-:W-:-:S04]  /*15eb0*/  ISETP.GT.U32.AND P3, PT, R2, R46, PT ;  /* 0x0000002e0200720c */ /* 0x000fc80003f64070 */
[----:B------:R-:W-:Y:S01]  /*15ec0*/  ISETP.GT.U32.AND P5, PT, R2, R51, PT ;  /* 0x000000330200720c */ /* 0x000fe20003fa4070 */
[--C-:B------:R-:W-:Y:S01]  /*15ed0*/  @!P6 IMAD.IADD R50, R50, 0x1, -R2.reuse ;  /* 0x000000013232e824 */ /* 0x100fe200078e0a02 */
[C---:B------:R-:W-:Y:S01]  /*15ee0*/  ISETP.GT.U32.AND P6, PT, R2.reuse, R56, PT ;  /* 0x000000380200720c */ /* 0x040fe20003fc4070 */
        /* <DEDUP_REMOVED lines=13> */
[----:B0-----:R-:W-:Y:S02]  /*15fc0*/  IMAD.MOV.U32 R10, RZ, RZ, R45 ;  /* 0x000000ffff0a7224 */ /* 0x001fe400078e002d */
[----:B------:R-:W-:-:S02]  /*15fd0*/  @!P0 IMAD.IADD R54, R54, 0x1, -R2 ;  /* 0x0000000136368824 */ /* 0x000fc400078e0a02 */
[----:B------:R-:W-:Y:S01]  /*15fe0*/  @!P2 IMAD.MOV R10, RZ, RZ, -R10 ;  /* 0x000000ffff0aa224 */ /* 0x000fe200078e0a0a */
[----:B------:R-:W-:Y:S04]  /*15ff0*/  STL [R1+0x48], R20 ;  /* 0x0000481401007387 */ /* 0x000fe80000100800 */
[----:B------:R-:W-:Y:S04]  /*16000*/  STL [R1+0x44], R10 ;  /* 0x0000440a01007387 */ /* 0x000fe80000100800 */
[----:B------:R-:W3:Y:S01]  /*16010*/  LDL R19, [R1+0x5908] ;  /* 0x0059080001137983 */ /* 0x000ee20000100800 */
[----:B--2---:R-:W-:-:S03]  /*16020*/  ISETP.GE.AND P5, PT, R18, RZ, PT ;  /* 0x000000ff1200720c */ /* 0x004fc60003fa6270 */
[----:B------:R-:W2:Y:S01]  /*16030*/  LDL R18, [R1+0x590c] ;  /* 0x00590c0001127983 */ /* 0x000ea20000100800 */
[----:B----4-:R-:W-:Y:S02]  /*16040*/  ISETP.GE.AND P4, PT, R17, RZ, PT ;  /* 0x000000ff1100720c */ /* 0x010fe40003f86270 */
[----:B-----5:R-:W-:Y:S02]  /*16050*/  ISETP.GE.AND P0, PT, R15, RZ, PT ;  /* 0x000000ff0f00720c */ /* 0x020fe40003f06270 */
[----:B---3--:R-:W-:Y:S01]  /*16060*/  ISETP.GE.AND P1, PT, R13, RZ, PT ;  /* 0x000000ff0d00720c */ /* 0x008fe20003f26270 */
[----:B------:R-:W-:Y:S01]  /*16070*/  IMAD.MOV.U32 R13, RZ, RZ, R47 ;  /* 0x000000ffff0d7224 */ /* 0x000fe200078e002f */
[----:B------:R-:W-:Y:S01]  /*16080*/  ISETP.GE.AND P6, PT, R11, RZ, PT ;  /* 0x000000ff0b00720c */ /* 0x000fe20003fc6270 */
[----:B------:R-:W-:Y:S02]  /*16090*/  IMAD.MOV.U32 R11, RZ, RZ, R46 ;  /* 0x000000ffff0b7224 */ /* 0x000fe400078e002e */
[----:B------:R-:W-:-:S02]  /*160a0*/  @!P5 IMAD.MOV R13, RZ, RZ, -R13 ;  /* 0x000000ffff0dd224 */ /* 0x000fc400078e0a0d */
[----:B------:R-:W-:-:S05]  /*160b0*/  @!P3 IMAD.MOV R11, RZ, RZ, -R11 ;  /* 0x000000ffff0bb224 */ /* 0x000fca00078e0a0b */
[----:B------:R0:W-:Y:S04]  /*160c0*/  STL [R1+0x40], R11 ;  /* 0x0000400b01007387 */ /* 0x0001e80000100800 */
[----:B------:R-:W3:Y:S04]  /*160d0*/  LDL R17, [R1+0x5910] ;  /* 0x0059100001117983 */ /* 0x000ee80000100800 */
[----:B------:R-:W4:Y:S01]  /*160e0*/  LDL R15, [R1+0x5914] ;  /* 0x00591400010f7983 */ /* 0x000f220000100800 */
[----:B0-----:R-:W-:-:S03]  /*160f0*/  IMAD.MOV.U32 R11, RZ, RZ, R48 ;  /* 0x000000ffff0b7224 */ /* 0x001fc600078e0030 */
[----:B------:R0:W-:Y:S01]  /*16100*/  STL [R1+0x3c], R13 ;  /* 0x00003c0d01007387 */ /* 0x0001e20000100800 */
[----:B------:R-:W-:Y:S02]  /*16110*/  @!P4 IMAD.MOV R11, RZ, RZ, -R11 ;  /* 0x000000ffff0bc224 */ /* 0x000fe400078e0a0b */
[----:B0-----:R-:W-:-:S03]  /*16120*/  IMAD.MOV.U32 R13, RZ, RZ, R49 ;  /* 0x000000ffff0d7224 */ /* 0x001fc600078e0031 */
[----:B------:R0:W-:Y:S01]  /*16130*/  STL [R1+0x38], R11 ;  /* 0x0000380b01007387 */ /* 0x0001e20000100800 */
[----:B------:R-:W-:-:S03]  /*16140*/  @!P0 IMAD.MOV R13, RZ, RZ, -R13 ;  /* 0x000000ffff0d8224 */ /* 0x000fc600078e0a0d */
[----:B0-----:R-:W5:Y:S04]  /*16150*/  LDL R11, [R1+0x5918] ;  /* 0x00591800010b7983 */ /* 0x001f680000100800 */
[----:B------:R0:W-:Y:S04]  /*16160*/  STL [R1+0x34], R13 ;  /* 0x0000340d01007387 */ /* 0x0001e80000100800 */
[----:B0-----:R-:W5:Y:S01]  /*16170*/  LDL R13, [R1+0x591c] ;  /* 0x00591c00010d7983 */ /* 0x001f620000100800 */
[----:B------:R-:W-:-:S13]  /*16180*/  ISETP.GT.U32.AND P2, PT, R2, R52, PT ;  /* 0x000000340200720c */ /* 0x000fda0003f44070 */
[----:B------:R-:W-:Y:S01]  /*16190*/  @!P2 IMAD.IADD R52, R52, 0x1, -R2 ;  /* 0x000000013434a824 */ /* 0x000fe200078e0a02 */
[C---:B------:R-:W-:Y:S02]  /*161a0*/  ISETP.GT.U32.AND P2, PT, R2.reuse, R57, PT ;  /* 0x000000390200720c */ /* 0x040fe40003f44070 */
[----:B------:R-:W-:Y:S01]  /*161b0*/  ISETP.GT.U32.AND P4, PT, R2, R54, PT ;  /* 0x000000360200720c */ /* 0x000fe20003f84070 */
[----:B------:R-:W-:-:S10]  /*161c0*/  IMAD.MOV.U32 R20, RZ, RZ, R51 ;  /* 0x000000ffff147224 */ /* 0x000fd400078e0033 */
[----:B------:R-:W-:Y:S01]  /*161d0*/  @!P2 IMAD.IADD R57, R57, 0x1, -R2 ;  /* 0x000000013939a824 */ /* 0x000fe200078e0a02 */
[C---:B------:R-:W-:Y:S01]  /*161e0*/  ISETP.GT.U32.AND P2, PT, R2.reuse, R52, PT ;  /* 0x000000340200720c */ /* 0x040fe20003f44070 */
[----:B------:R-:W-:Y:S01]  /*161f0*/  @!P6 IMAD.MOV R20, RZ, RZ, -R20 ;  /* 0x000000ffff14e224 */ /* 0x000fe200078e0a14 */
[----:B------:R-:W-:Y:S01]  /*16200*/  ISETP.GT.U32.AND P6, PT, R2, R58, PT ;  /* 0x0000003a0200720c */ /* 0x000fe20003fc4070 */
[----:B------:R-:W-:Y:S01]  /*16210*/  @!P4 IMAD.IADD R54, R54, 0x1, -R2 ;  /* 0x000000013636c824 */ /* 0x000fe200078e0a02 */
[C---:B------:R-:W-:Y:S02]  /*16220*/  ISETP.GT.U32.AND P5, PT, R2.reuse, R57, PT ;  /* 0x000000390200720c */ /* 0x040fe40003fa4070 */
[----:B------:R-:W-:Y:S01]  /*16230*/  ISETP.GT.U32.AND P4, PT, R2, R0, PT ;  /* 0x000000000200720c */ /* 0x000fe20003f84070 */
[----:B------:R-:W-:-:S06]  /*16240*/  IMAD.MOV.U32 R21, RZ, RZ, R50 ;  /* 0x000000ffff157224 */ /* 0x000fcc00078e0032 */
[--C-:B------:R-:W-:Y:S01]  /*16250*/  @!P2 IMAD.IADD R52, R52, 0x1, -R2.reuse ;  /* 0x000000013434a824 */ /* 0x100fe200078e0a02 */
[----:B------:R-:W-:Y:S01]  /*16260*/  ISETP.GT.U32.AND P2, PT, R2, R59, PT ;  /* 0x0000003b0200720c */ /* 0x000fe20003f44070 */
[----:B------:R-:W-:Y:S02]  /*16270*/  @!P1 IMAD.MOV R21, RZ, RZ, -R21 ;  /* 0x000000ffff159224 */ /* 0x000fe400078e0a15 */
[--C-:B------:R-:W-:Y:S02]  /*16280*/  @!P5 IMAD.IADD R57, R57, 0x1, -R2.reuse ;  /* 0x000000013939d824 */ /* 0x100fe400078e0a02 */
[--C-:B------:R-:W-:Y:S01]  /*16290*/  @!P6 IMAD.IADD R58, R58, 0x1, -R2.reuse ;  /* 0x000000013a3ae824 */ /* 0x100fe200078e0a02 */
[----:B------:R-:W-:Y:S01]  /*162a0*/  STL [R1+0x30], R21 ;  /* 0x0000301501007387 */ /* 0x000fe20000100800 */
[----:B------:R-:W-:-:S03]  /*162b0*/  @!P4 IMAD.IADD R0, R0, 0x1, -R2 ;  /* 0x000000010000c824 */ /* 0x000fc600078e0a02 */
[----:B------:R0:W-:Y:S03]  /*162c0*/  STL [R1+0x28], R20 ;  /* 0x0000281401007387 */ /* 0x0001e60000100800 */
[--C-:B------:R-:W-:Y:S01]  /*162d0*/  @!P2 IMAD.IADD R59, R59, 0x1, -R2.reuse ;  /* 0x000000013b3ba824 */ /* 0x100fe200078e0a02 */
[C---:B------:R-:W-:Y:S02]  /*162e0*/  ISETP.GT.U32.AND P3, PT, R2.reuse, R53, PT ;  /* 0x000000350200720c */ /* 0x040fe40003f64070 */
[C---:B------:R-:W-:Y:S02]  /*162f0*/  ISETP.GT.U32.AND P1, PT, R2.reuse, R56, PT ;  /* 0x000000380200720c */ /* 0x040fe40003f24070 */
[----:B------:R-:W-:Y:S02]  /*16300*/  IABS R37, R12 ;  /* 0x0000000c00257213 */ /* 0x000fe40000000000 */
[C---:B------:R-:W-:Y:S01]  /*16310*/  ISETP.GT.U32.AND P0, PT, R2.reuse, R55, PT ;  /* 0x000000370200720c */ /* 0x040fe20003f04070 */
[----:B0-----:R-:W5:Y:S06]  /*16320*/  LDL R20, [R1+0x5920] ;  /* 0x0059200001147983 */ /* 0x001f6c0000100800 */
[--C-:B------:R-:W-:Y:S01]  /*16330*/  @!P3 IMAD.IADD R53, R53, 0x1, -R2.reuse ;  /* 0x000000013535b824 */ /* 0x100fe200078e0a02 */
[----:B------:R-:W-:Y:S01]  /*16340*/  ISETP.GT.U32.AND P3, PT, R2, R60, PT ;  /* 0x0000003c0200720c */ /* 0x000fe20003f64070 */
[----:B------:R-:W-:Y:S01]  /*16350*/  @!P1 IMAD.IADD R56, R56, 0x1, -R2 ;  /* 0x0000000138389824 */ /* 0x000fe200078e0a02 */
[----:B------:R-:W-:Y:S01]  /*16360*/  ISETP.GE.AND P1, PT, R19, RZ, PT ;  /* 0x000000ff1300720c */ /* 0x000fe20003f26270 */
[----:B------:R-:W-:-:S04]  /*16370*/  IMAD.HI.U32 R10, R61, R37, RZ ;  /* 0x000000253d0a7227 */ /* 0x000fc800078e00ff */
[----:B------:R-:W-:-:S06]  /*16380*/  IMAD.MOV R10, RZ, RZ, -R10 ;  /* 0x000000ffff0a7224 */ /* 0x000fcc00078e0a0a */
[--C-:B------:R-:W-:Y:S02]  /*16390*/  @!P3 IMAD.IADD R60, R60, 0x1, -R2.reuse ;  /* 0x000000013c3cb824 */ /* 0x100fe400078e0a02 */
[----:B------:R-:W-:Y:S02]  /*163a0*/  IMAD R37, R2, R10, R37 ;  /* 0x0000000a02257224 */ /* 0x000fe400078e0225 */
[----:B------:R-:W-:Y:S01]  /*163b0*/  IMAD.MOV.U32 R10, RZ, RZ, R53 ;  /* 0x000000ffff0a7224 */ /* 0x000fe200078e0035 */
[----:B--2---:R-:W-:Y:S02]  /*163c0*/  ISETP.GE.AND P5, PT, R18, RZ, PT ;  /* 0x000000ff1200720c */ /* 0x004fe40003fa6270 */
[----:B------:R-:W2:Y:S01]  /*163d0*/  LDL R18, [R1+0x5924] ;  /* 0x0059240001127983 */ /* 0x000ea20000100800 */
[----:B------:R-:W-:-:S10]  /*163e0*/  @!P0 IMAD.IADD R55, R55, 0x1, -R2 ;  /* 0x0000000137378824 */ /* 0x000fd400078e0a02 */
[----:B------:R-:W-:Y:S01]  /*163f0*/  @!P5 IMAD.MOV R10, RZ, RZ, -R10 ;  /* 0x000000ffff0ad224 */ /* 0x000fe200078e0a0a */
[----:B---3--:R-:W-:Y:S02]  /*16400*/  ISETP.GE.AND P6, PT, R17, RZ, PT ;  /* 0x000000ff1100720c */ /* 0x008fe40003fc6270 */
[----:B------:R-:W3:Y:S01]  /*16410*/  LDL R17, [R1+0x5928] ;  /* 0x0059280001117983 */ /* 0x000ee20000100800 */
[----:B----4-:R-:W-:-:S03]  /*16420*/  ISETP.GE.AND P2, PT, R15, RZ, PT ;  /* 0x000000ff0f00720c */ /* 0x010fc60003f46270 */
[----:B------:R-:W4:Y:S01]  /*16430*/  LDL R15, [R1+0x592c] ;  /* 0x00592c00010f7983 */ /* 0x000f220000100800 */
[----:B-----5:R-:W-:-:S03]  /*16440*/  ISETP.GE.AND P4, PT, R13, RZ, PT ;  /* 0x000000ff0d00720c */ /* 0x020fc60003f86270 */
[----:B------:R-:W5:Y:S01]  /*16450*/  LDL R13, [R1+0x5930] ;  /* 0x00593000010d7983 */ /* 0x000f620000100800 */
[----:B------:R-:W-:Y:S01]  /*16460*/  ISETP.GE.AND P3, PT, R11, RZ, PT ;  /* 0x000000ff0b00720c */ /* 0x000fe20003f66270 */
[----:B------:R-:W-:-:S04]  /*16470*/  IMAD.MOV.U32 R11, RZ, RZ, R52 ;  /* 0x000000ffff0b7224 */ /* 0x000fc800078e0034 */
[----:B------:R-:W-:-:S05]  /*16480*/  @!P1 IMAD.MOV R11, RZ, RZ, -R11 ;  /* 0x000000ffff0b9224 */ /* 0x000fca00078e0a0b */
[----:B------:R0:W-:Y:S02]  /*16490*/  STL [R1+0x24], R11 ;  /* 0x0000240b01007387 */ /* 0x0001e40000100800 */
[----:B0-----:R-:W-:Y:S02]  /*164a0*/  IMAD.MOV.U32 R11, RZ, RZ, R54 ;  /* 0x000000ffff0b7224 */ /* 0x001fe400078e0036 */
[----:B------:R0:W-:Y:S02]  /*164b0*/  STL [R1+0x20], R10 ;  /* 0x0000200a01007387 */ /* 0x0001e40000100800 */
[----:B------:R-:W-:-:S05]  /*164c0*/  @!P6 IMAD.MOV R11, RZ, RZ, -R11 ;  /* 0x000000ffff0be224 */ /* 0x000fca00078e0a0b */
[----:B------:R1:W-:Y:S01]  /*164d0*/  STL [R1+0x1c], R11 ;  /* 0x00001c0b01007387 */ /* 0x0003e20000100800 */
[----:B0-----:R-:W-:-:S04]  /*164e0*/  IMAD.MOV.U32 R10, RZ, RZ, R55 ;  /* 0x000000ffff0a7224 */ /* 0x001fc800078e0037 */
[----:B------:R-:W-:Y:S02]  /*164f0*/  @!P2 IMAD.MOV R10, RZ, RZ, -R10 ;  /* 0x000000ffff0aa224 */ /* 0x000fe400078e0a0a */
[----:B-1----:R-:W-:-:S03]  /*16500*/  IMAD.MOV.U32 R11, RZ, RZ, R56 ;  /* 0x000000ffff0b7224 */ /* 0x002fc600078e0038 */
[----:B------:R-:W-:Y:S01]  /*16510*/  STL [R1+0x18], R10 ;  /* 0x0000180a01007387 */ /* 0x000fe20000100800 */
[----:B------:R-:W-:-:S03]  /*16520*/  @!P3 IMAD.MOV R11, RZ, RZ, -R11 ;  /* 0x000000ffff0bb224 */ /* 0x000fc600078e0a0b */
[----:B------:R-:W5:Y:S04]  /*16530*/  LDL R19, [R1+0x5934] ;  /* 0x0059340001137983 */ /* 0x000f680000100800 */
[----:B------:R0:W-:Y:S04]  /*16540*/  STL [R1+0x14], R11 ;  /* 0x0000140b01007387 */ /* 0x0001e80000100800 */
[----:B0-----:R-:W5:Y:S01]  /*16550*/  LDL R11, [R1+0x5938] ;  /* 0x00593800010b7983 */ /* 0x001f620000100800 */
[C---:B------:R-:W-:Y:S02]  /*16560*/  ISETP.GT.U32.AND P0, PT, R2.reuse, R3, PT ;  /* 0x000000030200720c */ /* 0x040fe40003f04070 */
[----:B------:R-:W-:-:S02]  /*16570*/  ISETP.GT.U32.AND P1, PT, R2, R59, PT ;  /* 0x0000003b0200720c */ /* 0x000fc40003f24070 */
[C---:B------:R-:W-:Y:S02]  /*16580*/  ISETP.GT.U32.AND P2, PT, R2.reuse, R0, PT ;  /* 0x000000000200720c */ /* 0x040fe40003f44070 */
[----:B------:R-:W-:-:S07]  /*16590*/  ISETP.GT.U32.AND P3, PT, R2, R4, PT ;  /* 0x000000040200720c */ /* 0x000fce0003f64070 */
[----:B------:R-:W-:-:S05]  /*165a0*/  @!P0 IMAD.IADD R3, R3, 0x1, -R2 ;  /* 0x0000000103038824 */ /* 0x000fca00078e0a02 */
[----:B------:R-:W-:Y:S01]  /*165b0*/  ISETP.GT.U32.AND P6, PT, R2, R3, PT ;  /* 0x000000030200720c */ /* 0x000fe20003fc4070 */
[----:B------:R-:W-:-:S04]  /*165c0*/  IMAD.MOV.U32 R10, RZ, RZ, R57 ;  /* 0x000000ffff0a7224 */ /* 0x000fc800078e0039 */
[----:B------:R-:W-:Y:S02]  /*165d0*/  @!P4 IMAD.MOV R10, RZ, RZ, -R10 ;  /* 0x000000ffff0ac224 */ /* 0x000fe400078e0a0a */
[--C-:B------:R-:W-:Y:S02]  /*165e0*/  @!P1 IMAD.IADD R59, R59, 0x1, -R2.reuse ;  /* 0x000000013b3b9824 */ /* 0x100fe400078e0a02 */
[--C-:B------:R-:W-:Y:S01]  /*165f0*/  @!P2 IMAD.IADD R0, R0, 0x1, -R2.reuse ;  /* 0x000000010000a824 */ /* 0x100fe200078e0a02 */
[----:B------:R0:W-:Y:S01]  /*16600*/  STL [R1+0x10], R10 ;  /* 0x0000100a01007387 */ /* 0x0001e20000100800 */
[--C-:B------:R-:W-:Y:S02]  /*16610*/  @!P3 IMAD.IADD R4, R4, 0x1, -R2.reuse ;  /* 0x000000010404b824 */ /* 0x100fe400078e0a02 */
[----:B------:R-:W-:Y:S01]  /*16620*/  @!P6 IMAD.IADD R3, R3, 0x1, -R2 ;  /* 0x000000010303e824 */ /* 0x000fe200078e0a02 */
[C---:B------:R-:W-:Y:S02]  /*16630*/  ISETP.GT.U32.AND P0, PT, R2.reuse, R58, PT ;  /* 0x0000003a0200720c */ /* 0x040fe40003f04070 */
[----:B------:R-:W-:-:S02]  /*16640*/  ISETP.GT.U32.AND P5, PT, R2, R60, PT ;  /* 0x0000003c0200720c */ /* 0x000fc40003fa4070 */
[----:B--2---:R-:W-:Y:S02]  /*16650*/  ISETP.GE.AND P1, PT, R18, RZ, PT ;  /* 0x000000ff1200720c */ /* 0x004fe40003f26270 */
[----:B------:R-:W2:Y:S07]  /*16660*/  LDL R18, [R1+0x593c] ;  /* 0x00593c0001127983 */ /* 0x000eae0000100800 */
[----:B------:R-:W-:Y:S01]  /*16670*/  @!P0 IMAD.IADD R58, R58, 0x1, -R2 ;  /* 0x000000013a3a8824 */ /* 0x000fe200078e0a02 */
[----:B------:R-:W-:-:S03]  /*16680*/  ISETP.GE.AND P0, PT, R20, RZ, PT ;  /* 0x000000ff1400720c */ /* 0x000fc60003f06270 */
[----:B0-----:R-:W-:Y:S02]  /*16690*/  IMAD.MOV.U32 R10, RZ, RZ, R58 ;  /* 0x000000ffff0a7224 */ /* 0x001fe400078e003a */
[----:B------:R-:W-:Y:S02]  /*166a0*/  @!P5 IMAD.IADD R60, R60, 0x1, -R2 ;  /* 0x000000013c3cd824 */ /* 0x000fe400078e0a02 */
[----:B------:R-:W-:-:S06]  /*166b0*/  IMAD.MOV.U32 R20, RZ, RZ, R59 ;  /* 0x000000ffff147224 */ /* 0x000fcc00078e003b */
[----:B------:R-:W-:Y:S02]  /*166c0*/  @!P0 IMAD.MOV R10, RZ, RZ, -R10 ;  /* 0x000000ffff0a8224 */ /* 0x000fe400078e0a0a */
[----:B------:R-:W-:Y:S01]  /*166d0*/  @!P1 IMAD.MOV R20, RZ, RZ, -R20 ;  /* 0x000000ffff149224 */ /* 0x000fe200078e0a14 */
[----:B---3--:R-:W-:Y:S02]  /*166e0*/  ISETP.GE.AND P2, PT, R17, RZ, PT ;  /* 0x000000ff1100720c */ /* 0x008fe40003f46270 */
[----:B------:R-:W3:Y:S01]  /*166f0*/  LDL R17, [R1+0x5940] ;  /* 0x0059400001117983 */ /* 0x000ee20000100800 */
[----:B----4-:R-:W-:-:S03]  /*16700*/  ISETP.GE.AND P6, PT, R15, RZ, PT ;  /* 0x000000ff0f00720c */ /* 0x010fc60003fc6270 */
[----:B------:R-:W4:Y:S01]  /*16710*/  LDL.LU R15, [R1+0x230] ;  /* 0x00023000010f7983 */ /* 0x000f220000300800 */
[----:B-----5:R-:W-:-:S03]  /*16720*/  ISETP.GE.AND P3, PT, R13, RZ, PT ;  /* 0x000000ff0d00720c */ /* 0x020fc60003f66270 */
[----:B------:R-:W5:Y:S04]  /*16730*/  LDL R13, [R1+0x5944] ;  /* 0x00594400010d7983 */ /* 0x000f680000100800 */
[----:B------:R0:W-:Y:S02]  /*16740*/  STL [R1+0xc], R10 ;  /* 0x00000c0a01007387 */ /* 0x0001e40000100800 */
[----:B------:R-:W-:Y:S02]  /*16750*/  @!P6 IMAD.MOV R0, RZ, RZ, -R0 ;  /* 0x000000ffff00e224 */ /* 0x000fe400078e0a00 */
[----:B0-----:R-:W-:-:S04]  /*16760*/  IMAD.MOV.U32 R10, RZ, RZ, R60 ;  /* 0x000000ffff0a7224 */ /* 0x001fc800078e003c */
[----:B------:R-:W-:Y:S01]  /*16770*/  @!P2 IMAD.MOV R10, RZ, RZ, -R10 ;  /* 0x000000ffff0aa224 */ /* 0x000fe200078e0a0a */
[----:B------:R0:W-:Y:S04]  /*16780*/  STL [R1+0x8], R20 ;  /* 0x0000081401007387 */ /* 0x0001e80000100800 */
[----:B------:R-:W-:Y:S01]  /*16790*/  STL [R1+0x4], R10 ;  /* 0x0000040a01007387 */ /* 0x000fe20000100800 */
[----:B------:R-:W-:-:S03]  /*167a0*/  ISETP.GE.AND P6, PT, R11, RZ, PT ;  /* 0x000000ff0b00720c */ /* 0x000fc60003fc6270 */
[----:B------:R-:W3:Y:S01]  /*167b0*/  LDL.LU R11, [R1+0x238] ;  /* 0x00023800010b7983 */ /* 0x000ee20000300800 */
[----:B------:R-:W-:Y:S02]  /*167c0*/  ISETP.GT.U32.AND P4, PT, R2, R5, PT ;  /* 0x000000050200720c */ /* 0x000fe40003f84070 */
[----:B------:R-:W-:-:S11]  /*167d0*/  ISETP.GE.AND P2, PT, R19, RZ, PT ;  /* 0x000000ff1300720c */ /* 0x000fd60003f46270 */
[----:B------:R-:W-:Y:S01]  /*167e0*/  @!P4 IMAD.IADD R5, R5, 0x1, -R2 ;  /* 0x000000010505c824 */ /* 0x000fe200078e0a02 */
[----:B------:R-:W-:-:S04]  /*167f0*/  ISETP.GT.U32.AND P4, PT, R2, R4, PT ;  /* 0x000000040200720c */ /* 0x000fc80003f84070 */
[----:B------:R-:W-:Y:S01]  /*16800*/  ISETP.GT.U32.AND P1, PT, R2, R5, PT ;  /* 0x000000050200720c */ /* 0x000fe20003f24070 */
[----:B------:R-:W-:Y:S01]  /*16810*/  @!P3 IMAD.MOV R3, RZ, RZ, -R3 ;  /* 0x000000ffff03b224 */ /* 0x000fe200078e0a03 */
[----:B------:R1:W-:Y:S07]  /*16820*/  STL [R1], R0 ;  /* 0x0000000001007387 */ /* 0x0003ee0000100800 */
[----:B------:R-:W-:-:S04]  /*16830*/  @!P4 IMAD.IADD R4, R4, 0x1, -R2 ;  /* 0x000000010404c824 */ /* 0x000fc800078e0a02 */
[----:B------:R-:W-:Y:S02]  /*16840*/  @!P1 IMAD.IADD R5, R5, 0x1, -R2 ;  /* 0x0000000105059824 */ /* 0x000fe400078e0a02 */
[----:B------:R-:W-:Y:S02]  /*16850*/  @!P2 IMAD.MOV R4, RZ, RZ, -R4 ;  /* 0x000000ffff04a224 */ /* 0x000fe400078e0a04 */
[----:B------:R-:W-:Y:S01]  /*16860*/  @!P6 IMAD.MOV R5, RZ, RZ, -R5 ;  /* 0x000000ffff05e224 */ /* 0x000fe200078e0a05 */
[----:B------:R-:W-:Y:S04]  /*16870*/  STL [R1+0x5a50], R3 ;  /* 0x005a500301007387 */ /* 0x000fe80000100800 */
[----:B------:R-:W-:Y:S04]  /*16880*/  STL [R1+0x5a54], R4 ;  /* 0x005a540401007387 */ /* 0x000fe80000100800 */
[----:B------:R-:W-:Y:S01]  /*16890*/  STL [R1+0x5a58], R5 ;  /* 0x005a580501007387 */ /* 0x000fe20000100800 */
[----:B------:R-:W-:-:S13]  /*168a0*/  ISETP.GT.U32.AND P5, PT, R2, R6, PT ;  /* 0x000000060200720c */ /* 0x000fda0003fa4070 */
[----:B------:R-:W-:-:S05]  /*168b0*/  @!P5 IMAD.IADD R6, R6, 0x1, -R2 ;  /* 0x000000010606d824 */ /* 0x000fca00078e0a02 */
[----:B------:R-:W-:-:S13]  /*168c0*/  ISETP.GT.U32.AND P5, PT, R2, R6, PT ;  /* 0x000000060200720c */ /* 0x000fda0003fa4070 */
[----:B------:R-:W-:Y:S01]  /*168d0*/  @!P5 IMAD.IADD R6, R6, 0x1, -R2 ;  /* 0x000000010606d824 */ /* 0x000fe200078e0a02 */
[----:B--2---:R-:W-:-:S13]  /*168e0*/  ISETP.GE.AND P3, PT, R18, RZ, PT ;  /* 0x000000ff1200720c */ /* 0x004fda0003f66270 */
[----:B------:R-:W-:Y:S01]  /*168f0*/  @!P3 IMAD.MOV R6, RZ, RZ, -R6 ;  /* 0x000000ffff06b224 */ /* 0x000fe200078e0a06 */
[----:B-----5:R-:W-:Y:S02]  /*16900*/  ISETP.GE.AND P6, PT, R13, RZ, PT ;  /* 0x000000ff0d00720c */ /* 0x020fe40003fc6270 */
[----:B------:R-:W2:Y:S04]  /*16910*/  LDL.LU R13, [R1+0x240] ;  /* 0x00024000010d7983 */ /* 0x000ea80000300800 */
[----:B------:R-:W-:Y:S01]  /*16920*/  STL [R1+0x5a5c], R6 ;  /* 0x005a5c0601007387 */ /* 0x000fe20000100800 */
[----:B---3--:R-:W-:Y:S02]  /*16930*/  ISETP.GE.AND P3, PT, R11, RZ, PT ;  /* 0x000000ff0b00720c */ /* 0x008fe40003f66270 */
[----:B0-----:R-:W-:-:S02]  /*16940*/  IABS R20, R11 ;  /* 0x0000000b00147213 */ /* 0x001fc40000000000 */
[----:B------:R-:W3:Y:S01]  /*16950*/  LDL.LU R11, [R1+0x248] ;  /* 0x00024800010b7983 */ /* 0x000ee20000300800 */
[C---:B------:R-:W-:Y:S02]  /*16960*/  ISETP.GT.U32.AND P0, PT, R2.reuse, R7, PT ;  /* 0x000000070200720c */ /* 0x040fe40003f04070 */
[----:B------:R-:W-:-:S11]  /*16970*/  ISETP.GT.U32.AND P1, PT, R2, R9, PT ;  /* 0x000000090200720c */ /* 0x000fd60003f24070 */
[----:B------:R-:W-:-:S05]  /*16980*/  @!P0 IMAD.IADD R7, R7, 0x1, -R2 ;  /* 0x0000000107078824 */ /* 0x000fca00078e0a02 */
[C---:B------:R-:W-:Y:S02]  /*16990*/  ISETP.GT.U32.AND P0, PT, R2.reuse, R7, PT ;  /* 0x000000070200720c */ /* 0x040fe40003f04070 */
[----:B------:R-:W-:Y:S01]  /*169a0*/  ISETP.GT.U32.AND P4, PT, R2, R8, PT ;  /* 0x000000080200720c */ /* 0x000fe20003f84070 */
[----:B------:R-:W-:Y:S01]  /*169b0*/  @!P1 IMAD.IADD R9, R9, 0x1, -R2 ;  /* 0x0000000109099824 */ /* 0x000fe200078e0a02 */
[----:B------:R-:W-:-:S09]  /*169c0*/  ISETP.GE.AND P2, PT, R17, RZ, PT ;  /* 0x000000ff1100720c */ /* 0x000fd20003f46270 */
[--C-:B------:R-:W-:Y:S01]  /*169d0*/  @!P0 IMAD.IADD R7, R7, 0x1, -R2.reuse ;  /* 0x0000000107078824 */ /* 0x100fe200078e0a02 */
[----:B------:R-:W-:Y:S01]  /*169e0*/  ISETP.GT.U32.AND P0, PT, R2, R33, PT ;  /* 0x000000210200720c */ /* 0x000fe20003f04070 */
[----:B------:R-:W-:Y:S01]  /*169f0*/  @!P4 IMAD.IADD R8, R8, 0x1, -R2 ;  /* 0x000000010808c824 */ /* 0x000fe200078e0a02 */
[----:B------:R-:W-:-:S04]  /*16a00*/  ISETP.GT.U32.AND P1, PT, R2, R9, PT ;  /* 0x000000090200720c */ /* 0x000fc80003f24070 */
[----:B------:R-:W-:Y:S01]  /*16a10*/  ISETP.GT.U32.AND P4, PT, R2, R8, PT ;  /* 0x000000080200720c */ /* 0x000fe20003f84070 */
[----:B------:R-:W-:-:S06]  /*16a20*/  IMAD.MOV.U32 R25, RZ, RZ, R7 ;  /* 0x000000ffff197224 */ /* 0x000fcc00078e0007 */
[----:B------:R-:W-:Y:S02]  /*16a30*/  @!P0 IMAD.IADD R33, R33, 0x1, -R2 ;  /* 0x0000000121218824 */ /* 0x000fe400078e0a02 */
[----:B------:R-:W-:-:S03]  /*16a40*/  @!P2 IMAD.MOV R25, RZ, RZ, -R25 ;  /* 0x000000ffff19a224 */ /* 0x000fc600078e0a19 */
[----:B------:R-:W-:Y:S01]  /*16a50*/  ISETP.GT.U32.AND P0, PT, R2, R33, PT ;  /* 0x000000210200720c */ /* 0x000fe20003f04070 */
[--C-:B------:R-:W-:Y:S01]  /*16a60*/  @!P1 IMAD.IADD R9, R9, 0x1, -R2.reuse ;  /* 0x0000000109099824 */ /* 0x100fe200078e0a02 */
[----:B------:R-:W-:Y:S02]  /*16a70*/  ISETP.GE.AND P2, PT, R14, RZ, PT ;  /* 0x000000ff0e00720c */ /* 0x000fe40003f46270 */
[----:B------:R-:W-:Y:S01]  /*16a80*/  ISETP.GE.AND P1, PT, R16, RZ, PT ;  /* 0x000000ff1000720c */ /* 0x000fe20003f26270 */
[----:B------:R-:W-:Y:S01]  /*16a90*/  @!P4 IMAD.IADD R8, R8, 0x1, -R2 ;  /* 0x000000010808c824 */ /* 0x000fe200078e0a02 */
[----:B----4-:R-:W-:Y:S01]  /*16aa0*/  ISETP.GE.AND P5, PT, R15, RZ, PT ;  /* 0x000000ff0f00720c */ /* 0x010fe20003fa6270 */
[----:B------:R-:W-:Y:S01]  /*16ab0*/  STL [R1+0x5a60], R25 ;  /* 0x005a601901007387 */ /* 0x000fe20000100800 */
[----:B------:R-:W-:Y:S01]  /*16ac0*/  IABS R39, R15 ;  /* 0x0000000f00277213 */ /* 0x000fe20000000000 */
[----:B------:R-:W-:Y:S02]  /*16ad0*/  IMAD.MOV.U32 R30, RZ, RZ, R8 ;  /* 0x000000ffff1e7224 */ /* 0x000fe400078e0008 */
[----:B------:R-:W-:Y:S01]  /*16ae0*/  IMAD.MOV.U32 R31, RZ, RZ, R9 ;  /* 0x000000ffff1f7224 */ /* 0x000fe200078e0009 */
[----:B------:R-:W4:Y:S01]  /*16af0*/  LDL.LU R15, [R1+0x250] ;  /* 0x00025000010f7983 */ /* 0x000f220000300800 */
[----:B------:R-:W-:-:S02]  /*16b00*/  @!P0 IMAD.IADD R33, R33, 0x1, -R2 ;  /* 0x0000000121218824 */ /* 0x000fc400078e0a02 */
[----:B------:R-:W-:Y:S01]  /*16b10*/  @!P6 IMAD.MOV R30, RZ, RZ, -R30 ;  /* 0x000000ffff1ee224 */ /* 0x000fe200078e0a1e */
[----:B------:R-:W5:Y:S01]  /*16b20*/  LDL.LU R14, [R1+0x258] ;  /* 0x00025800010e7983 */ /* 0x000f620000300800 */
[----:B------:R-:W-:Y:S02]  /*16b30*/  @!P2 IMAD.MOV R31, RZ, RZ, -R31 ;  /* 0x000000ffff1fa224 */ /* 0x000fe400078e0a1f */
[----:B------:R-:W-:Y:S01]  /*16b40*/  @!P1 IMAD.MOV R33, RZ, RZ, -R33 ;  /* 0x000000ffff219224 */ /* 0x000fe200078e0a21 */
[----:B------:R-:W-:Y:S04]  /*16b50*/  STL [R1+0x5a64], R30 ;  /* 0x005a641e01007387 */ /* 0x000fe80000100800 */
[----:B------:R-:W-:Y:S04]  /*16b60*/  STL [R1+0x5a68], R31 ;  /* 0x005a681f01007387 */ /* 0x000fe80000100800 */
[----:B------:R-:W-:Y:S01]  /*16b70*/  STL [R1+0x5a6c], R33 ;  /* 0x005a6c2101007387 */ /* 0x000fe20000100800 */
[----:B------:R-:W-:-:S02]  /*16b80*/  ISETP.GE.AND P0, PT, R12, RZ, PT ;  /* 0x000000ff0c00720c */ /* 0x000fc40003f06270 */
[----:B------:R-:W-:-:S13]  /*16b90*/  ISETP.GT.U32.AND P4, PT, R2, R37, PT ;  /* 0x000000250200720c */ /* 0x000fda0003f84070 */
[----:B------:R-:W-:-:S05]  /*16ba0*/  @!P4 IMAD.IADD R37, R37, 0x1, -R2 ;  /* 0x000000012525c824 */ /* 0x000fca00078e0a02 */
[----:B------:R-:W-:-:S13]  /*16bb0*/  ISETP.GT.U32.AND P4, PT, R2, R37, PT ;  /* 0x000000250200720c */ /* 0x000fda0003f84070 */
[----:B------:R-:W-:Y:S01]  /*16bc0*/  @!P4 IMAD.IADD R37, R37, 0x1, -R2 ;  /* 0x000000012525c824 */ /* 0x000fe200078e0a02 */
[----:B--2---:R-:W-:Y:S02]  /*16bd0*/  IABS R43, R13 ;  /* 0x0000000d002b7213 */ /* 0x004fe40000000000 */
[----:B------:R-:W-:Y:S02]  /*16be0*/  ISETP.GE.AND P2, PT, R13, RZ, PT ;  /* 0x000000ff0d00720c */ /* 0x000fe40003f46270 */
[----:B------:R-:W2:Y:S04]  /*16bf0*/  LDL.LU R13, [R1+0x260] ;  /* 0x00026000010d7983 */ /* 0x000ea80000300800 */
[----:B------:R-:W2:Y:S01]  /*16c00*/  LDL.LU R12, [R1+0x268] ;  /* 0x00026800010c7983 */ /* 0x000ea20000300800 */
[----:B---3--:R-:W-:-:S02]  /*16c10*/  IABS R34, R11 ;  /* 0x0000000b00227213 */ /* 0x008fc40000000000 */
[----:B------:R-:W-:Y:S02]  /*16c20*/  ISETP.GE.AND P4, PT, R11, RZ, PT ;  /* 0x000000ff0b00720c */ /* 0x000fe40003f86270 */
[----:B------:R-:W3:Y:S01]  /*16c30*/  LDL.LU R11, [R1+0x270] ;  /* 0x00027000010b7983 */ /* 0x000ee20000300800 */
[----:B-1----:R-:W-:-:S04]  /*16c40*/  IMAD.HI.U32 R0, R61, R39, RZ ;  /* 0x000000273d007227 */ /* 0x002fc800078e00ff */
[----:B------:R-:W-:-:S04]  /*16c50*/  IMAD.MOV R0, RZ, RZ, -R0 ;  /* 0x000000ffff007224 */ /* 0x000fc800078e0a00 */
[----:B------:R-:W-:Y:S02]  /*16c60*/  IMAD R39, R2, R0, R39 ;  /* 0x0000000002277224 */ /* 0x000fe400078e0227 */
[----:B------:R-:W-:-:S04]  /*16c70*/  IMAD.HI.U32 R0, R61, R20, RZ ;  /* 0x000000143d007227 */ /* 0x000fc800078e00ff */
[----:B------:R-:W-:Y:S01]  /*16c80*/  IMAD.MOV R0, RZ, RZ, -R0 ;  /* 0x000000ffff007224 */ /* 0x000fe200078e0a00 */
[----:B------:R-:W-:-:S03]  /*16c90*/  ISETP.GT.U32.AND P6, PT, R2, R39, PT ;  /* 0x000000270200720c */ /* 0x000fc60003fc4070 */
[----:B------:R-:W-:-:S05]  /*16ca0*/  IMAD R20, R2, R0, R20 ;  /* 0x0000000002147224 */ /* 0x000fca00078e0214 */
[----:B------:R-:W-:Y:S01]  /*16cb0*/  ISETP.GT.U32.AND P1, PT, R2, R20, PT ;  /* 0x000000140200720c */ /* 0x000fe20003f24070 */
[----:B------:R-:W-:-:S04]  /*16cc0*/  IMAD.HI.U32 R0, R61, R43, RZ ;  /* 0x0000002b3d007227 */ /* 0x000fc800078e00ff */
[----:B------:R-:W-:Y:S02]  /*16cd0*/  @!P6 IMAD.IADD R39, R39, 0x1, -R2 ;  /* 0x000000012727e824 */ /* 0x000fe400078e0a02 */
[----:B------:R-:W-:-:S03]  /*16ce0*/  IMAD.MOV R0, RZ, RZ, -R0 ;  /* 0x000000ffff007224 */ /* 0x000fc600078e0a00 */
[----:B------:R-:W-:-:S03]  /*16cf0*/  ISETP.GT.U32.AND P6, PT, R2, R39, PT ;  /* 0x000000270200720c */ /* 0x000fc60003fc4070 */
[----:B------:R-:W-:Y:S02]  /*16d00*/  @!P1 IMAD.IADD R20, R20, 0x1, -R2 ;  /* 0x0000000114149824 */ /* 0x000fe400078e0a02 */
[C---:B------:R-:W-:Y:S02]  /*16d10*/  IMAD R43, R2.reuse, R0, R43 ;  /* 0x00000000022b7224 */ /* 0x040fe400078e022b */
[----:B------:R-:W-:Y:S01]  /*16d20*/  IMAD.HI.U32 R0, R61, R34, RZ ;  /* 0x000000223d007227 */ /* 0x000fe200078e00ff */
[----:B------:R-:W-:-:S03]  /*16d30*/  ISETP.GT.U32.AND P1, PT, R2, R20, PT ;  /* 0x000000140200720c */ /* 0x000fc60003f24070 */
[----:B------:R-:W-:Y:S02]  /*16d40*/  IMAD.MOV R0, RZ, RZ, -R0 ;  /* 0x000000ffff007224 */ /* 0x000fe400078e0a00 */
[----:B------:R-:W-:Y:S02]  /*16d50*/  @!P6 IMAD.IADD R39, R39, 0x1, -R2 ;  /* 0x000000012727e824 */ /* 0x000fe400078e0a02 */
[C---:B------:R-:W-:Y:S01]  /*16d60*/  IMAD R34, R2.reuse, R0, R34 ;  /* 0x0000000002227224 */ /* 0x040fe200078e0222 */
[----:B------:R-:W-:-:S05]  /*16d70*/  ISETP.GT.U32.AND P6, PT, R2, R43, PT ;  /* 0x0000002b0200720c */ /* 0x000fca0003fc4070 */
[----:B------:R-:W-:Y:S01]  /*16d80*/  @!P1 IMAD.IADD R20, R20, 0x1, -R2 ;  /* 0x0000000114149824 */ /* 0x000fe200078e0a02 */
[----:B------:R-:W-:Y:S01]  /*16d90*/  ISETP.GT.U32.AND P1, PT, R2, R34, PT ;  /* 0x000000220200720c */ /* 0x000fe20003f24070 */
[----:B------:R-:W-:Y:S02]  /*16da0*/  @!P0 IMAD.MOV R37, RZ, RZ, -R37 ;  /* 0x000000ffff258224 */ /* 0x000fe400078e0a25 */
[----:B------:R-:W-:Y:S01]  /*16db0*/  @!P5 IMAD.MOV R39, RZ, RZ, -R39 ;  /* 0x000000ffff27d224 */ /* 0x000fe200078e0a27 */
[----:B-----5:R-:W-:-:S03]  /*16dc0*/  IABS R46, R14 ;  /* 0x0000000e002e7213 */ /* 0x020fc60000000000 */
[----:B------:R-:W-:Y:S01]  /*16dd0*/  @!P6 IMAD.IADD R43, R43, 0x1, -R2 ;  /* 0x000000012b2be824 */ /* 0x000fe200078e0a02 */
[----:B------:R-:W-:Y:S01]  /*16de0*/  STL [R1+0x5a70], R37 ;  /* 0x005a702501007387 */ /* 0x000fe20000100800 */
[----:B------:R-:W-:-:S03]  /*16df0*/  IMAD.HI.U32 R7, R61, R46, RZ ;  /* 0x0000002e3d077227 */ /* 0x000fc600078e00ff */
[----:B------:R-:W-:Y:S01]  /*16e00*/  STL [R1+0x5a74], R39 ;  /* 0x005a742701007387 */ /* 0x000fe20000100800 */
[----:B------:R-:W-:Y:S01]  /*16e10*/  ISETP.GE.AND P5, PT, R14, RZ, PT ;  /* 0x000000ff0e00720c */ /* 0x000fe20003fa6270 */
[----:B------:R-:W-:Y:S02]  /*16e20*/  @!P1 IMAD.IADD R34, R34, 0x1, -R2 ;  /* 0x0000000122229824 */ /* 0x000fe400078e0a02 */
[----:B------:R-:W5:Y:S01]  /*16e30*/  LDL.LU R18, [R1+0x278] ;  /* 0x0002780001127983 */ /* 0x000f620000300800 */
[----:B------:R-:W-:Y:S01]  /*16e40*/  IMAD.MOV R7, RZ, RZ, -R7 ;  /* 0x000000ffff077224 */ /* 0x000fe200078e0a07 */
[C---:B------:R-:W-:Y:S02]  /*16e50*/  ISETP.GT.U32.AND P6, PT, R2.reuse, R43, PT ;  /* 0x0000002b0200720c */ /* 0x040fe40003fc4070 */
[----:B------:R-:W5:Y:S01]  /*16e60*/  LDL.LU R17, [R1+0x280] ;  /* 0x0002800001117983 */ /* 0x000f620000300800 */
[----:B------:R-:W-:-:S03]  /*16e70*/  IMAD R46, R2, R7, R46 ;  /* 0x00000007022e7224 */ /* 0x000fc600078e022e */
[----:B------:R-:W5:Y:S01]  /*16e80*/  LDL.LU R14, [R1+0x288] ;  /* 0x00028800010e7983 */ /* 0x000f620000300800 */
[----:B------:R-:W-:Y:S01]  /*16e90*/  ISETP.GT.U32.AND P1, PT, R2, R34, PT ;  /* 0x000000220200720c */ /* 0x000fe20003f24070 */
[----:B------:R-:W-:Y:S01]  /*16ea0*/  @!P3 IMAD.MOV R20, RZ, RZ, -R20 ;  /* 0x000000ffff14b224 */ /* 0x000fe200078e0a14 */
[----:B----4-:R-:W-:-:S04]  /*16eb0*/  IABS R40, R15 ;  /* 0x0000000f00287213 */ /* 0x010fc80000000000 */
[----:B------:R-:W-:-:S04]  /*16ec0*/  @!P6 IMAD.IADD R43, R43, 0x1, -R2 ;  /* 0x000000012b2be824 */ /* 0x000fc800078e0a02 */
[----:B------:R-:W-:-:S03]  /*16ed0*/  @!P2 IMAD.MOV R43, RZ, RZ, -R43 ;  /* 0x000000ffff2ba224 */ /* 0x000fc600078e0a2b */
[----:B------:R-:W-:Y:S01]  /*16ee0*/  @!P1 IMAD.IADD R34, R34, 0x1, -R2 ;  /* 0x0000000122229824 */ /* 0x000fe200078e0a02 */
[----:B------:R-:W-:Y:S01]  /*16ef0*/  STL [R1+0x5a78], R20 ;  /* 0x005a781401007387 */ /* 0x000fe20000100800 */
[----:B------:R-:W-:-:S03]  /*16f00*/  IMAD.HI.U32 R8, R61, R40, RZ ;  /* 0x000000283d087227 */ /* 0x000fc600078e00ff */
[----:B------:R-:W-:Y:S01]  /*16f10*/  STL [R1+0x5a7c], R43 ;  /* 0x005a7c2b01007387 */ /* 0x000fe20000100800 */
[----:B------:R-:W-:Y:S02]  /*16f20*/  IMAD.MOV R8, RZ, RZ, -R8 ;  /* 0x000000ffff087224 */ /* 0x000fe400078e0a08 */
[----:B------:R-:W-:Y:S02]  /*16f30*/  @!P4 IMAD.MOV R34, RZ, RZ, -R34 ;  /* 0x000000ffff22c224 */ /* 0x000fe400078e0a22 */
[----:B------:R-:W-:-:S05]  /*16f40*/  IMAD R40, R2, R8, R40 ;  /* 0x0000000802287224 */ /* 0x000fca00078e0228 */
[----:B------:R-:W-:-:S13]  /*16f50*/  ISETP.GT.U32.AND P3, PT, R2, R40, PT ;  /* 0x000000280200720c */ /* 0x000fda0003f64070 */
[----:B------:R-:W-:-:S05]  /*16f60*/  @!P3 IMAD.IADD R40, R40, 0x1, -R2 ;  /* 0x000000012828b824 */ /* 0x000fca00078e0a02 */
[----:B------:R-:W-:-:S13]  /*16f70*/  ISETP.GT.U32.AND P3, PT, R2, R40, PT ;  /* 0x000000280200720c */ /* 0x000fda0003f64070 */
[----:B------:R-:W-:Y:S01]  /*16f80*/  @!P3 IMAD.IADD R40, R40, 0x1, -R2 ;  /* 0x000000012828b824 */ /* 0x000fe200078e0a02 */
[----:B--2---:R-:W-:-:S05]  /*16f90*/  IABS R49, R13 ;  /* 0x0000000d00317213 */ /* 0x004fca0000000000 */
[----:B------:R-:W-:-:S04]  /*16fa0*/  IMAD.HI.U32 R7, R61, R49, RZ ;  /* 0x000000313d077227 */ /* 0x000fc800078e00ff */
[----:B------:R-:W-:-:S04]  /*16fb0*/  IMAD.MOV R7, RZ, RZ, -R7 ;  /* 0x000000ffff077224 */ /* 0x000fc800078e0a07 */
[----:B------:R-:W-:-:S05]  /*16fc0*/  IMAD R49, R2, R7, R49 ;  /* 0x0000000702317224 */ /* 0x000fca00078e0231 */
[----:B------:R-:W-:Y:S02]  /*16fd0*/  ISETP.GT.U32.AND P1, PT, R2, R49, PT ;  /* 0x000000310200720c */ /* 0x000fe40003f24070 */
[----:B------:R-:W-:Y:S02]  /*16fe0*/  ISETP.GE.AND P2, PT, R13, RZ, PT ;  /* 0x000000ff0d00720c */ /* 0x000fe40003f46270 */
[----:B------:R-:W2:Y:S01]  /*16ff0*/  LDL.LU R13, [R1+0x290] ;  /* 0x00029000010d7983 */ /* 0x000ea20000300800 */
[----:B------:R-:W-:-:S03]  /*17000*/  IABS R10, R12 ;  /* 0x0000000c000a7213 */ /* 0x000fc60000000000 */
[----:B------:R-:W-:Y:S05]  /*17010*/  STL [R1+0x5a80], R34 ;  /* 0x005a802201007387 */ /* 0x000fea0000100800 */
[----:B------:R-:W-:Y:S01]  /*17020*/  @!P1 IMAD.IADD R49, R49, 0x1, -R2 ;  /* 0x0000000131319824 */ /* 0x000fe200078e0a02 */
[----:B------:R-:W-:Y:S02]  /*17030*/  ISETP.GE.AND P1, PT, R12, RZ, PT ;  /* 0x000000ff0c00720c */ /* 0x000fe40003f26270 */
[----:B------:R-:W4:Y:S01]  /*17040*/  LDL.LU R12, [R1+0x298] ;  /* 0x00029800010c7983 */ /* 0x000f220000300800 */
[----:B------:R-:W-:-:S03]  /*17050*/  IMAD.HI.U32 R0, R61, R10, RZ ;  /* 0x0000000a3d007227 */ /* 0x000fc600078e00ff */
[----:B------:R-:W4:Y:S01]  /*17060*/  LDL.LU R16, [R1+0x2a0] ;  /* 0x0002a00001107983 */ /* 0x000f220000300800 */
[----:B------:R-:W-:-:S04]  /*17070*/  IMAD.MOV R0, RZ, RZ, -R0 ;  /* 0x000000ffff007224 */ /* 0x000fc800078e0a00 */
[----:B------:R-:W-:-:S05]  /*17080*/  IMAD R10, R2, R0, R10 ;  /* 0x00000000020a7224 */ /* 0x000fca00078e020a */
[----:B------:R-:W-:-:S13]  /*17090*/  ISETP.GT.U32.AND P3, PT, R2, R10, PT ;  /* 0x0000000a0200720c */ /* 0x000fda0003f64070 */
[----:B------:R-:W-:Y:S01]  /*170a0*/  @!P3 IMAD.IADD R10, R10, 0x1, -R2 ;  /* 0x000000010a0ab824 */ /* 0x000fe200078e0a02 */
[----:B---3--:R-:W-:Y:S02]  /*170b0*/  IABS R36, R11 ;  /* 0x0000000b00247213 */ /* 0x008fe40000000000 */
[----:B------:R-:W-:Y:S02]  /*170c0*/  ISETP.GE.AND P3, PT, R11, RZ, PT ;  /* 0x000000ff0b00720c */ /* 0x000fe40003f66270 */
[----:B------:R-:W3:Y:S01]  /*170d0*/  LDL.LU R11, [R1+0x2a8] ;  /* 0x0002a800010b7983 */ /* 0x000ee20000300800 */
[----:B------:R-:W-:-:S03]  /*170e0*/  ISETP.GE.AND P0, PT, R15, RZ, PT ;  /* 0x000000ff0f00720c */ /* 0x000fc60003f06270 */
[----:B------:R-:W3:Y:S01]  /*170f0*/  LDL.LU R15, [R1+0x2b0] ;  /* 0x0002b000010f7983 */ /* 0x000ee20000300800 */
[----:B------:R-:W-:Y:S01]  /*17100*/  ISETP.GT.U32.AND P6, PT, R2, R46, PT ;  /* 0x0000002e0200720c */ /* 0x000fe20003fc4070 */
[----:B------:R-:W-:-:S04]  /*17110*/  IMAD.HI.U32 R0, R61, R36, RZ ;  /* 0x000000243d007227 */ /* 0x000fc800078e00ff */
[----:B------:R-:W-:-:S08]  /*17120*/  IMAD.MOV R0, RZ, RZ, -R0 ;  /* 0x000000ffff007224 */ /* 0x000fd000078e0a00 */
[----:B------:R-:W-:Y:S02]  /*17130*/  @!P6 IMAD.IADD R46, R46, 0x1, -R2 ;  /* 0x000000012e2ee824 */ /* 0x000fe400078e0a02 */
[----:B------:R-:W-:-:S03]  /*17140*/  @!P0 IMAD.MOV R40, RZ, RZ, -R40 ;  /* 0x000000ffff288224 */ /* 0x000fc600078e0a28 */
[C---:B------:R-:W-:Y:S01]  /*17150*/  ISETP.GT.U32.AND P6, PT, R2.reuse, R46, PT ;  /* 0x0000002e0200720c */ /* 0x040fe20003fc4070 */
[C---:B------:R-:W-:Y:S01]  /*17160*/  IMAD R36, R2.reuse, R0, R36 ;  /* 0x0000000002247224 */ /* 0x040fe200078e0224 */
[C---:B------:R-:W-:Y:S02]  /*17170*/  ISETP.GT.U32.AND P0, PT, R2.reuse, R10, PT ;  /* 0x0000000a0200720c */ /* 0x040fe40003f04070 */
[----:B------:R-:W-:-:S09]  /*17180*/  ISETP.GT.U32.AND P4, PT, R2, R49, PT ;  /* 0x000000310200720c */ /* 0x000fd20003f84070 */
[--C-:B------:R-:W-:Y:S02]  /*17190*/  @!P6 IMAD.IADD R46, R46, 0x1, -R2.reuse ;  /* 0x000000012e2ee824 */ /* 0x100fe400078e0a02 */
[----:B------:R-:W-:Y:S02]  /*171a0*/  @!P0 IMAD.IADD R10, R10, 0x1, -R2 ;  /* 0x000000010a0a8824 */ /* 0x000fe400078e0a02 */
[----:B------:R-:W-:Y:S01]  /*171b0*/  @!P5 IMAD.MOV R46, RZ, RZ, -R46 ;  /* 0x000000ffff2ed224 */ /* 0x000fe200078e0a2e */
[----:B------:R-:W-:Y:S01]  /*171c0*/  ISETP.GT.U32.AND P6, PT, R2, R36, PT ;  /* 0x000000240200720c */ /* 0x000fe20003fc4070 */
[----:B------:R-:W-:Y:S01]  /*171d0*/  @!P4 IMAD.IADD R49, R49, 0x1, -R2 ;  /* 0x000000013131c824 */ /* 0x000fe200078e0a02 */
[----:B-----5:R-:W-:Y:S02]  /*171e0*/  IABS R27, R17 ;  /* 0x00000011001b7213 */ /* 0x020fe40000000000 */
[----:B------:R-:W-:-:S03]  /*171f0*/  IABS R45, R14 ;  /* 0x0000000e002d7213 */ /* 0x000fc60000000000 */
[----:B------:R-:W-:-:S04]  /*17200*/  IMAD.HI.U32 R7, R61, R27, RZ ;  /* 0x0000001b3d077227 */ /* 0x000fc800078e00ff */
[----:B------:R-:W-:Y:S01]  /*17210*/  IMAD.HI.U32 R0, R61, R45, RZ ;  /* 0x0000002d3d007227 */ /* 0x000fe200078e00ff */
[----:B------:R-:W-:-:S03]  /*17220*/  IABS R50, R18 ;  /* 0x0000001200327213 */ /* 0x000fc60000000000 */
[----:B------:R-:W-:Y:S02]  /*17230*/  IMAD.MOV R7, RZ, RZ, -R7 ;  /* 0x000000ffff077224 */ /* 0x000fe400078e0a07 */
[----:B------:R-:W-:Y:S02]  /*17240*/  IMAD.MOV R0, RZ, RZ, -R0 ;  /* 0x000000ffff007224 */ /* 0x000fe400078e0a00 */
[C---:B------:R-:W-:Y:S02]  /*17250*/  IMAD R27, R2.reuse, R7, R27 ;  /* 0x00000007021b7224 */ /* 0x040fe400078e021b */
[C---:B------:R-:W-:Y:S02]  /*17260*/  IMAD R45, R2.reuse, R0, R45 ;  /* 0x00000000022d7224 */ /* 0x040fe400078e022d */
[----:B------:R-:W-:Y:S01]  /*17270*/  IMAD.HI.U32 R8, R61, R50, RZ ;  /* 0x000000323d087227 */ /* 0x000fe200078e00ff */
[C---:B------:R-:W-:Y:S02]  /*17280*/  ISETP.GT.U32.AND P5, PT, R2.reuse, R27, PT ;  /* 0x0000001b0200720c */ /* 0x040fe40003fa4070 */
[----:B------:R-:W-:Y:S01]  /*17290*/  ISETP.GT.U32.AND P0, PT, R2, R45, PT ;  /* 0x0000002d0200720c */ /* 0x000fe20003f04070 */
[----:B------:R-:W-:-:S04]  /*172a0*/  IMAD.MOV R8, RZ, RZ, -R8 ;  /* 0x000000ffff087224 */ /* 0x000fc800078e0a08 */
[----:B------:R-:W-:-:S05]  /*172b0*/  IMAD R50, R2, R8, R50 ;  /* 0x0000000802327224 */ /* 0x000fca00078e0232 */
[C---:B------:R-:W-:Y:S01]  /*172c0*/  ISETP.GT.U32.AND P4, PT, R2.reuse, R50, PT ;  /* 0x000000320200720c */ /* 0x040fe20003f84070 */
[--C-:B------:R-:W-:Y:S02]  /*172d0*/  @!P5 IMAD.IADD R27, R27, 0x1, -R2.reuse ;  /* 0x000000011b1bd824 */ /* 0x100fe400078e0a02 */
[----:B------:R-:W-:Y:S02]  /*172e0*/  @!P0 IMAD.IADD R45, R45, 0x1, -R2 ;  /* 0x000000012d2d8824 */ /* 0x000fe400078e0a02 */
[----:B------:R-:W-:Y:S01]  /*172f0*/  @!P1 IMAD.MOV R10, RZ, RZ, -R10 ;  /* 0x000000ffff0a9224 */ /* 0x000fe200078e0a0a */
[C---:B------:R-:W-:Y:S02]  /*17300*/  ISETP.GT.U32.AND P1, PT, R2.reuse, R27, PT ;  /* 0x0000001b0200720c */ /* 0x040fe40003f24070 */
[----:B------:R-:W-:Y:S01]  /*17310*/  ISETP.GT.U32.AND P0, PT, R2, R45, PT ;  /* 0x0000002d0200720c */ /* 0x000fe20003f04070 */
[----:B------:R-:W-:Y:S02]  /*17320*/  @!P6 IMAD.IADD R36, R36, 0x1, -R2 ;  /* 0x000000012424e824 */ /* 0x000fe400078e0a02 */
[----:B------:R-:W-:-:S02]  /*17330*/  @!P2 IMAD.MOV R49, RZ, RZ, -R49 ;  /* 0x000000ffff31a224 */ /* 0x000fc400078e0a31 */
[--C-:B------:R-:W-:Y:S01]  /*17340*/  @!P4 IMAD.IADD R50, R50, 0x1, -R2.reuse ;  /* 0x000000013232c824 */ /* 0x100fe200078e0a02 */
[----:B------:R-:W-:Y:S01]  /*17350*/  STL [R1+0x5a84], R40 ;  /* 0x005a842801007387 */ /* 0x000fe20000100800 */
[----:B------:R-:W-:Y:S02]  /*17360*/  ISETP.GT.U32.AND P6, PT, R2, R36, PT ;  /* 0x000000240200720c */ /* 0x000fe40003fc4070 */
[----:B------:R-:W-:Y:S01]  /*17370*/  ISETP.GE.AND P4, PT, R14, RZ, PT ;  /* 0x000000ff0e00720c */ /* 0x000fe20003f86270 */
[----:B------:R-:W-:Y:S01]  /*17380*/  STL [R1+0x5a88], R46 ;  /* 0x005a882e01007387 */ /* 0x000fe20000100800 */
[----:B------:R-:W-:Y:S01]  /*17390*/  ISETP.GT.U32.AND P5, PT, R2, R50, PT ;  /* 0x000000320200720c */ /* 0x000fe20003fa4070 */
[--C-:B------:R-:W-:Y:S02]  /*173a0*/  @!P1 IMAD.IADD R27, R27, 0x1, -R2.reuse ;  /* 0x000000011b1b9824 */ /* 0x100fe400078e0a02 */
[----:B------:R-:W-:Y:S01]  /*173b0*/  STL [R1+0x5a8c], R49 ;  /* 0x005a8c3101007387 */ /* 0x000fe20000100800 */
[----:B------:R-:W-:-:S03]  /*173c0*/  @!P0 IMAD.IADD R45, R45, 0x1, -R2 ;  /* 0x000000012d2d8824 */ /* 0x000fc600078e0a02 */
[----:B------:R-:W5:Y:S04]  /*173d0*/  LDL.LU R14, [R1+0x2b8] ;  /* 0x0002b800010e7983 */ /* 0x000f680000300800 */
[----:B------:R0:W-:Y:S01]  /*173e0*/  STL [R1+0x5a90], R10 ;  /* 0x005a900a01007387 */ /* 0x0001e20000100800 */
[----:B------:R-:W-:Y:S01]  /*173f0*/  ISETP.GE.AND P2, PT, R18, RZ, PT ;  /* 0x000000ff1200720c */ /* 0x000fe20003f46270 */
[--C-:B------:R-:W-:Y:S01]  /*17400*/  @!P6 IMAD.IADD R36, R36, 0x1, -R2.reuse ;  /* 0x000000012424e824 */ /* 0x100fe200078e0a02 */
[----:B------:R-:W-:Y:S01]  /*17410*/  ISETP.GE.AND P6, PT, R17, RZ, PT ;  /* 0x000000ff1100720c */ /* 0x000fe20003fc6270 */
[----:B------:R-:W-:Y:S02]  /*17420*/  @!P5 IMAD.IADD R50, R50, 0x1, -R2 ;  /* 0x000000013232d824 */ /* 0x000fe400078e0a02 */
[----:B------:R-:W-:-:S02]  /*17430*/  @!P3 IMAD.MOV R36, RZ, RZ, -R36 ;  /* 0x000000ffff24b224 */ /* 0x000fc400078e0a24 */
[----:B------:R-:W-:Y:S01]  /*17440*/  @!P4 IMAD.MOV R45, RZ, RZ, -R45 ;  /* 0x000000ffff2dc224 */ /* 0x000fe200078e0a2d */
[----:B--2---:R-:W-:Y:S02]  /*17450*/  IABS R38, R13 ;  /* 0x0000000d00267213 */ /* 0x004fe40000000000 */
[----:B----4-:R-:W-:-:S03]  /*17460*/  IABS R32, R12 ;  /* 0x0000000c00207213 */ /* 0x010fc60000000000 */
[----:B------:R-:W-:Y:S01]  /*17470*/  IMAD.HI.U32 R0, R61, R38, RZ ;  /* 0x000000263d007227 */ /* 0x000fe200078e00ff */
[----:B------:R-:W-:Y:S02]  /*17480*/  ISETP.GE.AND P0, PT, R13, RZ, PT ;  /* 0x000000ff0d00720c */ /* 0x000fe40003f06270 */
[----:B------:R-:W-:Y:S01]  /*17490*/  IABS R48, R16 ;  /* 0x0000001000307213 */ /* 0x000fe20000000000 */
[----:B------:R-:W-:Y:S01]  /*174a0*/  IMAD.MOV R0, RZ, RZ, -R0 ;  /* 0x000000ffff007224 */ /* 0x000fe200078e0a00 */
[----:B------:R-:W2:Y:S01]  /*174b0*/  LDL.LU R13, [R1+0x2c0] ;  /* 0x0002c000010d7983 */ /* 0x000ea20000300800 */
[----:B0-----:R-:W0:Y:S02]  /*174c0*/  LDC R10, c[0x0][0x3ac] ;  /* 0x0000eb00ff0a7b82 */ /* 0x001e240000000800 */
[----:B------:R-:W-:Y:S02]  /*174d0*/  IMAD R38, R2, R0, R38 ;  /* 0x0000000002267224 */ /* 0x000fe400078e0226 */
[----:B------:R-:W-:-:S04]  /*174e0*/  IMAD.HI.U32 R0, R61, R32, RZ ;  /* 0x000000203d007227 */ /* 0x000fc800078e00ff */
[----:B------:R-:W-:-:S04]  /*174f0*/  IMAD.MOV R0, RZ, RZ, -R0 ;  /* 0x000000ffff007224 */ /* 0x000fc800078e0a00 */
[----:B------:R-:W-:-:S05]  /*17500*/  IMAD R32, R2, R0, R32 ;  /* 0x0000000002207224 */ /* 0x000fca00078e0220 */
[C---:B------:R-:W-:Y:S02]  /*17510*/  ISETP.GT.U32.AND P1, PT, R2.reuse, R32, PT ;  /* 0x000000200200720c */ /* 0x040fe40003f24070 */
[----:B------:R-:W-:-:S11]  /*17520*/  ISETP.GT.U32.AND P5, PT, R2, R38, PT ;  /* 0x000000260200720c */ /* 0x000fd60003fa4070 */
[----:B------:R-:W-:-:S05]  /*17530*/  @!P1 IMAD.IADD R32, R32, 0x1, -R2 ;  /* 0x0000000120209824 */ /* 0x000fca00078e0a02 */
[----:B------:R-:W-:Y:S01]  /*17540*/  ISETP.GT.U32.AND P3, PT, R2, R32, PT ;  /* 0x000000200200720c */ /* 0x000fe20003f64070 */
[----:B------:R-:W-:Y:S02]  /*17550*/  @!P2 IMAD.MOV R50, RZ, RZ, -R50 ;  /* 0x000000ffff32a224 */ /* 0x000fe400078e0a32 */
[----:B------:R-:W-:Y:S01]  /*17560*/  @!P5 IMAD.IADD R38, R38, 0x1, -R2 ;  /* 0x000000012626d824 */ /* 0x000fe200078e0a02 */
[----:B------:R-:W-:Y:S01]  /*17570*/  ISETP.GE.AND P5, PT, R12, RZ, PT ;  /* 0x000000ff0c00720c */ /* 0x000fe20003fa6270 */
[----:B------:R-:W-:Y:S01]  /*17580*/  @!P6 IMAD.MOV R27, RZ, RZ, -R27 ;  /* 0x000000ffff1be224 */ /* 0x000fe200078e0a1b */
[----:B------:R-:W4:Y:S04]  /*17590*/  LDL.LU R12, [R1+0x2c8] ;  /* 0x0002c800010c7983 */ /* 0x000f280000300800 */
[----:B------:R-:W-:Y:S01]  /*175a0*/  STL [R1+0x5a94], R36 ;  /* 0x005a942401007387 */ /* 0x000fe20000100800 */
[----:B---3--:R-:W-:-:S03]  /*175b0*/  IABS R22, R11 ;  /* 0x0000000b00167213 */ /* 0x008fc60000000000 */
[----:B------:R-:W-:Y:S01]  /*175c0*/  STL [R1+0x5a98], R50 ;  /* 0x005a983201007387 */ /* 0x000fe20000100800 */
[----:B------:R-:W-:Y:S01]  /*175d0*/  @!P3 IMAD.IADD R32, R32, 0x1, -R2 ;  /* 0x000000012020b824 */ /* 0x000fe200078e0a02 */
[----:B------:R-:W-:Y:S02]  /*175e0*/  ISETP.GE.AND P3, PT, R11, RZ, PT ;  /* 0x000000ff0b00720c */ /* 0x000fe40003f66270 */
[----:B------:R-:W-:Y:S04]  /*175f0*/  STL [R1+0x5a9c], R27 ;  /* 0x005a9c1b01007387 */ /* 0x000fe80000100800 */
[----:B------:R-:W-:Y:S04]  /*17600*/  STL [R1+0x5aa0], R45 ;  /* 0x005aa02d01007387 */ /* 0x000fe80000100800 */
[----:B------:R-:W3:Y:S04]  /*17610*/  LDL.LU R17, [R1+0x2d0] ;  /* 0x0002d00001117983 */ /* 0x000ee80000300800 */
[----:B------:R-:W3:Y:S01]  /*17620*/  LDL.LU R11, [R1+0x2d8] ;  /* 0x0002d800010b7983 */ /* 0x000ee20000300800 */
[----:B------:R-:W-:Y:S01]  /*17630*/  IMAD.HI.U32 R8, R61, R48, RZ ;  /* 0x000000303d087227 */ /* 0x000fe200078e00ff */
[----:B------:R-:W-:-:S03]  /*17640*/  ISETP.GT.U32.AND P1, PT, R2, R38, PT ;  /* 0x000000260200720c */ /* 0x000fc60003f24070 */
[----:B------:R-:W-:-:S04]  /*17650*/  IMAD.MOV R8, RZ, RZ, -R8 ;  /* 0x000000ffff087224 */ /* 0x000fc800078e0a08 */
[----:B------:R-:W-:-:S05]  /*17660*/  IMAD R48, R2, R8, R48 ;  /* 0x0000000802307224 */ /* 0x000fca00078e0230 */
[----:B------:R-:W-:Y:S01]  /*17670*/  ISETP.GT.U32.AND P2, PT, R2, R48, PT ;  /* 0x000000300200720c */ /* 0x000fe20003f44070 */
[----:B------:R-:W-:Y:S02]  /*17680*/  @!P1 IMAD.IADD R38, R38, 0x1, -R2 ;  /* 0x0000000126269824 */ /* 0x000fe400078e0a02 */
[----:B------:R-:W-:Y:S02]  /*17690*/  @!P5 IMAD.MOV R32, RZ, RZ, -R32 ;  /* 0x000000ffff20d224 */ /* 0x000fe400078e0a20 */
[----:B------:R-:W-:Y:S01]  /*176a0*/  @!P0 IMAD.MOV R38, RZ, RZ, -R38 ;  /* 0x000000ffff268224 */ /* 0x000fe200078e0a26 */
[----:B------:R-:W-:Y:S02]  /*176b0*/  ISETP.GE.AND P1, PT, R16, RZ, PT ;  /* 0x000000ff1000720c */ /* 0x000fe40003f26270 */
[----:B------:R-:W3:Y:S01]  /*176c0*/  LDL.LU R16, [R1+0x2e0] ;  /* 0x0002e00001107983 */ /* 0x000ee20000300800 */
[----:B------:R-:W-:-:S03]  /*176d0*/  IABS R47, R15 ;  /* 0x0000000f002f7213 */ /* 0x000fc60000000000 */
[----:B------:R-:W-:Y:S01]  /*176e0*/  STL [R1+0x5aa4], R38 ;  /* 0x005aa42601007387 */ /* 0x000fe20000100800 */
[----:B------:R-:W-:Y:S01]  /*176f0*/  @!P2 IMAD.IADD R48, R48, 0x1, -R2 ;  /* 0x000000013030a824 */ /* 0x000fe200078e0a02 */
[----:B------:R-:W-:Y:S02]  /*17700*/  ISETP.GE.AND P2, PT, R15, RZ, PT ;  /* 0x000000ff0f00720c */ /* 0x000fe40003f46270 */
[----:B------:R-:W-:Y:S04]  /*17710*/  STL [R1+0x5aa8], R32 ;  /* 0x005aa82001007387 */ /* 0x000fe80000100800 */
[----:B------:R-:W3:Y:S01]  /*17720*/  LDL.LU R15, [R1+0x2e8] ;  /* 0x0002e800010f7983 */ /* 0x000ee20000300800 */
[----:B------:R-:W-:-:S04]  /*17730*/  IMAD.HI.U32 R0, R61, R47, RZ ;  /* 0x0000002f3d007227 */ /* 0x000fc800078e00ff */
[----:B------:R-:W-:-:S04]  /*17740*/  IMAD.MOV R0, RZ, RZ, -R0 ;  /* 0x000000ffff007224 */ /* 0x000fc800078e0a00 */
[----:B------:R-:W-:Y:S02]  /*17750*/  IMAD R47, R2, R0, R47 ;  /* 0x00000000022f7224 */ /* 0x000fe400078e022f */
[----:B------:R-:W-:-:S03]  /*17760*/  IMAD.HI.U32 R7, R61, R22, RZ ;  /* 0x000000163d077227 */ /* 0x000fc600078e00ff */
[----:B------:R-:W-:Y:S01]  /*17770*/  ISETP.GT.U32.AND P4, PT, R2, R47, PT ;  /* 0x0000002f0200720c */ /* 0x000fe20003f84070 */
[----:B------:R-:W-:-:S04]  /*17780*/  IMAD.MOV R7, RZ, RZ, -R7 ;  /* 0x000000ffff077224 */ /* 0x000fc800078e0a07 */
[----:B------:R-:W-:-:S05]  /*17790*/  IMAD R22, R2, R7, R22 ;  /* 0x0000000702167224 */ /* 0x000fca00078e0216 */
[----:B------:R-:W-:-:S03]  /*177a0*/  ISETP.GT.U32.AND P6, PT, R2, R22, PT ;  /* 0x000000160200720c */ /* 0x000fc60003fc4070 */
[----:B------:R-:W-:-:S05]  /*177b0*/  @!P4 IMAD.IADD R47, R47, 0x1, -R2 ;  /* 0x000000012f2fc824 */ /* 0x000fca00078e0a02 */
[----:B------:R-:W-:-:S05]  /*177c0*/  ISETP.GT.U32.AND P0, PT, R2, R47, PT ;  /* 0x0000002f0200720c */ /* 0x000fca0003f04070 */
[----:B------:R-:W-:Y:S01]  /*177d0*/  @!P6 IMAD.IADD R22, R22, 0x1, -R2 ;  /* 0x000000011616e824 */ /* 0x000fe200078e0a02 */
[----:B------:R-:W-:Y:S02]  /*177e0*/  ISETP.GT.U32.AND P6, PT, R2, R48, PT ;  /* 0x000000300200720c */ /* 0x000fe40003fc4070 */
[----:B-----5:R-:W-:-:S05]  /*177f0*/  IABS R23, R14 ;  /* 0x0000000e00177213 */ /* 0x020fca0000000000 */
[----:B------:R-:W-:-:S04]  /*17800*/  IMAD.HI.U32 R7, R61, R23, RZ ;  /* 0x000000173d077227 */ /* 0x000fc800078e00ff */
[----:B------:R-:W-:Y:S02]  /*17810*/  IMAD.MOV R7, RZ, RZ, -R7 ;  /* 0x000000ffff077224 */ /* 0x000fe400078e0a07 */
[----:B------:R-:W-:Y:S02]  /*17820*/  @!P0 IMAD.IADD R47, R47, 0x1, -R2 ;  /* 0x000000012f2f8824 */ /* 0x000fe400078e0a02 */
[C---:B------:R-:W-:Y:S01]  /*17830*/  IMAD R23, R2.reuse, R7, R23 ;  /* 0x0000000702177224 */ /* 0x040fe200078e0217 */
[----:B------:R-:W-:-:S04]  /*17840*/  ISETP.GT.U32.AND P4, PT, R2, R22, PT ;  /* 0x000000160200720c */ /* 0x000fc80003f84070 */
[----:B------:R-:W-:Y:S01]  /*17850*/  ISETP.GT.U32.AND P5, PT, R2, R23, PT ;  /* 0x000000170200720c */ /* 0x000fe20003fa4070 */
[--C-:B------:R-:W-:Y:S01]  /*17860*/  @!P6 IMAD.IADD R48, R48, 0x1, -R2.reuse ;  /* 0x000000013030e824 */ /* 0x100fe200078e0a02 */
[----:B------:R-:W-:Y:S02]  /*17870*/  ISETP.GE.AND P6, PT, R14, RZ, PT ;  /* 0x000000ff0e00720c */ /* 0x000fe40003fc6270 */
[----:B------:R-:W5:Y:S05]  /*17880*/  LDL.LU R14, [R1+0x2f0] ;  /* 0x0002f000010e7983 */ /* 0x000f6a0000300800 */
[----:B------:R-:W-:-:S04]  /*17890*/  @!P4 IMAD.IADD R22, R22, 0x1, -R2 ;  /* 0x000000011616c824 */ /* 0x000fc800078e0a02 */
[----:B------:R-:W-:Y:S02]  /*178a0*/  @!P5 IMAD.IADD R23, R23, 0x1, -R2 ;  /* 0x000000011717d824 */ /* 0x000fe400078e0a02 */
[----:B------:R-:W-:-:S03]  /*178b0*/  @!P1 IMAD.MOV R48, RZ, RZ, -R48 ;  /* 0x000000ffff309224 */ /* 0x000fc600078e0a30 */
[----:B------:R-:W-:Y:S01]  /*178c0*/  ISETP.GT.U32.AND P1, PT, R2, R23, PT ;  /* 0x000000170200720c */ /* 0x000fe20003f24070 */
[----:B------:R-:W-:-:S12]  /*178d0*/  @!P3 IMAD.MOV R22, RZ, RZ, -R22 ;  /* 0x000000ffff16b224 */ /* 0x000fd800078e0a16 */
[----:B------:R-:W-:-:S04]  /*178e0*/  @!P1 IMAD.IADD R23, R23, 0x1, -R2 ;  /* 0x0000000117179824 */ /* 0x000fc800078e0a02 */
[----:B------:R-:W-:Y:S02]  /*178f0*/  @!P6 IMAD.MOV R23, RZ, RZ, -R23 ;  /* 0x000000ffff17e224 */ /* 0x000fe400078e0a17 */
[----:B------:R-:W-:Y:S01]  /*17900*/  @!P2 IMAD.MOV R47, RZ, RZ, -R47 ;  /* 0x000000ffff2fa224 */ /* 0x000fe200078e0a2f */
[----:B--2---:R-:W-:-:S05]  /*17910*/  IABS R28, R13 ;  /* 0x0000000d001c7213 */ /* 0x004fca0000000000 */
[----:B------:R-:W-:-:S04]  /*17920*/  IMAD.HI.U32 R0, R61, R28, RZ ;  /* 0x0000001c3d007227 */ /* 0x000fc800078e00ff */
[----:B------:R-:W-:-:S04]  /*17930*/  IMAD.MOV R0, RZ, RZ, -R0 ;  /* 0x000000ffff007224 */ /* 0x000fc800078e0a00 */
[----:B------:R-:W-:-:S05]  /*17940*/  IMAD R28, R2, R0, R28 ;  /* 0x00000000021c7224 */ /* 0x000fca00078e021c */
[----:B------:R-:W-:Y:S02]  /*17950*/  ISETP.GT.U32.AND P0, PT, R2, R28, PT ;  /* 0x0000001c0200720c */ /* 0x000fe40003f04070 */
[----:B------:R-:W-:-:S11]  /*17960*/  ISETP.GE.AND P4, PT, R13, RZ, PT ;  /* 0x000000ff0d00720c */ /* 0x000fd60003f86270 */
[----:B------:R-:W-:Y:S01]  /*17970*/  @!P0 IMAD.IADD R28, R28, 0x1, -R2 ;  /* 0x000000011c1c8824 */ /* 0x000fe200078e0a02 */
[----:B----4-:R-:W-:-:S05]  /*17980*/  IABS R7, R12 ;  /* 0x0000000c00077213 */ /* 0x010fca0000000000 */
[----:B------:R-:W-:Y:S01]  /*17990*/  IMAD.HI.U32 R0, R61, R7, RZ ;  /* 0x000000073d007227 */ /* 0x000fe200078e00ff */
[----:B------:R-:W-:-:S03]  /*179a0*/  ISETP.GT.U32.AND P0, PT, R2, R28, PT ;  /* 0x0000001c0200720c */ /* 0x000fc60003f04070 */
[----:B------:R-:W-:-:S04]  /*179b0*/  IMAD.MOV R0, RZ, RZ, -R0 ;  /* 0x000000ffff007224 */ /* 0x000fc800078e0a00 */
[----:B------:R-:W-:Y:S01]  /*179c0*/  IMAD R7, R2, R0, R7 ;  /* 0x0000000002077224 */ /* 0x000fe200078e0207 */
[----:B---3--:R-:W-:Y:S02]  /*179d0*/  IABS R13, R17 ;  /* 0x00000011000d7213 */ /* 0x008fe40000000000 */
[----:B------:R-:W-:-:S03]  /*179e0*/  IABS R18, R11 ;  /* 0x0000000b00127213 */ /* 0x000fc60000000000 */
[----:B------:R-:W-:-:S04]  /*179f0*/  IMAD.HI.U32 R0, R61, R13, RZ ;  /* 0x0000000d3d007227 */ /* 0x000fc800078e00ff */
[----:B------:R-:W-:-:S04]  /*17a00*/  IMAD.HI.U32 R8, R61, R18, RZ ;  /* 0x000000123d087227 */ /* 0x000fc800078e00ff */
[----:B------:R-:W-:Y:S02]  /*17a10*/  IMAD.MOV R8, RZ, RZ, -R8 ;  /* 0x000000ffff087224 */ /* 0x000fe400078e0a08 */
[----:B------:R-:W-:Y:S02]  /*17a20*/  IMAD.MOV R0, RZ, RZ, -R0 ;  /* 0x000000ffff007224 */ /* 0x000fe400078e0a00 */
[C---:B------:R-:W-:Y:S01]  /*17a30*/  IMAD R18, R2.reuse, R8, R18 ;  /* 0x0000000802127224 */ /* 0x040fe200078e0212 */
[C---:B------:R-:W-:Y:S01]  /*17a40*/  ISETP.GT.U32.AND P3, PT, R2.reuse, R7, PT ;  /* 0x000000070200720c */ /* 0x040fe20003f64070 */
[----:B------:R-:W-:Y:S01]  /*17a50*/  IMAD R13, R2, R0, R13 ;  /* 0x00000000020d7224 */ /* 0x000fe200078e020d */
[----:B------:R-:W-:Y:S01]  /*17a60*/  ISETP.GE.AND P5, PT, R12, RZ, PT ;  /* 0x000000ff0c00720c */ /* 0x000fe20003fa6270 */
[----:B------:R-:W-:Y:S01]  /*17a70*/  @!P0 IMAD.IADD R28, R28, 0x1, -R2 ;  /* 0x000000011c1c8824 */ /* 0x000fe200078e0a02 */
[C---:B------:R-:W-:Y:S01]  /*17a80*/  ISETP.GT.U32.AND P0, PT, R2.reuse, R18, PT ;  /* 0x000000120200720c */ /* 0x040fe20003f04070 */
[----:B------:R-:W2:Y:S01]  /*17a90*/  LDL.LU R12, [R1+0x2fc] ;  /* 0x0002fc00010c7983 */ /* 0x000ea20000300800 */
[----:B------:R-:W-:-:S07]  /*17aa0*/  ISETP.GT.U32.AND P1, PT, R2, R13, PT ;  /* 0x0000000d0200720c */ /* 0x000fce0003f24070 */
[----:B------:R-:W-:-:S04]  /*17ab0*/  @!P3 IMAD.IADD R7, R7, 0x1, -R2 ;  /* 0x000000010707b824 */ /* 0x000fc800078e0a02 */
[--C-:B------:R-:W-:Y:S02]  /*17ac0*/  @!P0 IMAD.IADD R18, R18, 0x1, -R2.reuse ;  /* 0x0000000112128824 */ /* 0x100fe400078e0a02 */
[----:B------:R-:W-:Y:S01]  /*17ad0*/  @!P1 IMAD.IADD R13, R13, 0x1, -R2 ;  /* 0x000000010d0d9824 */ /* 0x000fe200078e0a02 */
[C---:B------:R-:W-:Y:S02]  /*17ae0*/  ISETP.GT.U32.AND P1, PT, R2.reuse, R7, PT ;  /* 0x000000070200720c */ /* 0x040fe40003f24070 */
[----:B------:R-:W-:Y:S01]  /*17af0*/  ISETP.GT.U32.AND P6, PT, R2, R18, PT ;  /* 0x000000120200720c */ /* 0x000fe20003fc4070 */
[----:B------:R-:W-:Y:S01]  /*17b00*/  STL [R1+0x5aac], R48 ;  /* 0x005aac3001007387 */ /* 0x000fe20000100800 */
[----:B------:R-:W-:Y:S01]  /*17b10*/  @!P4 IMAD.MOV R28, RZ, RZ, -R28 ;  /* 0x000000ffff1cc224 */ /* 0x000fe200078e0a1c */
[----:B------:R-:W-:Y:S02]  /*17b20*/  ISETP.GE.AND P3, PT, R11, RZ, PT ;  /* 0x000000ff0b00720c */ /* 0x000fe40003f66270 */
[----:B------:R-:W-:Y:S01]  /*17b30*/  STL [R1+0x5ab0], R22 ;  /* 0x005ab01601007387 */ /* 0x000fe20000100800 */
[----:B------:R-:W-:-:S03]  /*17b40*/  IABS R29, R16 ;  /* 0x00000010001d7213 */ /* 0x000fc60000000000 */
[----:B------:R-:W-:Y:S02]  /*17b50*/  STL [R1+0x5ab4], R47 ;  /* 0x005ab42f01007387 */ /* 0x000fe40000100800 */
[--C-:B------:R-:W-:Y:S02]  /*17b60*/  @!P1 IMAD.IADD R7, R7, 0x1, -R2.reuse ;  /* 0x0000000107079824 */ /* 0x100fe400078e0a02 */
[----:B------:R-:W3:Y:S01]  /*17b70*/  LDL.LU R11, [R1+0x304] ;  /* 0x00030400010b7983 */ /* 0x000ee20000300800 */
[----:B------:R-:W-:Y:S01]  /*17b80*/  ISETP.GE.AND P1, PT, R16, RZ, PT ;  /* 0x000000ff1000720c */ /* 0x000fe20003f26270 */
[----:B------:R-:W-:Y:S02]  /*17b90*/  @!P6 IMAD.IADD R18, R18, 0x1, -R2 ;  /* 0x000000011212e824 */ /* 0x000fe400078e0a02 */
[----:B------:R-:W-:Y:S01]  /*17ba0*/  STL [R1+0x5ab8], R23 ;  /* 0x005ab81701007387 */ /* 0x000fe20000100800 */
[----:B------:R-:W-:Y:S02]  /*17bb0*/  IABS R42, R15 ;  /* 0x0000000f002a7213 */ /* 0x000fe40000000000 */
[----:B------:R-:W-:Y:S01]  /*17bc0*/  ISETP.GE.AND P6, PT, R15, RZ, PT ;  /* 0x000000ff0f00720c */ /* 0x000fe20003fc6270 */
[----:B------:R-:W-:Y:S04]  /*17bd0*/  STL [R1+0x5abc], R28 ;  /* 0x005abc1c01007387 */ /* 0x000fe80000100800 */
[----:B------:R-:W4:Y:S04]  /*17be0*/  LDL.LU R16, [R1+0x30c] ;  /* 0x00030c0001107983 */ /* 0x000f280000300800 */
[----:B------:R-:W4:Y:S01]  /*17bf0*/  LDL.LU R15, [R1+0x314] ;  /* 0x00031400010f7983 */ /* 0x000f220000300800 */
[----:B------:R-:W-:Y:S01]  /*17c00*/  IMAD.HI.U32 R0, R61, R29, RZ ;  /* 0x0000001d3d007227 */ /* 0x000fe200078e00ff */
[----:B------:R-:W-:-:S03]  /*17c10*/  ISETP.GT.U32.AND P0, PT, R2, R13, PT ;  /* 0x0000000d0200720c */ /* 0x000fc60003f04070 */
[----:B------:R-:W-:Y:S01]  /*17c20*/  IMAD.MOV R0, RZ, RZ, -R0 ;  /* 0x000000ffff007224 */ /* 0x000fe200078e0a00 */
[----:B------:R-:W-:-:S03]  /*17c30*/  ISETP.GE.AND P2, PT, R17, RZ, PT ;  /* 0x000000ff1100720c */ /* 0x000fc60003f46270 */
[----:B------:R-:W-:Y:S02]  /*17c40*/  IMAD R29, R2, R0, R29 ;  /* 0x00000000021d7224 */ /* 0x000fe400078e021d */
[----:B------:R-:W-:-:S04]  /*17c50*/  IMAD.HI.U32 R0, R61, R42, RZ ;  /* 0x0000002a3d007227 */ /* 0x000fc800078e00ff */
[----:B------:R-:W-:Y:S02]  /*17c60*/  IMAD.MOV R0, RZ, RZ, -R0 ;  /* 0x000000ffff007224 */ /* 0x000fe400078e0a00 */
[----:B------:R-:W-:Y:S02]  /*17c70*/  @!P0 IMAD.IADD R13, R13, 0x1, -R2 ;  /* 0x000000010d0d8824 */ /* 0x000fe400078e0a02 */
[C---:B------:R-:W-:Y:S01]  /*17c80*/  IMAD R42, R2.reuse, R0, R42 ;  /* 0x00000000022a7224 */ /* 0x040fe200078e022a */
[C---:B------:R-:W-:Y:S01]  /*17c90*/  ISETP.GT.U32.AND P4, PT, R2.reuse, R29, PT ;  /* 0x0000001d0200720c */ /* 0x040fe20003f84070 */
[----:B------:R-:W-:Y:S02]  /*17ca0*/  @!P2 IMAD.MOV R13, RZ, RZ, -R13 ;  /* 0x000000ffff0da224 */ /* 0x000fe400078e0a0d */
[----:B------:R-:W-:Y:S01]  /*17cb0*/  @!P3 IMAD.MOV R18, RZ, RZ, -R18 ;  /* 0x000000ffff12b224 */ /* 0x000fe200078e0a12 */
[----:B------:R-:W-:Y:S02]  /*17cc0*/  ISETP.GT.U32.AND P0, PT, R2, R42, PT ;  /* 0x0000002a0200720c */ /* 0x000fe40003f04070 */
[----:B-----5:R-:W-:-:S05]  /*17cd0*/  IABS R35, R14 ;  /* 0x0000000e00237213 */ /* 0x020fca0000000000 */
[----:B------:R-:W-:-:S04]  /*17ce0*/  IMAD.HI.U32 R8, R61, R35, RZ ;  /* 0x000000233d087227 */ /* 0x000fc800078e00ff */
[----:B------:R-:W-:-:S04]  /*17cf0*/  IMAD.MOV R8, RZ, RZ, -R8 ;  /* 0x000000ffff087224 */ /* 0x000fc800078e0a08 */
[----:B------:R-:W-:-:S05]  /*17d00*/  IMAD R35, R2, R8, R35 ;  /* 0x0000000802237224 */ /* 0x000fca00078e0223 */
[----:B------:R-:W-:Y:S01]  /*17d10*/  ISETP.GT.U32.AND P2, PT, R2, R35, PT ;  /* 0x000000230200720c */ /* 0x000fe20003f44070 */
[--C-:B------:R-:W-:Y:S02]  /*17d20*/  @!P0 IMAD.IADD R42, R42, 0x1, -R2.reuse ;  /* 0x000000012a2a8824 */ /* 0x100fe400078e0a02 */
[----:B------:R-:W-:Y:S01]  /*17d30*/  @!P4 IMAD.IADD R29, R29, 0x1, -R2 ;  /* 0x000000011d1dc824 */ /* 0x000fe200078e0a02 */
[----:B------:R-:W-:Y:S01]  /*17d40*/  ISETP.GE.AND P4, PT, R14, RZ, PT ;  /* 0x000000ff0e00720c */ /* 0x000fe20003f86270 */
[----:B------:R-:W-:Y:S01]  /*17d50*/  @!P5 IMAD.MOV R7, RZ, RZ, -R7 ;  /* 0x000000ffff07d224 */ /* 0x000fe200078e0a07 */
[----:B------:R-:W-:-:S07]  /*17d60*/  ISETP.GT.U32.AND P5, PT, R2, R42, PT ;  /* 0x0000002a0200720c */ /* 0x000fce0003fa4070 */
[----:B------:R-:W-:-:S05]  /*17d70*/  @!P2 IMAD.IADD R35, R35, 0x1, -R2 ;  /* 0x000000012323a824 */ /* 0x000fca00078e0a02 */
[----:B------:R-:W-:Y:S01]  /*17d80*/  ISETP.GT.U32.AND P2, PT, R2, R35, PT ;  /* 0x000000230200720c */ /* 0x000fe20003f44070 */
[----:B------:R-:W-:-:S12]  /*17d90*/  @!P5 IMAD.IADD R42, R42, 0x1, -R2 ;  /* 0x000000012a2ad824 */ /* 0x000fd800078e0a02 */
[----:B------:R-:W-:Y:S01]  /*17da0*/  @!P2 IMAD.IADD R35, R35, 0x1, -R2 ;  /* 0x000000012323a824 */ /* 0x000fe200078e0a02 */
[----:B--2---:R-:W-:Y:S02]  /*17db0*/  IABS R41, R12 ;  /* 0x0000000c00297213 */ /* 0x004fe40000000000 */
[----:B------:R-:W-:Y:S02]  /*17dc0*/  ISETP.GE.AND P3, PT, R12, RZ, PT ;  /* 0x000000ff0c00720c */ /* 0x000fe40003f66270 */
[----:B------:R-:W2:Y:S04]  /*17dd0*/  LDL.LU R12, [R1+0x3a8] ;  /* 0x0003a800010c7983 */ /* 0x000ea80000300800 */
[----:B------:R-:W5:Y:S01]  /*17de0*/  LDL.LU R14, [R1+0x3ac] ;  /* 0x0003ac00010e7983 */ /* 0x000f620000300800 */
[----:B---3--:R-:W-:-:S02]  /*17df0*/  IABS R8, R11 ;  /* 0x0000000b00087213 */ /* 0x008fc40000000000 */
[----:B------:R-:W-:Y:S02]  /*17e00*/  ISETP.GE.AND P5, PT, R11, RZ, PT ;  /* 0x000000ff0b00720c */ /* 0x000fe40003fa6270 */
[----:B----4-:R-:W-:Y:S02]  /*17e10*/  IABS R11, R15 ;  /* 0x0000000f000b7213 */ /* 0x010fe40000000000 */
[----:B------:R-:W-:Y:S02]  /*17e20*/  ISETP.GE.AND P2, PT, R15, RZ, PT ;  /* 0x000000ff0f00720c */ /* 0x000fe40003f46270 */
[----:B------:R-:W3:Y:S04]  /*17e30*/  LDL.LU R15, [R1+0x3b0] ;  /* 0x0003b000010f7983 */ /* 0x000ee80000300800 */
[----:B------:R-:W4:Y:S04]  /*17e40*/  LDL.LU R19, [R1+0x3b4] ;  /* 0x0003b40001137983 */ /* 0x000f280000300800 */
        /* <DEDUP_REMOVED lines=14> */
[----:B------:R-:W4:Y:S01]  /*17f30*/  LDL.LU R4, [R1+0x3f0] ;  /* 0x0003f00001047983 */ /* 0x000f220000300800 */
[----:B------:R-:W-:Y:S01]  /*17f40*/  ISETP.GT.U32.AND P0, PT, R2, R29, PT ;  /* 0x0000001d0200720c */ /* 0x000fe20003f04070 */
[----:B------:R-:W-:Y:S01]  /*17f50*/  IMAD.HI.U32 R0, R61, R41, RZ ;  /* 0x000000293d007227 */ /* 0x000fe200078e00ff */
[----:B------:R-:W-:Y:S01]  /*17f60*/  IABS R9, R16 ;  /* 0x0000001000097213 */ /* 0x000fe20000000000 */
[----:B------:R-:W1:Y:S02]  /*17f70*/  S2R R46, SR_TID.X ;  /* 0x00000000002e7919 */ /* 0x000e640000002100 */
[----:B------:R-:W-:-:S02]  /*17f80*/  IMAD.MOV R0, RZ, RZ, -R0 ;  /* 0x000000ffff007224 */ /* 0x000fc400078e0a00 */
[----:B------:R-:W-:Y:S01]  /*17f90*/  @!P4 IMAD.MOV R35, RZ, RZ, -R35 ;  /* 0x000000ffff23c224 */ /* 0x000fe200078e0a23 */
[----:B------:R-:W4:Y:S01]  /*17fa0*/  LDL.LU R40, [R1+0x104] ;  /* 0x0001040001287983 */ /* 0x000f220000300800 */
[----:B------:R-:W-:-:S04]  /*17fb0*/  IMAD R41, R2, R0, R41 ;  /* 0x0000000002297224 */ /* 0x000fc800078e0229 */
[----:B------:R-:W-:Y:S01]  /*17fc0*/  @!P0 IMAD.IADD R29, R29, 0x1, -R2 ;  /* 0x000000011d1d8824 */ /* 0x000fe200078e0a02 */
[----:B------:R-:W-:Y:S01]  /*17fd0*/  ISETP.GT.U32.AND P0, PT, R2, R41, PT ;  /* 0x000000290200720c */ /* 0x000fe20003f04070 */
[----:B------:R-:W-:-:S04]  /*17fe0*/  IMAD.HI.U32 R0, R61, R8, RZ ;  /* 0x000000083d007227 */ /* 0x000fc800078e00ff */
[----:B------:R-:W-:-:S08]  /*17ff0*/  IMAD.MOV R0, RZ, RZ, -R0 ;  /* 0x000000ffff007224 */ /* 0x000fd000078e0a00 */
[----:B------:R-:W-:Y:S02]  /*18000*/  @!P0 IMAD.IADD R41, R41, 0x1, -R2 ;  /* 0x0000000129298824 */ /* 0x000fe400078e0a02 */
[C---:B------:R-:W-:Y:S02]  /*18010*/  IMAD R8, R2.reuse, R0, R8 ;  /* 0x0000000002087224 */ /* 0x040fe400078e0208 */
[----:B------:R-:W-:Y:S01]  /*18020*/  IMAD.HI.U32 R0, R61, R9, RZ ;  /* 0x000000093d007227 */ /* 0x000fe200078e00ff */
[----:B------:R-:W-:-:S03]  /*18030*/  ISETP.GT.U32.AND P0, PT, R2, R41, PT ;  /* 0x000000290200720c */ /* 0x000fc60003f04070 */
[----:B------:R-:W-:-:S04]  /*18040*/  IMAD.MOV R0, RZ, RZ, -R0 ;  /* 0x000000ffff007224 */ /* 0x000fc800078e0a00 */
[C---:B------:R-:W-:Y:S02]  /*18050*/  IMAD R9, R2.reuse, R0, R9 ;  /* 0x0000000002097224 */ /* 0x040fe400078e0209 */
[----:B------:R-:W-:Y:S01]  /*18060*/  @!P1 IMAD.MOV R29, RZ, RZ, -R29 ;  /* 0x000000ffff1d9224 */ /* 0x000fe200078e0a1d */
[----:B------:R-:W-:-:S03]  /*18070*/  ISETP.GT.U32.AND P1, PT, R2, R8, PT ;  /* 0x000000080200720c */ /* 0x000fc60003f24070 */
[----:B------:R-:W-:Y:S01]  /*18080*/  @!P0 IMAD.IADD R41, R41, 0x1, -R2 ;  /* 0x0000000129298824 */ /* 0x000fe200078e0a02 */
[----:B------:R-:W-:Y:S01]  /*18090*/  ISETP.GT.U32.AND P0, PT, R2, R9, PT ;  /* 0x000000090200720c */ /* 0x000fe20003f04070 */
[----:B------:R-:W-:-:S04]  /*180a0*/  IMAD.HI.U32 R0, R61, R11, RZ ;  /* 0x0000000b3d007227 */ /* 0x000fc800078e00ff */
[----:B------:R-:W-:-:S04]  /*180b0*/  IMAD.MOV R0, RZ, RZ, -R0 ;  /* 0x000000ffff007224 */ /* 0x000fc800078e0a00 */
[----:B------:R-:W-:-:S04]  /*180c0*/  @!P1 IMAD.IADD R8, R8, 0x1, -R2 ;  /* 0x0000000108089824 */ /* 0x000fc800078e0a02 */
[----:B------:R-:W-:Y:S02]  /*180d0*/  @!P0 IMAD.IADD R9, R9, 0x1, -R2 ;  /* 0x0000000109098824 */ /* 0x000fe400078e0a02 */
[----:B------:R-:W-:-:S03]  /*180e0*/  IMAD R11, R2, R0, R11 ;  /* 0x00000000020b7224 */ /* 0x000fc600078e020b */
[C---:B------:R-:W-:Y:S01]  /*180f0*/  ISETP.GT.U32.AND P0, PT, R2.reuse, R9, PT ;  /* 0x000000090200720c */ /* 0x040fe20003f04070 */
[----:B------:R-:W-:Y:S01]  /*18100*/  @!P3 IMAD.MOV R41, RZ, RZ, -R41 ;  /* 0x000000ffff29b224 */ /* 0x000fe200078e0a29 */
[----:B------:R-:W-:Y:S01]  /*18110*/  ISETP.GT.U32.AND P4, PT, R2, R8, PT ;  /* 0x000000080200720c */ /* 0x000fe20003f84070 */
[----:B------:R-:W-:Y:S01]  /*18120*/  @!P6 IMAD.MOV R42, RZ, RZ, -R42 ;  /* 0x000000ffff2ae224 */ /* 0x000fe200078e0a2a */
[----:B------:R-:W-:-:S09]  /*18130*/  ISETP.GE.AND P6, PT, R16, RZ, PT ;  /* 0x000000ff1000720c */ /* 0x000fd20003fc6270 */
[--C-:B------:R-:W-:Y:S02]  /*18140*/  @!P0 IMAD.IADD R9, R9, 0x1, -R2.reuse ;  /* 0x0000000109098824 */ /* 0x100fe400078e0a02 */
[----:B------:R-:W-:Y:S02]  /*18150*/  @!P4 IMAD.IADD R8, R8, 0x1, -R2 ;  /* 0x000000010808c824 */ /* 0x000fe400078e0a02 */
[----:B------:R-:W-:Y:S02]  /*18160*/  @!P6 IMAD.MOV R9, RZ, RZ, -R9 ;  /* 0x000000ffff09e224 */ /* 0x000fe400078e0a09 */
[----:B------:R-:W-:Y:S01]  /*18170*/  @!P5 IMAD.MOV R8, RZ, RZ, -R8 ;  /* 0x000000ffff08d224 */ /* 0x000fe200078e0a08 */
[----:B------:R-:W-:-:S13]  /*18180*/  ISETP.GT.U32.AND P4, PT, R2, R11, PT ;  /* 0x0000000b0200720c */ /* 0x000fda0003f84070 */
[----:B------:R-:W-:-:S05]  /*18190*/  @!P4 IMAD.IADD R11, R11, 0x1, -R2 ;  /* 0x000000010b0bc824 */ /* 0x000fca00078e0a02 */
[----:B------:R-:W-:Y:S02]  /*181a0*/  ISETP.GT.U32.AND P4, PT, R2, R11, PT ;  /* 0x0000000b0200720c */ /* 0x000fe40003f84070 */
[----:B--2---:R-:W-:Y:S02]  /*181b0*/  ISETP.GE.AND P1, PT, R12, RZ, PT ;  /* 0x000000ff0c00720c */ /* 0x004fe40003f26270 */
[----:B------:R-:W-:-:S05]  /*181c0*/  IABS R12, R12 ;  /* 0x0000000c000c7213 */ /* 0x000fca0000000000 */
[----:B------:R-:W-:-:S04]  /*181d0*/  IMAD.HI.U32 R0, R61, R12, RZ ;  /* 0x0000000c3d007227 */ /* 0x000fc800078e00ff */
[----:B------:R-:W-:Y:S01]  /*181e0*/  IMAD.MOV R0, RZ, RZ, -R0 ;  /* 0x000000ffff007224 */ /* 0x000fe200078e0a00 */
[----:B-----5:R-:W-:Y:S02]  /*181f0*/  ISETP.GE.AND P3, PT, R14, RZ, PT ;  /* 0x000000ff0e00720c */ /* 0x020fe40003f66270 */
[----:B------:R-:W-:Y:S01]  /*18200*/  IABS R14, R14 ;  /* 0x0000000e000e7213 */ /* 0x000fe20000000000 */
[----:B------:R-:W-:-:S04]  /*18210*/  IMAD R12, R2, R0, R12 ;  /* 0x00000000020c7224 */ /* 0x000fc800078e020c */
[----:B------:R-:W-:Y:S01]  /*18220*/  IMAD.HI.U32 R0, R61, R14, RZ ;  /* 0x0000000e3d007227 */ /* 0x000fe200078e00ff */
[----:B------:R-:W-:-:S03]  /*18230*/  ISETP.GT.U32.AND P0, PT, R2, R12, PT ;  /* 0x0000000c0200720c */ /* 0x000fc60003f04070 */
[----:B------:R-:W-:-:S04]  /*18240*/  IMAD.MOV R0, RZ, RZ, -R0 ;  /* 0x000000ffff007224 */ /* 0x000fc800078e0a00 */
[----:B------:R-:W-:-:S05]  /*18250*/  IMAD R14, R2, R0, R14 ;  /* 0x00000000020e7224 */ /* 0x000fca00078e020e */
[----:B------:R-:W-:Y:S01]  /*18260*/  ISETP.GT.U32.AND P6, PT, R2, R14, PT ;  /* 0x0000000e0200720c */ /* 0x000fe20003fc4070 */
[----:B------:R-:W-:-:S05]  /*18270*/  @!P0 IMAD.IADD R12, R12, 0x1, -R2 ;  /* 0x000000010c0c8824 */ /* 0x000fca00078e0a02 */
[----:B------:R-:W-:Y:S02]  /*18280*/  ISETP.GT.U32.AND P0, PT, R2, R12, PT ;  /* 0x0000000c0200720c */ /* 0x000fe40003f04070 */
[----:B---3--:R-:W-:Y:S02]  /*18290*/  ISETP.GE.AND P5, PT, R15, RZ, PT ;  /* 0x000000ff0f00720c */ /* 0x008fe40003fa6270 */
[----:B------:R-:W-:-:S05]  /*182a0*/  IABS R15, R15 ;  /* 0x0000000f000f7213 */ /* 0x000fca0000000000 */
[----:B------:R-:W-:-:S04]  /*182b0*/  IMAD.HI.U32 R17, R61, R15, RZ ;  /* 0x0000000f3d117227 */ /* 0x000fc800078e00ff */
[----:B------:R-:W-:Y:S02]  /*182c0*/  IMAD.MOV R17, RZ, RZ, -R17 ;  /* 0x000000ffff117224 */ /* 0x000fe400078e0a11 */
[--C-:B------:R-:W-:Y:S02]  /*182d0*/  @!P6 IMAD.IADD R14, R14, 0x1, -R2.reuse ;  /* 0x000000010e0ee824 */ /* 0x100fe400078e0a02 */
[----:B------:R-:W-:Y:S01]  /*182e0*/  IMAD R15, R2, R17, R15 ;  /* 0x00000011020f7224 */ /* 0x000fe200078e020f */
[----:B----4-:R-:W-:Y:S01]  /*182f0*/  IABS R17, R24 ;  /* 0x0000001800117213 */ /* 0x010fe20000000000 */
[----:B------:R-:W-:Y:S01]  /*18300*/  @!P0 IMAD.IADD R12, R12, 0x1, -R2 ;  /* 0x000000010c0c8824 */ /* 0x000fe200078e0a02 */
[C---:B------:R-:W-:Y:S02]  /*18310*/  ISETP.GT.U32.AND P6, PT, R2.reuse, R14, PT ;  /* 0x0000000e0200720c */ /* 0x040fe40003fc4070 */
[----:B------:R-:W-:Y:S01]  /*18320*/  ISETP.GT.U32.AND P0, PT, R2, R15, PT ;  /* 0x0000000f0200720c */ /* 0x000fe20003f04070 */
[----:B------:R-:W-:-:S04]  /*18330*/  IMAD.HI.U32 R21, R61, R17, RZ ;  /* 0x000000113d157227 */ /* 0x000fc800078e00ff */
[----:B------:R-:W-:-:S04]  /*18340*/  IMAD.MOV R21, RZ, RZ, -R21 ;  /* 0x000000ffff157224 */ /* 0x000fc800078e0a15 */
[----:B------:R-:W-:Y:S02]  /*18350*/  IMAD R17, R2, R21, R17 ;  /* 0x0000001502117224 */ /* 0x000fe400078e0211 */
[--C-:B------:R-:W-:Y:S02]  /*18360*/  @!P6 IMAD.IADD R14, R14, 0x1, -R2.reuse ;  /* 0x000000010e0ee824 */ /* 0x100fe400078e0a02 */
[--C-:B------:R-:W-:Y:S01]  /*18370*/  @!P0 IMAD.IADD R15, R15, 0x1, -R2.reuse ;  /* 0x000000010f0f8824 */ /* 0x100fe200078e0a02 */
[C---:B------:R-:W-:Y:S02]  /*18380*/  ISETP.GT.U32.AND P6, PT, R2.reuse, R17, PT ;  /* 0x000000110200720c */ /* 0x040fe40003fc4070 */
[----:B------:R-:W-:Y:S02]  /*18390*/  IABS R16, R19 ;  /* 0x0000001300107213 */ /* 0x000fe40000000000 */
[----:B------:R-:W-:Y:S01]  /*183a0*/  ISETP.GT.U32.AND P0, PT, R2, R15, PT ;  /* 0x0000000f0200720c */ /* 0x000fe20003f04070 */
[----:B------:R-:W-:-:S02]  /*183b0*/  @!P4 IMAD.IADD R11, R11, 0x1, -R2 ;  /* 0x000000010b0bc824 */ /* 0x000fc400078e0a02 */
[----:B------:R-:W-:Y:S01]  /*183c0*/  IMAD.HI.U32 R0, R61, R16, RZ ;  /* 0x000000103d007227 */ /* 0x000fe200078e00ff */
[----:B------:R-:W-:Y:S02]  /*183d0*/  ISETP.GE.AND P4, PT, R19, RZ, PT ;  /* 0x000000ff1300720c */ /* 0x000fe40003f86270 */
[----:B------:R-:W-:Y:S01]  /*183e0*/  IABS R21, R53 ;  /* 0x0000003500157213 */ /* 0x000fe20000000000 */
[----:B------:R-:W-:Y:S02]  /*183f0*/  IMAD.MOV R0, RZ, RZ, -R0 ;  /* 0x000000ffff007224 */ /* 0x000fe400078e0a00 */
[----:B------:R-:W-:Y:S01]  /*18400*/  @!P6 IMAD.IADD R17, R17, 0x1, -R2 ;  /* 0x000000011111e824 */ /* 0x000fe200078e0a02 */
[----:B------:R-:W-:Y:S01]  /*18410*/  IABS R19, R26 ;  /* 0x0000001a00137213 */ /* 0x000fe20000000000 */
[----:B------:R-:W-:Y:S02]  /*18420*/  IMAD R16, R2, R0, R16 ;  /* 0x0000000002107224 */ /* 0x000fe400078e0210 */
[----:B------:R-:W-:Y:S01]  /*18430*/  @!P0 IMAD.IADD R15, R15, 0x1, -R2 ;  /* 0x000000010f0f8824 */ /* 0x000fe200078e0a02 */
[----:B------:R-:W-:Y:S01]  /*18440*/  ISETP.GE.AND P0, PT, R26, RZ, PT ;  /* 0x000000ff1a00720c */ /* 0x000fe20003f06270 */
[----:B------:R-:W-:Y:S01]  /*18450*/  IMAD.HI.U32 R26, R61, R21, RZ ;  /* 0x000000153d1a7227 */ /* 0x000fe200078e00ff */
[----:B------:R-:W-:-:S03]  /*18460*/  ISETP.GT.U32.AND P6, PT, R2, R17, PT ;  /* 0x000000110200720c */ /* 0x000fc60003fc4070 */
[----:B------:R-:W-:-:S04]  /*18470*/  IMAD.HI.U32 R0, R61, R19, RZ ;  /* 0x000000133d007227 */ /* 0x000fc800078e00ff */
[----:B------:R-:W-:Y:S01]  /*18480*/  @!P1 IMAD.MOV R12, RZ, RZ, -R12 ;  /* 0x000000ffff0c9224 */ /* 0x000fe200078e0a0c */
[----:B------:R-:W-:Y:S01]  /*18490*/  ISETP.GE.AND P1, PT, R24, RZ, PT ;  /* 0x000000ff1800720c */ /* 0x000fe20003f26270 */
[----:B------:R-:W-:Y:S01]  /*184a0*/  @!P2 IMAD.MOV R11, RZ, RZ, -R11 ;  /* 0x000000ffff0ba224 */ /* 0x000fe200078e0a0b */
[C---:B------:R-:W-:Y:S01]  /*184b0*/  ISETP.GT.U32.AND P2, PT, R2.reuse, R16, PT ;  /* 0x000000100200720c */ /* 0x040fe20003f44070 */
[----:B------:R-:W-:Y:S01]  /*184c0*/  IMAD.MOV R26, RZ, RZ, -R26 ;  /* 0x000000ffff1a7224 */ /* 0x000fe200078e0a1a */
[----:B------:R-:W-:Y:S01]  /*184d0*/  IABS R24, R52 ;  /* 0x0000003400187213 */ /* 0x000fe20000000000 */
[----:B------:R-:W-:Y:S02]  /*184e0*/  IMAD.MOV R0, RZ, RZ, -R0 ;  /* 0x000000ffff007224 */ /* 0x000fe400078e0a00 */
[C---:B------:R-:W-:Y:S02]  /*184f0*/  IMAD R21, R2.reuse, R26, R21 ;  /* 0x0000001a02157224 */ /* 0x040fe400078e0215 */
[----:B------:R-:W-:-:S02]  /*18500*/  IMAD R19, R2, R0, R19 ;  /* 0x0000000002137224 */ /* 0x000fc400078e0213 */
[----:B------:R-:W-:-:S04]  /*18510*/  IMAD.HI.U32 R0, R61, R24, RZ ;  /* 0x000000183d007227 */ /* 0x000fc800078e00ff */
[----:B------:R-:W-:Y:S01]  /*18520*/  @!P6 IMAD.IADD R17, R17, 0x1, -R2 ;  /* 0x000000011111e824 */ /* 0x000fe200078e0a02 */
[----:B------:R-:W-:Y:S01]  /*18530*/  ISETP.GT.U32.AND P6, PT, R2, R21, PT ;  /* 0x000000150200720c */ /* 0x000fe20003fc4070 */
[----:B------:R-:W-:Y:S02]  /*18540*/  IMAD.MOV R0, RZ, RZ, -R0 ;  /* 0x000000ffff007224 */ /* 0x000fe400078e0a00 */
[----:B------:R-:W-:Y:S02]  /*18550*/  @!P2 IMAD.IADD R16, R16, 0x1, -R2 ;  /* 0x000000011010a824 */ /* 0x000fe400078e0a02 */
[C---:B------:R-:W-:Y:S02]  /*18560*/  IMAD R24, R2.reuse, R0, R24 ;  /* 0x0000000002187224 */ /* 0x040fe400078e0218 */
[----:B------:R-:W-:Y:S01]  /*18570*/  @!P3 IMAD.MOV R14, RZ, RZ, -R14 ;  /* 0x000000ffff0eb224 */ /* 0x000fe200078e0a0e */
[C---:B------:R-:W-:Y:S01]  /*18580*/  ISETP.GT.U32.AND P3, PT, R2.reuse, R19, PT ;  /* 0x000000130200720c */ /* 0x040fe20003f64070 */
[----:B------:R-:W-:Y:S01]  /*18590*/  @!P1 IMAD.MOV R17, RZ, RZ, -R17 ;  /* 0x000000ffff119224 */ /* 0x000fe200078e0a11 */
[----:B------:R-:W-:-:S02]  /*185a0*/  ISETP.GT.U32.AND P2, PT, R2, R16, PT ;  /* 0x000000100200720c */ /* 0x000fc40003f44070 */
[----:B------:R-:W-:Y:S01]  /*185b0*/  ISETP.GT.U32.AND P1, PT, R2, R24, PT ;  /* 0x000000180200720c */ /* 0x000fe20003f24070 */
[----:B------:R-:W-:Y:S01]  /*185c0*/  @!P6 IMAD.IADD R21, R21, 0x1, -R2 ;  /* 0x000000011515e824 */ /* 0x000fe200078e0a02 */
[----:B------:R-:W-:-:S04]  /*185d0*/  IABS R26, R51 ;  /* 0x00000033001a7213 */ /* 0x000fc80000000000 */
[----:B------:R-:W-:Y:S01]  /*185e0*/  ISETP.GT.U32.AND P6, PT, R2, R21, PT ;  /* 0x000000150200720c */ /* 0x000fe20003fc4070 */
[----:B------:R-:W-:-:S04]  /*185f0*/  IMAD.HI.U32 R0, R61, R26, RZ ;  /* 0x0000001a3d007227 */ /* 0x000fc800078e00ff */
[--C-:B------:R-:W-:Y:S01]  /*18600*/  @!P3 IMAD.IADD R19, R19, 0x1, -R2.reuse ;  /* 0x000000011313b824 */ /* 0x100fe200078e0a02 */
[----:B------:R-:W-:Y:S01]  /*18610*/  ISETP.GE.AND P3, PT, R52, RZ, PT ;  /* 0x000000ff3400720c */ /* 0x000fe20003f66270 */
[--C-:B------:R-:W-:Y:S01]  /*18620*/  @!P2 IMAD.IADD R16, R16, 0x1, -R2.reuse ;  /* 0x000000011010a824 */ /* 0x100fe200078e0a02 */
[----:B------:R-:W-:Y:S01]  /*18630*/  IABS R52, R44 ;  /* 0x0000002c00347213 */ /* 0x000fe20000000000 */
[----:B------:R-:W-:Y:S02]  /*18640*/  @!P1 IMAD.IADD R24, R24, 0x1, -R2 ;  /* 0x0000000118189824 */ /* 0x000fe400078e0a02 */
[----:B------:R-:W-:Y:S02]  /*18650*/  IMAD.MOV R0, RZ, RZ, -R0 ;  /* 0x000000ffff007224 */ /* 0x000fe400078e0a00 */
[----:B------:R-:W-:Y:S01]  /*18660*/  @!P4 IMAD.MOV R16, RZ, RZ, -R16 ;  /* 0x000000ffff10c224 */ /* 0x000fe200078e0a10 */
[----:B------:R-:W-:Y:S01]  /*18670*/  ISETP.GE.AND P4, PT, R51, RZ, PT ;  /* 0x000000ff3300720c */ /* 0x000fe20003f86270 */
[C---:B------:R-:W-:Y:S01]  /*18680*/  IMAD R26, R2.reuse, R0, R26 ;  /* 0x00000000021a7224 */ /* 0x040fe200078e021a */
[----:B------:R-:W-:Y:S01]  /*18690*/  ISETP.GT.U32.AND P1, PT, R2, R24, PT ;  /* 0x000000180200720c */ /* 0x000fe20003f24070 */
[----:B------:R-:W-:-:S04]  /*186a0*/  IMAD.HI.U32 R51, R61, R52, RZ ;  /* 0x000000343d337227 */ /* 0x000fc800078e00ff */
[----:B------:R-:W-:Y:S01]  /*186b0*/  @!P6 IMAD.IADD R21, R21, 0x1, -R2 ;  /* 0x000000011515e824 */ /* 0x000fe200078e0a02 */
[C---:B------:R-:W-:Y:S01]  /*186c0*/  ISETP.GT.U32.AND P6, PT, R2.reuse, R26, PT ;  /* 0x0000001a0200720c */ /* 0x040fe20003fc4070 */
[----:B------:R-:W-:Y:S02]  /*186d0*/  IMAD.MOV R0, RZ, RZ, -R51 ;  /* 0x000000ffff007224 */ /* 0x000fe400078e0a33 */
[----:B------:R-:W-:Y:S01]  /*186e0*/  @!P5 IMAD.MOV R15, RZ, RZ, -R15 ;  /* 0x000000ffff0fd224 */ /* 0x000fe200078e0a0f */
[C---:B------:R-:W-:Y:S01]  /*186f0*/  ISETP.GT.U32.AND P5, PT, R2.reuse, R19, PT ;  /* 0x000000130200720c */ /* 0x040fe20003fa4070 */
[----:B------:R-:W-:Y:S01]  /*18700*/  IMAD R52, R2, R0, R52 ;  /* 0x0000000002347224 */ /* 0x000fe200078e0234 */
[----:B------:R-:W-:Y:S01]  /*18710*/  ISETP.GE.AND P2, PT, R53, RZ, PT ;  /* 0x000000ff3500720c */ /* 0x000fe20003f46270 */
[----:B------:R-:W-:-:S03]  /*18720*/  @!P1 IMAD.IADD R24, R24, 0x1, -R2 ;  /* 0x0000000118189824 */ /* 0x000fc600078e0a02 */
[----:B------:R-:W-:Y:S02]  /*18730*/  ISETP.GT.U32.AND P1, PT, R2, R52, PT ;  /* 0x000000340200720c */ /* 0x000fe40003f24070 */
[----:B------:R-:W-:Y:S01]  /*18740*/  IABS R53, R56 ;  /* 0x0000003800357213 */ /* 0x000fe20000000000 */
[----:B------:R-:W-:-:S04]  /*18750*/  @!P6 IMAD.IADD R26, R26, 0x1, -R2 ;  /* 0x000000011a1ae824 */ /* 0x000fc800078e0a02 */
[----:B------:R-:W-:Y:S01]  /*18760*/  @!P5 IMAD.IADD R19, R19, 0x1, -R2 ;  /* 0x000000011313d824 */ /* 0x000fe200078e0a02 */
[----:B------:R-:W-:Y:S01]  /*18770*/  ISETP.GE.AND P5, PT, R44, RZ, PT ;  /* 0x000000ff2c00720c */ /* 0x000fe20003fa6270 */
[----:B------:R-:W-:Y:S01]  /*18780*/  IMAD.HI.U32 R44, R61, R53, RZ ;  /* 0x000000353d2c7227 */ /* 0x000fe200078e00ff */
[----:B------:R-:W-:-:S03]  /*18790*/  ISETP.GT.U32.AND P6, PT, R2, R26, PT ;  /* 0x0000001a0200720c */ /* 0x000fc60003fc4070 */
[----:B------:R-:W-:Y:S01]  /*187a0*/  @!P2 IMAD.MOV R21, RZ, RZ, -R21 ;  /* 0x000000ffff15a224 */ /* 0x000fe200078e0a15 */
[----:B------:R-:W-:Y:S01]  /*187b0*/  ISETP.GE.AND P2, PT, R54, RZ, PT ;  /* 0x000000ff3600720c */ /* 0x000fe20003f46270 */
[----:B------:R-:W-:Y:S01]  /*187c0*/  IMAD.MOV R44, RZ, RZ, -R44 ;  /* 0x000000ffff2c7224 */ /* 0x000fe200078e0a2c */
[----:B------:R-:W-:Y:S01]  /*187d0*/  IABS R54, R54 ;  /* 0x0000003600367213 */ /* 0x000fe20000000000 */
[----:B------:R-:W-:Y:S01]  /*187e0*/  @!P1 IMAD.IADD R52, R52, 0x1, -R2 ;  /* 0x0000000134349824 */ /* 0x000fe200078e0a02 */
[----:B------:R-:W-:Y:S01]  /*187f0*/  IABS R58, R55 ;  /* 0x00000037003a7213 */ /* 0x000fe20000000000 */
[C---:B------:R-:W-:Y:S02]  /*18800*/  IMAD R53, R2.reuse, R44, R53 ;  /* 0x0000002c02357224 */ /* 0x040fe400078e0235 */
[----:B------:R-:W-:Y:S01]  /*18810*/  IMAD.HI.U32 R0, R61, R54, RZ ;  /* 0x000000363d007227 */ /* 0x000fe200078e00ff */
[----:B------:R-:W-:-:S03]  /*18820*/  ISETP.GT.U32.AND P1, PT, R2, R52, PT ;  /* 0x000000340200720c */ /* 0x000fc60003f24070 */
[----:B------:R-:W-:Y:S01]  /*18830*/  @!P6 IMAD.IADD R26, R26, 0x1, -R2 ;  /* 0x000000011a1ae824 */ /* 0x000fe200078e0a02 */
[----:B------:R-:W-:Y:S01]  /*18840*/  ISETP.GT.U32.AND P6, PT, R2, R53, PT ;  /* 0x000000350200720c */ /* 0x000fe20003fc4070 */
[----:B------:R-:W-:Y:S02]  /*18850*/  IMAD.MOV R0, RZ, RZ, -R0 ;  /* 0x000000ffff007224 */ /* 0x000fe400078e0a00 */
[----:B------:R-:W-:-:S04]  /*18860*/  IMAD.HI.U32 R44, R61, R58, RZ ;  /* 0x0000003a3d2c7227 */ /* 0x000fc800078e00ff */
[----:B------:R-:W-:Y:S02]  /*18870*/  IMAD R54, R2, R0, R54 ;  /* 0x0000000002367224 */ /* 0x000fe400078e0236 */
[----:B------:R-:W-:Y:S02]  /*18880*/  IMAD.MOV R0, RZ, RZ, -R44 ;  /* 0x000000ffff007224 */ /* 0x000fe400078e0a2c */
[----:B------:R-:W-:Y:S01]  /*18890*/  @!P1 IMAD.IADD R52, R52, 0x1, -R2 ;  /* 0x0000000134349824 */ /* 0x000fe200078e0a02 */
[C---:B------:R-:W-:Y:S01]  /*188a0*/  ISETP.GT.U32.AND P1, PT, R2.reuse, R54, PT ;  /* 0x000000360200720c */ /* 0x040fe20003f24070 */
[----:B------:R-:W-:Y:S02]  /*188b0*/  IMAD R58, R2, R0, R58 ;  /* 0x00000000023a7224 */ /* 0x000fe400078e023a */
[----:B------:R-:W-:-:S03]  /*188c0*/  @!P6 IMAD.IADD R53, R53, 0x1, -R2 ;  /* 0x000000013535e824 */ /* 0x000fc600078e0a02 */
[----:B------:R-:W-:Y:S02]  /*188d0*/  ISETP.GT.U32.AND P6, PT, R2, R58, PT ;  /* 0x0000003a0200720c */ /* 0x000fe40003fc4070 */
[----:B------:R-:W-:Y:S02]  /*188e0*/  IABS R59, R30 ;  /* 0x0000001e003b7213 */ /* 0x000fe40000000000 */
[----:B------:R-:W-:-:S03]  /*188f0*/  IABS R51, R25 ;  /* 0x0000001900337213 */ /* 0x000fc60000000000 */
[----:B------:R-:W-:Y:S02]  /*18900*/  @!P1 IMAD.IADD R54, R54, 0x1, -R2 ;  /* 0x0000000136369824 */ /* 0x000fe400078e0a02 */
[----:B------:R-:W-:-:S04]  /*18910*/  IMAD.HI.U32 R44, R61, R59, RZ ;  /* 0x0000003b3d2c7227 */ /* 0x000fc800078e00ff */
[----:B------:R-:W-:Y:S01]  /*18920*/  @!P3 IMAD.MOV R24, RZ, RZ, -R24 ;  /* 0x000000ffff18b224 */ /* 0x000fe200078e0a18 */
[----:B------:R-:W-:Y:S01]  /*18930*/  ISETP.GE.AND P3, PT, R55, RZ, PT ;  /* 0x000000ff3700720c */ /* 0x000fe20003f66270 */
[----:B------:R-:W-:Y:S01]  /*18940*/  @!P6 IMAD.IADD R58, R58, 0x1, -R2 ;  /* 0x000000013a3ae824 */ /* 0x000fe200078e0a02 */
[----:B------:R-:W-:Y:S01]  /*18950*/  ISETP.GT.U32.AND P6, PT, R2, R54, PT ;  /* 0x000000360200720c */ /* 0x000fe20003fc4070 */
[----:B------:R-:W-:Y:S01]  /*18960*/  IMAD.MOV R0, RZ, RZ, -R44 ;  /* 0x000000ffff007224 */ /* 0x000fe200078e0a2c */
[----:B------:R-:W-:Y:S01]  /*18970*/  IABS R44, R6 ;  /* 0x00000006002c7213 */ /* 0x000fe20000000000 */
[----:B------:R-:W-:-:S04]  /*18980*/  IMAD.HI.U32 R55, R61, R51, RZ ;  /* 0x000000333d377227 */ /* 0x000fc800078e00ff */
[----:B------:R-:W-:Y:S02]  /*18990*/  IMAD.MOV R55, RZ, RZ, -R55 ;  /* 0x000000ffff377224 */ /* 0x000fe400078e0a37 */
[----:B------:R-:W-:Y:S02]  /*189a0*/  IMAD R59, R2, R0, R59 ;  /* 0x00000000023b7224 */ /* 0x000fe400078e023b */
[----:B------:R-:W-:-:S04]  /*189b0*/  IMAD.HI.U32 R0, R61, R44, RZ ;  /* 0x0000002c3d007227 */ /* 0x000fc800078e00ff */
[----:B------:R-:W-:Y:S01]  /*189c0*/  IMAD R51, R2, R55, R51 ;  /* 0x0000003702337224 */ /* 0x000fe200078e0233 */
[----:B------:R-:W-:Y:S01]  /*189d0*/  IABS R55, R5 ;  /* 0x0000000500377213 */ /* 0x000fe20000000000 */
[----:B------:R-:W-:Y:S02]  /*189e0*/  IMAD.MOV R0, RZ, RZ, -R0 ;  /* 0x000000ffff007224 */ /* 0x000fe400078e0a00 */
[----:B------:R-:W-:Y:S01]  /*189f0*/  @!P6 IMAD.IADD R54, R54, 0x1, -R2 ;  /* 0x000000013636e824 */ /* 0x000fe200078e0a02 */
[C---:B------:R-:W-:Y:S01]  /*18a00*/  ISETP.GT.U32.AND P6, PT, R2.reuse, R51, PT ;  /* 0x000000330200720c */ /* 0x040fe20003fc4070 */
[----:B------:R-:W-:Y:S02]  /*18a10*/  IMAD R44, R2, R0, R44 ;  /* 0x00000000022c7224 */ /* 0x000fe400078e022c */
[----:B------:R-:W-:-:S04]  /*18a20*/  IMAD.HI.U32 R0, R61, R55, RZ ;  /* 0x000000373d007227 */ /* 0x000fc800078e00ff */
[----:B------:R-:W-:-:S04]  /*18a30*/  IMAD.MOV R0, RZ, RZ, -R0 ;  /* 0x000000ffff007224 */ /* 0x000fc800078e0a00 */
[----:B------:R-:W-:Y:S02]  /*18a40*/  IMAD R55, R2, R0, R55 ;  /* 0x0000000002377224 */ /* 0x000fe400078e0237 */
[----:B------:R-:W-:Y:S01]  /*18a50*/  @!P0 IMAD.MOV R19, RZ, RZ, -R19 ;  /* 0x000000ffff138224 */ /* 0x000fe200078e0a13 */
[----:B------:R-:W-:Y:S01]  /*18a60*/  ISETP.GE.AND P0, PT, R56, RZ, PT ;  /* 0x000000ff3800720c */ /* 0x000fe20003f06270 */
[----:B------:R-:W-:Y:S01]  /*18a70*/  @!P6 IMAD.IADD R51, R51, 0x1, -R2 ;  /* 0x000000013333e824 */ /* 0x000fe200078e0a02 */
[----:B------:R-:W-:Y:S02]  /*18a80*/  IABS R56, R3 ;  /* 0x0000000300387213 */ /* 0x000fe40000000000 */
[----:B------:R-:W-:-:S03]  /*18a90*/  ISETP.GT.U32.AND P6, PT, R2, R55, PT ;  /* 0x000000370200720c */ /* 0x000fc60003fc4070 */
[----:B------:R-:W-:Y:S01]  /*18aa0*/  IMAD.HI.U32 R60, R61, R56, RZ ;  /* 0x000000383d3c7227 */ /* 0x000fe200078e00ff */
[----:B------:R-:W-:-:S03]  /*18ab0*/  IABS R57, R4 ;  /* 0x0000000400397213 */ /* 0x000fc60000000000 */
[----:B------:R-:W-:Y:S02]  /*18ac0*/  IMAD.MOV R60, RZ, RZ, -R60 ;  /* 0x000000ffff3c7224 */ /* 0x000fe400078e0a3c */
[----:B------:R-:W-:Y:S01]  /*18ad0*/  @!P4 IMAD.MOV R26, RZ, RZ, -R26 ;  /* 0x000000ffff1ac224 */ /* 0x000fe200078e0a1a */
[----:B------:R-:W-:Y:S01]  /*18ae0*/  ISETP.GT.U32.AND P4, PT, R2, R58, PT ;  /* 0x0000003a0200720c */ /* 0x000fe20003f84070 */
[----:B------:R-:W-:-:S04]  /*18af0*/  IMAD.HI.U32 R61, R61, R57, RZ ;  /* 0x000000393d3d7227 */ /* 0x000fc800078e00ff */
[----:B------:R-:W-:Y:S02]  /*18b00*/  IMAD R56, R2, R60, R56 ;  /* 0x0000003c02387224 */ /* 0x000fe400078e0238 */
[--C-:B------:R-:W-:Y:S02]  /*18b10*/  @!P6 IMAD.IADD R55, R55, 0x1, -R2.reuse ;  /* 0x000000013737e824 */ /* 0x100fe400078e0a02 */
[----:B-1----:R-:W-:Y:S02]  /*18b20*/  IMAD.SHL.U32 R60, R46, 0x40, RZ ;  /* 0x000000402e3c7824 */ /* 0x002fe400078e00ff */
[----:B------:R-:W-:Y:S01]  /*18b30*/  IMAD.MOV R61, RZ, RZ, -R61 ;  /* 0x000000ffff3d7224 */ /* 0x000fe200078e0a3d */
[----:B------:R-:W-:Y:S01]  /*18b40*/  ISETP.GT.U32.AND P6, PT, R2, R55, PT ;  /* 0x000000370200720c */ /* 0x000fe20003fc4070 */
[----:B------:R-:W-:Y:S01]  /*18b50*/  IMAD.SHL.U32 R0, R46, 0x8, RZ ;  /* 0x000000082e007824 */ /* 0x000fe200078e00ff */
[----:B------:R-:W-:Y:S01]  /*18b60*/  LOP3.LUT R60, R60, 0x1c0, RZ, 0xc0, !PT ;  /* 0x000001c03c3c7812 */ /* 0x000fe200078ec0ff */
[----:B------:R-:W-:Y:S01]  /*18b70*/  IMAD R57, R2, R61, R57 ;  /* 0x0000003d02397224 */ /* 0x000fe200078e0239 */
[----:B------:R-:W-:Y:S01]  /*18b80*/  LOP3.LUT R61, R46, 0x3, RZ, 0xc0, !PT ;  /* 0x000000032e3d7812 */ /* 0x000fe200078ec0ff */
[----:B------:R-:W-:Y:S01]  /*18b90*/  @!P4 IMAD.IADD R58, R58, 0x1, -R2 ;  /* 0x000000013a3ac824 */ /* 0x000fe200078e0a02 */
[----:B------:R-:W-:-:S02]  /*18ba0*/  ISETP.GT.U32.AND P1, PT, R2, R53, PT ;  /* 0x000000350200720c */ /* 0x000fc40003f24070 */
[----:B------:R-:W-:Y:S02]  /*18bb0*/  LOP3.LUT R60, R60, 0x30, R0, 0xf8, !PT ;  /* 0x000000303c3c7812 */ /* 0x000fe400078ef800 */
[----:B------:R-:W-:Y:S02]  /*18bc0*/  SHF.R.U32.HI R0, RZ, 0x2, R46 ;  /* 0x00000002ff007819 */ /* 0x000fe4000001162e */
[----:B------:R-:W-:Y:S01]  /*18bd0*/  ISETP.GT.U32.AND P4, PT, R2, R44, PT ;  /* 0x0000002c0200720c */ /* 0x000fe20003f84070 */
[----:B------:R-:W-:Y:S01]  /*18be0*/  IMAD R61, R61, 0x420, RZ ;  /* 0x000004203d3d7824 */ /* 0x000fe200078e02ff */
[----:B------:R-:W-:Y:S01]  /*18bf0*/  SGXT.U32 R0, R0, 0x3 ;  /* 0x000000030000781a */ /* 0x000fe20000000000 */
[----:B------:R-:W-:Y:S01]  /*18c00*/  @!P2 IMAD.MOV R54, RZ, RZ, -R54 ;  /* 0x000000ffff36a224 */ /* 0x000fe200078e0a36 */
[----:B------:R-:W-:Y:S01]  /*18c10*/  ISETP.GT.U32.AND P2, PT, R2, R56, PT ;  /* 0x000000380200720c */ /* 0x000fe20003f44070 */
[--C-:B------:R-:W-:Y:S01]  /*18c20*/  @!P6 IMAD.IADD R55, R55, 0x1, -R2.reuse ;  /* 0x000000013737e824 */ /* 0x100fe200078e0a02 */
[----:B------:R-:W-:Y:S01]  /*18c30*/  ISETP.GE.AND P6, PT, R3, RZ, PT ;  /* 0x000000ff0300720c */ /* 0x000fe20003fc6270 */
[----:B------:R-:W-:Y:S01]  /*18c40*/  IMAD.SHL.U32 R3, R46, 0x2, RZ ;  /* 0x000000022e037824 */ /* 0x000fe200078e00ff */
[----:B------:R-:W-:Y:S01]  /*18c50*/  LOP3.LUT R0, R61, R0, RZ, 0xfc, !PT ;  /* 0x000000003d007212 */ /* 0x000fe200078efcff */
[----:B------:R-:W-:Y:S01]  /*18c60*/  @!P1 IMAD.IADD R53, R53, 0x1, -R2 ;  /* 0x0000000135359824 */ /* 0x000fe200078e0a02 */
[----:B------:R-:W-:-:S03]  /*18c70*/  ISETP.GT.U32.AND P1, PT, R2, R59, PT ;  /* 0x0000003b0200720c */ /* 0x000fc60003f24070 */
[----:B------:R1:W-:Y:S01]  /*18c80*/  STL [R1+0x5950], R0 ;  /* 0x0059500001007387 */ /* 0x0003e20000100800 */
[----:B------:R-:W-:-:S03]  /*18c90*/  @!P4 IMAD.IADD R44, R44, 0x1, -R2 ;  /* 0x000000012c2cc824 */ /* 0x000fc600078e0a02 */
[----:B------:R-:W2:Y:S01]  /*18ca0*/  LDL.LU R34, [R1+0x210] ;  /* 0x0002100001227983 */ /* 0x000ea20000300800 */
[----:B------:R-:W-:Y:S01]  /*18cb0*/  @!P5 IMAD.MOV R52, RZ, RZ, -R52 ;  /* 0x000000ffff34d224 */ /* 0x000fe200078e0a34 */
[----:B------:R-:W-:Y:S02]  /*18cc0*/  ISETP.GT.U32.AND P5, PT, R2, R51, PT ;  /* 0x000000330200720c */ /* 0x000fe40003fa4070 */
[----:B------:R-:W3:Y:S01]  /*18cd0*/  LDL.LU R43, [R1+0x214] ;  /* 0x00021400012b7983 */ /* 0x000ee20000300800 */
[----:B-1----:R-:W-:Y:S01]  /*18ce0*/  LOP3.LUT R0, R60, 0x30, R3, 0x78, !PT ;  /* 0x000000303c007812 */ /* 0x002fe200078e7803 */
[----:B------:R-:W-:Y:S01]  /*18cf0*/  @!P0 IMAD.MOV R53, RZ, RZ, -R53 ;  /* 0x000000ffff358224 */ /* 0x000fe200078e0a35 */
[----:B------:R-:W-:Y:S01]  /*18d00*/  ISETP.GT.U32.AND P0, PT, R2, R44, PT ;  /* 0x0000002c0200720c */ /* 0x000fe20003f04070 */
[----:B------:R-:W-:Y:S02]  /*18d10*/  @!P2 IMAD.IADD R56, R56, 0x1, -R2 ;  /* 0x000000013838a824 */ /* 0x000fe400078e0a02 */
[----:B------:R0:W-:Y:S04]  /*18d20*/  STL [R1+0x2c], R0 ;  /* 0x00002c0001007387 */ /* 0x0001e80000100800 */
[----:B------:R-:W4:Y:S04]  /*18d30*/  LDL.LU R20, [R1+0x218] ;  /* 0x0002180001147983 */ /* 0x000f280000300800 */
[----:B------:R-:W5:Y:S01]  /*18d40*/  LDL.LU R39, [R1+0x21c] ;  /* 0x00021c0001277983 */ /* 0x000f620000300800 */
[----:B------:R-:W-:-:S03]  /*18d50*/  ISETP.GT.U32.AND P2, PT, R2, R56, PT ;  /* 0x000000380200720c */ /* 0x000fc60003f44070 */
[----:B------:R-:W5:Y:S01]  /*18d60*/  LDL.LU R37, [R1+0x220] ;  /* 0x0002200001257983 */ /* 0x000f620000300800 */
[----:B------:R-:W-:Y:S01]  /*18d70*/  @!P1 IMAD.IADD R59, R59, 0x1, -R2 ;  /* 0x000000013b3b9824 */ /* 0x000fe200078e0a02 */
[----:B------:R-:W-:Y:S02]  /*18d80*/  ISETP.GE.AND P1, PT, R30, RZ, PT ;  /* 0x000000ff1e00720c */ /* 0x000fe40003f26270 */
[----:B------:R-:W5:Y:S01]  /*18d90*/  LDL.LU R33, [R1+0x224] ;  /* 0x0002240001217983 */ /* 0x000f620000300800 */
[----:B------:R-:W-:-:S03]  /*18da0*/  @!P3 IMAD.MOV R58, RZ, RZ, -R58 ;  /* 0x000000ffff3ab224 */ /* 0x000fc600078e0a3a */
[----:B------:R-:W5:Y:S01]  /*18db0*/  LDL.LU R31, [R1+0x228] ;  /* 0x00022800011f7983 */ /* 0x000f620000300800 */
[----:B------:R-:W-:-:S03]  /*18dc0*/  ISETP.GE.AND P3, PT, R25, RZ, PT ;  /* 0x000000ff1900720c */ /* 0x000fc60003f66270 */
[----:B------:R-:W5:Y:S01]  /*18dd0*/  LDL.LU R30, [R1+0x22c] ;  /* 0x00022c00011e7983 */ /* 0x000f620000300800 */
[--C-:B------:R-:W-:Y:S01]  /*18de0*/  @!P5 IMAD.IADD R51, R51, 0x1, -R2.reuse ;  /* 0x000000013333d824 */ /* 0x100fe200078e0a02 */
[----:B------:R-:W-:Y:S01]  /*18df0*/  ISETP.GE.AND P5, PT, R6, RZ, PT ;  /* 0x000000ff0600720c */ /* 0x000fe20003fa6270 */
[----:B------:R-:W-:Y:S01]  /*18e00*/  @!P0 IMAD.IADD R44, R44, 0x1, -R2 ;  /* 0x000000012c2c8824 */ /* 0x000fe200078e0a02 */
[----:B------:R-:W5:Y:S01]  /*18e10*/  LDL.LU R25, [R1+0x234] ;  /* 0x0002340001197983 */ /* 0x000f620000300800 */
[----:B------:R-:W-:-:S03]  /*18e20*/  ISETP.GE.AND P0, PT, R5, RZ, PT ;  /* 0x000000ff0500720c */ /* 0x000fc60003f06270 */
[----:B------:R-:W5:Y:S04]  /*18e30*/  LDL.LU R6, [R1+0x23c] ;  /* 0x00023c0001067983 */ /* 0x000f680000300800 */
[----:B------:R-:W5:Y:S01]  /*18e40*/  LDL.LU R5, [R1+0x244] ;  /* 0x0002440001057983 */ /* 0x000f620000300800 */
[----:B------:R-:W-:Y:S01]  /*18e50*/  @!P2 IMAD.IADD R56, R56, 0x1, -R2 ;  /* 0x000000013838a824 */ /* 0x000fe200078e0a02 */
[----:B------:R-:W-:Y:S02]  /*18e60*/  ISETP.GE.AND P2, PT, R4, RZ, PT ;  /* 0x000000ff0400720c */ /* 0x000fe40003f46270 */
[----:B------:R-:W5:Y:S04]  /*18e70*/  LDL.LU R4, [R1+0x24c] ;  /* 0x00024c0001047983 */ /* 0x000f680000300800 */
[----:B------:R-:W5:Y:S01]  /*18e80*/  LDL.LU R3, [R1+0x254] ;  /* 0x0002540001037983 */ /* 0x000f620000300800 */
[----:B------:R-:W-:-:S13]  /*18e90*/  ISETP.GT.U32.AND P4, PT, R2, R59, PT ;  /* 0x0000003b0200720c */ /* 0x000fda0003f84070 */
[----:B------:R-:W-:Y:S01]  /*18ea0*/  @!P4 IMAD.IADD R59, R59, 0x1, -R2 ;  /* 0x000000013b3bc824 */ /* 0x000fe200078e0a02 */
[----:B------:R-:W-:Y:S02]  /*18eb0*/  ISETP.GT.U32.AND P4, PT, R2, R57, PT ;  /* 0x000000390200720c */ /* 0x000fe40003f84070 */
[----:B------:R-:W-:-:S11]  /*18ec0*/  LOP3.LUT R46, R46, 0x1f, RZ, 0xc0, !PT ;  /* 0x0000001f2e2e7812 */ /* 0x000fd600078ec0ff */
[----:B------:R-:W-:-:S05]  /*18ed0*/  @!P4 IMAD.IADD R57, R57, 0x1, -R2 ;  /* 0x000000013939c824 */ /* 0x000fca00078e0a02 */
[----:B------:R-:W-:Y:S01]  /*18ee0*/  ISETP.GT.U32.AND P4, PT, R2, R57, PT ;  /* 0x000000390200720c */ /* 0x000fe20003f84070 */
[----:B0-----:R-:W-:Y:S02]  /*18ef0*/  IMAD R0, R46, R10, RZ ;  /* 0x0000000a2e007224 */ /* 0x001fe400078e02ff */
[----:B------:R-:W-:Y:S01]  /*18f00*/  @!P1 IMAD.MOV R59, RZ, RZ, -R59 ;  /* 0x000000ffff3b9224 */ /* 0x000fe200078e0a3b */
[----:B------:R-:W-:Y:S01]  /*18f10*/  LOP3.LUT R60, RZ, R40, RZ, 0x33, !PT ;  /* 0x00000028ff3c7212 */ /* 0x000fe200078e33ff */
[----:B------:R-:W-:-:S08]  /*18f20*/  IMAD R10, R10, 0x20, R0 ;  /* 0x000000200a0a7824 */ /* 0x000fd000078e0200 */
[----:B------:R-:W-:Y:S01]  /*18f30*/  @!P4 IMAD.IADD R57, R57, 0x1, -R2 ;  /* 0x000000013939c824 */ /* 0x000fe200078e0a02 */
[----:B------:R-:W-:Y:S02]  /*18f40*/  IADD3 R2, P1, PT, R0, UR26, RZ ;  /* 0x0000001a00027c10 */ /* 0x000fe4000ff3e0ff */
[----:B------:R-:W-:-:S03]  /*18f50*/  ISETP.NE.AND P4, PT, R40, RZ, PT ;  /* 0x000000ff2800720c */ /* 0x000fc60003f85270 */
[----:B------:R3:W-:Y:S01]  /*18f60*/  STL [R1+0x59b8], R2 ;  /* 0x0059b80201007387 */ /* 0x0007e20000100800 */
[C---:B--2---:R-:W-:Y:S02]  /*18f70*/  SEL R10, R60.reuse, R34, !P4 ;  /* 0x000000223c0a7207 */ /* 0x044fe40006000000 */
[----:B---3--:R-:W-:-:S03]  /*18f80*/  SEL R2, R60, R43, !P4 ;  /* 0x0000002b3c027207 */ /* 0x008fc60006000000 */
[----:B------:R5:W-:Y:S04]  /*18f90*/  STL [R1+0xf4], R10 ;  /* 0x0000f40a01007387 */ /* 0x000be80000100800 */
[----:B------:R0:W-:Y:S01]  /*18fa0*/  STL [R1+0xf8], R2 ;  /* 0x0000f80201007387 */ /* 0x0001e20000100800 */
[C---:B----4-:R-:W-:Y:S02]  /*18fb0*/  SEL R0, R60.reuse, R20, !P4 ;  /* 0x000000143c007207 */ /* 0x050fe40006000000 */
[----:B-----5:R-:W-:-:S03]  /*18fc0*/  SEL R10, R60, R39, !P4 ;  /* 0x000000273c0a7207 */ /* 0x020fc60006000000 */
[----:B------:R1:W-:Y:S01]  /*18fd0*/  STL [R1+0xfc], R0 ;  /* 0x0000fc0001007387 */ /* 0x0003e20000100800 */
[----:B0-----:R-:W-:-:S03]  /*18fe0*/  SEL R2, R60, R37, !P4 ;  /* 0x000000253c027207 */ /* 0x001fc60006000000 */
[----:B------:R0:W-:Y:S04]  /*18ff0*/  STL [R1+0x104], R10 ;  /* 0x0001040a01007387 */ /* 0x0001e80000100800 */
[----:B------:R2:W-:Y:S01]  /*19000*/  STL [R1+0x230], R2 ;  /* 0x0002300201007387 */ /* 0x0005e20000100800 */
[C---:B-1----:R-:W-:Y:S02]  /*19010*/  SEL R0, R60.reuse, R33, !P4 ;  /* 0x000000213c007207 */ /* 0x042fe40006000000 */
[----:B0-----:R-:W-:-:S03]  /*19020*/  SEL R10, R60, R31, !P4 ;  /* 0x0000001f3c0a7207 */ /* 0x001fc60006000000 */
[----:B------:R0:W-:Y:S01]  /*19030*/  STL [R1+0x238], R0 ;  /* 0x0002380001007387 */ /* 0x0001e20000100800 */
[----:B--2---:R-:W-:-:S03]  /*19040*/  SEL R2, R60, R30, !P4 ;  /* 0x0000001e3c027207 */ /* 0x004fc60006000000 */
[----:B------:R-:W-:Y:S01]  /*19050*/  STL [R1+0x240], R10 ;  /* 0x0002400a01007387 */ /* 0x000fe20000100800 */
[----:B------:R-:W-:-:S03]  /*19060*/  SEL R6, R60, R6, !P4 ;  /* 0x000000063c067207 */ /* 0x000fc60006000000 */
[----:B------:R1:W-:Y:S01]  /*19070*/  STL [R1+0x248], R2 ;  /* 0x0002480201007387 */ /* 0x0003e20000100800 */
[----:B0-----:R-:W-:-:S05]  /*19080*/  SEL R0, R60, R25, !P4 ;  /* 0x000000193c007207 */ /* 0x001fca0006000000 */
[----:B------:R0:W-:Y:S01]  /*19090*/  STL [R1+0x250], R0 ;  /* 0x0002500001007387 */ /* 0x0001e20000100800 */
[----:B-1----:R-:W-:-:S03]  /*190a0*/  SEL R2, R60, R5, !P4 ;  /* 0x000000053c027207 */ /* 0x002fc60006000000 */
[----:B------:R-:W-:Y:S04]  /*190b0*/  STL [R1+0x258], R6 ;  /* 0x0002580601007387 */ /* 0x000fe80000100800 */
[----:B------:R1:W-:Y:S01]  /*190c0*/  STL [R1+0x260], R2 ;  /* 0x0002600201007387 */ /* 0x0003e20000100800 */
[C---:B0-----:R-:W-:Y:S02]  /*190d0*/  SEL R0, R60.reuse, R4, !P4 ;  /* 0x000000043c007207 */ /* 0x041fe40006000000 */
[C---:B------:R-:W-:Y:S01]  /*190e0*/  SEL R3, R60.reuse, R3, !P4 ;  /* 0x000000033c037207 */ /* 0x040fe20006000000 */
[----:B-1----:R-:W2:Y:S04]  /*190f0*/  LDL.LU R2, [R1+0x25c] ;  /* 0x00025c0001027983 */ /* 0x002ea80000300800 */
[----:B------:R0:W-:Y:S04]  /*19100*/  STL [R1+0x268], R0 ;  /* 0x0002680001007387 */ /* 0x0001e80000100800 */
[----:B0-----:R-:W3:Y:S04]  /*19110*/  LDL.LU R0, [R1+0x264] ;  /* 0x0002640001007983 */ /* 0x001ee80000300800 */
[----:B------:R0:W-:Y:S04]  /*19120*/  STL [R1+0x270], R3 ;  /* 0x0002700301007387 */ /* 0x0001e80000100800 */
[----:B------:R-:W4:Y:S04]  /*19130*/  LDL.LU R61, [R1+0x26c] ;  /* 0x00026c00013d7983 */ /* 0x000f280000300800 */
[----:B------:R-:W5:Y:S04]  /*19140*/  LDL.LU R28, [R1+0x274] ;  /* 0x00027400011c7983 */ /* 0x000f680000300800 */
        /* <DEDUP_REMOVED lines=26> */
[----:B0-----:R-:W5:Y:S01]  /*192f0*/  LDL.LU R3, [R1+0x39c] ;  /* 0x00039c0001037983 */ /* 0x001f620000300800 */
[----:B--2---:R-:W-:-:S05]  /*19300*/  SEL R2, R60, R2, !P4 ;  /* 0x000000023c027207 */ /* 0x004fca0006000000 */
[----:B------:R3:W-:Y:S02]  /*19310*/  STL [R1+0x278], R2 ;  /* 0x0002780201007387 */ /* 0x0007e40000100800 */
[----:B---3--:R-:W-:-:S05]  /*19320*/  SEL R2, R60, R0, !P4 ;  /* 0x000000003c027207 */ /* 0x008fca0006000000 */
[----:B------:R0:W-:Y:S01]  /*19330*/  STL [R1+0x280], R2 ;  /* 0x0002800201007387 */ /* 0x0001e20000100800 */
[C---:B----4-:R-:W-:Y:S02]  /*19340*/  SEL R0, R60.reuse, R61, !P4 ;  /* 0x0000003d3c007207 */ /* 0x050fe40006000000 */
[----:B-----5:R-:W-:-:S03]  /*19350*/  SEL R28, R60, R28, !P4 ;  /* 0x0000001c3c1c7207 */ /* 0x020fc60006000000 */
[----:B------:R1:W-:Y:S01]  /*19360*/  STL [R1+0x288], R0 ;  /* 0x0002880001007387 */ /* 0x0003e20000100800 */
[----:B0-----:R-:W-:-:S03]  /*19370*/  SEL R2, R60, R23, !P4 ;  /* 0x000000173c027207 */ /* 0x001fc60006000000 */
[----:B------:R-:W-:Y:S04]  /*19380*/  STL [R1+0x290], R28 ;  /* 0x0002901c01007387 */ /* 0x000fe80000100800 */
[----:B------:R0:W-:Y:S01]  /*19390*/  STL [R1+0x298], R2 ;  /* 0x0002980201007387 */ /* 0x0001e20000100800 */
[C---:B-1----:R-:W-:Y:S02]  /*193a0*/  SEL R0, R60.reuse, R47, !P4 ;  /* 0x0000002f3c007207 */ /* 0x042fe40006000000 */
[----:B------:R-:W-:-:S03]  /*193b0*/  SEL R22, R60, R22, !P4 ;  /* 0x000000163c167207 */ /* 0x000fc60006000000 */
        /* <DEDUP_REMOVED lines=8> */
[----:B------:R1:W-:Y:S04]  /*19440*/  STL [R1+0x2c0], R22 ;  /* 0x0002c01601007387 */ /* 0x0003e80000100800 */
[----:B------:R2:W-:Y:S01]  /*19450*/  STL [R1+0x2c8], R2 ;  /* 0x0002c80201007387 */ /* 0x0005e20000100800 */
[C---:B0-----:R-:W-:Y:S02]  /*19460*/  SEL R0, R60.reuse, R27, !P4 ;  /* 0x0000001b3c007207 */ /* 0x041fe40006000000 */
[----:B-1----:R-:W-:-:S03]  /*19470*/  SEL R22, R60, R50, !P4 ;  /* 0x000000323c167207 */ /* 0x002fc60006000000 */
[----:B------:R0:W-:Y:S01]  /*19480*/  STL [R1+0x2d0], R0 ;  /* 0x0002d00001007387 */ /* 0x0001e20000100800 */
[----:B--2---:R-:W-:-:S03]  /*19490*/  SEL R2, R60, R36, !P4 ;  /* 0x000000243c027207 */ /* 0x004fc60006000000 */
[----:B------:R-:W-:Y:S04]  /*194a0*/  STL [R1+0x2d8], R22 ;  /* 0x0002d81601007387 */ /* 0x000fe80000100800 */
[----:B------:R1:W-:Y:S01]  /*194b0*/  STL [R1+0x2e0], R2 ;  /* 0x0002e00201007387 */ /* 0x0003e20000100800 */
[C---:B0-----:R-:W-:Y:S02]  /*194c0*/  SEL R0, R60.reuse, R10, !P4 ;  /* 0x0000000a3c007207 */ /* 0x041fe40006000000 */
[----:B------:R-:W-:-:S03]  /*194d0*/  SEL R10, R60, R49, !P4 ;  /* 0x000000313c0a7207 */ /* 0x000fc60006000000 */
[----:B------:R0:W-:Y:S01]  /*194e0*/  STL [R1+0x2e8], R0 ;  /* 0x0002e80001007387 */ /* 0x0001e20000100800 */
[----:B-1----:R-:W-:-:S03]  /*194f0*/  SEL R2, R60, R46, !P4 ;  /* 0x0000002e3c027207 */ /* 0x002fc60006000000 */
[----:B------:R1:W-:Y:S04]  /*19500*/  STL [R1+0x2f0], R10 ;  /* 0x0002f00a01007387 */ /* 0x0003e80000100800 */
[----:B------:R2:W-:Y:S01]  /*19510*/  STL [R1+0x2fc], R2 ;  /* 0x0002fc0201007387 */ /* 0x0005e20000100800 */
[C---:B0-----:R-:W-:Y:S02]  /*19520*/  SEL R0, R60.reuse, R40, !P4 ;  /* 0x000000283c007207 */ /* 0x041fe40006000000 */
[----:B-1----:R-:W-:-:S03]  /*19530*/  SEL R10, R60, R34, !P4 ;  /* 0x000000223c0a7207 */ /* 0x002fc60006000000 */
        /* <DEDUP_REMOVED lines=206> */
[----:B------:R-:W-:Y:S01]  /*1a220*/  STL [R1+0x388], R6 ;  /* 0x0003880601007387 */ /* 0x000fe20000100800 */
[----:B------:R-:W-:-:S03]  /*1a230*/  SEL R3, R60, R3, !P4 ;  /* 0x000000033c037207 */ /* 0x000fc60006000000 */
[----:B------:R1:W-:Y:S01]  /*1a240*/  STL [R1+0x384], R2 ;  /* 0x0003840201007387 */ /* 0x0003e20000100800 */
[----:B0-----:R-:W-:-:S03]  /*1a250*/  SEL R0, R60, R4, !P4 ;  /* 0x000000043c007207 */ /* 0x001fc60006000000 */
        /* <DEDUP_REMOVED lines=35> */
[C---:B---3--:R-:W-:Y:S02]  /*1a490*/  SEL R2, R60.reuse, R0, !P4 ;  /* 0x000000003c027207 */ /* 0x048fe40006000000 */
[----:B----4-:R-:W-:-:S03]  /*1a4a0*/  SEL R0, R60, R61, !P4 ;  /* 0x0000003d3c007207 */ /* 0x010fc60006000000 */
[----:B------:R0:W-:Y:S01]  /*1a4b0*/  STL [R1+0x374], R2 ;  /* 0x0003740201007387 */ /* 0x0001e20000100800 */
[----:B-----5:R-:W-:-:S03]  /*1a4c0*/  SEL R28, R60, R28, !P4 ;  /* 0x0000001c3c1c7207 */ /* 0x020fc60006000000 */
[----:B------:R1:W-:Y:S01]  /*1a4d0*/  STL [R1+0x370], R0 ;  /* 0x0003700001007387 */ /* 0x0003e20000100800 */
[----:B0-----:R-:W-:-:S03]  /*1a4e0*/  SEL R2, R60, R23, !P4 ;  /* 0x000000173c027207 */ /* 0x001fc60006000000 */
[----:B------:R-:W-:Y:S01]  /*1a4f0*/  STL [R1+0x36c], R28 ;  /* 0x00036c1c01007387 */ /* 0x000fe20000100800 */
[----:B-1----:R-:W-:-:S03]  /*1a500*/  SEL R0, R60, R47, !P4 ;  /* 0x0000002f3c007207 */ /* 0x002fc60006000000 */
[----:B------:R0:W-:Y:S01]  /*1a510*/  STL [R1+0x368], R2 ;  /* 0x0003680201007387 */ /* 0x0001e20000100800 */
[----:B------:R-:W-:-:S03]  /*1a520*/  SEL R22, R60, R22, !P4 ;  /* 0x000000163c167207 */ /* 0x000fc60006000000 */
[----:B------:R1:W-:Y:S01]  /*1a530*/  STL [R1+0x364], R0 ;  /* 0x0003640001007387 */ /* 0x0003e20000100800 */
[----:B0-----:R-:W-:-:S03]  /*1a540*/  SEL R2, R60, R48, !P4 ;  /* 0x000000303c027207 */ /* 0x001fc60006000000 */
        /* <DEDUP_REMOVED lines=12> */
[----:B------:R-:W-:Y:S01]  /*1a610*/  STL [R1+0x348], R22 ;  /* 0x0003481601007387 */ /* 0x000fe20000100800 */
[----:B--2---:R-:W-:-:S03]  /*1a620*/  SEL R0, R60, R10, !P4 ;  /* 0x0000000a3c007207 */ /* 0x004fc60006000000 */
        /* <DEDUP_REMOVED lines=28> */
[----:B------:R-:W-:Y:S01]  /*1a7f0*/  STL [R1+0x300], R6 ;  /* 0x0003000601007387 */ /* 0x000fe20000100800 */
[----:B-1----:R-:W-:-:S03]  /*1a800*/  SEL R0, R60, R4, !P4 ;  /* 0x000000043c007207 */ /* 0x002fc60006000000 */
[----:B------:R0:W-:Y:S01]  /*1a810*/  STL [R1+0x2f8], R2 ;  /* 0x0002f80201007387 */ /* 0x0001e20000100800 */
[----:B------:R-:W-:-:S03]  /*1a820*/  SEL R3, R60, R3, !P4 ;  /* 0x000000033c037207 */ /* 0x000fc60006000000 */
[----:B0-----:R-:W2:Y:S04]  /*1a830*/  LDL.LU R2, [R1+0x10c] ;  /* 0x00010c0001027983 */ /* 0x001ea80000300800 */
        /* <DEDUP_REMOVED lines=33> */
[----:B------:R4:W-:Y:S01]  /*1aa50*/  STL [R1+0x2e4], R2 ;  /* 0x0002e40201007387 */ /* 0x0009e20000100800 */
[----:B---3--:R-:W-:-:S05]  /*1aa60*/  SEL R0, R60, R0, !P4 ;  /* 0x000000003c007207 */ /* 0x008fca0006000000 */
[----:B------:R5:W-:Y:S01]  /*1aa70*/  STL [R1+0x2dc], R0 ;  /* 0x0002dc0001007387 */ /* 0x000be20000100800 */
[C---:B----4-:R-:W-:Y:S02]  /*1aa80*/  SEL R2, R60.reuse, R61, !P4 ;  /* 0x0000003d3c027207 */ /* 0x050fe40006000000 */
[----:B-----5:R-:W-:-:S03]  /*1aa90*/  SEL R0, R60, R28, !P4 ;  /* 0x0000001c3c007207 */ /* 0x020fc60006000000 */
        /* <DEDUP_REMOVED lines=42> */
[----:B------:R1:W-:Y:S01]  /*1ad40*/  STL [R1+0x22c], R2 ;  /* 0x00022c0201007387 */ /* 0x0003e20000100800 */
[----:B------:R-:W-:-:S03]  /*1ad50*/  SEL R5, R60, R5, !P4 ;  /* 0x000000053c057207 */ /* 0x000fc60006000000 */
[----:B------:R2:W-:Y:S01]  /*1ad60*/  STL [R1+0x228], R0 ;  /* 0x0002280001007387 */ /* 0x0005e20000100800 */
[C---:B0-----:R-:W-:Y:S02]  /*1ad70*/  SEL R10, R60.reuse, R30, !P4 ;  /* 0x0000001e3c0a7207 */ /* 0x041fe40006000000 */
[----:B-1----:R-:W-:-:S03]  /*1ad80*/  SEL R2, R60, R25, !P4 ;  /* 0x000000193c027207 */ /* 0x002fc60006000000 */
[----:B------:R-:W-:Y:S01]  /*1ad90*/  STL [R1+0x224], R10 ;  /* 0x0002240a01007387 */ /* 0x000fe20000100800 */
[----:B--2---:R-:W-:-:S03]  /*1ada0*/  SEL R0, R60, R6, !P4 ;  /* 0x000000063c007207 */ /* 0x004fc60006000000 */
[----:B------:R0:W-:Y:S04]  /*1adb0*/  STL [R1+0x220], R2 ;  /* 0x0002200201007387 */ /* 0x0001e80000100800 */
[----:B------:R1:W-:Y:S01]  /*1adc0*/  STL [R1+0x21c], R0 ;  /* 0x00021c0001007387 */ /* 0x0003e20000100800 */
[----:B0-----:R-:W-:-:S03]  /*1add0*/  SEL R2, R60, R4, !P4 ;  /* 0x000000043c027207 */ /* 0x001fc60006000000 */
[----:B------:R0:W-:Y:S01]  /*1ade0*/  STL [R1+0x218], R5 ;  /* 0x0002180501007387 */ /* 0x0001e20000100800 */
[----:B-1----:R-:W-:-:S03]  /*1adf0*/  SEL R0, R60, R3, !P4 ;  /* 0x000000033c007207 */ /* 0x002fc60006000000 */
[----:B------:R-:W2:Y:S04]  /*1ae00*/  LDL.LU R28, [R1+0x7c] ;  /* 0x00007c00011c7983 */ /* 0x000ea80000300800 */
[----:B------:R1:W-:Y:S04]  /*1ae10*/  STL [R1+0x214], R2 ;  /* 0x0002140201007387 */ /* 0x0003e80000100800 */
[----:B------:R-:W3:Y:S04]  /*1ae20*/  LDL.LU R23, [R1+0x78] ;  /* 0x0000780001177983 */ /* 0x000ee80000300800 */
[----:B------:R4:W-:Y:S04]  /*1ae30*/  STL [R1+0x210], R0 ;  /* 0x0002100001007387 */ /* 0x0009e80000100800 */
        /* <DEDUP_REMOVED lines=23> */
[----:B0-----:R-:W5:Y:S04]  /*1afb0*/  LDL.LU R5, [R1+0x14] ;  /* 0x0000140001057983 */ /* 0x001f680000300800 */
[----:B------:R-:W5:Y:S04]  /*1afc0*/  LDL.LU R4, [R1+0x10] ;  /* 0x0000100001047983 */ /* 0x000f680000300800 */
[----:B------:R-:W5:Y:S04]  /*1afd0*/  LDL.LU R3, [R1+0xc] ;  /* 0x00000c0001037983 */ /* 0x000f680000300800 */
[----:B-1----:R-:W5:Y:S04]  /*1afe0*/  LDL.LU R2, [R1+0x8] ;  /* 0x0000080001027983 */ /* 0x002f680000300800 */
[----:B----4-:R-:W4:Y:S04]  /*1aff0*/  LDL.LU R0, [R1+0x4] ;  /* 0x0000040001007983 */ /* 0x010f280000300800 */
[----:B------:R-:W4:Y:S01]  /*1b000*/  LDL.LU R61, [R1] ;  /* 0x00000000013d7983 */ /* 0x000f220000300800 */
[----:B--2---:R-:W-:-:S05]  /*1b010*/  SEL R28, R60, R28, !P4 ;  /* 0x0000001c3c1c7207 */ /* 0x004fca0006000000 */
[----:B------:R0:W-:Y:S01]  /*1b020*/  STL [R1+0x20c], R28 ;  /* 0x00020c1c01007387 */ /* 0x0001e20000100800 */
[----:B---3--:R-:W-:-:S03]  /*1b030*/  SEL R23, R60, R23, !P4 ;  /* 0x000000173c177207 */ /* 0x008fc60006000000 */
[----:B0-----:R-:W2:Y:S01]  /*1b040*/  LDL.LU R28, [R1+0x5abc] ;  /* 0x005abc00011c7983 */ /* 0x001ea20000300800 */
[----:B-----5:R-:W-:-:S03]  /*1b050*/  SEL R47, R60, R47, !P4 ;  /* 0x0000002f3c2f7207 */ /* 0x020fc60006000000 */
[----:B------:R0:W-:Y:S01]  /*1b060*/  STL [R1+0x9c], R23 ;  /* 0x00009c1701007387 */ /* 0x0001e20000100800 */
[C---:B------:R-:W-:Y:S02]  /*1b070*/  SEL R22, R60.reuse, R22, !P4 ;  /* 0x000000163c167207 */ /* 0x040fe40006000000 */
[C---:B------:R-:W-:Y:S01]  /*1b080*/  SEL R48, R60.reuse, R48, !P4 ;  /* 0x000000303c307207 */ /* 0x040fe20006000000 */
[----:B0-----:R-:W3:Y:S01]  /*1b090*/  LDL.LU R23, [R1+0x5ab8] ;  /* 0x005ab80001177983 */ /* 0x001ee20000300800 */
[----:B------:R-:W-:-:S03]  /*1b0a0*/  SEL R32, R60, R32, !P4 ;  /* 0x000000203c207207 */ /* 0x000fc60006000000 */
[----:B------:R0:W-:Y:S01]  /*1b0b0*/  STL [R1+0x98], R47 ;  /* 0x0000982f01007387 */ /* 0x0001e20000100800 */
[C---:B------:R-:W-:Y:S02]  /*1b0c0*/  SEL R38, R60.reuse, R38, !P4 ;  /* 0x000000263c267207 */ /* 0x040fe40006000000 */
[C---:B------:R-:W-:Y:S01]  /*1b0d0*/  SEL R45, R60.reuse, R45, !P4 ;  /* 0x0000002d3c2d7207 */ /* 0x040fe20006000000 */
[----:B0-----:R-:W5:Y:S04]  /*1b0e0*/  LDL.LU R47, [R1+0x5ab4] ;  /* 0x005ab400012f7983 */ /* 0x001f680000300800 */
[----:B------:R0:W-:Y:S01]  /*1b0f0*/  STL [R1+0x94], R22 ;  /* 0x0000941601007387 */ /* 0x0001e20000100800 */
[C---:B------:R-:W-:Y:S02]  /*1b100*/  SEL R27, R60.reuse, R27, !P4 ;  /* 0x0000001b3c1b7207 */ /* 0x040fe40006000000 */
[C---:B------:R-:W-:Y:S01]  /*1b110*/  SEL R50, R60.reuse, R50, !P4 ;  /* 0x000000323c327207 */ /* 0x040fe20006000000 */
[----:B0-----:R-:W2:Y:S04]  /*1b120*/  LDL.LU R22, [R1+0x5ab0] ;  /* 0x005ab00001167983 */ /* 0x001ea80000300800 */
[----:B------:R0:W-:Y:S01]  /*1b130*/  STL [R1+0x90], R48 ;  /* 0x0000903001007387 */ /* 0x0001e20000100800 */
[----:B------:R-:W-:-:S03]  /*1b140*/  SEL R36, R60, R36, !P4 ;  /* 0x000000243c247207 */ /* 0x000fc60006000000 */
        /* <DEDUP_REMOVED lines=52> */
[----:B------:R0:W-:Y:S04]  /*1b490*/  STL [R1+0x48], R30 ;  /* 0x0000481e01007387 */ /* 0x0001e80000100800 */
        /* <DEDUP_REMOVED lines=8> */
[----:B0-----:R-:W3:Y:S04]  /*1b520*/  LDL.LU R4, [R1+0x5a54] ;  /* 0x005a540001047983 */ /* 0x001ee80000300800 */
[----:B------:R0:W-:Y:S04]  /*1b530*/  STL [R1+0x34], R3 ;  /* 0x0000340301007387 */ /* 0x0001e80000100800 */
[----:B0-----:R-:W3:Y:S01]  /*1b540*/  LDL.LU R3, [R1+0x5a50] ;  /* 0x005a500001037983 */ /* 0x001ee20000300800 */
[----:B------:R-:W-:-:S02]  /*1b550*/  SEL R2, R60, R2, !P4 ;  /* 0x000000023c027207 */ /* 0x000fc40006000000 */
[----:B----4-:R-:W-:-:S03]  /*1b560*/  SEL R0, R60, R0, !P4 ;  /* 0x000000003c007207 */ /* 0x010fc60006000000 */
[----:B------:R0:W-:Y:S04]  /*1b570*/  STL [R1+0x30], R2 ;  /* 0x0000300201007387 */ /* 0x0001e80000100800 */
[----:B------:R-:W-:Y:S01]  /*1b580*/  STL [R1+0x28], R0 ;  /* 0x0000280001007387 */ /* 0x000fe20000100800 */
[----:B0-----:R-:W-:-:S05]  /*1b590*/  SEL R2, R60, R61, !P4 ;  /* 0x0000003d3c027207 */ /* 0x001fca0006000000 */
[----:B------:R2:W-:Y:S02]  /*1b5a0*/  STL [R1+0x24], R2 ;  /* 0x0000240201007387 */ /* 0x0005e40000100800 */
[C---:B--2---:R-:W-:Y:S02]  /*1b5b0*/  SEL R2, R60.reuse, R5, !P4 ;  /* 0x000000053c027207 */ /* 0x044fe40006000000 */
[C---:B---3--:R-:W-:Y:S01]  /*1b5c0*/  SEL R0, R60.reuse, R3, !P4 ;  /* 0x000000033c007207 */ /* 0x048fe20006000000 */
[----:B------:R-:W0:Y:S01]  /*1b5d0*/  LDC R5, c[0x0][0x3ac] ;  /* 0x0000eb00ff057b82 */ /* 0x000e220000000800 */
[----:B------:R-:W-:-:S03]  /*1b5e0*/  SEL R3, R60, R4, !P4 ;  /* 0x000000043c037207 */ /* 0x000fc60006000000 */
[----:B------:R1:W-:Y:S04]  /*1b5f0*/  STL [R1+0x20], R0 ;  /* 0x0000200001007387 */ /* 0x0003e80000100800 */
[----:B------:R2:W-:Y:S01]  /*1b600*/  STL [R1+0x1c], R3 ;  /* 0x00001c0301007387 */ /* 0x0005e20000100800 */
[----:B-1----:R-:W-:-:S03]  /*1b610*/  SEL R0, R60, R6, !P4 ;  /* 0x000000063c007207 */ /* 0x002fc60006000000 */
[----:B------:R1:W-:Y:S01]  /*1b620*/  STL [R1+0x18], R2 ;  /* 0x0000180201007387 */ /* 0x0003e20000100800 */
[----:B--2---:R-:W-:-:S03]  /*1b630*/  SEL R3, R60, R25, !P4 ;  /* 0x000000193c037207 */ /* 0x004fc60006000000 */
[----:B------:R2:W-:Y:S01]  /*1b640*/  STL [R1+0x14], R0 ;  /* 0x0000140001007387 */ /* 0x0005e20000100800 */
[----:B-1----:R-:W-:-:S03]  /*1b650*/  SEL R2, R60, R30, !P4 ;  /* 0x0000001e3c027207 */ /* 0x002fc60006000000 */
[----:B------:R-:W-:Y:S01]  /*1b660*/  STL [R1+0x10], R3 ;  /* 0x0000100301007387 */ /* 0x000fe20000100800 */
[----:B--2---:R-:W-:-:S03]  /*1b670*/  SEL R0, R60, R31, !P4 ;  /* 0x0000001f3c007207 */ /* 0x004fc60006000000 */
[----:B------:R-:W2:Y:S04]  /*1b680*/  LDL.LU R4, [R1+0x4c0] ;  /* 0x0004c00001047983 */ /* 0x000ea80000300800 */
[----:B------:R1:W-:Y:S04]  /*1b690*/  STL [R1+0xc], R2 ;  /* 0x00000c0201007387 */ /* 0x0003e80000100800 */
[----:B------:R-:W3:Y:S04]  /*1b6a0*/  LDL.LU R6, [R1+0x4bc] ;  /* 0x0004bc0001067983 */ /* 0x000ee80000300800 */
[----:B------:R4:W-:Y:S01]  /*1b6b0*/  STL [R1+0x8], R0 ;  /* 0x0000080001007387 */ /* 0x0009e20000100800 */
[----:B-1----:R-:W-:-:S03]  /*1b6c0*/  SEL R2, R60, R33, !P4 ;  /* 0x000000213c027207 */ /* 0x002fc60006000000 */
[----:B------:R-:W3:Y:S04]  /*1b6d0*/  LDL.LU R25, [R1+0x4b0] ;  /* 0x0004b00001197983 */ /* 0x000ee80000300800 */
[----:B------:R-:W3:Y:S01]  /*1b6e0*/  LDL.LU R30, [R1+0x4ac] ;  /* 0x0004ac00011e7983 */ /* 0x000ee20000300800 */
[----:B----4-:R-:W-:-:S03]  /*1b6f0*/  SEL R0, R60, R37, !P4 ;  /* 0x000000253c007207 */ /* 0x010fc60006000000 */
[----:B------:R-:W4:Y:S04]  /*1b700*/  LDL.LU R31, [R1+0x4a8] ;  /* 0x0004a800011f7983 */ /* 0x000f280000300800 */
[----:B------:R-:W4:Y:S04]  /*1b710*/  LDL.LU R33, [R1+0x4a4] ;  /* 0x0004a40001217983 */ /* 0x000f280000300800 */
[----:B------:R1:W-:Y:S04]  /*1b720*/  STL [R1+0x59d8], R2 ;  /* 0x0059d80201007387 */ /* 0x0003e80000100800 */
[----:B-1----:R-:W4:Y:S04]  /*1b730*/  LDL.LU R2, [R1+0x4b4] ;  /* 0x0004b40001027983 */ /* 0x002f280000300800 */
[----:B------:R1:W-:Y:S04]  /*1b740*/  STL [R1+0x59dc], R0 ;  /* 0x0059dc0001007387 */ /* 0x0003e80000100800 */
[----:B-1----:R-:W4:Y:S01]  /*1b750*/  LDL.LU R0, [R1+0x4b8] ;  /* 0x0004b80001007983 */ /* 0x002f220000300800 */
[----:B------:R-:W1:Y:S01]  /*1b760*/  S2R R3, SR_TID.X ;  /* 0x0000000000037919 */ /* 0x000e620000002100 */
[----:B------:R-:W-:-:S02]  /*1b770*/  SEL R61, R60, R39, !P4 ;  /* 0x000000273c3d7207 */ /* 0x000fc40006000000 */
[C---:B------:R-:W-:Y:S02]  /*1b780*/  SEL R39, R60.reuse, R20, !P4 ;  /* 0x000000143c277207 */ /* 0x040fe40006000000 */
[C---:B------:R-:W-:Y:S02]  /*1b790*/  SEL R43, R60.reuse, R43, !P4 ;  /* 0x0000002b3c2b7207 */ /* 0x040fe40006000000 */
[C---:B------:R-:W-:Y:S01]  /*1b7a0*/  SEL R37, R60.reuse, R34, !P4 ;  /* 0x000000223c257207 */ /* 0x040fe20006000000 */
[----:B------:R-:W-:Y:S01]  /*1b7b0*/  STL [R1+0x59e0], R61 ;  /* 0x0059e03d01007387 */ /* 0x000fe20000100800 */
[C---:B------:R-:W-:Y:S02]  /*1b7c0*/  SEL R40, R60.reuse, R40, !P4 ;  /* 0x000000283c287207 */ /* 0x040fe40006000000 */
[C---:B------:R-:W-:Y:S01]  /*1b7d0*/  SEL R46, R60.reuse, R46, !P4 ;  /* 0x0000002e3c2e7207 */ /* 0x040fe20006000000 */
[----:B------:R-:W-:Y:S01]  /*1b7e0*/  STL [R1+0x59e4], R39 ;  /* 0x0059e42701007387 */ /* 0x000fe20000100800 */
[----:B------:R-:W-:-:S02]  /*1b7f0*/  SEL R49, R60, R49, !P4 ;  /* 0x000000313c317207 */ /* 0x000fc40006000000 */
[C---:B------:R-:W-:Y:S01]  /*1b800*/  SEL R34, R60.reuse, R10, !P4 ;  /* 0x0000000a3c227207 */ /* 0x040fe20006000000 */
[----:B------:R-:W-:Y:S01]  /*1b810*/  STL [R1+0x59e8], R43 ;  /* 0x0059e82b01007387 */ /* 0x000fe20000100800 */
[C---:B------:R-:W-:Y:S02]  /*1b820*/  SEL R36, R60.reuse, R36, !P4 ;  /* 0x000000243c247207 */ /* 0x040fe40006000000 */
[C---:B------:R-:W-:Y:S01]  /*1b830*/  SEL R50, R60.reuse, R50, !P4 ;  /* 0x000000323c327207 */ /* 0x040fe20006000000 */
[----:B------:R-:W-:Y:S01]  /*1b840*/  STL [R1+0x59ec], R37 ;  /* 0x0059ec2501007387 */ /* 0x000fe20000100800 */
[----:B------:R-:W-:-:S03]  /*1b850*/  SEL R27, R60, R27, !P4 ;  /* 0x0000001b3c1b7207 */ /* 0x000fc60006000000 */
        /* <DEDUP_REMOVED lines=11> */
[----:B-----5:R-:W-:-:S03]  /*1b910*/  SEL R47, R60, R47, !P4 ;  /* 0x0000002f3c2f7207 */ /* 0x020fc60006000000 */
[----:B------:R-:W-:Y:S01]  /*1b920*/  STL [R1+0x5a08], R27 ;  /* 0x005a081b01007387 */ /* 0x000fe20000100800 */
[----:B------:R-:W-:-:S03]  /*1b930*/  SEL R23, R60, R23, !P4 ;  /* 0x000000173c177207 */ /* 0x000fc60006000000 */
[----:B------:R-:W-:Y:S01]  /*1b940*/  STL [R1+0x5a0c], R45 ;  /* 0x005a0c2d01007387 */ /* 0x000fe20000100800 */
[----:B------:R-:W-:-:S03]  /*1b950*/  SEL R28, R60, R28, !P4 ;  /* 0x0000001c3c1c7207 */ /* 0x000fc60006000000 */
[----:B------:R-:W-:Y:S01]  /*1b960*/  STL [R1+0x5a10], R38 ;  /* 0x005a102601007387 */ /* 0x000fe20000100800 */
[----:B------:R-:W-:-:S03]  /*1b970*/  SEL R7, R60, R7, !P4 ;  /* 0x000000073c077207 */ /* 0x000fc60006000000 */
[----:B------:R-:W-:Y:S01]  /*1b980*/  STL [R1+0x5a14], R32 ;  /* 0x005a142001007387 */ /* 0x000fe20000100800 */
[----:B-1----:R-:W-:-:S03]  /*1b990*/  LOP3.LUT R3, R3, 0x1f, RZ, 0xc0, !PT ;  /* 0x0000001f03037812 */ /* 0x002fc600078ec0ff */
[----:B------:R-:W-:Y:S04]  /*1b9a0*/  STL [R1+0x5a18], R48 ;  /* 0x005a183001007387 */ /* 0x000fe80000100800 */
[----:B------:R-:W-:Y:S04]  /*1b9b0*/  STL [R1+0x5a1c], R22 ;  /* 0x005a1c1601007387 */ /* 0x000fe80000100800 */
[----:B------:R-:W-:Y:S04]  /*1b9c0*/  STL [R1+0x5a20], R47 ;  /* 0x005a202f01007387 */ /* 0x000fe80000100800 */
[----:B------:R-:W-:Y:S01]  /*1b9d0*/  STL [R1+0x5a24], R23 ;  /* 0x005a241701007387 */ /* 0x000fe20000100800 */
[----:B------:R-:W-:-:S03]  /*1b9e0*/  SEL R13, R60, R13, !P4 ;  /* 0x0000000d3c0d7207 */ /* 0x000fc60006000000 */
[----:B------:R-:W-:Y:S01]  /*1b9f0*/  STL [R1+0x5a28], R28 ;  /* 0x005a281c01007387 */ /* 0x000fe20000100800 */
[----:B------:R-:W-:-:S03]  /*1ba00*/  SEL R18, R60, R18, !P4 ;  /* 0x000000123c127207 */ /* 0x000fc60006000000 */
[----:B------:R0:W-:Y:S01]  /*1ba10*/  STL [R1+0x5a2c], R7 ;  /* 0x005a2c0701007387 */ /* 0x0001e20000100800 */
[C---:B------:R-:W-:Y:S02]  /*1ba20*/  SEL R29, R60.reuse, R29, !P4 ;  /* 0x0000001d3c1d7207 */ /* 0x040fe40006000000 */
[C---:B------:R-:W-:Y:S01]  /*1ba30*/  SEL R42, R60.reuse, R42, !P4 ;  /* 0x0000002a3c2a7207 */ /* 0x040fe20006000000 */
[----:B------:R-:W-:Y:S01]  /*1ba40*/  STL [R1+0x5a30], R13 ;  /* 0x005a300d01007387 */ /* 0x000fe20000100800 */
[C---:B------:R-:W-:Y:S01]  /*1ba50*/  SEL R35, R60.reuse, R35, !P4 ;  /* 0x000000233c237207 */ /* 0x040fe20006000000 */
[----:B0-----:R-:W-:Y:S01]  /*1ba60*/  IMAD R7, R3, R5, RZ ;  /* 0x0000000503077224 */ /* 0x001fe200078e02ff */
[----:B------:R-:W-:-:S03]  /*1ba70*/  SEL R41, R60, R41, !P4 ;  /* 0x000000293c297207 */ /* 0x000fc60006000000 */
[----:B------:R-:W-:Y:S01]  /*1ba80*/  IMAD R7, R5, 0x20, R7 ;  /* 0x0000002005077824 */ /* 0x000fe200078e0207 */
[----:B------:R-:W-:Y:S01]  /*1ba90*/  STL [R1+0x5a34], R18 ;  /* 0x005a341201007387 */ /* 0x000fe20000100800 */
[C---:B------:R-:W-:Y:S01]  /*1baa0*/  SEL R8, R60.reuse, R8, !P4 ;  /* 0x000000083c087207 */ /* 0x040fe20006000000 */
[----:B------:R-:W-:Y:S01]  /*1bab0*/  @!P0 IMAD.MOV R55, RZ, RZ, -R55 ;  /* 0x000000ffff378224 */ /* 0x000fe200078e0a37 */
[----:B------:R-:W-:Y:S01]  /*1bac0*/  SEL R9, R60, R9, !P4 ;  /* 0x000000093c097207 */ /* 0x000fe20006000000 */
[----:B------:R-:W-:Y:S01]  /*1bad0*/  STL [R1+0x5a38], R29 ;  /* 0x005a381d01007387 */ /* 0x000fe20000100800 */
[----:B------:R-:W-:Y:S01]  /*1bae0*/  IMAD R5, R3, R5, RZ ;  /* 0x0000000503057224 */ /* 0x000fe200078e02ff */
[----:B------:R-:W-:Y:S01]  /*1baf0*/  IADD3 R3, P0, PT, R7, UR26, RZ ;  /* 0x0000001a07037c10 */ /* 0x000fe2000ff1e0ff */
[----:B------:R-:W-:Y:S01]  /*1bb00*/  @!P3 IMAD.MOV R51, RZ, RZ, -R51 ;  /* 0x000000ffff33b224 */ /* 0x000fe200078e0a33 */
[----:B------:R-:W-:Y:S01]  /*1bb10*/  STL [R1+0x5a3c], R42 ;  /* 0x005a3c2a01007387 */ /* 0x000fe20000100800 */
[----:B------:R-:W-:-:S02]  /*1bb20*/  @!P5 IMAD.MOV R44, RZ, RZ, -R44 ;  /* 0x000000ffff2cd224 */ /* 0x000fc400078e0a2c */
[----:B------:R-:W-:Y:S01]  /*1bb30*/  @!P6 IMAD.MOV R56, RZ, RZ, -R56 ;  /* 0x000000ffff38e224 */ /* 0x000fe200078e0a38 */
[----:B------:R-:W-:Y:S01]  /*1bb40*/  STL [R1+0x5a40], R35 ;  /* 0x005a402301007387 */ /* 0x000fe20000100800 */
[----:B------:R-:W-:-:S03]  /*1bb50*/  @!P2 IMAD.MOV R57, RZ, RZ, -R57 ;  /* 0x000000ffff39a224 */ /* 0x000fc600078e0a39 */
[----:B------:R-:W-:Y:S01]  /*1bb60*/  STL [R1+0x5a44], R41 ;  /* 0x005a442901007387 */ /* 0x000fe20000100800 */
[----:B------:R-:W-:-:S03]  /*1bb70*/  SEL R11, R60, R11, !P4 ;  /* 0x0000000b3c0b7207 */ /* 0x000fc60006000000 */
[----:B------:R-:W-:Y:S01]  /*1bb80*/  STL [R1+0x5a48], R8 ;  /* 0x005a480801007387 */ /* 0x000fe20000100800 */
[C---:B------:R-:W-:Y:S02]  /*1bb90*/  SEL R12, R60.reuse, R12, !P4 ;  /* 0x0000000c3c0c7207 */ /* 0x040fe40006000000 */
[C---:B------:R-:W-:Y:S01]  /*1bba0*/  SEL R14, R60.reuse, R14, !P4 ;  /* 0x0000000e3c0e7207 */ /* 0x040fe20006000000 */
[----:B------:R-:W-:Y:S01]  /*1bbb0*/  STL [R1+0x5a4c], R9 ;  /* 0x005a4c0901007387 */ /* 0x000fe20000100800 */
[C---:B------:R-:W-:Y:S02]  /*1bbc0*/  SEL R15, R60.reuse, R15, !P4 ;  /* 0x0000000f3c0f7207 */ /* 0x040fe40006000000 */
[C---:B------:R-:W-:Y:S01]  /*1bbd0*/  SEL R16, R60.reuse, R16, !P4 ;  /* 0x000000103c107207 */ /* 0x040fe20006000000 */
[----:B------:R0:W-:Y:S01]  /*1bbe0*/  STL [R1+0x59bc], R3 ;  /* 0x0059bc0301007387 */ /* 0x0001e20000100800 */
[C---:B------:R-:W-:Y:S02]  /*1bbf0*/  SEL R17, R60.reuse, R17, !P4 ;  /* 0x000000113c117207 */ /* 0x040fe40006000000 */
[----:B------:R-:W-:-:S02]  /*1bc00*/  SEL R19, R60, R19, !P4 ;  /* 0x000000133c137207 */ /* 0x000fc40006000000 */
[C---:B------:R-:W-:Y:S02]  /*1bc10*/  SEL R21, R60.reuse, R21, !P4 ;  /* 0x000000153c157207 */ /* 0x040fe40006000000 */
[C---:B------:R-:W-:Y:S02]  /*1bc20*/  SEL R24, R60.reuse, R24, !P4 ;  /* 0x000000183c187207 */ /* 0x040fe40006000000 */
[C---:B------:R-:W-:Y:S02]  /*1bc30*/  SEL R26, R60.reuse, R26, !P4 ;  /* 0x0000001a3c1a7207 */ /* 0x040fe40006000000 */
[C---:B------:R-:W-:Y:S02]  /*1bc40*/  SEL R52, R60.reuse, R52, !P4 ;  /* 0x000000343c347207 */ /* 0x040fe40006000000 */
        /* <DEDUP_REMOVED lines=8> */
[----:B------:R-:W-:Y:S02]  /*1bcd0*/  SEL R57, R60, R57, !P4 ;  /* 0x000000393c397207 */ /* 0x000fe40006000000 */
[----:B------:R-:W-:-:S05]  /*1bce0*/  LEA.HI.X.SX32 R5, R5, UR27, 0x1, P1 ;  /* 0x0000001b05057c11 */ /* 0x000fca00088f0eff */
[----:B------:R-:W-:Y:S01]  /*1bcf0*/  STL [R1+0x59b0], R5 ;  /* 0x0059b00501007387 */ /* 0x000fe20000100800 */
[----:B--2---:R-:W-:-:S05]  /*1bd00*/  IMAD R4, R4, UR66, RZ ;  /* 0x0000004204047c24 */ /* 0x004fca000f8e02ff */
[----:B0-----:R-:W-:Y:S01]  /*1bd10*/  IADD3 R3, P4, PT, R4, UR24, RZ ;  /* 0x0000001804037c10 */ /* 0x001fe2000ff9e0ff */
[----:B---3--:R-:W-:-:S04]  /*1bd20*/  IMAD R6, R6, UR66, RZ ;  /* 0x0000004206067c24 */ /* 0x008fc8000f8e02ff */
[----:B------:R0:W-:Y:S01]  /*1bd30*/  STL [R1+0x30b0], R3 ;  /* 0x0030b00301007387 */ /* 0x0001e20000100800 */
[----:B------:R-:W-:Y:S02]  /*1bd40*/  IMAD R25, R25, UR66, RZ ;  /* 0x0000004219197c24 */ /* 0x000fe4000f8e02ff */
[----:B------:R-:W-:Y:S02]  /*1bd50*/  IMAD R30, R30, UR66, RZ ;  /* 0x000000421e1e7c24 */ /* 0x000fe4000f8e02ff */
[----:B----4-:R-:W-:Y:S02]  /*1bd60*/  IMAD R31, R31, UR66, RZ ;  /* 0x000000421f1f7c24 */ /* 0x010fe4000f8e02ff */
[----:B------:R-:W-:Y:S01]  /*1bd70*/  IMAD R20, R2, UR66, RZ ;  /* 0x0000004202147c24 */ /* 0x000fe2000f8e02ff */
[----:B------:R-:W-:-:S04]  /*1bd80*/  IADD3 R2, P5, PT, R6, UR24, RZ ;  /* 0x0000001806027c10 */ /* 0x000fc8000ffbe0ff */
[----:B0-----:R-:W-:Y:S01]  /*1bd90*/  IADD3 R3, P1, PT, R20, UR24, RZ ;  /* 0x0000001814037c10 */ /* 0x001fe2000ff3e0ff */
[----:B------:R0:W-:Y:S01]  /*1bda0*/  STL [R1+0x30b4], R2 ;  /* 0x0030b40201007387 */ /* 0x0001e20000100800 */
[----:B------:R-:W-:-:S05]  /*1bdb0*/  IMAD R10, R0, UR66, RZ ;  /* 0x00000042000a7c24 */ /* 0x000fca000f8e02ff */
[----:B------:R-:W-:Y:S02]  /*1bdc0*/  IADD3 R0, P3, PT, R10, UR24, RZ ;  /* 0x000000180a007c10 */ /* 0x000fe4000ff7e0ff */
[----:B0-----:R-:W-:-:S03]  /*1bdd0*/  IADD3 R2, P2, PT, R25, UR24, RZ ;  /* 0x0000001819027c10 */ /* 0x001fc6000ff5e0ff */
[----:B------:R0:W-:Y:S04]  /*1bde0*/  STL [R1+0x30b8], R0 ;  /* 0x0030b80001007387 */ /* 0x0001e80000100800 */
[----:B------:R1:W-:Y:S01]  /*1bdf0*/  STL [R1+0x30bc], R3 ;  /* 0x0030bc0301007387 */ /* 0x0003e20000100800 */
[----:B0-----:R-:W-:-:S03]  /*1be00*/  LEA.HI.X.SX32 R0, R4, UR25, 0x1, P4 ;  /* 0x0000001904007c11 */ /* 0x001fc6000a0f0eff */
[----:B------:R0:W-:Y:S01]  /*1be10*/  STL [R1+0x30c0], R2 ;  /* 0x0030c00201007387 */ /* 0x0001e20000100800 */
[----:B-1----:R-:W-:-:S03]  /*1be20*/  IADD3 R3, P4, PT, R30, UR24, RZ ;  /* 0x000000181e037c10 */ /* 0x002fc6000ff9e0ff */
[----:B------:R1:W-:Y:S01]  /*1be30*/  STL [R1+0x30a8], R0 ;  /* 0x0030a80001007387 */ /* 0x0003e20000100800 */
[----:B0-----:R-:W-:-:S03]  /*1be40*/  LEA.HI.X.SX32 R2, R6, UR25, 0x1, P5 ;  /* 0x0000001906027c11 */ /* 0x001fc6000a8f0eff */
[----:B------:R-:W-:Y:S01]  /*1be50*/  STL [R1+0x30ac], R3 ;  /* 0x0030ac0301007387 */ /* 0x000fe20000100800 */
[----:B-1----:R-:W-:-:S03]  /*1be60*/  IADD3 R0, P5, PT, R31, UR24, RZ ;  /* 0x000000181f007c10 */ /* 0x002fc6000ffbe0ff */
[----:B------:R-:W2:Y:S04]  /*1be70*/  LDL.LU R28, [R1+0xf4] ;  /* 0x0000f400011c7983 */ /* 0x000ea80000300800 */
[----:B------:R-:W-:Y:S04]  /*1be80*/  STL [R1+0x30a0], R2 ;  /* 0x0030a00201007387 */ /* 0x000fe80000100800 */
[----:B------:R-:W3:Y:S04]  /*1be90*/  LDL.LU R23, [R1+0xf8] ;  /* 0x0000f80001177983 */ /* 0x000ee80000300800 */
[----:B------:R0:W-:Y:S04]  /*1bea0*/  STL [R1+0x30a4], R0 ;  /* 0x0030a40001007387 */ /* 0x0001e80000100800 */
[----:B------:R-:W4:Y:S04]  /*1beb0*/  LDL.LU R47, [R1+0xfc] ;  /* 0x0000fc00012f7983 */ /* 0x000f280000300800 */
[----:B------:R-:W5:Y:S04]  /*1bec0*/  LDL.LU R22, [R1+0x104] ;  /* 0x0001040001167983 */ /* 0x000f680000300800 */
[----:B------:R-:W2:Y:S04]  /*1bed0*/  LDL.LU R48, [R1+0x230] ;  /* 0x0002300001307983 */ /* 0x000ea80000300800 */
[----:B------:R-:W4:Y:S04]  /*1bee0*/  LDL.LU R32, [R1+0x238] ;  /* 0x0002380001207983 */ /* 0x000f280000300800 */
[----:B------:R-:W4:Y:S04]  /*1bef0*/  LDL.LU R38, [R1+0x240] ;  /* 0x0002400001267983 */ /* 0x000f280000300800 */
[----:B0-----:R-:W4:Y:S01]  /*1bf00*/  LDL.LU R0, [R1+0x248] ;  /* 0x0002480001007983 */ /* 0x001f220000300800 */
[----:B------:R-:W-:-:S03]  /*1bf10*/  LEA.HI.X.SX32 R2, R10, UR25, 0x1, P3 ;  /* 0x000000190a027c11 */ /* 0x000fc600098f0eff */
[----:B------:R-:W4:Y:S04]  /*1bf20*/  LDL.LU R45, [R1+0x250] ;  /* 0x00025000012d7983 */ /* 0x000f280000300800 */
[----:B------:R-:W4:Y:S04]  /*1bf30*/  LDL.LU R27, [R1+0x258] ;  /* 0x00025800011b7983 */ /* 0x000f280000300800 */
[----:B------:R0:W-:Y:S04]  /*1bf40*/  STL [R1+0x3098], R2 ;  /* 0x0030980201007387 */ /* 0x0001e80000100800 */
[----:B------:R-:W4:Y:S04]  /*1bf50*/  LDL.LU R40, [R1+0x260] ;  /* 0x0002600001287983 */ /* 0x000f280000300800 */
[----:B------:R-:W4:Y:S04]  /*1bf60*/  LDL.LU R37, [R1+0x268] ;  /* 0x0002680001257983 */ /* 0x000f280000300800 */
[----:B0-----:R-:W4:Y:S01]  /*1bf70*/  LDL.LU R2, [R1+0x270] ;  /* 0x0002700001027983 */ /* 0x001f220000300800 */
[----:B------:R-:W-:Y:S01]  /*1bf80*/  IMAD R33, R33, UR66, RZ ;  /* 0x0000004221217c24 */ /* 0x000fe2000f8e02ff */
[----:B------:R-:W-:-:S04]  /*1bf90*/  LEA.HI.X.SX32 R4, R20, UR25, 0x1, P1 ;  /* 0x0000001914047c11 */ /* 0x000fc800088f0eff */
[----:B------:R-:W-:Y:S01]  /*1bfa0*/  IADD3 R3, P3, PT, R33, UR24, RZ ;  /* 0x0000001821037c10 */ /* 0x000fe2000ff7e0ff */
[----:B--2---:R-:W-:-:S04]  /*1bfb0*/  IMAD R6, R48, UR67, RZ ;  /* 0x0000004330067c24 */ /* 0x004fc8000f8e02ff */
[----:B------:R0:W-:Y:S01]  /*1bfc0*/  STL [R1+0x309c], R3 ;  /* 0x00309c0301007387 */ /* 0x0001e20000100800 */
[----:B---3--:R-:W-:Y:S01]  /*1bfd0*/  IMAD R5, R23, UR67, RZ ;  /* 0x0000004317057c24 */ /* 0x008fe2000f8e02ff */
[----:B------:R-:W-:Y:S02]  /*1bfe0*/  UIMAD UR70, UR7, 0x3f, URZ ;  /* 0x0000003f074678a4 */ /* 0x000fe4000f8e02ff */
[----:B------:R-:W-:Y:S01]  /*1bff0*/  STL [R1+0x3094], R4 ;  /* 0x0030940401007387 */ /* 0x000fe20000100800 */
[----:B------:R-:W-:Y:S02]  /*1c000*/  UIMAD UR72, UR7, 0x3e, URZ ;  /* 0x0000003e074878a4 */ /* 0x000fe4000f8e02ff */
[----:B------:R-:W-:Y:S01]  /*1c010*/  UIMAD UR74, UR7, 0x3d, URZ ;  /* 0x0000003d074a78a4 */ /* 0x000fe2000f8e02ff */
[----:B------:R-:W2:Y:S01]  /*1c020*/  LDL.LU R50, [R1+0x278] ;  /* 0x0002780001327983 */ /* 0x000ea20000300800 */
[----:B------:R-:W-:Y:S01]  /*1c030*/  UIMAD UR26, UR7, 0x3c, URZ ;  /* 0x0000003c071a78a4 */ /* 0x000fe2000f8e02ff */
[----:B0-----:R-:W-:Y:S01]  /*1c040*/  LEA.HI.X.SX32 R3, R25, UR25, 0x1, P2 ;  /* 0x0000001919037c11 */ /* 0x001fe200090f0eff */
[----:B------:R-:W-:Y:S01]  /*1c050*/  UIMAD UR75, UR7, 0x3a, URZ ;  /* 0x0000003a074b78a4 */ /* 0x000fe2000f8e02ff */
[----:B------:R-:W3:Y:S01]  /*1c060*/  LDL.LU R36, [R1+0x280] ;  /* 0x0002800001247983 */ /* 0x000ee20000300800 */
[----:B------:R-:W-:-:S02]  /*1c070*/  UIMAD UR71, UR7, 0x39, URZ ;  /* 0x00000039074778a4 */ /* 0x000fc4000f8e02ff */
[----:B------:R-:W-:Y:S01]  /*1c080*/  UIMAD UR77, UR7, 0x38, URZ ;  /* 0x00000038074d78a4 */ /* 0x000fe2000f8e02ff */
[----:B------:R0:W-:Y:S01]  /*1c090*/  STL [R1+0x3090], R3 ;  /* 0x0030900301007387 */ /* 0x0001e20000100800 */
[----:B------:R-:W-:Y:S02]  /*1c0a0*/  UIMAD UR69, UR7, 0x37, URZ ;  /* 0x00000037074578a4 */ /* 0x000fe4000f8e02ff */
[----:B------:R-:W-:Y:S01]  /*1c0b0*/  UIMAD UR73, UR7, 0x36, URZ ;  /* 0x00000036074978a4 */ /* 0x000fe2000f8e02ff */
[----:B------:R-:W3:Y:S01]  /*1c0c0*/  LDL.LU R43, [R1+0x288] ;  /* 0x00028800012b7983 */ /* 0x000ee20000300800 */
[----:B------:R-:W-:Y:S02]  /*1c0d0*/  UIMAD UR76, UR7, 0x35, URZ ;  /* 0x00000035074c78a4 */ /* 0x000fe4000f8e02ff */
[----:B------:R-:W-:Y:S01]  /*1c0e0*/  UIMAD UR66, UR7, 0x34, URZ ;  /* 0x00000034074278a4 */ /* 0x000fe2000f8e02ff */
[----:B------:R-:W3:Y:S01]  /*1c0f0*/  LDL.LU R34, [R1+0x290] ;  /* 0x0002900001227983 */ /* 0x000ee20000300800 */
        /* <DEDUP_REMOVED lines=13> */
[----:B------:R-:W-:-:S02]  /*1c1d0*/  UIMAD UR46, UR46, 0x27, URZ ;  /* 0x000000272e2e78a4 */ /* 0x000fc4000f8e02ff */
[----:B------:R-:W-:Y:S01]  /*1c1e0*/  UIMAD UR47, UR47, 0x26, URZ ;  /* 0x000000262f2f78a4 */ /* 0x000fe2000f8e02ff */
[----:B------:R-:W3:Y:S01]  /*1c1f0*/  LDL.LU R61, [R1+0x2b0] ;  /* 0x0002b000013d7983 */ /* 0x000ee20000300800 */
[----:B------:R-:W-:Y:S01]  /*1c200*/  LEA.HI.X.SX32 R4, R31, UR25, 0x1, P5 ;  /* 0x000000191f047c11 */ /* 0x000fe2000a8f0eff */
[----:B------:R-:W-:Y:S01]  /*1c210*/  UIMAD UR48, UR48, 0x25, URZ ;  /* 0x00000025303078a4 */ /* 0x000fe2000f8e02ff */
[----:B0-----:R-:W-:Y:S01]  /*1c220*/  LEA.HI.X.SX32 R3, R33, UR25, 0x1, P3 ;  /* 0x0000001921037c11 */ /* 0x001fe200098f0eff */
[----:B------:R-:W-:Y:S02]  /*1c230*/  UIMAD UR49, UR49, 0x24, URZ ;  /* 0x00000024313178a4 */ /* 0x000fe4000f8e02ff */
[----:B------:R0:W-:Y:S01]  /*1c240*/  STL [R1+0x3088], R4 ;  /* 0x0030880401007387 */ /* 0x0001e20000100800 */
[----:B------:R-:W-:Y:S02]  /*1c250*/  UIMAD UR50, UR50, 0x23, URZ ;  /* 0x00000023323278a4 */ /* 0x000fe4000f8e02ff */
[----:B------:R-:W-:-:S02]  /*1c260*/  UIMAD UR51, UR51, 0x22, URZ ;  /* 0x00000022333378a4 */ /* 0x000fc4000f8e02ff */
[----:B------:R-:W-:Y:S02]  /*1c270*/  UIMAD UR53, UR53, 0x21, URZ ;  /* 0x00000021353578a4 */ /* 0x000fe4000f8e02ff */
[----:B------:R-:W-:Y:S02]  /*1c280*/  USHF.L.U32 UR54, UR54, 0x5, URZ ;  /* 0x0000000536367899 */ /* 0x000fe400080006ff */
[----:B------:R-:W-:Y:S01]  /*1c290*/  UIMAD UR56, UR56, 0x1f, URZ ;  /* 0x0000001f383878a4 */ /* 0x000fe2000f8e02ff */
[----:B0-----:R-:W-:Y:S01]  /*1c2a0*/  LEA.HI.X.SX32 R4, R7, UR27, 0x1, P0 ;  /* 0x0000001b07047c11 */ /* 0x001fe200080f0eff */
[----:B----4-:R-:W-:Y:S01]  /*1c2b0*/  IMAD R7, R47, UR67, RZ ;  /* 0x000000432f077c24 */ /* 0x010fe2000f8e02ff */
[----:B------:R-:W0:Y:S03]  /*1c2c0*/  LDCU UR24, c[0x0][0x3a8] ;  /* 0x00007500ff1877ac */ /* 0x000e260008000800 */
[----:B------:R-:W-:Y:S04]  /*1c2d0*/  STL [R1+0x59b4], R4 ;  /* 0x0059b40401007387 */ /* 0x000fe80000100800 */
[----:B------:R5:W-:Y:S04]  /*1c2e0*/  STL [R1+0x3084], R3 ;  /* 0x0030840301007387 */ /* 0x000be80000100800 */
[----:B------:R1:W-:Y:S01]  /*1c2f0*/  STL [R1+0x200], R7 ;  /* 0x0002000701007387 */ /* 0x0003e20000100800 */
[----:B-----5:R-:W-:-:S02]  /*1c300*/  IMAD R3, R22, UR67, RZ ;  /* 0x0000004316037c24 */ /* 0x020fc4000f8e02ff */
[----:B-1----:R-:W-:-:S03]  /*1c310*/  IMAD R7, R32, UR67, RZ ;  /* 0x0000004320077c24 */ /* 0x002fc6000f8e02ff */
[----:B------:R1:W-:Y:S04]  /*1c320*/  STL [R1+0x1fc], R3 ;  /* 0x0001fc0301007387 */ /* 0x0003e80000100800 */
[----:B------:R4:W-:Y:S04]  /*1c330*/  STL [R1+0x1f8], R6 ;  /* 0x0001f80601007387 */ /* 0x0009e80000100800 */
[----:B------:R5:W-:Y:S01]  /*1c340*/  STL [R1+0x1f4], R7 ;  /* 0x0001f40701007387 */ /* 0x000be20000100800 */
[----:B-1----:R-:W-:Y:S02]  /*1c350*/  IMAD R3, R38, UR67, RZ ;  /* 0x0000004326037c24 */ /* 0x002fe4000f8e02ff */
[----:B----4-:R-:W-:-:S02]  /*1c360*/  IMAD R6, R0, UR67, RZ ;  /* 0x0000004300067c24 */ /* 0x010fc4000f8e02ff */
[----:B------:R-:W4:Y:S01]  /*1c370*/  LDL.LU R0, [R1+0x2b8] ;  /* 0x0002b80001007983 */ /* 0x000f220000300800 */
[----:B-----5:R-:W-:-:S03]  /*1c380*/  IMAD R7, R27, UR67, RZ ;  /* 0x000000431b077c24 */ /* 0x020fc6000f8e02ff */
[----:B------:R1:W-:Y:S04]  /*1c390*/  STL [R1+0x1f0], R3 ;  /* 0x0001f00301007387 */ /* 0x0003e80000100800 */
[----:B------:R5:W-:Y:S01]  /*1c3a0*/  STL [R1+0x1ec], R6 ;  /* 0x0001ec0601007387 */ /* 0x000be20000100800 */
[----:B-1----:R-:W-:Y:S02]  /*1c3b0*/  IMAD R3, R45, UR67, RZ ;  /* 0x000000432d037c24 */ /* 0x002fe4000f8e02ff */
[----:B-----5:R-:W-:-:S03]  /*1c3c0*/  IMAD R6, R40, UR67, RZ ;  /* 0x0000004328067c24 */ /* 0x020fc6000f8e02ff */
[----:B------:R1:W-:Y:S04]  /*1c3d0*/  STL [R1+0x1e8], R3 ;  /* 0x0001e80301007387 */ /* 0x0003e80000100800 */
[----:B------:R-:W-:Y:S04]  /*1c3e0*/  STL [R1+0x1e4], R7 ;  /* 0x0001e40701007387 */ /* 0x000fe80000100800 */
[----:B------:R-:W5:Y:S01]  /*1c3f0*/  LDL.LU R40, [R1+0x2c0] ;  /* 0x0002c00001287983 */ /* 0x000f620000300800 */
[----:B-1----:R-:W-:-:S03]  /*1c400*/  IMAD R3, R37, UR67, RZ ;  /* 0x0000004325037c24 */ /* 0x002fc6000f8e02ff */
[----:B------:R-:W-:Y:S04]  /*1c410*/  STL [R1+0x1e0], R6 ;  /* 0x0001e00601007387 */ /* 0x000fe80000100800 */
[----:B------:R-:W5:Y:S04]  /*1c420*/  LDL.LU R37, [R1+0x2c8] ;  /* 0x0002c80001257983 */ /* 0x000f680000300800 */
[----:B------:R1:W-:Y:S02]  /*1c430*/  STL [R1+0x1dc], R3 ;  /* 0x0001dc0301007387 */ /* 0x0003e40000100800 */
[----:B-1----:R-:W-:-:S02]  /*1c440*/  IMAD R3, R2, UR67, RZ ;  /* 0x0000004302037c24 */ /* 0x002fc4000f8e02ff */
[----:B------:R-:W5:Y:S04]  /*1c450*/  LDL.LU R2, [R1+0x2d0] ;  /* 0x0002d00001027983 */ /* 0x000f680000300800 */
[----:B------:R1:W-:Y:S01]  /*1c460*/  STL [R1+0x1d8], R3 ;  /* 0x0001d80301007387 */ /* 0x0003e20000100800 */
[----:B------:R-:W-:Y:S02]  /*1c470*/  IMAD R4, R28, UR67, RZ ;  /* 0x000000431c047c24 */ /* 0x000fe4000f8e02ff */
[----:B--2---:R-:W-:Y:S02]  /*1c480*/  IMAD R7, R50, UR67, RZ ;  /* 0x0000004332077c24 */ /* 0x004fe4000f8e02ff */
[----:B---3--:R-:W-:-:S03]  /*1c490*/  IMAD R6, R36, UR67, RZ ;  /* 0x0000004324067c24 */ /* 0x008fc6000f8e02ff */
[----:B------:R2:W-:Y:S01]  /*1c4a0*/  STL [R1+0x1d4], R7 ;  /* 0x0001d40701007387 */ /* 0x0005e20000100800 */
[----:B-1----:R-:W-:-:S03]  /*1c4b0*/  IMAD R3, R43, UR67, RZ ;  /* 0x000000432b037c24 */ /* 0x002fc6000f8e02ff */
[----:B------:R-:W3:Y:S04]  /*1c4c0*/  LDL.LU R43, [R1+0x2d8] ;  /* 0x0002d800012b7983 */ /* 0x000ee80000300800 */
[----:B------:R1:W-:Y:S01]  /*1c4d0*/  STL [R1+0x1d0], R6 ;  /* 0x0001d00601007387 */ /* 0x0003e20000100800 */
[----:B--2---:R-:W-:-:S03]  /*1c4e0*/  IMAD R7, R49, UR67, RZ ;  /* 0x0000004331077c24 */ /* 0x004fc6000f8e02ff */
[----:B------:R2:W-:Y:S01]  /*1c4f0*/  STL [R1+0x1cc], R3 ;  /* 0x0001cc0301007387 */ /* 0x0005e20000100800 */
[----:B-1----:R-:W-:Y:S02]  /*1c500*/  IMAD R6, R34, UR67, RZ ;  /* 0x0000004322067c24 */ /* 0x002fe4000f8e02ff */
[----:B--2---:R-:W-:-:S03]  /*1c510*/  IMAD R3, R46, UR67, RZ ;  /* 0x000000432e037c24 */ /* 0x004fc6000f8e02ff */
[----:B------:R1:W-:Y:S04]  /*1c520*/  STL [R1+0x1c8], R6 ;  /* 0x0001c80601007387 */ /* 0x0003e80000100800 */
[----:B------:R-:W-:Y:S01]  /*1c530*/  STL [R1+0x1c4], R7 ;  /* 0x0001c40701007387 */ /* 0x000fe20000100800 */
[----:B-1----:R-:W-:-:S03]  /*1c540*/  IMAD R6, R39, UR67, RZ ;  /* 0x0000004327067c24 */ /* 0x002fc6000f8e02ff */
[----:B------:R-:W2:Y:S04]  /*1c550*/  LDL.LU R39, [R1+0x2e0] ;  /* 0x0002e00001277983 */ /* 0x000ea80000300800 */
[----:B------:R1:W-:Y:S04]  /*1c560*/  STL [R1+0x1c0], R3 ;  /* 0x0001c00301007387 */ /* 0x0003e80000100800 */
[----:B------:R-:W-:Y:S04]  /*1c570*/  STL [R1+0x1bc], R6 ;  /* 0x0001bc0601007387 */ /* 0x000fe80000100800 */
[----:B------:R-:W2:Y:S01]  /*1c580*/  LDL.LU R29, [R1+0x2e8] ;  /* 0x0002e800011d7983 */ /* 0x000ea20000300800 */
[----:B-1----:R-:W-:-:S03]  /*1c590*/  IMAD R3, R61, UR67, RZ ;  /* 0x000000433d037c24 */ /* 0x002fc6000f8e02ff */
[----:B------:R-:W2:Y:S04]  /*1c5a0*/  LDL.LU R18, [R1+0x2f0] ;  /* 0x0002f00001127983 */ /* 0x000ea80000300800 */
[----:B------:R-:W-:Y:S04]  /*1c5b0*/  STL [R1+0x1b8], R3 ;  /* 0x0001b80301007387 */ /* 0x000fe80000100800 */
[----:B------:R-:W2:Y:S04]  /*1c5c0*/  LDL.LU R13, [R1+0x2fc] ;  /* 0x0002fc00010d7983 */ /* 0x000ea80000300800 */
        /* <DEDUP_REMOVED lines=8> */
[----:B------:R-:W2:Y:S01]  /*1c650*/  LDL.LU R61, [R1+0x40c] ;  /* 0x00040c00013d7983 */ /* 0x000ea20000300800 */
[----:B----4-:R-:W-:-:S03]  /*1c660*/  IMAD R0, R0, UR67, RZ ;  /* 0x0000004300007c24 */ /* 0x010fc6000f8e02ff */
[----:B------:R-:W4:Y:S04]  /*1c670*/  LDL.LU R45, [R1+0x414] ;  /* 0x00041400012d7983 */ /* 0x000f280000300800 */
[----:B------:R-:W4:Y:S04]  /*1c680*/  LDL.LU R27, [R1+0x41c] ;  /* 0x00041c00011b7983 */ /* 0x000f280000300800 */
[----:B------:R1:W-:Y:S04]  /*1c690*/  STL [R1+0x1b4], R0 ;  /* 0x0001b40001007387 */ /* 0x0003e80000100800 */
[----:B------:R-:W4:Y:S04]  /*1c6a0*/  LDL.LU R50, [R1+0x49c] ;  /* 0x00049c0001327983 */ /* 0x000f280000300800 */
[----:B-1----:R-:W4:Y:S01]  /*1c6b0*/  LDL.LU R0, [R1+0x498] ;  /* 0x0004980001007983 */ /* 0x002f220000300800 */
[----:B-----5:R-:W-:-:S02]  /*1c6c0*/  IMAD R6, R40, UR67, RZ ;  /* 0x0000004328067c24 */ /* 0x020fc4000f8e02ff */
[----:B------:R-:W-:Y:S01]  /*1c6d0*/  IMAD R3, R37, UR67, RZ ;  /* 0x0000004325037c24 */ /* 0x000fe2000f8e02ff */
[----:B------:R-:W5:Y:S04]  /*1c6e0*/  LDL.LU R36, [R1+0x494] ;  /* 0x0004940001247983 */ /* 0x000f680000300800 */
[----:B------:R-:W-:Y:S04]  /*1c6f0*/  STL [R1+0x1b0], R6 ;  /* 0x0001b00601007387 */ /* 0x000fe80000100800 */
[----:B------:R-:W-:Y:S01]  /*1c700*/  STL [R1+0x1ac], R3 ;  /* 0x0001ac0301007387 */ /* 0x000fe20000100800 */
[----:B------:R-:W-:-:S03]  /*1c710*/  IMAD R2, R2, UR67, RZ ;  /* 0x0000004302027c24 */ /* 0x000fc6000f8e02ff */
[----:B------:R-:W5:Y:S04]  /*1c720*/  LDL.LU R34, [R1+0x490] ;  /* 0x0004900001227983 */ /* 0x000f680000300800 */
[----:B------:R-:W5:Y:S04]  /*1c730*/  LDL.LU R49, [R1+0x48c] ;  /* 0x00048c0001317983 */ /* 0x000f680000300800 */
[----:B------:R1:W-:Y:S04]  /*1c740*/  STL [R1+0x1a8], R2 ;  /* 0x0001a80201007387 */ /* 0x0003e80000100800 */
[----:B-1----:R-:W5:Y:S04]  /*1c750*/  LDL.LU R2, [R1+0x488] ;  /* 0x0004880001027983 */ /* 0x002f680000300800 */
[----:B------:R-:W5:Y:S04]  /*1c760*/  LDL.LU R46, [R1+0x484] ;  /* 0x00048400012e7983 */ /* 0x000f680000300800 */
[----:B------:R-:W5:Y:S01]  /*1c770*/  LDL.LU R40, [R1+0x480] ;  /* 0x0004800001287983 */ /* 0x000f620000300800 */
[----:B---3--:R-:W-:-:S05]  /*1c780*/  IMAD R3, R43, UR67, RZ ;  /* 0x000000432b037c24 */ /* 0x008fca000f8e02ff */
[----:B------:R2:W-:Y:S04]  /*1c790*/  STL [R1+0x1a4], R3 ;  /* 0x0001a40301007387 */ /* 0x0005e80000100800 */
[----:B------:R-:W3:Y:S04]  /*1c7a0*/  LDL.LU R37, [R1+0x47c] ;  /* 0x00047c0001257983 */ /* 0x000ee80000300800 */
[----:B------:R-:W3:Y:S01]  /*1c7b0*/  LDL.LU R43, [R1+0x478] ;  /* 0x00047800012b7983 */ /* 0x000ee20000300800 */
[----:B--2---:R-:W-:-:S03]  /*1c7c0*/  IMAD R3, R39, UR67, RZ ;  /* 0x0000004327037c24 */ /* 0x004fc6000f8e02ff */
[----:B------:R-:W2:Y:S04]  /*1c7d0*/  LDL.LU R39, [R1+0x474] ;  /* 0x0004740001277983 */ /* 0x000ea80000300800 */
[----:B------:R1:W-:Y:S01]  /*1c7e0*/  STL [R1+0x1a0], R3 ;  /* 0x0001a00301007387 */ /* 0x0003e20000100800 */
[----:B------:R-:W-:Y:S02]  /*1c7f0*/  IMAD R8, R29, UR67, RZ ;  /* 0x000000431d087c24 */ /* 0x000fe4000f8e02ff */
[----:B------:R-:W-:-:S03]  /*1c800*/  IMAD R6, R18, UR67, RZ ;  /* 0x0000004312067c24 */ /* 0x000fc6000f8e02ff */
[----:B------:R-:W-:Y:S01]  /*1c810*/  STL [R1+0x19c], R8 ;  /* 0x00019c0801007387 */ /* 0x000fe20000100800 */
[----:B-1----:R-:W-:-:S03]  /*1c820*/  IMAD R3, R13, UR67, RZ ;  /* 0x000000430d037c24 */ /* 0x002fc6000f8e02ff */
[----:B------:R1:W-:Y:S01]  /*1c830*/  STL [R1+0x198], R6 ;  /* 0x0001980601007387 */ /* 0x0003e20000100800 */
[----:B------:R-:W-:-:S03]  /*1c840*/  IMAD R7, R7, UR67, RZ ;  /* 0x0000004307077c24 */ /* 0x000fc6000f8e02ff */
[----:B------:R0:W-:Y:S04]  /*1c850*/  STL [R1+0x194], R3 ;  /* 0x0001940301007387 */ /* 0x0001e80000100800 */
[----:B------:R0:W-:Y:S01]  /*1c860*/  STL [R1+0x190], R7 ;  /* 0x0001900701007387 */ /* 0x0001e20000100800 */
[----:B-1----:R-:W-:Y:S02]  /*1c870*/  IMAD R6, R28, UR67, RZ ;  /* 0x000000431c067c24 */ /* 0x002fe4000f8e02ff */
[----:B0-----:R-:W-:-:S03]  /*1c880*/  IMAD R3, R23, UR67, RZ ;  /* 0x0000004317037c24 */ /* 0x001fc6000f8e02ff */
[----:B------:R0:W-:Y:S01]  /*1c890*/  STL [R1+0x18c], R6 ;  /* 0x00018c0601007387 */ /* 0x0001e20000100800 */
[----:B------:R-:W-:-:S03]  /*1c8a0*/  IMAD R7, R47, UR67, RZ ;  /* 0x000000432f077c24 */ /* 0x000fc6000f8e02ff */
[----:B------:R1:W-:Y:S04]  /*1c8b0*/  STL [R1+0x188], R3 ;  /* 0x0001880301007387 */ /* 0x0003e80000100800 */
[----:B------:R1:W-:Y:S01]  /*1c8c0*/  STL [R1+0x184], R7 ;  /* 0x0001840701007387 */ /* 0x0003e20000100800 */
[----:B0-----:R-:W-:Y:S02]  /*1c8d0*/  IMAD R6, R22, UR67, RZ ;  /* 0x0000004316067c24 */ /* 0x001fe4000f8e02ff */
[----:B-1----:R-:W-:-:S03]  /*1c8e0*/  IMAD R3, R48, UR67, RZ ;  /* 0x0000004330037c24 */ /* 0x002fc6000f8e02ff */
[----:B------:R-:W-:Y:S01]  /*1c8f0*/  STL [R1+0x180], R6 ;  /* 0x0001800601007387 */ /* 0x000fe20000100800 */
[----:B------:R-:W-:-:S03]  /*1c900*/  IMAD R7, R32, UR67, RZ ;  /* 0x0000004320077c24 */ /* 0x000fc6000f8e02ff */
[----:B------:R0:W-:Y:S04]  /*1c910*/  STL [R1+0x17c], R3 ;  /* 0x00017c0301007387 */ /* 0x0001e80000100800 */
[----:B------:R4:W-:Y:S01]  /*1c920*/  STL [R1+0x178], R7 ;  /* 0x0001780701007387 */ /* 0x0009e20000100800 */
[----:B0-----:R-:W-:-:S03]  /*1c930*/  IMAD R3, R61, UR67, RZ ;  /* 0x000000433d037c24 */ /* 0x001fc6000f8e02ff */
[----:B------:R-:W2:Y:S01]  /*1c940*/  LDL.LU R61, [R1+0x470] ;  /* 0x00047000013d7983 */ /* 0x000ea20000300800 */
[----:B------:R-:W-:-:S05]  /*1c950*/  IMAD R6, R38, UR67, RZ ;  /* 0x0000004326067c24 */ /* 0x000fca000f8e02ff */
[----:B------:R-:W-:Y:S04]  /*1c960*/  STL [R1+0x174], R6 ;  /* 0x0001740601007387 */ /* 0x000fe80000100800 */
[----:B------:R0:W-:Y:S01]  /*1c970*/  STL [R1+0x170], R3 ;  /* 0x0001700301007387 */ /* 0x0001e20000100800 */
[----:B----4-:R-:W-:Y:S02]  /*1c980*/  IMAD R7, R50, UR67, RZ ;  /* 0x0000004332077c24 */ /* 0x010fe4000f8e02ff */
[----:B------:R-:W-:Y:S02]  /*1c990*/  IMAD R60, R45, UR67, RZ ;  /* 0x000000432d3c7c24 */ /* 0x000fe4000f8e02ff */
[----:B0-----:R-:W-:Y:S02]  /*1c9a0*/  IMAD R3, R0, UR67, RZ ;  /* 0x0000004300037c24 */ /* 0x001fe4000f8e02ff */
[----:B------:R-:W4:Y:S01]  /*1c9b0*/  LDL.LU R0, [R1+0x46c] ;  /* 0x00046c0001007983 */ /* 0x000f220000300800 */
[----:B------:R-:W-:-:S03]  /*1c9c0*/  IMAD R6, R27, UR67, RZ ;  /* 0x000000431b067c24 */ /* 0x000fc6000f8e02ff */
[----:B------:R-:W-:Y:S04]  /*1c9d0*/  STL [R1+0x49c], R7 ;  /* 0x00049c0701007387 */ /* 0x000fe80000100800 */
[----:B------:R-:W-:Y:S01]  /*1c9e0*/  STL [R1+0x16c], R60 ;  /* 0x00016c3c01007387 */ /* 0x000fe20000100800 */
[----:B-----5:R-:W-:-:S03]  /*1c9f0*/  IMAD R8, R34, UR67, RZ ;  /* 0x0000004322087c24 */ /* 0x020fc6000f8e02ff */
[----:B------:R0:W-:Y:S04]  /*1ca00*/  STL [R1+0x498], R3 ;  /* 0x0004980301007387 */ /* 0x0001e80000100800 */
[----:B------:R-:W-:Y:S01]  /*1ca10*/  STL [R1+0x168], R6 ;  /* 0x0001680601007387 */ /* 0x000fe20000100800 */
[----:B0-----:R-:W-:-:S05]  /*1ca20*/  IMAD R3, R36, UR67, RZ ;  /* 0x0000004324037c24 */ /* 0x001fca000f8e02ff */
[----:B------:R0:W-:Y:S04]  /*1ca30*/  STL [R1+0x4a4], R3 ;  /* 0x0004a40301007387 */ /* 0x0001e80000100800 */
[----:B------:R1:W-:Y:S01]  /*1ca40*/  STL [R1+0x4b0], R8 ;  /* 0x0004b00801007387 */ /* 0x0003e20000100800 */
[----:B0-----:R-:W-:-:S03]  /*1ca50*/  IMAD R3, R2, UR67, RZ ;  /* 0x0000004302037c24 */ /* 0x001fc6000f8e02ff */
[----:B------:R-:W5:Y:S01]  /*1ca60*/  LDL.LU R2, [R1+0x468] ;  /* 0x0004680001027983 */ /* 0x000f620000300800 */
[----:B------:R-:W-:-:S05]  /*1ca70*/  IMAD R7, R49, UR67, RZ ;  /* 0x0000004331077c24 */ /* 0x000fca000f8e02ff */
[----:B------:R0:W-:Y:S01]  /*1ca80*/  STL [R1+0x4bc], R7 ;  /* 0x0004bc0701007387 */ /* 0x0001e20000100800 */
[----:B-1----:R-:W-:-:S03]  /*1ca90*/  IMAD R8, R40, UR67, RZ ;  /* 0x0000004328087c24 */ /* 0x002fc6000f8e02ff */
[----:B------:R3:W-:Y:S01]  /*1caa0*/  STL [R1+0x4c4], R3 ;  /* 0x0004c40301007387 */ /* 0x0007e20000100800 */
[----:B0-----:R-:W-:-:S05]  /*1cab0*/  IMAD R7, R46, UR67, RZ ;  /* 0x000000432e077c24 */ /* 0x001fca000f8e02ff */
[----:B------:R0:W-:Y:S04]  /*1cac0*/  STL [R1+0x4d0], R7 ;  /* 0x0004d00701007387 */ /* 0x0001e80000100800 */
[----:B------:R-:W-:Y:S01]  /*1cad0*/  STL [R1+0x4d8], R8 ;  /* 0x0004d80801007387 */ /* 0x000fe20000100800 */
[----:B---3--:R-:W-:Y:S02]  /*1cae0*/  IMAD R3, R37, UR67, RZ ;  /* 0x0000004325037c24 */ /* 0x008fe4000f8e02ff */
[----:B0-----:R-:W-:Y:S02]  /*1caf0*/  IMAD R7, R43, UR67, RZ ;  /* 0x000000432b077c24 */ /* 0x001fe4000f8e02ff */
[----:B------:R-:W3:Y:S04]  /*1cb00*/  LDL.LU R43, [R1+0x464] ;  /* 0x00046400012b7983 */ /* 0x000ee80000300800 */
[----:B------:R2:W-:Y:S04]  /*1cb10*/  STL [R1+0x4e4], R3 ;  /* 0x0004e40301007387 */ /* 0x0005e80000100800 */
[----:B------:R0:W-:Y:S04]  /*1cb20*/  STL [R1+0x4ec], R7 ;  /* 0x0004ec0701007387 */ /* 0x0001e80000100800 */
[----:B------:R-:W3:Y:S04]  /*1cb30*/  LDL.LU R35, [R1+0x460] ;  /* 0x0004600001237983 */ /* 0x000ee80000300800 */
[----:B------:R-:W3:Y:S01]  /*1cb40*/  LDL.LU R42, [R1+0x45c] ;  /* 0x00045c00012a7983 */ /* 0x000ee20000300800 */
[----:B--2---:R-:W-:-:S05]  /*1cb50*/  IMAD R3, R39, UR67, RZ ;  /* 0x0000004327037c24 */ /* 0x004fca000f8e02ff */
[----:B------:R1:W-:Y:S04]  /*1cb60*/  STL [R1+0x4f8], R3 ;  /* 0x0004f80301007387 */ /* 0x0003e80000100800 */
[----:B------:R-:W2:Y:S04]  /*1cb70*/  LDL.LU R29, [R1+0x458] ;  /* 0x00045800011d7983 */ /* 0x000ea80000300800 */
[----:B------:R-:W2:Y:S04]  /*1cb80*/  LDL.LU R18, [R1+0x454] ;  /* 0x0004540001127983 */ /* 0x000ea80000300800 */
[----:B------:R-:W2:Y:S04]  /*1cb90*/  LDL.LU R13, [R1+0x450] ;  /* 0x00045000010d7983 */ /* 0x000ea80000300800 */
[----:B0-----:R-:W2:Y:S04]  /*1cba0*/  LDL.LU R7, [R1+0x44c] ;  /* 0x00044c0001077983 */ /* 0x001ea80000300800 */
        /* <DEDUP_REMOVED lines=8> */
[----:B-1----:R-:W-:-:S05]  /*1cc30*/  IMAD R3, R61, UR67, RZ ;  /* 0x000000433d037c24 */ /* 0x002fca000f8e02ff */
[----:B------:R-:W-:Y:S04]  /*1cc40*/  STL [R1+0x504], R3 ;  /* 0x0005040301007387 */ /* 0x000fe80000100800 */
[----:B------:R-:W2:Y:S04]  /*1cc50*/  LDL.LU R45, [R1+0x428] ;  /* 0x00042800012d7983 */ /* 0x000ea80000300800 */
[----:B------:R-:W2:Y:S04]  /*1cc60*/  LDL.LU R27, [R1+0x424] ;  /* 0x00042400011b7983 */ /* 0x000ea80000300800 */
[----:B------:R-:W2:Y:S04]  /*1cc70*/  LDL.LU R61, [R1+0x420] ;  /* 0x00042000013d7983 */ /* 0x000ea80000300800 */
[----:B------:R-:W2:Y:S01]  /*1cc80*/  LDL.LU R50, [R1+0x418] ;  /* 0x0004180001327983 */ /* 0x000ea20000300800 */
[----:B----4-:R-:W-:-:S03]  /*1cc90*/  IMAD R0, R0, UR67, RZ ;  /* 0x0000004300007c24 */ /* 0x010fc6000f8e02ff */
[----:B------:R-:W4:Y:S04]  /*1cca0*/  LDL.LU R36, [R1+0x410] ;  /* 0x0004100001247983 */ /* 0x000f280000300800 */
[----:B------:R0:W-:Y:S04]  /*1ccb0*/  STL [R1+0x50c], R0 ;  /* 0x00050c0001007387 */ /* 0x0001e80000100800 */
[----:B------:R-:W4:Y:S04]  /*1ccc0*/  LDL.LU R34, [R1+0x408] ;  /* 0x0004080001227983 */ /* 0x000f280000300800 */
[----:B------:R-:W4:Y:S04]  /*1ccd0*/  LDL.LU R49, [R1+0x400] ;  /* 0x0004000001317983 */ /* 0x000f280000300800 */
[----:B0-----:R-:W4:Y:S04]  /*1cce0*/  LDL.LU R0, [R1+0x3f8] ;  /* 0x0003f80001007983 */ /* 0x001f280000300800 */
[----:B------:R-:W4:Y:S04]  /*1ccf0*/  LDL.LU R46, [R1+0x3f0] ;  /* 0x0003f000012e7983 */ /* 0x000f280000300800 */
[----:B------:R-:W4:Y:S01]  /*1cd00*/  LDL.LU R40, [R1+0x3e8] ;  /* 0x0003e80001287983 */ /* 0x000f220000300800 */
[----:B-----5:R-:W-:-:S05]  /*1cd10*/  IMAD R2, R2, UR67, RZ ;  /* 0x0000004302027c24 */ /* 0x020fca000f8e02ff */
[----:B------:R0:W-:Y:S04]  /*1cd20*/  STL [R1+0x518], R2 ;  /* 0x0005180201007387 */ /* 0x0001e80000100800 */
[----:B------:R-:W5:Y:S04]  /*1cd30*/  LDL.LU R37, [R1+0x3e0] ;  /* 0x0003e00001257983 */ /* 0x000f680000300800 */
[----:B0-----:R-:W5:Y:S01]  /*1cd40*/  LDL.LU R2, [R1+0x3dc] ;  /* 0x0003dc0001027983 */ /* 0x001f620000300800 */
[----:B---3--:R-:W-:-:S03]  /*1cd50*/  IMAD R3, R43, UR67, RZ ;  /* 0x000000432b037c24 */ /* 0x008fc6000f8e02ff */
[----:B------:R-:W3:Y:S04]  /*1cd60*/  LDL.LU R43, [R1+0x3d8] ;  /* 0x0003d800012b7983 */ /* 0x000ee80000300800 */
[----:B------:R0:W-:Y:S01]  /*1cd70*/  STL [R1+0x520], R3 ;  /* 0x0005200301007387 */ /* 0x0001e20000100800 */
[----:B------:R-:W-:Y:S02]  /*1cd80*/  IMAD R8, R35, UR67, RZ ;  /* 0x0000004323087c24 */ /* 0x000fe4000f8e02ff */
[----:B0-----:R-:W-:-:S03]  /*1cd90*/  IMAD R3, R42, UR67, RZ ;  /* 0x000000432a037c24 */ /* 0x001fc6000f8e02ff */
[----:B------:R0:W-:Y:S04]  /*1cda0*/  STL [R1+0x52c], R8 ;  /* 0x00052c0801007387 */ /* 0x0001e80000100800 */
[----:B------:R1:W-:Y:S01]  /*1cdb0*/  STL [R1+0x534], R3 ;  /* 0x0005340301007387 */ /* 0x0003e20000100800 */
[----:B--2---:R-:W-:Y:S02]  /*1cdc0*/  IMAD R9, R29, UR67, RZ ;  /* 0x000000431d097c24 */ /* 0x004fe4000f8e02ff */
[----:B0-----:R-:W-:-:S03]  /*1cdd0*/  IMAD R8, R18, UR67, RZ ;  /* 0x0000004312087c24 */ /* 0x001fc6000f8e02ff */
[----:B------:R-:W-:Y:S01]  /*1cde0*/  STL [R1+0x540], R9 ;  /* 0x0005400901007387 */ /* 0x000fe20000100800 */
[----:B-1----:R-:W-:-:S03]  /*1cdf0*/  IMAD R3, R13, UR67, RZ ;  /* 0x000000430d037c24 */ /* 0x002fc6000f8e02ff */
[----:B------:R0:W-:Y:S01]  /*1ce00*/  STL [R1+0x548], R8 ;  /* 0x0005480801007387 */ /* 0x0001e20000100800 */
[----:B------:R-:W-:-:S03]  /*1ce10*/  IMAD R7, R7, UR67, RZ ;  /* 0x0000004307077c24 */ /* 0x000fc6000f8e02ff */
[----:B------:R1:W-:Y:S01]  /*1ce20*/  STL [R1+0x554], R3 ;  /* 0x0005540301007387 */ /* 0x0003e20000100800 */
[----:B0-----:R-:W-:-:S03]  /*1ce30*/  IMAD R8, R28, UR67, RZ ;  /* 0x000000431c087c24 */ /* 0x001fc6000f8e02ff */
[----:B------:R0:W-:Y:S01]  /*1ce40*/  STL [R1+0x55c], R7 ;  /* 0x00055c0701007387 */ /* 0x0001e20000100800 */
[----:B-1----:R-:W-:-:S03]  /*1ce50*/  IMAD R3, R23, UR67, RZ ;  /* 0x0000004317037c24 */ /* 0x002fc6000f8e02ff */
[----:B------:R1:W-:Y:S01]  /*1ce60*/  STL [R1+0x568], R8 ;  /* 0x0005680801007387 */ /* 0x0003e20000100800 */
[----:B0-----:R-:W-:-:S03]  /*1ce70*/  IMAD R7, R47, UR67, RZ ;  /* 0x000000432f077c24 */ /* 0x001fc6000f8e02ff */
[----:B------:R0:W-:Y:S01]  /*1ce80*/  STL [R1+0x574], R3 ;  /* 0x0005740301007387 */ /* 0x0001e20000100800 */
[----:B-1----:R-:W-:-:S03]  /*1ce90*/  IMAD R8, R22, UR67, RZ ;  /* 0x0000004316087c24 */ /* 0x002fc6000f8e02ff */
[----:B------:R1:W-:Y:S04]  /*1cea0*/  STL [R1+0x57c], R7 ;  /* 0x00057c0701007387 */ /* 0x0003e80000100800 */
[----:B------:R-:W-:Y:S01]  /*1ceb0*/  STL [R1+0x588], R8 ;  /* 0x0005880801007387 */ /* 0x000fe20000100800 */
[----:B0-----:R-:W-:Y:S02]  /*1cec0*/  IMAD R3, R48, UR67, RZ ;  /* 0x0000004330037c24 */ /* 0x001fe4000f8e02ff */
[----:B-1----:R-:W-:Y:S02]  /*1ced0*/  IMAD R7, R39, UR67, RZ ;  /* 0x0000004327077c24 */ /* 0x002fe4000f8e02ff */
[----:B------:R-:W2:Y:S04]  /*1cee0*/  LDL.LU R39, [R1+0x3d4] ;  /* 0x0003d40001277983 */ /* 0x000ea80000300800 */
[----:B------:R0:W-:Y:S04]  /*1cef0*/  STL [R1+0x590], R3 ;  /* 0x0005900301007387 */ /* 0x0001e80000100800 */
[----:B------:R1:W-:Y:S01]  /*1cf00*/  STL [R1+0x59c], R7 ;  /* 0x00059c0701007387 */ /* 0x0003e20000100800 */
[----:B0-----:R-:W-:-:S02]  /*1cf10*/  IMAD R3, R32, UR67, RZ ;  /* 0x0000004320037c24 */ /* 0x001fc4000f8e02ff */
[----:B-1----:R-:W-:-:S03]  /*1cf20*/  IMAD R7, R38, UR67, RZ ;  /* 0x0000004326077c24 */ /* 0x002fc6000f8e02ff */
[----:B------:R0:W-:Y:S01]  /*1cf30*/  STL [R1+0x5a4], R3 ;  /* 0x0005a40301007387 */ /* 0x0001e20000100800 */
[----:B------:R-:W-:-:S03]  /*1cf40*/  IMAD R8, R45, UR67, RZ ;  /* 0x000000432d087c24 */ /* 0x000fc6000f8e02ff */
[----:B------:R1:W-:Y:S04]  /*1cf50*/  STL [R1+0x5b0], R7 ;  /* 0x0005b00701007387 */ /* 0x0003e80000100800 */
[----:B------:R4:W-:Y:S01]  /*1cf60*/  STL [R1+0x5bc], R8 ;  /* 0x0005bc0801007387 */ /* 0x0009e20000100800 */
[----:B0-----:R-:W-:Y:S02]  /*1cf70*/  IMAD R3, R27, UR67, RZ ;  /* 0x000000431b037c24 */ /* 0x001fe4000f8e02ff */
[----:B-1----:R-:W-:Y:S02]  /*1cf80*/  IMAD R7, R61, UR67, RZ ;  /* 0x000000433d077c24 */ /* 0x002fe4000f8e02ff */
[----:B------:R-:W2:Y:S04]  /*1cf90*/  LDL.LU R61, [R1+0x3d0] ;  /* 0x0003d000013d7983 */ /* 0x000ea80000300800 */
[----:B------:R0:W-:Y:S04]  /*1cfa0*/  STL [R1+0x5c4], R3 ;  /* 0x0005c40301007387 */ /* 0x0001e80000100800 */
[----:B------:R1:W-:Y:S01]  /*1cfb0*/  STL [R1+0x5d0], R7 ;  /* 0x0005d00701007387 */ /* 0x0003e20000100800 */
[----:B----4-:R-:W-:-:S02]  /*1cfc0*/  IMAD R8, R34, UR67, RZ ;  /* 0x0000004322087c24 */ /* 0x010fc4000f8e02ff */
[----:B0-----:R-:W-:Y:S02]  /*1cfd0*/  IMAD R3, R50, UR67, RZ ;  /* 0x0000004332037c24 */ /* 0x001fe4000f8e02ff */
[----:B-1----:R-:W-:-:S03]  /*1cfe0*/  IMAD R7, R36, UR67, RZ ;  /* 0x0000004324077c24 */ /* 0x002fc6000f8e02ff */
[----:B------:R0:W-:Y:S04]  /*1cff0*/  STL [R1+0x5d8], R3 ;  /* 0x0005d80301007387 */ /* 0x0001e80000100800 */
[----:B------:R1:W-:Y:S04]  /*1d000*/  STL [R1+0x5e4], R7 ;  /* 0x0005e40701007387 */ /* 0x0003e80000100800 */
[----:B------:R4:W-:Y:S01]  /*1d010*/  STL [R1+0x5ec], R8 ;  /* 0x0005ec0801007387 */ /* 0x0009e20000100800 */
[----:B0-----:R-:W-:Y:S02]  /*1d020*/  IMAD R3, R49, UR67, RZ ;  /* 0x0000004331037c24 */ /* 0x001fe4000f8e02ff */
[----:B-1----:R-:W-:-:S02]  /*1d030*/  IMAD R7, R0, UR67, RZ ;  /* 0x0000004300077c24 */ /* 0x002fc4000f8e02ff */
[----:B------:R-:W2:Y:S01]  /*1d040*/  LDL.LU R0, [R1+0x3cc] ;  /* 0x0003cc0001007983 */ /* 0x000ea20000300800 */
[----:B----4-:R-:W-:-:S03]  /*1d050*/  IMAD R8, R40, UR67, RZ ;  /* 0x0000004328087c24 */ /* 0x010fc6000f8e02ff */
[----:B------:R0:W-:Y:S04]  /*1d060*/  STL [R1+0x5f8], R3 ;  /* 0x0005f80301007387 */ /* 0x0001e80000100800 */
[----:B------:R-:W-:Y:S01]  /*1d070*/  STL [R1+0x604], R7 ;  /* 0x0006040701007387 */ /* 0x000fe20000100800 */
[----:B0-----:R-:W-:-:S05]  /*1d080*/  IMAD R3, R46, UR67, RZ ;  /* 0x000000432e037c24 */ /* 0x001fca000f8e02ff */
[----:B------:R5:W-:Y:S04]  /*1d090*/  STL [R1+0x60c], R3 ;  /* 0x00060c0301007387 */ /* 0x000be80000100800 */
[----:B------:R-:W-:Y:S01]  /*1d0a0*/  STL [R1+0x620], R8 ;  /* 0x0006200801007387 */ /* 0x000fe20000100800 */
[----:B-----5:R-:W-:-:S03]  /*1d0b0*/  IMAD R3, R2, UR67, RZ ;  /* 0x0000004302037c24 */ /* 0x020fc6000f8e02ff */
[----:B------:R-:W4:Y:S01]  /*1d0c0*/  LDL.LU R2, [R1+0x3c8] ;  /* 0x0003c80001027983 */ /* 0x000f220000300800 */
[----:B------:R-:W-:-:S05]  /*1d0d0*/  IMAD R7, R37, UR67, RZ ;  /* 0x0000004325077c24 */ /* 0x000fca000f8e02ff */
[----:B------:R0:W-:Y:S04]  /*1d0e0*/  STL [R1+0x164], R7 ;  /* 0x0001640701007387 */ /* 0x0001e80000100800 */
[----:B------:R2:W-:Y:S04]  /*1d0f0*/  STL [R1+0x160], R3 ;  /* 0x0001600301007387 */ /* 0x0005e80000100800 */
[----:B------:R-:W5:Y:S04]  /*1d100*/  LDL.LU R42, [R1+0x3c4] ;  /* 0x0003c400012a7983 */ /* 0x000f680000300800 */
[----:B------:R-:W5:Y:S04]  /*1d110*/  LDL.LU R29, [R1+0x3c0] ;  /* 0x0003c000011d7983 */ /* 0x000f680000300800 */
[----:B------:R-:W5:Y:S04]  /*1d120*/  LDL.LU R18, [R1+0x3bc] ;  /* 0x0003bc0001127983 */ /* 0x000f680000300800 */
[----:B------:R-:W5:Y:S04]  /*1d130*/  LDL.LU R13, [R1+0x3b8] ;  /* 0x0003b800010d7983 */ /* 0x000f680000300800 */
[----:B0-----:R-:W5:Y:S04]  /*1d140*/  LDL.LU R7, [R1+0x3b4] ;  /* 0x0003b40001077983 */ /* 0x001f680000300800 */
        /* <DEDUP_REMOVED lines=8> */
[----:B------:R-:W5:Y:S01]  /*1d1d0*/  LDL.LU R27, [R1+0x390] ;  /* 0x00039000011b7983 */ /* 0x000f620000300800 */
[----:B---3--:R-:W-:-:S02]  /*1d1e0*/  IMAD R10, R43, UR67, RZ ;  /* 0x000000432b0a7c24 */ /* 0x008fc4000f8e02ff */
[----:B--2---:R-:W-:-:S05]  /*1d1f0*/  IMAD R3, R39, UR67, RZ ;  /* 0x0000004327037c24 */ /* 0x004fca000f8e02ff */
[----:B------:R0:W-:Y:S04]  /*1d200*/  STL [R1+0x158], R3 ;  /* 0x0001580301007387 */ /* 0x0001e80000100800 */
[----:B------:R-:W2:Y:S04]  /*1d210*/  LDL.LU R50, [R1+0x38c] ;  /* 0x00038c0001327983 */ /* 0x000ea80000300800 */
[----:B------:R-:W3:Y:S04]  /*1d220*/  LDL.LU R36, [R1+0x388] ;  /* 0x0003880001247983 */ /* 0x000ee80000300800 */
[----:B------:R-:W3:Y:S04]  /*1d230*/  LDL.LU R34, [R1+0x384] ;  /* 0x0003840001227983 */ /* 0x000ee80000300800 */
[----:B------:R-:W3:Y:S04]  /*1d240*/  LDL.LU R49, [R1+0x380] ;  /* 0x0003800001317983 */ /* 0x000ee80000300800 */
[----:B------:R-:W3:Y:S01]  /*1d250*/  LDL.LU R46, [R1+0x37c] ;  /* 0x00037c00012e7983 */ /* 0x000ee20000300800 */
[----:B0-----:R-:W-:-:S05]  /*1d260*/  IMAD R3, R61, UR67, RZ ;  /* 0x000000433d037c24 */ /* 0x001fca000f8e02ff */
[----:B------:R-:W-:Y:S04]  /*1d270*/  STL [R1+0x154], R3 ;  /* 0x0001540301007387 */ /* 0x000fe80000100800 */
[----:B------:R-:W3:Y:S04]  /*1d280*/  LDL.LU R40, [R1+0x378] ;  /* 0x0003780001287983 */ /* 0x000ee80000300800 */
[----:B------:R-:W3:Y:S04]  /*1d290*/  LDL.LU R37, [R1+0x374] ;  /* 0x0003740001257983 */ /* 0x000ee80000300800 */
[----:B------:R-:W3:Y:S04]  /*1d2a0*/  LDL.LU R43, [R1+0x370] ;  /* 0x00037000012b7983 */ /* 0x000ee80000300800 */
[----:B------:R-:W3:Y:S04]  /*1d2b0*/  LDL.LU R39, [R1+0x36c] ;  /* 0x00036c0001277983 */ /* 0x000ee80000300800 */
[----:B------:R-:W3:Y:S01]  /*1d2c0*/  LDL.LU R61, [R1+0x368] ;  /* 0x00036800013d7983 */ /* 0x000ee20000300800 */
[----:B------:R-:W-:-:S05]  /*1d2d0*/  IMAD R0, R0, UR67, RZ ;  /* 0x0000004300007c24 */ /* 0x000fca000f8e02ff */
[----:B------:R0:W-:Y:S04]  /*1d2e0*/  STL [R1+0x150], R0 ;  /* 0x0001500001007387 */ /* 0x0001e80000100800 */
[----:B0-----:R-:W3:Y:S04]  /*1d2f0*/  LDL.LU R0, [R1+0x364] ;  /* 0x0003640001007983 */ /* 0x001ee80000300800 */
[----:B------:R-:W-:Y:S01]  /*1d300*/  STL [R1+0x15c], R10 ;  /* 0x00015c0a01007387 */ /* 0x000fe20000100800 */
[----:B----4-:R-:W-:-:S03]  /*1d310*/  IMAD R3, R2, UR67, RZ ;  /* 0x0000004302037c24 */ /* 0x010fc6000f8e02ff */
[----:B------:R-:W4:Y:S04]  /*1d320*/  LDL.LU R2, [R1+0x360] ;  /* 0x0003600001027983 */ /* 0x000f280000300800 */
[----:B------:R0:W-:Y:S01]  /*1d330*/  STL [R1+0x14c], R3 ;  /* 0x00014c0301007387 */ /* 0x0001e20000100800 */
[----:B-----5:R-:W-:Y:S02]  /*1d340*/  IMAD R9, R42, UR67, RZ ;  /* 0x000000432a097c24 */ /* 0x020fe4000f8e02ff */
[----:B0-----:R-:W-:-:S03]  /*1d350*/  IMAD R3, R29, UR67, RZ ;  /* 0x000000431d037c24 */ /* 0x001fc6000f8e02ff */
[----:B------:R0:W-:Y:S01]  /*1d360*/  STL [R1+0x148], R9 ;  /* 0x0001480901007387 */ /* 0x0001e20000100800 */
[----:B------:R-:W-:-:S03]  /*1d370*/  IMAD R8, R18, UR67, RZ ;  /* 0x0000004312087c24 */ /* 0x000fc6000f8e02ff */
[----:B------:R1:W-:Y:S01]  /*1d380*/  STL [R1+0x144], R3 ;  /* 0x0001440301007387 */ /* 0x0003e20000100800 */
[----:B0-----:R-:W-:-:S03]  /*1d390*/  IMAD R9, R13, UR67, RZ ;  /* 0x000000430d097c24 */ /* 0x001fc6000f8e02ff */
[----:B------:R0:W-:Y:S01]  /*1d3a0*/  STL [R1+0x140], R8 ;  /* 0x0001400801007387 */ /* 0x0001e20000100800 */
[----:B-1----:R-:W-:-:S03]  /*1d3b0*/  IMAD R3, R7, UR67, RZ ;  /* 0x0000004307037c24 */ /* 0x002fc6000f8e02ff */
[----:B------:R-:W-:Y:S01]  /*1d3c0*/  STL [R1+0x13c], R9 ;  /* 0x00013c0901007387 */ /* 0x000fe20000100800 */
[----:B------:R-:W-:-:S03]  /*1d3d0*/  IMAD R7, R23, UR67, RZ ;  /* 0x0000004317077c24 */ /* 0x000fc6000f8e02ff */
[----:B------:R1:W-:Y:S01]  /*1d3e0*/  STL [R1+0x138], R3 ;  /* 0x0001380301007387 */ /* 0x0003e20000100800 */
[----:B0-----:R-:W-:-:S05]  /*1d3f0*/  IMAD R8, R28, UR67, RZ ;  /* 0x000000431c087c24 */ /* 0x001fca000f8e02ff */
[----:B------:R0:W-:Y:S01]  /*1d400*/  STL [R1+0x134], R8 ;  /* 0x0001340801007387 */ /* 0x0001e20000100800 */
[----:B-1----:R-:W-:-:S03]  /*1d410*/  IMAD R3, R47, UR67, RZ ;  /* 0x000000432f037c24 */ /* 0x002fc6000f8e02ff */
[----:B------:R-:W-:Y:S01]  /*1d420*/  STL [R1+0x130], R7 ;  /* 0x0001300701007387 */ /* 0x000fe20000100800 */
[----:B------:R-:W-:-:S03]  /*1d430*/  IMAD R20, R22, UR67, RZ ;  /* 0x0000004316147c24 */ /* 0x000fc6000f8e02ff */
[----:B------:R1:W-:Y:S01]  /*1d440*/  STL [R1+0x12c], R3 ;  /* 0x00012c0301007387 */ /* 0x0003e20000100800 */
[----:B0-----:R-:W-:-:S05]  /*1d450*/  IMAD R8, R48, UR67, RZ ;  /* 0x0000004330087c24 */ /* 0x001fca000f8e02ff */
[----:B------:R-:W-:Y:S01]  /*1d460*/  STL [R1+0x124], R8 ;  /* 0x0001240801007387 */ /* 0x000fe20000100800 */
[----:B-1----:R-:W-:-:S03]  /*1d470*/  IMAD R3, R32, UR67, RZ ;  /* 0x0000004320037c24 */ /* 0x002fc6000f8e02ff */
[----:B------:R-:W-:Y:S01]  /*1d480*/  STL [R1+0x128], R20 ;  /* 0x0001281401007387 */ /* 0x000fe20000100800 */
[----:B------:R-:W-:-:S03]  /*1d490*/  IMAD R7, R38, UR67, RZ ;  /* 0x0000004326077c24 */ /* 0x000fc6000f8e02ff */
[----:B------:R0:W-:Y:S01]  /*1d4a0*/  STL [R1+0x120], R3 ;  /* 0x0001200301007387 */ /* 0x0001e20000100800 */
[----:B------:R-:W-:-:S03]  /*1d4b0*/  IMAD R25, R27, UR67, RZ ;  /* 0x000000431b197c24 */ /* 0x000fc6000f8e02ff */
[----:B------:R-:W-:Y:S01]  /*1d4c0*/  STL [R1+0x11c], R7 ;  /* 0x00011c0701007387 */ /* 0x000fe20000100800 */
[----:B0-----:R-:W-:-:S05]  /*1d4d0*/  IMAD R3, R45, UR67, RZ ;  /* 0x000000432d037c24 */ /* 0x001fca000f8e02ff */
[----:B------:R3:W-:Y:S01]  /*1d4e0*/  STL [R1+0x118], R3 ;  /* 0x0001180301007387 */ /* 0x0007e20000100800 */
[----:B--2---:R-:W-:Y:S02]  /*1d4f0*/  IMAD R8, R50, UR67, RZ ;  /* 0x0000004332087c24 */ /* 0x004fe4000f8e02ff */
[----:B---3--:R-:W-:-:S03]  /*1d500*/  IMAD R3, R36, UR67, RZ ;  /* 0x0000004324037c24 */ /* 0x008fc6000f8e02ff */
[----:B------:R-:W-:Y:S01]  /*1d510*/  STL [R1+0x110], R8 ;  /* 0x0001100801007387 */ /* 0x000fe20000100800 */
[----:B------:R-:W-:-:S03]  /*1d520*/  IMAD R7, R34, UR67, RZ ;  /* 0x0000004322077c24 */ /* 0x000fc6000f8e02ff */
[----:B------:R-:W-:Y:S04]  /*1d530*/  STL [R1+0x114], R25 ;  /* 0x0001141901007387 */ /* 0x000fe80000100800 */
[----:B------:R0:W-:Y:S01]  /*1d540*/  STL [R1+0x10c], R3 ;  /* 0x00010c0301007387 */ /* 0x0001e20000100800 */
[----:B------:R-:W-:-:S03]  /*1d550*/  IMAD R30, R46, UR67, RZ ;  /* 0x000000432e1e7c24 */ /* 0x000fc6000f8e02ff */
[----:B------:R-:W-:Y:S01]  /*1d560*/  STL [R1+0x108], R7 ;  /* 0x0001080701007387 */ /* 0x000fe20000100800 */
[----:B0-----:R-:W-:-:S05]  /*1d570*/  IMAD R3, R49, UR67, RZ ;  /* 0x0000004331037c24 */ /* 0x001fca000f8e02ff */
[----:B------:R0:W-:Y:S04]  /*1d580*/  STL [R1+0x104], R3 ;  /* 0x0001040301007387 */ /* 0x0001e80000100800 */
[----:B------:R-:W-:Y:S01]  /*1d590*/  STL [R1+0x100], R30 ;  /* 0x0001001e01007387 */ /* 0x000fe20000100800 */
[----:B0-----:R-:W-:Y:S02]  /*1d5a0*/  IMAD R3, R37, UR67, RZ ;  /* 0x0000004325037c24 */ /* 0x001fe4000f8e02ff */
[----:B------:R-:W-:-:S03]  /*1d5b0*/  IMAD R31, R40, UR67, RZ ;  /* 0x00000043281f7c24 */ /* 0x000fc6000f8e02ff */
[----:B------:R0:W-:Y:S01]  /*1d5c0*/  STL [R1+0xf8], R3 ;  /* 0x0000f80301007387 */ /* 0x0001e20000100800 */
[----:B------:R-:W-:-:S03]  /*1d5d0*/  IMAD R33, R43, UR67, RZ ;  /* 0x000000432b217c24 */ /* 0x000fc6000f8e02ff */
[----:B------:R-:W-:Y:S01]  /*1d5e0*/  STL [R1+0xfc], R31 ;  /* 0x0000fc1f01007387 */ /* 0x000fe20000100800 */
[----:B0-----:R-:W-:Y:S02]  /*1d5f0*/  IMAD R3, R39, UR67, RZ ;  /* 0x0000004327037c24 */ /* 0x001fe4000f8e02ff */
[----:B------:R-:W-:-:S03]  /*1d600*/  IMAD R7, R61, UR67, RZ ;  /* 0x000000433d077c24 */ /* 0x000fc6000f8e02ff */
[----:B------:R0:W-:Y:S04]  /*1d610*/  STL [R1+0xf0], R3 ;  /* 0x0000f00301007387 */ /* 0x0001e80000100800 */
[----:B------:R-:W-:Y:S04]  /*1d620*/  STL [R1+0xf4], R33 ;  /* 0x0000f42101007387 */ /* 0x000fe80000100800 */
[----:B------:R-:W-:Y:S01]  /*1d630*/  STL [R1+0xec], R7 ;  /* 0x0000ec0701007387 */ /* 0x000fe20000100800 */
[----:B0-----:R-:W-:-:S05]  /*1d640*/  IMAD R3, R0, UR67, RZ ;  /* 0x0000004300037c24 */ /* 0x001fca000f8e02ff */
[----:B------:R0:W-:Y:S04]  /*1d650*/  STL [R1+0xe8], R3 ;  /* 0x0000e80301007387 */ /* 0x0001e80000100800 */
[----:B0-----:R-:W2:Y:S01]  /*1d660*/  LDL.LU R3, [R1+0x35c] ;  /* 0x00035c0001037983 */ /* 0x001ea20000300800 */
[----:B----4-:R-:W-:-:S03]  /*1d670*/  IMAD R0, R2, UR67, RZ ;  /* 0x0000004302007c24 */ /* 0x010fc6000f8e02ff */
[----:B------:R-:W3:Y:S04]  /*1d680*/  LDL.LU R9, [R1+0x358] ;  /* 0x0003580001097983 */ /* 0x000ee80000300800 */
        /* <DEDUP_REMOVED lines=29> */
[----:B------:R-:W5:Y:S01]  /*1d860*/  LDL.LU R2, [R1+0x2b4] ;  /* 0x0002b40001027983 */ /* 0x000f620000300800 */
[----:B--2---:R-:W-:-:S05]  /*1d870*/  IMAD R3, R3, UR67, RZ ;  /* 0x0000004303037c24 */ /* 0x004fca000f8e02ff */
[----:B------:R3:W-:Y:S02]  /*1d880*/  STL [R1+0xe0], R3 ;  /* 0x0000e00301007387 */ /* 0x0007e40000100800 */
[----:B---3--:R-:W-:Y:S02]  /*1d890*/  IMAD R3, R9, UR67, RZ ;  /* 0x0000004309037c24 */ /* 0x008fe4000f8e02ff */
[----:B----4-:R-:W-:Y:S02]  /*1d8a0*/  IMAD R9, R8, UR67, RZ ;  /* 0x0000004308097c24 */ /* 0x010fe4000f8e02ff */
[----:B-----5:R-:W-:Y:S01]  /*1d8b0*/  IMAD R8, R41, UR67, RZ ;  /* 0x0000004329087c24 */ /* 0x020fe2000f8e02ff */
[----:B------:R0:W-:Y:S04]  /*1d8c0*/  STL [R1+0xdc], R3 ;  /* 0x0000dc0301007387 */ /* 0x0001e80000100800 */
        /* <DEDUP_REMOVED lines=9> */
[----:B------:R2:W-:Y:S01]  /*1d960*/  STL [R1+0xc4], R3 ;  /* 0x0000c40301007387 */ /* 0x0005e20000100800 */
[----:B0-----:R-:W-:Y:S02]  /*1d970*/  IMAD R9, R13, UR67, RZ ;  /* 0x000000430d097c24 */ /* 0x001fe4000f8e02ff */
[----:B-1----:R-:W-:-:S03]  /*1d980*/  IMAD R8, R7, UR67, RZ ;  /* 0x0000004307087c24 */ /* 0x002fc6000f8e02ff */
[----:B------:R-:W-:Y:S01]  /*1d990*/  STL [R1+0xc0], R9 ;  /* 0x0000c00901007387 */ /* 0x000fe20000100800 */
[----:B--2---:R-:W-:-:S03]  /*1d9a0*/  IMAD R3, R28, UR67, RZ ;  /* 0x000000431c037c24 */ /* 0x004fc6000f8e02ff */
[----:B------:R0:W-:Y:S01]  /*1d9b0*/  STL [R1+0xbc], R8 ;  /* 0x0000bc0801007387 */ /* 0x0001e20000100800 */
[----:B------:R-:W-:-:S03]  /*1d9c0*/  IMAD R7, R23, UR67, RZ ;  /* 0x0000004317077c24 */ /* 0x000fc6000f8e02ff */
        /* <DEDUP_REMOVED lines=8> */
[----:B------:R0:W-:Y:S01]  /*1da50*/  STL [R1+0xa8], R7 ;  /* 0x0000a80701007387 */ /* 0x0001e20000100800 */
[----:B--2---:R-:W-:-:S03]  /*1da60*/  IMAD R3, R38, UR67, RZ ;  /* 0x0000004326037c24 */ /* 0x004fc6000f8e02ff */
        /* <DEDUP_REMOVED lines=24> */
[----:B------:R-:W-:Y:S04]  /*1dbf0*/  STL [R1+0x280], R8 ;  /* 0x0002800801007387 */ /* 0x000fe80000100800 */
[----:B------:R1:W-:Y:S01]  /*1dc00*/  STL [R1+0x288], R3 ;  /* 0x0002880301007387 */ /* 0x0003e20000100800 */
[----:B0-----:R-:W-:Y:S02]  /*1dc10*/  IMAD R7, R0, UR67, RZ ;  /* 0x0000004300077c24 */ /* 0x001fe4000f8e02ff */
[----:B------:R-:W-:Y:S01]  /*1dc20*/  IMAD R0, R2, UR67, RZ ;  /* 0x0000004302007c24 */ /* 0x000fe2000f8e02ff */
[----:B-1----:R-:W2:Y:S04]  /*1dc30*/  LDL.LU R3, [R1+0x2ac] ;  /* 0x0002ac0001037983 */ /* 0x002ea80000300800 */
[----:B------:R0:W-:Y:S04]  /*1dc40*/  STL [R1+0x290], R7 ;  /* 0x0002900701007387 */ /* 0x0001e80000100800 */
        /* <DEDUP_REMOVED lines=29> */
[----:B-1----:R-:W5:Y:S04]  /*1de20*/  LDL.LU R0, [R1+0x8c] ;  /* 0x00008c0001007983 */ /* 0x002f680000300800 */
[----:B------:R-:W5:Y:S01]  /*1de30*/  LDL.LU R2, [R1+0x88] ;  /* 0x0000880001027983 */ /* 0x000f620000300800 */
[----:B--2---:R-:W-:-:S05]  /*1de40*/  IMAD R3, R3, UR67, RZ ;  /* 0x0000004303037c24 */ /* 0x004fca000f8e02ff */
[----:B------:R4:W-:Y:S01]  /*1de50*/  STL [R1+0x2a0], R3 ;  /* 0x0002a00301007387 */ /* 0x0009e20000100800 */
[----:B---3--:R-:W-:Y:S02]  /*1de60*/  IMAD R9, R9, UR67, RZ ;  /* 0x0000004309097c24 */ /* 0x008fe4000f8e02ff */
[----:B----4-:R-:W-:-:S03]  /*1de70*/  IMAD R3, R8, UR67, RZ ;  /* 0x0000004308037c24 */ /* 0x010fc6000f8e02ff */
[----:B------:R0:W-:Y:S01]  /*1de80*/  STL [R1+0x2a4], R9 ;  /* 0x0002a40901007387 */ /* 0x0001e20000100800 */
[----:B-----5:R-:W-:-:S03]  /*1de90*/  IMAD R8, R41, UR67, RZ ;  /* 0x0000004329087c24 */ /* 0x020fc6000f8e02ff */
        /* <DEDUP_REMOVED lines=13> */
[----:B------:R-:W-:-:S03]  /*1df70*/  IMAD R7, R28, UR67, RZ ;  /* 0x000000431c077c24 */ /* 0x000fc6000f8e02ff */
        /* <DEDUP_REMOVED lines=38> */
[----:B------:R1:W-:Y:S01]  /*1e1e0*/  STL [R1+0x318], R7 ;  /* 0x0003180701007387 */ /* 0x0003e20000100800 */
[----:B------:R-:W-:-:S03]  /*1e1f0*/  IMAD R0, R2, UR67, RZ ;  /* 0x0000004302007c24 */ /* 0x000fc6000f8e02ff */
[----:B------:R-:W2:Y:S04]  /*1e200*/  LDL.LU R9, [R1+0x84] ;  /* 0x0000840001097983 */ /* 0x000ea80000300800 */
[----:B------:R-:W-:Y:S04]  /*1e210*/  STL [R1+0x320], R3 ;  /* 0x0003200301007387 */ /* 0x000fe80000100800 */
        /* <DEDUP_REMOVED lines=8> */
[----:B-1----:R-:W5:Y:S04]  /*1e2a0*/  LDL.LU R7, [R1+0x64] ;  /* 0x0000640001077983 */ /* 0x002f680000300800 */
        /* <DEDUP_REMOVED lines=21> */
[----:B------:R-:W5:Y:S01]  /*1e400*/  LDL.LU R3, [R1+0x8] ;  /* 0x0000080001037983 */ /* 0x000f620000300800 */
[----:B--2---:R-:W-:-:S05]  /*1e410*/  IMAD R9, R9, UR67, RZ ;  /* 0x0000004309097c24 */ /* 0x004fca000f8e02ff */
[----:B------:R0:W-:Y:S01]  /*1e420*/  STL [R1+0x32c], R9 ;  /* 0x00032c0901007387 */ /* 0x0001e20000100800 */
[----:B---3--:R-:W-:-:S03]  /*1e430*/  IMAD R8, R8, UR67, RZ ;  /* 0x0000004308087c24 */ /* 0x008fc6000f8e02ff */
[----:B0-----:R-:W2:Y:S01]  /*1e440*/  LDL.LU R9, [R1+0x5a4c] ;  /* 0x005a4c0001097983 */ /* 0x001ea20000300800 */
[----:B----4-:R-:W-:-:S03]  /*1e450*/  IMAD R41, R41, UR67, RZ ;  /* 0x0000004329297c24 */ /* 0x010fc6000f8e02ff */
[----:B------:R0:W-:Y:S01]  /*1e460*/  STL [R1+0x334], R8 ;  /* 0x0003340801007387 */ /* 0x0001e20000100800 */
[----:B-----5:R-:W-:Y:S02]  /*1e470*/  IMAD R35, R35, UR67, RZ ;  /* 0x0000004323237c24 */ /* 0x020fe4000f8e02ff */
[----:B------:R-:W-:Y:S01]  /*1e480*/  IMAD R42, R42, UR67, RZ ;  /* 0x000000432a2a7c24 */ /* 0x000fe2000f8e02ff */
[----:B0-----:R-:W3:Y:S01]  /*1e490*/  LDL.LU R8, [R1+0x5a48] ;  /* 0x005a480001087983 */ /* 0x001ee20000300800 */
[----:B------:R-:W-:-:S03]  /*1e4a0*/  IMAD R29, R29, UR67, RZ ;  /* 0x000000431d1d7c24 */ /* 0x000fc6000f8e02ff */
[----:B------:R0:W-:Y:S01]  /*1e4b0*/  STL [R1+0x338], R41 ;  /* 0x0003382901007387 */ /* 0x0001e20000100800 */
[----:B------:R-:W-:Y:S02]  /*1e4c0*/  IMAD R18, R18, UR67, RZ ;  /* 0x0000004312127c24 */ /* 0x000fe4000f8e02ff */
[----:B------:R-:W-:Y:S01]  /*1e4d0*/  IMAD R13, R13, UR67, RZ ;  /* 0x000000430d0d7c24 */ /* 0x000fe2000f8e02ff */
[----:B0-----:R-:W4:Y:S04]  /*1e4e0*/  LDL.LU R41, [R1+0x5a44] ;  /* 0x005a440001297983 */ /* 0x001f280000300800 */
[----:B------:R0:W-:Y:S01]  /*1e4f0*/  STL [R1+0x340], R35 ;  /* 0x0003402301007387 */ /* 0x0001e20000100800 */
[----:B------:R-:W-:Y:S02]  /*1e500*/  IMAD R7, R7, UR67, RZ ;  /* 0x0000004307077c24 */ /* 0x000fe4000f8e02ff */
[----:B------:R-:W-:Y:S01]  /*1e510*/  IMAD R28, R28, UR67, RZ ;  /* 0x000000431c1c7c24 */ /* 0x000fe2000f8e02ff */
[----:B0-----:R-:W5:Y:S04]  /*1e520*/  LDL.LU R35, [R1+0x5a40] ;  /* 0x005a400001237983 */ /* 0x001f680000300800 */
[----:B------:R0:W-:Y:S01]  /*1e530*/  STL [R1+0x344], R42 ;  /* 0x0003442a01007387 */ /* 0x0001e20000100800 */
[----:B------:R-:W-:-:S03]  /*1e540*/  IMAD R23, R23, UR67, RZ ;  /* 0x0000004317177c24 */ /* 0x000fc6000f8e02ff */
[----:B0-----:R-:W2:Y:S04]  /*1e550*/  LDL.LU R42, [R1+0x5a3c] ;  /* 0x005a3c00012a7983 */ /* 0x001ea80000300800 */
        /* <DEDUP_REMOVED lines=68> */
[----:B0-----:R-:W4:Y:S01]  /*1e9a0*/  LDL.LU R2, [R1+0x59d8] ;  /* 0x0059d80001027983 */ /* 0x001f220000300800 */
[----:B------:R-:W-:-:S05]  /*1e9b0*/  IMAD R3, R3, UR67, RZ ;  /* 0x0000004303037c24 */ /* 0x000fca000f8e02ff */
[----:B------:R2:W-:Y:S02]  /*1e9c0*/  STL [R1+0x3ec], R3 ;  /* 0x0003ec0301007387 */ /* 0x0005e40000100800 */
[----:B--2---:R-:W-:Y:S02]  /*1e9d0*/  IMAD R3, R61, UR67, RZ ;  /* 0x000000433d037c24 */ /* 0x004fe4000f8e02ff */
[----:B---3--:R-:W-:Y:S02]  /*1e9e0*/  IMAD R0, R0, UR67, RZ ;  /* 0x0000004300007c24 */ /* 0x008fe4000f8e02ff */
[----:B----4-:R-:W-:-:S05]  /*1e9f0*/  IMAD R2, R2, UR67, RZ ;  /* 0x0000004302027c24 */ /* 0x010fca000f8e02ff */
[----:B------:R0:W-:Y:S04]  /*1ea00*/  STL [R1+0x3f0], R2 ;  /* 0x0003f00201007387 */ /* 0x0001e80000100800 */
        /* <DEDUP_REMOVED lines=47> */
[----:B-----5:R-:W-:-:S03]  /*1ed00*/  IMAD R3, R35, UR67, RZ ;  /* 0x0000004323037c24 */ /* 0x020fc6000f8e02ff */
        /* <DEDUP_REMOVED lines=13> */
[----:B------:R-:W-:Y:S01]  /*1ede0*/  STL [R1+0x5ac], R3 ;  /* 0x0005ac0301007387 */ /* 0x000fe20000100800 */
[----:B0-----:R-:W-:-:S03]  /*1edf0*/  IMAD R2, R15, UR67, RZ ;  /* 0x000000430f027c24 */ /* 0x001fc6000f8e02ff */
[----:B------:R-:W2:Y:S01]  /*1ee00*/  LDL R46, [R1+0x200] ;  /* 0x00020000012e7983 */ /* 0x000ea20000100800 */
[----:B-1----:R-:W-:-:S03]  /*1ee10*/  IMAD R0, R16, UR67, RZ ;  /* 0x0000004310007c24 */ /* 0x002fc6000f8e02ff */
[----:B------:R0:W-:Y:S04]  /*1ee20*/  STL [R1+0x5b4], R2 ;  /* 0x0005b40201007387 */ /* 0x0001e80000100800 */
[----:B------:R-:W3:Y:S04]  /*1ee30*/  LDL R40, [R1+0x1fc] ;  /* 0x0001fc0001287983 */ /* 0x000ee80000100800 */
[----:B------:R1:W-:Y:S04]  /*1ee40*/  STL [R1+0x5c0], R0 ;  /* 0x0005c00001007387 */ /* 0x0003e80000100800 */
[----:B------:R-:W4:Y:S04]  /*1ee50*/  LDL R37, [R1+0x1f8] ;  /* 0x0001f80001257983 */ /* 0x000f280000100800 */
[----:B------:R-:W5:Y:S04]  /*1ee60*/  LDL R43, [R1+0x1f4] ;  /* 0x0001f400012b7983 */ /* 0x000f680000100800 */
[----:B------:R-:W5:Y:S04]  /*1ee70*/  LDL R39, [R1+0x1f0] ;  /* 0x0001f00001277983 */ /* 0x000f680000100800 */
[----:B------:R-:W5:Y:S01]  /*1ee80*/  LDL R61, [R1+0x1ec] ;  /* 0x0001ec00013d7983 */ /* 0x000f620000100800 */
[----:B0-----:R-:W-:-:S02]  /*1ee90*/  IMAD R2, R17, UR67, RZ ;  /* 0x0000004311027c24 */ /* 0x001fc4000f8e02ff */
[----:B-1----:R-:W-:Y:S02]  /*1eea0*/  IMAD R0, R19, UR67, RZ ;  /* 0x0000004313007c24 */ /* 0x002fe4000f8e02ff */
[----:B------:R-:W-:Y:S01]  /*1eeb0*/  IMAD R3, R21, UR67, RZ ;  /* 0x0000004315037c24 */ /* 0x000fe2000f8e02ff */
[----:B------:R0:W-:Y:S04]  /*1eec0*/  STL [R1+0x5c8], R2 ;  /* 0x0005c80201007387 */ /* 0x0001e80000100800 */
        /* <DEDUP_REMOVED lines=9> */
[----:B------:R-:W-:-:S03]  /*1ef60*/  IMAD R0, R54, UR67, RZ ;  /* 0x0000004336007c24 */ /* 0x000fc6000f8e02ff */
[----:B------:R1:W-:Y:S01]  /*1ef70*/  STL [R1+0x608], R2 ;  /* 0x0006080201007387 */ /* 0x0003e20000100800 */
[----:B------:R-:W-:-:S03]  /*1ef80*/  IMAD R7, R51, UR67, RZ ;  /* 0x0000004333077c24 */ /* 0x000fc6000f8e02ff */
[----:B------:R1:W-:Y:S01]  /*1ef90*/  STL [R1+0x610], R0 ;  /* 0x0006100001007387 */ /* 0x0003e20000100800 */
[----:B0-----:R-:W-:Y:S02]  /*1efa0*/  IMAD R3, R58, UR67, RZ ;  /* 0x000000433a037c24 */ /* 0x001fe4000f8e02ff */
[----:B-1----:R-:W-:-:S03]  /*1efb0*/  IMAD R2, R59, UR67, RZ ;  /* 0x000000433b027c24 */ /* 0x002fc6000f8e02ff */
[----:B------:R-:W-:Y:S01]  /*1efc0*/  STL [R1+0x618], R3 ;  /* 0x0006180301007387 */ /* 0x000fe20000100800 */
[----:B------:R-:W-:-:S03]  /*1efd0*/  IMAD R0, R44, UR67, RZ ;  /* 0x000000432c007c24 */ /* 0x000fc6000f8e02ff */
[----:B------:R-:W-:Y:S04]  /*1efe0*/  STL [R1+0x628], R7 ;  /* 0x0006280701007387 */ /* 0x000fe80000100800 */
[----:B------:R-:W-:Y:S04]  /*1eff0*/  STL [R1+0x59c0], R3 ;  /* 0x0059c00301007387 */ /* 0x000fe80000100800 */
[----:B------:R0:W-:Y:S04]  /*1f000*/  STL [R1+0x62c], R0 ;  /* 0x00062c0001007387 */ /* 0x0001e80000100800 */
[----:B------:R-:W-:Y:S04]  /*1f010*/  STL [R1+0x61c], R2 ;  /* 0x00061c0201007387 */ /* 0x000fe80000100800 */
[----:B------:R1:W-:Y:S01]  /*1f020*/  STL [R1+0x59c4], R2 ;  /* 0x0059c40201007387 */ /* 0x0003e20000100800 */
[----:B0-----:R-:W-:Y:S01]  /*1f030*/  IMAD R0, R55, UR67, RZ ;  /* 0x0000004337007c24 */ /* 0x001fe2000f8e02ff */
[----:B------:R-:W-:-:S04]  /*1f040*/  SHF.R.S32.HI R3, RZ, 0x1f, R4 ;  /* 0x0000001fff037819 */ /* 0x000fc80000011404 */
[----:B------:R0:W-:Y:S01]  /*1f050*/  STL [R1+0x634], R0 ;  /* 0x0006340001007387 */ /* 0x0001e20000100800 */
[----:B-1----:R-:W-:-:S03]  /*1f060*/  IMAD R2, R57, UR67, RZ ;  /* 0x0000004339027c24 */ /* 0x002fc6000f8e02ff */
[----:B------:R-:W-:Y:S04]  /*1f070*/  STL [R1+0x59c8], R4 ;  /* 0x0059c80401007387 */ /* 0x000fe80000100800 */
[----:B------:R1:W-:Y:S01]  /*1f080*/  STL [R1+0x644], R2 ;  /* 0x0006440201007387 */ /* 0x0003e20000100800 */
[----:B0-----:R-:W-:-:S03]  /*1f090*/  IMAD R0, R56, UR67, RZ ;  /* 0x0000004338007c24 */ /* 0x001fc6000f8e02ff */
[----:B------:R2:W-:Y:S01]  /*1f0a0*/  STL [R1+0x9c], R3 ;  /* 0x00009c0301007387 */ /* 0x0005e20000100800 */
[----:B-1----:R-:W-:-:S03]  /*1f0b0*/  SHF.R.S32.HI R2, RZ, 0x1f, R5 ;  /* 0x0000001fff027819 */ /* 0x002fc60000011405 */
[----:B------:R-:W-:Y:S04]  /*1f0c0*/  STL [R1+0x59cc], R5 ;  /* 0x0059cc0501007387 */ /* 0x000fe80000100800 */
[----:B------:R-:W-:Y:S04]  /*1f0d0*/  STL [R1+0x63c], R0 ;  /* 0x00063c0001007387 */ /* 0x000fe80000100800 */
[----:B------:R3:W-:Y:S04]  /*1f0e0*/  STL [R1+0x98], R2 ;  /* 0x0000980201007387 */ /* 0x0007e80000100800 */
[----:B------:R4:W-:Y:S01]  /*1f0f0*/  STL [R1+0x59d0], R0 ;  /* 0x0059d00001007387 */ /* 0x0009e20000100800 */
[----:B--2---:R-:W-:-:S05]  /*1f100*/  SHF.R.S32.HI R3, RZ, 0x1f, R46 ;  /* 0x0000001fff037819 */ /* 0x004fca000001142e */
[----:B------:R5:W-:Y:S01]  /*1f110*/  STL [R1+0x94], R3 ;  /* 0x0000940301007387 */ /* 0x000be20000100800 */
[----:B---3--:R-:W-:-:S05]  /*1f120*/  SHF.R.S32.HI R2, RZ, 0x1f, R40 ;  /* 0x0000001fff027819 */ /* 0x008fca0000011428 */
[----:B------:R0:W-:Y:S01]  /*1f130*/  STL [R1+0x90], R2 ;  /* 0x0000900201007387 */ /* 0x0001e20000100800 */
[----:B----4-:R-:W-:Y:S02]  /*1f140*/  SHF.R.S32.HI R0, RZ, 0x1f, R37 ;  /* 0x0000001fff007819 */ /* 0x010fe40000011425 */
[----:B-----5:R-:W-:-:S03]  /*1f150*/  SHF.R.S32.HI R3, RZ, 0x1f, R43 ;  /* 0x0000001fff037819 */ /* 0x020fc6000001142b */
[----:B------:R1:W-:Y:S01]  /*1f160*/  STL [R1+0x8c], R0 ;  /* 0x00008c0001007387 */ /* 0x0003e20000100800 */
[----:B0-----:R-:W-:-:S03]  /*1f170*/  SHF.R.S32.HI R2, RZ, 0x1f, R39 ;  /* 0x0000001fff027819 */ /* 0x001fc60000011427 */
[----:B------:R-:W-:Y:S04]  /*1f180*/  STL [R1+0x88], R3 ;  /* 0x0000880301007387 */ /* 0x000fe80000100800 */
[----:B------:R-:W2:Y:S01]  /*1f190*/  LDL R14, [R1+0x1e8] ;  /* 0x0001e800010e7983 */ /* 0x000ea20000100800 */
[----:B-1----:R-:W-:-:S03]  /*1f1a0*/  SHF.R.S32.HI R0, RZ, 0x1f, R61 ;  /* 0x0000001fff007819 */ /* 0x002fc6000001143d */
[----:B------:R-:W-:Y:S04]  /*1f1b0*/  STL [R1+0x84], R2 ;  /* 0x0000840201007387 */ /* 0x000fe80000100800 */
[----:B------:R-:W3:Y:S04]  /*1f1c0*/  LDL R12, [R1+0x1e4] ;  /* 0x0001e400010c7983 */ /* 0x000ee80000100800 */
[----:B------:R2:W-:Y:S04]  /*1f1d0*/  STL [R1+0x80], R0 ;  /* 0x0000800001007387 */ /* 0x0005e80000100800 */
[----:B------:R-:W4:Y:S04]  /*1f1e0*/  LDL R11, [R1+0x1e0] ;  /* 0x0001e000010b7983 */ /* 0x000f280000100800 */
[----:B------:R-:W5:Y:S04]  /*1f1f0*/  LDL R9, [R1+0x1dc] ;  /* 0x0001dc0001097983 */ /* 0x000f680000100800 */
        /* <DEDUP_REMOVED lines=26> */
[----:B------:R-:W5:Y:S01]  /*1f3a0*/  LDL R61, [R1+0x170] ;  /* 0x00017000013d7983 */ /* 0x000f620000100800 */
[----:B--2---:R-:W-:-:S05]  /*1f3b0*/  SHF.R.S32.HI R0, RZ, 0x1f, R14 ;  /* 0x0000001fff007819 */ /* 0x004fca000001140e */
[----:B------:R5:W-:Y:S01]  /*1f3c0*/  STL [R1+0x7c], R0 ;  /* 0x00007c0001007387 */ /* 0x000be20000100800 */
[----:B---3--:R-:W-:Y:S02]  /*1f3d0*/  SHF.R.S32.HI R3, RZ, 0x1f, R12 ;  /* 0x0000001fff037819 */ /* 0x008fe4000001140c */
[----:B----4-:R-:W-:-:S03]  /*1f3e0*/  SHF.R.S32.HI R2, RZ, 0x1f, R11 ;  /* 0x0000001fff027819 */ /* 0x010fc6000001140b */
[----:B------:R0:W-:Y:S01]  /*1f3f0*/  STL [R1+0x78], R3 ;  /* 0x0000780301007387 */ /* 0x0001e20000100800 */
[----:B-----5:R-:W-:-:S03]  /*1f400*/  SHF.R.S32.HI R0, RZ, 0x1f, R9 ;  /* 0x0000001fff007819 */ /* 0x020fc60000011409 */
[----:B------:R1:W-:Y:S04]  /*1f410*/  STL [R1+0x74], R2 ;  /* 0x0000740201007387 */ /* 0x0003e80000100800 */
[----:B------:R2:W-:Y:S01]  /*1f420*/  STL [R1+0x70], R0 ;  /* 0x0000700001007387 */ /* 0x0005e20000100800 */
[----:B0-----:R-:W-:Y:S02]  /*1f430*/  SHF.R.S32.HI R3, RZ, 0x1f, R8 ;  /* 0x0000001fff037819 */ /* 0x001fe40000011408 */
[----:B-1----:R-:W-:-:S03]  /*1f440*/  SHF.R.S32.HI R2, RZ, 0x1f, R41 ;  /* 0x0000001fff027819 */ /* 0x002fc60000011429 */
[----:B------:R0:W-:Y:S01]  /*1f450*/  STL [R1+0x6c], R3 ;  /* 0x00006c0301007387 */ /* 0x0001e20000100800 */
[----:B--2---:R-:W-:-:S03]  /*1f460*/  SHF.R.S32.HI R0, RZ, 0x1f, R35 ;  /* 0x0000001fff007819 */ /* 0x004fc60000011423 */
        /* <DEDUP_REMOVED lines=45> */
[----:B-1----:R-:W-:Y:S02]  /*1f740*/  SHF.R.S32.HI R2, RZ, 0x1f, R39 ;  /* 0x0000001fff027819 */ /* 0x002fe40000011427 */
[----:B--2---:R-:W-:Y:S02]  /*1f750*/  SHF.R.S32.HI R0, RZ, 0x1f, R61 ;  /* 0x0000001fff007819 */ /* 0x004fe4000001143d */
[----:B------:R-:W-:Y:S01]  /*1f760*/  SHF.R.S32.HI R61, RZ, 0x1f, R60 ;  /* 0x0000001fff3d7819 */ /* 0x000fe2000001143c */
[----:B------:R-:W-:Y:S01]  /*1f770*/  STL [R1+0x8], R3 ;  /* 0x0000080301007387 */ /* 0x000fe20000100800 */
[----:B------:R-:W-:-:S03]  /*1f780*/  SHF.R.S32.HI R60, RZ, 0x1f, R6 ;  /* 0x0000001fff3c7819 */ /* 0x000fc60000011406 */
[----:B------:R-:W-:Y:S04]  /*1f790*/  STL [R1+0x4], R2 ;  /* 0x0000040201007387 */ /* 0x000fe80000100800 */
[----:B------:R-:W-:Y:S04]  /*1f7a0*/  STL [R1+0x596c], R61 ;  /* 0x00596c3d01007387 */ /* 0x000fe80000100800 */
[----:B------:R-:W-:Y:S04]  /*1f7b0*/  STL [R1], R0 ;  /* 0x0000000001007387 */ /* 0x000fe80000100800 */
[----:B------:R-:W2:Y:S04]  /*1f7c0*/  LDL R39, [R1+0x14c] ;  /* 0x00014c0001277983 */ /* 0x000ea80000100800 */
[----:B------:R0:W-:Y:S04]  /*1f7d0*/  STL [R1+0x5968], R60 ;  /* 0x0059683c01007387 */ /* 0x0001e80000100800 */
[----:B0-----:R-:W3:Y:S02]  /*1f7e0*/  LDL.LU R60, [R1+0x164] ;  /* 0x00016400013c7983 */ /* 0x001ee40000300800 */
[----:B---3--:R-:W-:-:S02]  /*1f7f0*/  SHF.R.S32.HI R59, RZ, 0x1f, R60 ;  /* 0x0000001fff3b7819 */ /* 0x008fc4000001143c */
[----:B------:R-:W-:Y:S04]  /*1f800*/  STL [R1+0x5974], R60 ;  /* 0x0059743c01007387 */ /* 0x000fe80000100800 */
[----:B------:R0:W-:Y:S04]  /*1f810*/  STL [R1+0x5964], R59 ;  /* 0x0059643b01007387 */ /* 0x0001e80000100800 */
[----:B0-----:R-:W3:Y:S01]  /*1f820*/  LDL.LU R59, [R1+0x160] ;  /* 0x00016000013b7983 */ /* 0x001ee20000300800 */
[----:B------:R-:W-:Y:S02]  /*1f830*/  SHF.R.S32.HI R7, RZ, 0x1f, R10 ;  /* 0x0000001fff077819 */ /* 0x000fe4000001140a */
[----:B---3--:R-:W-:-:S05]  /*1f840*/  SHF.R.S32.HI R6, RZ, 0x1f, R59 ;  /* 0x0000001fff067819 */ /* 0x008fca000001143b */
[----:B------:R-:W-:Y:S04]  /*1f850*/  STL [R1+0x5978], R6 ;  /* 0x0059780601007387 */ /* 0x000fe80000100800 */
[----:B------:R-:W-:Y:S04]  /*1f860*/  STL [R1+0x5970], R59 ;  /* 0x0059703b01007387 */ /* 0x000fe80000100800 */
[----:B------:R-:W3:Y:S04]  /*1f870*/  LDL R43, [R1+0x144] ;  /* 0x00014400012b7983 */ /* 0x000ee80000100800 */
[----:B------:R-:W4:Y:S04]  /*1f880*/  LDL R48, [R1+0x140] ;  /* 0x0001400001307983 */ /* 0x000f280000100800 */
[----:B------:R-:W5:Y:S04]  /*1f890*/  LDL R32, [R1+0x13c] ;  /* 0x00013c0001207983 */ /* 0x000f680000100800 */
[----:B------:R-:W2:Y:S04]  /*1f8a0*/  LDL R38, [R1+0x138] ;  /* 0x0001380001267983 */ /* 0x000ea80000100800 */
[----:B------:R-:W2:Y:S04]  /*1f8b0*/  LDL R45, [R1+0x134] ;  /* 0x00013400012d7983 */ /* 0x000ea80000100800 */
[----:B------:R-:W2:Y:S04]  /*1f8c0*/  LDL R27, [R1+0x130] ;  /* 0x00013000011b7983 */ /* 0x000ea80000100800 */
[----:B------:R-:W2:Y:S04]  /*1f8d0*/  LDL R50, [R1+0x12c] ;  /* 0x00012c0001327983 */ /* 0x000ea80000100800 */
[----:B------:R-:W2:Y:S04]  /*1f8e0*/  LDL R36, [R1+0x124] ;  /* 0x0001240001247983 */ /* 0x000ea80000100800 */
[----:B------:R-:W2:Y:S04]  /*1f8f0*/  LDL R34, [R1+0x120] ;  /* 0x0001200001227983 */ /* 0x000ea80000100800 */
[----:B------:R-:W2:Y:S04]  /*1f900*/  LDL R49, [R1+0x11c] ;  /* 0x00011c0001317983 */ /* 0x000ea80000100800 */
[----:B------:R0:W-:Y:S04]  /*1f910*/  STL [R1+0x5960], R7 ;  /* 0x0059600701007387 */ /* 0x0001e80000100800 */
[----:B0-----:R-:W2:Y:S02]  /*1f920*/  LDL.LU R7, [R1+0x158] ;  /* 0x0001580001077983 */ /* 0x001ea40000300800 */
[----:B--2---:R-:W-:-:S02]  /*1f930*/  SHF.R.S32.HI R8, RZ, 0x1f, R7 ;  /* 0x0000001fff087819 */ /* 0x004fc40000011407 */
[----:B------:R-:W-:Y:S04]  /*1f940*/  STL [R1+0x597c], R7 ;  /* 0x00597c0701007387 */ /* 0x000fe80000100800 */
[----:B------:R0:W-:Y:S04]  /*1f950*/  STL [R1+0x595c], R8 ;  /* 0x00595c0801007387 */ /* 0x0001e80000100800 */
[----:B0-----:R-:W2:Y:S02]  /*1f960*/  LDL.LU R8, [R1+0x154] ;  /* 0x0001540001087983 */ /* 0x001ea40000300800 */
[----:B--2---:R-:W-:-:S02]  /*1f970*/  SHF.R.S32.HI R9, RZ, 0x1f, R8 ;  /* 0x0000001fff097819 */ /* 0x004fc40000011408 */
[----:B------:R-:W-:Y:S04]  /*1f980*/  STL [R1+0x5980], R8 ;  /* 0x0059800801007387 */ /* 0x000fe80000100800 */
[----:B------:R0:W-:Y:S04]  /*1f990*/  STL [R1+0x5958], R9 ;  /* 0x0059580901007387 */ /* 0x0001e80000100800 */
[----:B0-----:R-:W2:Y:S01]  /*1f9a0*/  LDL.LU R9, [R1+0x150] ;  /* 0x0001500001097983 */ /* 0x001ea20000300800 */
[----:B------:R-:W-:Y:S02]  /*1f9b0*/  SHF.R.S32.HI R11, RZ, 0x1f, R39 ;  /* 0x0000001fff0b7819 */ /* 0x000fe40000011427 */
[----:B--2---:R-:W-:-:S05]  /*1f9c0*/  SHF.R.S32.HI R10, RZ, 0x1f, R9 ;  /* 0x0000001fff0a7819 */ /* 0x004fca0000011409 */
[----:B------:R-:W-:Y:S04]  /*1f9d0*/  STL [R1+0x5988], R10 ;  /* 0x0059880a01007387 */ /* 0x000fe80000100800 */
[----:B------:R-:W-:Y:S04]  /*1f9e0*/  STL [R1+0x5984], R9 ;  /* 0x0059840901007387 */ /* 0x000fe80000100800 */
[----:B------:R-:W2:Y:S04]  /*1f9f0*/  LDL R46, [R1+0x118] ;  /* 0x00011800012e7983 */ /* 0x000ea80000100800 */
[----:B------:R-:W2:Y:S04]  /*1fa00*/  LDL R37, [R1+0x110] ;  /* 0x0001100001257983 */ /* 0x000ea80000100800 */
[----:B------:R-:W2:Y:S04]  /*1fa10*/  LDL R40, [R1+0x10c] ;  /* 0x00010c0001287983 */ /* 0x000ea80000100800 */
[----:B------:R-:W2:Y:S04]  /*1fa20*/  LDL R39, [R1+0x108] ;  /* 0x0001080001277983 */ /* 0x000ea80000100800 */
[----:B------:R0:W-:Y:S04]  /*1fa30*/  STL [R1+0x5954], R11 ;  /* 0x0059540b01007387 */ /* 0x0001e80000100800 */
[----:B0-----:R-:W2:Y:S01]  /*1fa40*/  LDL.LU R11, [R1+0x148] ;  /* 0x00014800010b7983 */ /* 0x001ea20000300800 */
[----:B---3--:R-:W-:-:S02]  /*1fa50*/  SHF.R.S32.HI R13, RZ, 0x1f, R43 ;  /* 0x0000001fff0d7819 */ /* 0x008fc4000001142b */
[----:B----4-:R-:W-:Y:S02]  /*1fa60*/  SHF.R.S32.HI R14, RZ, 0x1f, R48 ;  /* 0x0000001fff0e7819 */ /* 0x010fe40000011430 */
[----:B-----5:R-:W-:Y:S02]  /*1fa70*/  SHF.R.S32.HI R15, RZ, 0x1f, R32 ;  /* 0x0000001fff0f7819 */ /* 0x020fe40000011420 */
[----:B------:R-:W-:Y:S02]  /*1fa80*/  SHF.R.S32.HI R16, RZ, 0x1f, R38 ;  /* 0x0000001fff107819 */ /* 0x000fe40000011426 */
[----:B------:R-:W-:Y:S02]  /*1fa90*/  SHF.R.S32.HI R17, RZ, 0x1f, R45 ;  /* 0x0000001fff117819 */ /* 0x000fe4000001142d */
[----:B------:R-:W-:Y:S02]  /*1faa0*/  SHF.R.S32.HI R18, RZ, 0x1f, R27 ;  /* 0x0000001fff127819 */ /* 0x000fe4000001141b */
[----:B------:R-:W-:-:S02]  /*1fab0*/  SHF.R.S32.HI R19, RZ, 0x1f, R50 ;  /* 0x0000001fff137819 */ /* 0x000fc40000011432 */
[----:B------:R-:W-:Y:S02]  /*1fac0*/  SHF.R.S32.HI R20, RZ, 0x1f, R20 ;  /* 0x0000001fff147819 */ /* 0x000fe40000011414 */
[----:B--2---:R-:W-:-:S05]  /*1fad0*/  SHF.R.S32.HI R12, RZ, 0x1f, R11 ;  /* 0x0000001fff0c7819 */ /* 0x004fca000001140b */
[----:B------:R-:W-:Y:S04]  /*1fae0*/  STL [R1+0x5990], R12 ;  /* 0x0059900c01007387 */ /* 0x000fe80000100800 */
[----:B------:R-:W-:Y:S04]  /*1faf0*/  STL [R1+0x598c], R11 ;  /* 0x00598c0b01007387 */ /* 0x000fe80000100800 */
[----:B------:R-:W2:Y:S04]  /*1fb00*/  LDL R43, [R1+0x104] ;  /* 0x00010400012b7983 */ /* 0x000ea80000100800 */
[----:B------:R-:W-:Y:S04]  /*1fb10*/  STL [R1+0x5994], R13 ;  /* 0x0059940d01007387 */ /* 0x000fe80000100800 */
[----:B------:R-:W-:Y:S04]  /*1fb20*/  STL [R1+0x5998], R14 ;  /* 0x0059980e01007387 */ /* 0x000fe80000100800 */
[----:B------:R-:W-:Y:S04]  /*1fb30*/  STL [R1+0x599c], R15 ;  /* 0x00599c0f01007387 */ /* 0x000fe80000100800 */
[----:B------:R-:W-:Y:S04]  /*1fb40*/  STL [R1+0x59a0], R16 ;  /* 0x0059a01001007387 */ /* 0x000fe80000100800 */
[----:B------:R-:W-:Y:S04]  /*1fb50*/  STL [R1+0x59a4], R17 ;  /* 0x0059a41101007387 */ /* 0x000fe80000100800 */
[----:B------:R-:W-:Y:S04]  /*1fb60*/  STL [R1+0x59a8], R18 ;  /* 0x0059a81201007387 */ /* 0x000fe80000100800 */
[----:B------:R-:W3:Y:S04]  /*1fb70*/  LDL R32, [R1+0xf8] ;  /* 0x0000f80001207983 */ /* 0x000ee80000100800 */
[----:B------:R-:W-:Y:S04]  /*1fb80*/  STL [R1+0x59ac], R19 ;  /* 0x0059ac1301007387 */ /* 0x000fe80000100800 */
[----:B------:R0:W-:Y:S04]  /*1fb90*/  STL [R1+0x59d4], R20 ;  /* 0x0059d41401007387 */ /* 0x0001e80000100800 */
[----:B------:R-:W4:Y:S04]  /*1fba0*/  LDL R60, [R1+0x250] ;  /* 0x00025000013c7983 */ /* 0x000f280000100800 */
[----:B------:R-:W5:Y:S04]  /*1fbb0*/  LDL R0, [R1+0x258] ;  /* 0x0002580001007983 */ /* 0x000f680000100800 */
[----:B------:R-:W3:Y:S04]  /*1fbc0*/  LDL R5, [R1+0x260] ;  /* 0x0002600001057983 */ /* 0x000ee80000100800 */
[----:B------:R-:W3:Y:S04]  /*1fbd0*/  LDL R4, [R1+0x268] ;  /* 0x0002680001047983 */ /* 0x000ee80000100800 */
[----:B------:R-:W3:Y:S04]  /*1fbe0*/  LDL R2, [R1+0x270] ;  /* 0x0002700001027983 */ /* 0x000ee80000100800 */
[----:B------:R-:W3:Y:S04]  /*1fbf0*/  LDL R3, [R1+0x278] ;  /* 0x0002780001037983 */ /* 0x000ee80000100800 */
[----:B------:R-:W3:Y:S04]  /*1fc00*/  LDL R6, [R1+0x280] ;  /* 0x0002800001067983 */ /* 0x000ee80000100800 */
[----:B0-----:R-:W3:Y:S04]  /*1fc10*/  LDL R20, [R1+0x288] ;  /* 0x0002880001147983 */ /* 0x001ee80000100800 */
[----:B------:R-:W3:Y:S04]  /*1fc20*/  LDL R19, [R1+0x290] ;  /* 0x0002900001137983 */ /* 0x000ee80000100800 */
[----:B------:R-:W3:Y:S04]  /*1fc30*/  LDL R7, [R1+0x298] ;  /* 0x0002980001077983 */ /* 0x000ee80000100800 */
[----:B------:R-:W3:Y:S01]  /*1fc40*/  LDL R61, [R1+0x2a0] ;  /* 0x0002a000013d7983 */ /* 0x000ee20000100800 */
[----:B------:R-:W-:-:S02]  /*1fc50*/  SHF.R.S32.HI R21, RZ, 0x1f, R36 ;  /* 0x0000001fff157819 */ /* 0x000fc40000011424 */
[----:B------:R-:W-:Y:S01]  /*1fc60*/  SHF.R.S32.HI R22, RZ, 0x1f, R34 ;  /* 0x0000001fff167819 */ /* 0x000fe20000011422 */
[----:B------:R-:W3:Y:S01]  /*1fc70*/  LDL R35, [R1+0xec] ;  /* 0x0000ec0001237983 */ /* 0x000ee20000100800 */
[----:B------:R-:W-:Y:S02]  /*1fc80*/  SHF.R.S32.HI R23, RZ, 0x1f, R49 ;  /* 0x0000001fff177819 */ /* 0x000fe40000011431 */
[----:B------:R-:W-:Y:S01]  /*1fc90*/  SHF.R.S32.HI R24, RZ, 0x1f, R46 ;  /* 0x0000001fff187819 */ /* 0x000fe2000001142e */
[----:B------:R-:W3:Y:S01]  /*1fca0*/  LDL R34, [R1+0xf0] ;  /* 0x0000f00001227983 */ /* 0x000ee20000100800 */
[----:B------:R-:W-:Y:S02]  /*1fcb0*/  SHF.R.S32.HI R26, RZ, 0x1f, R37 ;  /* 0x0000001fff1a7819 */ /* 0x000fe40000011425 */
[----:B------:R-:W-:Y:S01]  /*1fcc0*/  SHF.R.S32.HI R27, RZ, 0x1f, R40 ;  /* 0x0000001fff1b7819 */ /* 0x000fe20000011428 */
[----:B------:R-:W3:Y:S01]  /*1fcd0*/  LDL R36, [R1+0xe8] ;  /* 0x0000e80001247983 */ /* 0x000ee20000100800 */
[----:B------:R-:W-:-:S03]  /*1fce0*/  SHF.R.S32.HI R28, RZ, 0x1f, R39 ;  /* 0x0000001fff1c7819 */ /* 0x000fc60000011427 */
[----:B------:R-:W3:Y:S04]  /*1fcf0*/  LDL R37, [R1+0xe4] ;  /* 0x0000e40001257983 */ /* 0x000ee80000100800 */
        /* <DEDUP_REMOVED lines=19> */
[----:B------:R-:W3:Y:S01]  /*1fe30*/  LDL R58, [R1+0x248] ;  /* 0x00024800013a7983 */ /* 0x000ee20000100800 */
[----:B--2---:R-:W-:-:S03]  /*1fe40*/  SHF.R.S32.HI R29, RZ, 0x1f, R43 ;  /* 0x0000001fff1d7819 */ /* 0x004fc6000001142b */
[----:B------:R-:W2:Y:S01]  /*1fe50*/  LDL R43, [R1+0xcc] ;  /* 0x0000cc00012b7983 */ /* 0x000ea20000100800 */
[----:B----4-:R-:W-:-:S03]  /*1fe60*/  SHF.R.S32.HI R8, RZ, 0x1f, R60 ;  /* 0x0000001fff087819 */ /* 0x010fc6000001143c */
[----:B------:R-:W4:Y:S01]  /*1fe70*/  LDL R60, [R1+0x2a4] ;  /* 0x0002a400013c7983 */ /* 0x000f220000100800 */
[----:B-----5:R-:W-:-:S03]  /*1fe80*/  SHF.R.S32.HI R0, RZ, 0x1f, R0 ;  /* 0x0000001fff007819 */ /* 0x020fc60000011400 */
[----:B------:R3:W-:Y:S04]  /*1fe90*/  STL [R1+0x20c], R8 ;  /* 0x00020c0801007387 */ /* 0x0007e80000100800 */
[----:B------:R-:W5:Y:S04]  /*1fea0*/  LDL R18, [R1+0x29c] ;  /* 0x00029c0001127983 */ /* 0x000f680000100800 */
[----:B------:R-:W2:Y:S04]  /*1feb0*/  LDL R17, [R1+0x294] ;  /* 0x0002940001117983 */ /* 0x000ea80000100800 */
[----:B------:R0:W-:Y:S04]  /*1fec0*/  STL [R1+0x210], R0 ;  /* 0x0002100001007387 */ /* 0x0001e80000100800 */
[----:B------:R-:W2:Y:S04]  /*1fed0*/  LDL R16, [R1+0x28c] ;  /* 0x00028c0001107983 */ /* 0x000ea80000100800 */
[----:B------:R-:W2:Y:S04]  /*1fee0*/  LDL R15, [R1+0x284] ;  /* 0x00028400010f7983 */ /* 0x000ea80000100800 */
[----:B------:R-:W2:Y:S04]  /*1fef0*/  LDL R14, [R1+0x27c] ;  /* 0x00027c00010e7983 */ /* 0x000ea80000100800 */
[----:B------:R-:W2:Y:S04]  /*1ff00*/  LDL R13, [R1+0x274] ;  /* 0x00027400010d7983 */ /* 0x000ea80000100800 */
[----:B------:R-:W2:Y:S01]  /*1ff10*/  LDL R11, [R1+0x26c] ;  /* 0x00026c00010b7983 */ /* 0x000ea20000100800 */
[----:B---3--:R-:W-:-:S03]  /*1ff20*/  SHF.R.S32.HI R8, RZ, 0x1f, R5 ;  /* 0x0000001fff087819 */ /* 0x008fc60000011405 */
[----:B0-----:R-:W3:Y:S04]  /*1ff30*/  LDL R0, [R1+0x264] ;  /* 0x0002640001007983 */ /* 0x001ee80000100800 */
[----:B------:R-:W3:Y:S04]  /*1ff40*/  LDL R12, [R1+0x2a8] ;  /* 0x0002a800010c7983 */ /* 0x000ee80000100800 */
[----:B------:R-:W3:Y:S04]  /*1ff50*/  LDL R5, [R1+0x2ac] ;  /* 0x0002ac0001057983 */ /* 0x000ee80000100800 */
[----:B------:R0:W-:Y:S01]  /*1ff60*/  STL [R1+0x214], R8 ;  /* 0x0002140801007387 */ /* 0x0001e20000100800 */
[----:B------:R-:W-:-:S02]  /*1ff70*/  SHF.R.S32.HI R2, RZ, 0x1f, R2 ;  /* 0x0000001fff027819 */ /* 0x000fc40000011402 */
[----:B0-----:R-:W-:Y:S02]  /*1ff80*/  SHF.R.S32.HI R8, RZ, 0x1f, R4 ;  /* 0x0000001fff087819 */ /* 0x001fe40000011404 */
[----:B------:R-:W3:Y:S04]  /*1ff90*/  LDL R4, [R1+0x2b4] ;  /* 0x0002b40001047983 */ /* 0x000ee80000100800 */
[----:B------:R0:W-:Y:S04]  /*1ffa0*/  STL [R1+0x218], R8 ;  /* 0x0002180801007387 */ /* 0x0001e80000100800 */
[----:B------:R-:W3:Y:S04]  /*1ffb0*/  LDL R9, [R1+0x2bc] ;  /* 0x0002bc0001097983 */ /* 0x000ee80000100800 */
[----:B------:R-:W3:Y:S04]  /*1ffc0*/  LDL R10, [R1+0x2c0] ;  /* 0x0002c000010a7983 */ /* 0x000ee80000100800 */
[----:B------:R1:W-:Y:S01]  /*1ffd0*/  STL [R1+0x21c], R2 ;  /* 0x00021c0201007387 */ /* 0x0003e20000100800 */
[----:B0-----:R-:W-:-:S03]  /*1ffe0*/  SHF.R.S32.HI R8, RZ, 0x1f, R3 ;  /* 0x0000001fff087819 */ /* 0x001fc60000011403 */
[----:B------:R-:W3:Y:S04]  /*1fff0*/  LDL R3, [R1+0x2cc] ;  /* 0x0002cc0001037983 */ /* 0x000ee80000100800 */
[----:B-1----:R-:W3:Y:S01]  /*20000*/  LDL R2, [R1+0x2c8] ;  /* 0x0002c80001027983 */ /* 0x002ee20000100800 */
[----:B------:R-:W-:-:S03]  /*20010*/  SHF.R.S32.HI R6, RZ, 0x1f, R6 ;  /* 0x0000001fff067819 */ /* 0x000fc60000011406 */
[----:B------:R0:W-:Y:S01]  /*20020*/  STL [R1+0x220], R8 ;  /* 0x0002200801007387 */ /* 0x0001e20000100800 */
[----:B------:R-:W-:-:S03]  /*20030*/  SHF.R.S32.HI R20, RZ, 0x1f, R20 ;  /* 0x0000001fff147819 */ /* 0x000fc60000011414 */
[----:B------:R-:W3:Y:S01]  /*20040*/  LDL R59, [R1+0x2d8] ;  /* 0x0002d800013b7983 */ /* 0x000ee20000100800 */
[----:B------:R-:W-:-:S03]  /*20050*/  SHF.R.S32.HI R19, RZ, 0x1f, R19 ;  /* 0x0000001fff137819 */ /* 0x000fc60000011413 */
[----:B0-----:R-:W3:Y:S04]  /*20060*/  LDL R8, [R1+0x2d4] ;  /* 0x0002d40001087983 */ /* 0x001ee80000100800 */
[----:B------:R0:W-:Y:S04]  /*20070*/  STL [R1+0x224], R6 ;  /* 0x0002240601007387 */ /* 0x0001e80000100800 */
[----:B0-----:R-:W3:Y:S04]  /*20080*/  LDL R6, [R1+0x2e0] ;  /* 0x0002e00001067983 */ /* 0x001ee80000100800 */
[----:B------:R0:W-:Y:S04]  /*20090*/  STL [R1+0x228], R20 ;  /* 0x0002281401007387 */ /* 0x0001e80000100800 */
[----:B------:R1:W-:Y:S01]  /*200a0*/  STL [R1+0x22c], R19 ;  /* 0x00022c1301007387 */ /* 0x0003e20000100800 */
[----:B0-----:R-:W-:-:S03]  /*200b0*/  SHF.R.S32.HI R20, RZ, 0x1f, R7 ;  /* 0x0000001fff147819 */ /* 0x001fc60000011407 */
[----:B------:R-:W3:Y:S01]  /*200c0*/  LDL R7, [R1+0x2e8] ;  /* 0x0002e80001077983 */ /* 0x000ee20000100800 */
[----:B-1----:R-:W-:-:S03]  /*200d0*/  SHF.R.S32.HI R19, RZ, 0x1f, R61 ;  /* 0x0000001fff137819 */ /* 0x002fc6000001143d */
[----:B------:R4:W-:Y:S04]  /*200e0*/  STL [R1+0x234], R20 ;  /* 0x0002341401007387 */ /* 0x0009e80000100800 */
[----:B------:R-:W3:Y:S04]  /*200f0*/  LDL R61, [R1+0x2ec] ;  /* 0x0002ec00013d7983 */ /* 0x000ee80000100800 */
[----:B------:R5:W-:Y:S01]  /*20100*/  STL [R1+0x23c], R19 ;  /* 0x00023c1301007387 */ /* 0x000be20000100800 */
[----:B----4-:R-:W-:-:S03]  /*20110*/  SHF.R.S32.HI R20, RZ, 0x1f, R60 ;  /* 0x0000001fff147819 */ /* 0x010fc6000001143c */
[----:B------:R-:W4:Y:S01]  /*20120*/  LDL R60, [R1+0x2f4] ;  /* 0x0002f400013c7983 */ /* 0x000f220000100800 */
[----:B-----5:R-:W-:-:S03]  /*20130*/  SHF.R.S32.HI R19, RZ, 0x1f, R18 ;  /* 0x0000001fff137819 */ /* 0x020fc60000011412 */
[----:B------:R-:W-:Y:S01]  /*20140*/  STL [R1+0x244], R20 ;  /* 0x0002441401007387 */ /* 0x000fe20000100800 */
[----:B--2---:R-:W-:-:S03]  /*20150*/  SHF.R.S32.HI R18, RZ, 0x1f, R17 ;  /* 0x0000001fff127819 */ /* 0x004fc60000011411 */
[----:B------:R-:W-:Y:S01]  /*20160*/  STL [R1+0x24c], R19 ;  /* 0x00024c1301007387 */ /* 0x000fe20000100800 */
[----:B------:R-:W-:-:S03]  /*20170*/  SHF.R.S32.HI R17, RZ, 0x1f, R16 ;  /* 0x0000001fff117819 */ /* 0x000fc60000011410 */
        /* <DEDUP_REMOVED lines=9> */
[----:B---3--:R-:W-:-:S03]  /*20210*/  SHF.R.S32.HI R11, RZ, 0x1f, R0 ;  /* 0x0000001fff0b7819 */ /* 0x008fc60000011400 */
[----:B------:R-:W2:Y:S01]  /*20220*/  LDL R0, [R1+0x2f8] ;  /* 0x0002f80001007983 */ /* 0x000ea20000100800 */
[----:B------:R-:W-:-:S03]  /*20230*/  SHF.R.S32.HI R12, RZ, 0x1f, R12 ;  /* 0x0000001fff0c7819 */ /* 0x000fc6000001140c */
[----:B------:R-:W-:Y:S04]  /*20240*/  STL [R1+0x2d0], R13 ;  /* 0x0002d00d01007387 */ /* 0x000fe80000100800 */
[----:B------:R0:W-:Y:S02]  /*20250*/  STL [R1+0x2dc], R11 ;  /* 0x0002dc0b01007387 */ /* 0x0001e40000100800 */
[----:B0-----:R-:W-:Y:S02]  /*20260*/  SHF.R.S32.HI R11, RZ, 0x1f, R5 ;  /* 0x0000001fff0b7819 */ /* 0x001fe40000011405 */
[----:B------:R-:W3:Y:S04]  /*20270*/  LDL R5, [R1+0x300] ;  /* 0x0003000001057983 */ /* 0x000ee80000100800 */
[----:B------:R0:W-:Y:S04]  /*20280*/  STL [R1+0x2e4], R12 ;  /* 0x0002e40c01007387 */ /* 0x0001e80000100800 */
[----:B------:R1:W-:Y:S01]  /*20290*/  STL [R1+0x2f0], R11 ;  /* 0x0002f00b01007387 */ /* 0x0003e20000100800 */
[----:B0-----:R-:W-:-:S03]  /*202a0*/  SHF.R.S32.HI R12, RZ, 0x1f, R4 ;  /* 0x0000001fff0c7819 */ /* 0x001fc60000011404 */
[----:B------:R-:W5:Y:S01]  /*202b0*/  LDL R4, [R1+0x304] ;  /* 0x0003040001047983 */ /* 0x000f620000100800 */
[----:B-1----:R-:W-:-:S03]  /*202c0*/  SHF.R.S32.HI R11, RZ, 0x1f, R9 ;  /* 0x0000001fff0b7819 */ /* 0x002fc60000011409 */
[----:B------:R-:W-:Y:S01]  /*202d0*/  STL [R1+0x2fc], R12 ;  /* 0x0002fc0c01007387 */ /* 0x000fe20000100800 */
[----:B------:R-:W-:-:S03]  /*202e0*/  SHF.R.S32.HI R10, RZ, 0x1f, R10 ;  /* 0x0000001fff0a7819 */ /* 0x000fc6000001140a */
[----:B------:R-:W-:Y:S01]  /*202f0*/  STL [R1+0x308], R11 ;  /* 0x0003080b01007387 */ /* 0x000fe20000100800 */
[----:B------:R-:W-:-:S03]  /*20300*/  SHF.R.S32.HI R9, RZ, 0x1f, R2 ;  /* 0x0000001fff097819 */ /* 0x000fc60000011402 */
[----:B------:R-:W5:Y:S04]  /*20310*/  LDL R2, [R1+0x30c] ;  /* 0x00030c0001027983 */ /* 0x000f680000100800 */
[----:B------:R0:W-:Y:S04]  /*20320*/  STL [R1+0x310], R10 ;  /* 0x0003100a01007387 */ /* 0x0001e80000100800 */
[----:B------:R1:W-:Y:S01]  /*20330*/  STL [R1+0x31c], R9 ;  /* 0x00031c0901007387 */ /* 0x0003e20000100800 */
[----:B0-----:R-:W-:-:S03]  /*20340*/  SHF.R.S32.HI R10, RZ, 0x1f, R3 ;  /* 0x0000001fff0a7819 */ /* 0x001fc60000011403 */
[----:B------:R-:W5:Y:S01]  /*20350*/  LDL R3, [R1+0x314] ;  /* 0x0003140001037983 */ /* 0x000f620000100800 */
[----:B-1----:R-:W-:Y:S02]  /*20360*/  SHF.R.S32.HI R9, RZ, 0x1f, R8 ;  /* 0x0000001fff097819 */ /* 0x002fe40000011408 */
[----:B------:R-:W-:Y:S01]  /*20370*/  SHF.R.S32.HI R8, RZ, 0x1f, R59 ;  /* 0x0000001fff087819 */ /* 0x000fe2000001143b */
[----:B------:R-:W-:Y:S04]  /*20380*/  STL [R1+0x328], R10 ;  /* 0x0003280a01007387 */ /* 0x000fe80000100800 */
[----:B------:R-:W-:Y:S01]  /*20390*/  STL [R1+0x330], R9 ;  /* 0x0003300901007387 */ /* 0x000fe20000100800 */
[----:B------:R-:W-:-:S03]  /*203a0*/  SHF.R.S32.HI R6, RZ, 0x1f, R6 ;  /* 0x0000001fff067819 */ /* 0x000fc60000011406 */
[----:B------:R-:W5:Y:S04]  /*203b0*/  LDL R20, [R1+0x318] ;  /* 0x0003180001147983 */ /* 0x000f680000100800 */
[----:B------:R0:W-:Y:S04]  /*203c0*/  STL [R1+0x33c], R8 ;  /* 0x00033c0801007387 */ /* 0x0001e80000100800 */
[----:B------:R-:W5:Y:S04]  /*203d0*/  LDL R19, [R1+0x320] ;  /* 0x0003200001137983 */ /* 0x000f680000100800 */
[----:B------:R1:W-:Y:S01]  /*203e0*/  STL [R1+0x348], R6 ;  /* 0x0003480601007387 */ /* 0x0003e20000100800 */
[----:B------:R-:W-:-:S03]  /*203f0*/  SHF.R.S32.HI R7, RZ, 0x1f, R7 ;  /* 0x0000001fff077819 */ /* 0x000fc60000011407 */
[----:B------:R-:W5:Y:S01]  /*20400*/  LDL R59, [R1+0x324] ;  /* 0x00032400013b7983 */ /* 0x000f620000100800 */
[----:B0-----:R-:W-:-:S03]  /*20410*/  SHF.R.S32.HI R8, RZ, 0x1f, R61 ;  /* 0x0000001fff087819 */ /* 0x001fc6000001143d */
[----:B-1----:R-:W5:Y:S04]  /*20420*/  LDL R6, [R1+0x32c] ;  /* 0x00032c0001067983 */ /* 0x002f680000100800 */
[----:B------:R-:W5:Y:S04]  /*20430*/  LDL R61, [R1+0x334] ;  /* 0x00033400013d7983 */ /* 0x000f680000100800 */
[----:B------:R4:W-:Y:S04]  /*20440*/  STL [R1+0x350], R7 ;  /* 0x0003500701007387 */ /* 0x0009e80000100800 */
[----:B------:R-:W-:Y:S04]  /*20450*/  STL [R1+0x35c], R8 ;  /* 0x00035c0801007387 */ /* 0x000fe80000100800 */
[----:B------:R-:W5:Y:S04]  /*20460*/  LDL R18, [R1+0x338] ;  /* 0x0003380001127983 */ /* 0x000f680000100800 */
[----:B------:R-:W5:Y:S01]  /*20470*/  LDL R17, [R1+0x340] ;  /* 0x0003400001117983 */ /* 0x000f620000100800 */
[----:B----4-:R-:W-:-:S05]  /*20480*/  SHF.R.S32.HI R7, RZ, 0x1f, R60 ;  /* 0x0000001fff077819 */ /* 0x010fca000001143c */
[----:B------:R2:W-:Y:S04]  /*20490*/  STL [R1+0x368], R7 ;  /* 0x0003680701007387 */ /* 0x0005e80000100800 */
[----:B------:R-:W4:Y:S04]  /*204a0*/  LDL R16, [R1+0x344] ;  /* 0x0003440001107983 */ /* 0x000f280000100800 */
[----:B------:R-:W4:Y:S04]  /*204b0*/  LDL R15, [R1+0x34c] ;  /* 0x00034c00010f7983 */ /* 0x000f280000100800 */
[----:B------:R-:W4:Y:S04]  /*204c0*/  LDL R14, [R1+0x354] ;  /* 0x00035400010e7983 */ /* 0x000f280000100800 */
[----:B------:R-:W4:Y:S04]  /*204d0*/  LDL R13, [R1+0x358] ;  /* 0x00035800010d7983 */ /* 0x000f280000100800 */
[----:B------:R-:W4:Y:S04]  /*204e0*/  LDL R11, [R1+0x360] ;  /* 0x00036000010b7983 */ /* 0x000f280000100800 */
[----:B------:R-:W4:Y:S04]  /*204f0*/  LDL R60, [R1+0x364] ;  /* 0x00036400013c7983 */ /* 0x000f280000100800 */
[----:B------:R-:W4:Y:S01]  /*20500*/  LDL R12, [R1+0x36c] ;  /* 0x00036c00010c7983 */ /* 0x000f220000100800 */
[----:B--2---:R-:W-:-:S03]  /*20510*/  SHF.R.S32.HI R7, RZ, 0x1f, R0 ;  /* 0x0000001fff077819 */ /* 0x004fc60000011400 */
[----:B------:R-:W2:Y:S04]  /*20520*/  LDL R0, [R1+0x374] ;  /* 0x0003740001007983 */ /* 0x000ea80000100800 */
[----:B------:R3:W-:Y:S02]  /*20530*/  STL [R1+0x370], R7 ;  /* 0x0003700701007387 */ /* 0x0007e40000100800 */
[----:B---3--:R-:W-:Y:S02]  /*20540*/  SHF.R.S32.HI R7, RZ, 0x1f, R5 ;  /* 0x0000001fff077819 */ /* 0x008fe40000011405 */
[----:B------:R-:W3:Y:S04]  /*20550*/  LDL R5, [R1+0x378] ;  /* 0x0003780001057983 */ /* 0x000ee80000100800 */
[----:B------:R-:W-:Y:S04]  /*20560*/  STL [R1+0x37c], R7 ;  /* 0x00037c0701007387 */ /* 0x000fe80000100800 */
[----:B------:R-:W3:Y:S04]  /*20570*/  LDL R9, [R1+0x380] ;  /* 0x0003800001097983 */ /* 0x000ee80000100800 */
[----:B------:R-:W3:Y:S01]  /*20580*/  LDL R10, [R1+0x384] ;  /* 0x00038400010a7983 */ /* 0x000ee20000100800 */
[----:B-----5:R-:W-:-:S05]  /*20590*/  SHF.R.S32.HI R4, RZ, 0x1f, R4 ;  /* 0x0000001fff047819 */ /* 0x020fca0000011404 */
[----:B------:R0:W-:Y:S04]  /*205a0*/  STL [R1+0x388], R4 ;  /* 0x0003880401007387 */ /* 0x0001e80000100800 */
[----:B0-----:R-:W5:Y:S01]  /*205b0*/  LDL R4, [R1+0x38c] ;  /* 0x00038c0001047983 */ /* 0x001f620000100800 */
[----:B------:R-:W-:-:S03]  /*205c0*/  SHF.R.S32.HI R7, RZ, 0x1f, R2 ;  /* 0x0000001fff077819 */ /* 0x000fc60000011402 */
[----:B------:R-:W5:Y:S04]  /*205d0*/  LDL R2, [R1+0x394] ;  /* 0x0003940001027983 */ /* 0x000f680000100800 */
[----:B------:R0:W-:Y:S04]  /*205e0*/  STL [R1+0x390], R7 ;  /* 0x0003900701007387 */ /* 0x0001e80000100800 */
[----:B------:R-:W5:Y:S01]  /*205f0*/  LDL R8, [R1+0x398] ;  /* 0x0003980001087983 */ /* 0x000f620000100800 */
[----:B------:R-:W-:-:S03]  /*20600*/  SHF.R.S32.HI R3, RZ, 0x1f, R3 ;  /* 0x0000001fff037819 */ /* 0x000fc60000011403 */
[----:B0-----:R-:W5:Y:S04]  /*20610*/  LDL R7, [R1+0x3a0] ;  /* 0x0003a00001077983 */ /* 0x001f680000100800 */
[----:B------:R0:W-:Y:S04]  /*20620*/  STL [R1+0x39c], R3 ;  /* 0x00039c0301007387 */ /* 0x0001e80000100800 */
[----:B0-----:R-:W5:Y:S01]  /*20630*/  LDL R3, [R1+0x3a4] ;  /* 0x0003a40001037983 */ /* 0x001f620000100800 */
[----:B------:R-:W-:Y:S02]  /*20640*/  SHF.R.S32.HI R20, RZ, 0x1f, R20 ;  /* 0x0000001fff147819 */ /* 0x000fe40000011414 */
[----:B------:R-:W-:-:S03]  /*20650*/  SHF.R.S32.HI R19, RZ, 0x1f, R19 ;  /* 0x0000001fff137819 */ /* 0x000fc60000011413 */
[----:B------:R0:W-:Y:S04]  /*20660*/  STL [R1+0x3a8], R20 ;  /* 0x0003a81401007387 */ /* 0x0001e80000100800 */
[----:B------:R1:W-:Y:S01]  /*20670*/  STL [R1+0x3b4], R19 ;  /* 0x0003b41301007387 */ /* 0x0003e20000100800 */
[----:B0-----:R-:W-:-:S03]  /*20680*/  SHF.R.S32.HI R20, RZ, 0x1f, R59 ;  /* 0x0000001fff147819 */ /* 0x001fc6000001143b */
[----:B------:R-:W5:Y:S01]  /*20690*/  LDL R59, [R1+0x3ac] ;  /* 0x0003ac00013b7983 */ /* 0x000f620000100800 */
[----:B-1----:R-:W-:-:S03]  /*206a0*/  SHF.R.S32.HI R19, RZ, 0x1f, R6 ;  /* 0x0000001fff137819 */ /* 0x002fc60000011406 */
[----:B------:R0:W-:Y:S04]  /*206b0*/  STL [R1+0x3bc], R20 ;  /* 0x0003bc1401007387 */ /* 0x0001e80000100800 */
[----:B------:R-:W5:Y:S04]  /*206c0*/  LDL R6, [R1+0x3b0] ;  /* 0x0003b00001067983 */ /* 0x000f680000100800 */
[----:B------:R1:W-:Y:S01]  /*206d0*/  STL [R1+0x3c8], R19 ;  /* 0x0003c81301007387 */ /* 0x0003e20000100800 */
[----:B0-----:R-:W-:-:S03]  /*206e0*/  SHF.R.S32.HI R20, RZ, 0x1f, R61 ;  /* 0x0000001fff147819 */ /* 0x001fc6000001143d */
[----:B------:R-:W5:Y:S01]  /*206f0*/  LDL R61, [R1+0x3b8] ;  /* 0x0003b800013d7983 */ /* 0x000f620000100800 */
[----:B-1----:R-:W-:Y:S02]  /*20700*/  SHF.R.S32.HI R19, RZ, 0x1f, R18 ;  /* 0x0000001fff137819 */ /* 0x002fe40000011412 */
[----:B------:R-:W-:Y:S01]  /*20710*/  SHF.R.S32.HI R18, RZ, 0x1f, R17 ;  /* 0x0000001fff127819 */ /* 0x000fe20000011411 */
[----:B------:R-:W-:Y:S04]  /*20720*/  STL [R1+0x3d0], R20 ;  /* 0x0003d01401007387 */ /* 0x000fe80000100800 */
[----:B------:R-:W-:Y:S04]  /*20730*/  STL [R1+0x3dc], R19 ;  /* 0x0003dc1301007387 */ /* 0x000fe80000100800 */
[----:B------:R-:W-:Y:S01]  /*20740*/  STL [R1+0x3e8], R18 ;  /* 0x0003e81201007387 */ /* 0x000fe20000100800 */
[----:B----4-:R-:W-:-:S02]  /*20750*/  SHF.R.S32.HI R17, RZ, 0x1f, R16 ;  /* 0x0000001fff117819 */ /* 0x010fc40000011410 */
        /* <DEDUP_REMOVED lines=9> */
[----:B------:R-:W4:Y:S01]  /*207f0*/  LDL R60, [R1+0x3c0] ;  /* 0x0003c000013c7983 */ /* 0x000f220000100800 */
[----:B------:R-:W-:-:S03]  /*20800*/  SHF.R.S32.HI R12, RZ, 0x1f, R12 ;  /* 0x0000001fff0c7819 */ /* 0x000fc6000001140c */
[----:B------:R-:W-:Y:S04]  /*20810*/  STL [R1+0x404], R13 ;  /* 0x0004040d01007387 */ /* 0x000fe80000100800 */
[----:B------:R2:W-:Y:S02]  /*20820*/  STL [R1+0x408], R11 ;  /* 0x0004080b01007387 */ /* 0x0005e40000100800 */
[----:B--2---:R-:W-:Y:S02]  /*20830*/  SHF.R.S32.HI R11, RZ, 0x1f, R0 ;  /* 0x0000001fff0b7819 */ /* 0x004fe40000011400 */
[----:B------:R-:W2:Y:S04]  /*20840*/  LDL R0, [R1+0x3c4] ;  /* 0x0003c40001007983 */ /* 0x000ea80000100800 */
[----:B------:R3:W-:Y:S04]  /*20850*/  STL [R1+0x40c], R12 ;  /* 0x00040c0c01007387 */ /* 0x0007e80000100800 */
[----:B------:R0:W-:Y:S01]  /*20860*/  STL [R1+0x410], R11 ;  /* 0x0004100b01007387 */ /* 0x0001e20000100800 */
[----:B---3--:R-:W-:-:S03]  /*20870*/  SHF.R.S32.HI R12, RZ, 0x1f, R5 ;  /* 0x0000001fff0c7819 */ /* 0x008fc60000011405 */
[----:B------:R-:W3:Y:S01]  /*20880*/  LDL R5, [R1+0x3cc] ;  /* 0x0003cc0001057983 */ /* 0x000ee20000100800 */
[----:B0-----:R-:W-:-:S03]  /*20890*/  SHF.R.S32.HI R11, RZ, 0x1f, R9 ;  /* 0x0000001fff0b7819 */ /* 0x001fc60000011409 */
[----:B------:R-:W-:Y:S01]  /*208a0*/  STL [R1+0x414], R12 ;  /* 0x0004140c01007387 */ /* 0x000fe20000100800 */
[----:B------:R-:W-:-:S03]  /*208b0*/  SHF.R.S32.HI R9, RZ, 0x1f, R10 ;  /* 0x0000001fff097819 */ /* 0x000fc6000001140a */
[----:B------:R-:W-:Y:S01]  /*208c0*/  STL [R1+0x418], R11 ;  /* 0x0004180b01007387 */ /* 0x000fe20000100800 */
[----:B-----5:R-:W-:-:S03]  /*208d0*/  SHF.R.S32.HI R10, RZ, 0x1f, R4 ;  /* 0x0000001fff0a7819 */ /* 0x020fc60000011404 */
[----:B------:R-:W5:Y:S04]  /*208e0*/  LDL R4, [R1+0x3d4] ;  /* 0x0003d40001047983 */ /* 0x000f680000100800 */
[----:B------:R0:W-:Y:S04]  /*208f0*/  STL [R1+0x41c], R9 ;  /* 0x00041c0901007387 */ /* 0x0001e80000100800 */
[----:B------:R-:W-:Y:S01]  /*20900*/  STL [R1+0x420], R10 ;  /* 0x0004200a01007387 */ /* 0x000fe20000100800 */
[----:B------:R-:W-:Y:S02]  /*20910*/  SHF.R.S32.HI R8, RZ, 0x1f, R8 ;  /* 0x0000001fff087819 */ /* 0x000fe40000011408 */
[----:B0-----:R-:W-:-:S02]  /*20920*/  SHF.R.S32.HI R9, RZ, 0x1f, R2 ;  /* 0x0000001fff097819 */ /* 0x001fc40000011402 */
[----:B------:R-:W5:Y:S01]  /*20930*/  LDL R2, [R1+0x3d8] ;  /* 0x0003d80001027983 */ /* 0x000f620000100800 */
[----:B------:R-:W-:-:S03]  /*20940*/  SHF.R.S32.HI R7, RZ, 0x1f, R7 ;  /* 0x0000001fff077819 */ /* 0x000fc60000011407 */
[----:B------:R-:W-:Y:S04]  /*20950*/  STL [R1+0x424], R9 ;  /* 0x0004240901007387 */ /* 0x000fe80000100800 */
[----:B------:R-:W-:Y:S04]  /*20960*/  STL [R1+0x428], R8 ;  /* 0x0004280801007387 */ /* 0x000fe80000100800 */
[----:B------:R-:W5:Y:S01]  /*20970*/  LDL R20, [R1+0x3e0] ;  /* 0x0003e00001147983 */ /* 0x000f620000100800 */
[----:B------:R-:W-:-:S03]  /*20980*/  SHF.R.S32.HI R3, RZ, 0x1f, R3 ;  /* 0x0000001fff037819 */ /* 0x000fc60000011403 */
[----:B------:R0:W-:Y:S04]  /*20990*/  STL [R1+0x42c], R7 ;  /* 0x00042c0701007387 */ /* 0x0001e80000100800 */
[----:B------:R-:W5:Y:S04]  /*209a0*/  LDL R19, [R1+0x3e4] ;  /* 0x0003e40001137983 */ /* 0x000f680000100800 */
[----:B------:R1:W-:Y:S04]  /*209b0*/  STL [R1+0x430], R3 ;  /* 0x0004300301007387 */ /* 0x0003e80000100800 */
[----:B0-----:R-:W5:Y:S04]  /*209c0*/  LDL R7, [R1+0x3ec] ;  /* 0x0003ec0001077983 */ /* 0x001f680000100800 */
[----:B-1----:R-:W5:Y:S01]  /*209d0*/  LDL R3, [R1+0x3f0] ;  /* 0x0003f00001037983 */ /* 0x002f620000100800 */
[----:B------:R-:W-:-:S03]  /*209e0*/  SHF.R.S32.HI R9, RZ, 0x1f, R59 ;  /* 0x0000001fff097819 */ /* 0x000fc6000001143b */
[----:B------:R-:W5:Y:S01]  /*209f0*/  LDL R59, [R1+0x49c] ;  /* 0x00049c00013b7983 */ /* 0x000f620000100800 */
[----:B------:R-:W-:-:S03]  /*20a00*/  SHF.R.S32.HI R8, RZ, 0x1f, R6 ;  /* 0x0000001fff087819 */ /* 0x000fc60000011406 */
[----:B------:R-:W-:Y:S01]  /*20a10*/  STL [R1+0x434], R9 ;  /* 0x0004340901007387 */ /* 0x000fe20000100800 */
[----:B------:R-:W-:-:S03]  /*20a20*/  SHF.R.S32.HI R6, RZ, 0x1f, R61 ;  /* 0x0000001fff067819 */ /* 0x000fc6000001143d */
[----:B------:R-:W-:Y:S04]  /*20a30*/  STL [R1+0x438], R8 ;  /* 0x0004380801007387 */ /* 0x000fe80000100800 */
[----:B------:R-:W5:Y:S04]  /*20a40*/  LDL R18, [R1+0x498] ;  /* 0x0004980001127983 */ /* 0x000f680000100800 */
[----:B------:R-:W5:Y:S04]  /*20a50*/  LDL R17, [R1+0x4a4] ;  /* 0x0004a40001117983 */ /* 0x000f680000100800 */
[----:B------:R0:W-:Y:S04]  /*20a60*/  STL [R1+0x43c], R6 ;  /* 0x00043c0601007387 */ /* 0x0001e80000100800 */
[----:B------:R-:W5:Y:S04]  /*20a70*/  LDL R16, [R1+0x4b0] ;  /* 0x0004b00001107983 */ /* 0x000f680000100800 */
[----:B------:R-:W5:Y:S04]  /*20a80*/  LDL R15, [R1+0x4bc] ;  /* 0x0004bc00010f7983 */ /* 0x000f680000100800 */
[----:B------:R-:W5:Y:S04]  /*20a90*/  LDL R14, [R1+0x4c4] ;  /* 0x0004c400010e7983 */ /* 0x000f680000100800 */
[----:B------:R-:W5:Y:S04]  /*20aa0*/  LDL R13, [R1+0x4d0] ;  /* 0x0004d000010d7983 */ /* 0x000f680000100800 */
[----:B------:R-:W5:Y:S04]  /*20ab0*/  LDL R11, [R1+0x4d8] ;  /* 0x0004d800010b7983 */ /* 0x000f680000100800 */
[----:B------:R-:W5:Y:S04]  /*20ac0*/  LDL R61, [R1+0x4e4] ;  /* 0x0004e400013d7983 */ /* 0x000f680000100800 */
[----:B------:R-:W5:Y:S04]  /*20ad0*/  LDL R12, [R1+0x4ec] ;  /* 0x0004ec00010c7983 */ /* 0x000f680000100800 */
[----:B0-----:R-:W5:Y:S01]  /*20ae0*/  LDL R6, [R1+0x4f8] ;  /* 0x0004f80001067983 */ /* 0x001f620000100800 */
[----:B----4-:R-:W-:-:S05]  /*20af0*/  SHF.R.S32.HI R8, RZ, 0x1f, R60 ;  /* 0x0000001fff087819 */ /* 0x010fca000001143c */
[----:B------:R2:W-:Y:S04]  /*20b00*/  STL [R1+0x440], R8 ;  /* 0x0004400801007387 */ /* 0x0005e80000100800 */
[----:B------:R-:W4:Y:S01]  /*20b10*/  LDL R60, [R1+0x504] ;  /* 0x00050400013c7983 */ /* 0x000f220000100800 */
[----:B--2---:R-:W-:-:S05]  /*20b20*/  SHF.R.S32.HI R8, RZ, 0x1f, R0 ;  /* 0x0000001fff087819 */ /* 0x004fca0000011400 */
[----:B------:R-:W-:Y:S04]  /*20b30*/  STL [R1+0x444], R8 ;  /* 0x0004440801007387 */ /* 0x000fe80000100800 */
[----:B------:R-:W2:Y:S04]  /*20b40*/  LDL R9, [R1+0x50c] ;  /* 0x00050c0001097983 */ /* 0x000ea80000100800 */
[----:B------:R-:W2:Y:S01]  /*20b50*/  LDL R10, [R1+0x518] ;  /* 0x00051800010a7983 */ /* 0x000ea20000100800 */
[----:B---3--:R-:W-:-:S05]  /*20b60*/  SHF.R.S32.HI R0, RZ, 0x1f, R5 ;  /* 0x0000001fff007819 */ /* 0x008fca0000011405 */
[----:B------:R0:W-:Y:S04]  /*20b70*/  STL [R1+0x448], R0 ;  /* 0x0004480001007387 */ /* 0x0001e80000100800 */
[----:B------:R-:W3:Y:S04]  /*20b80*/  LDL R5, [R1+0x52c] ;  /* 0x00052c0001057983 */ /* 0x000ee80000100800 */
[----:B0-----:R-:W3:Y:S01]  /*20b90*/  LDL R0, [R1+0x520] ;  /* 0x0005200001007983 */ /* 0x001ee20000100800 */
[----:B-----5:R-:W-:-:S05]  /*20ba0*/  SHF.R.S32.HI R4, RZ, 0x1f, R4 ;  /* 0x0000001fff047819 */ /* 0x020fca0000011404 */
[----:B------:R0:W-:Y:S04]  /*20bb0*/  STL [R1+0x44c], R4 ;  /* 0x00044c0401007387 */ /* 0x0001e80000100800 */
[----:B------:R-:W5:Y:S04]  /*20bc0*/  LDL R8, [R1+0x534] ;  /* 0x0005340001087983 */ /* 0x000f680000100800 */
[----:B0-----:R-:W5:Y:S01]  /*20bd0*/  LDL R4, [R1+0x540] ;  /* 0x0005400001047983 */ /* 0x001f620000100800 */
[----:B------:R-:W-:-:S05]  /*20be0*/  SHF.R.S32.HI R2, RZ, 0x1f, R2 ;  /* 0x0000001fff027819 */ /* 0x000fca0000011402 */
[----:B------:R0:W-:Y:S01]  /*20bf0*/  STL [R1+0x450], R2 ;  /* 0x0004500201007387 */ /* 0x0001e20000100800 */
[----:B------:R-:W-:-:S03]  /*20c00*/  SHF.R.S32.HI R20, RZ, 0x1f, R20 ;  /* 0x0000001fff147819 */ /* 0x000fc60000011414 */
[----:B0-----:R-:W5:Y:S04]  /*20c10*/  LDL R2, [R1+0x548] ;  /* 0x0005480001027983 */ /* 0x001f680000100800 */
[----:B------:R0:W-:Y:S01]  /*20c20*/  STL [R1+0x454], R20 ;  /* 0x0004541401007387 */ /* 0x0001e20000100800 */
[----:B------:R-:W-:-:S05]  /*20c30*/  SHF.R.S32.HI R19, RZ, 0x1f, R19 ;  /* 0x0000001fff137819 */ /* 0x000fca0000011413 */
        /* <DEDUP_REMOVED lines=24> */
[----:B------:R-:W5:Y:S01]  /*20dc0*/  LDL R61, [R1+0x574] ;  /* 0x00057400013d7983 */ /* 0x000f620000100800 */
[----:B------:R-:W-:-:S03]  /*20dd0*/  SHF.R.S32.HI R12, RZ, 0x1f, R12 ;  /* 0x0000001fff0c7819 */ /* 0x000fc6000001140c */
[----:B------:R-:W-:Y:S04]  /*20de0*/  STL [R1+0x490], R13 ;  /* 0x0004900d01007387 */ /* 0x000fe80000100800 */
[----:B------:R0:W-:Y:S02]  /*20df0*/  STL [R1+0x4a8], R11 ;  /* 0x0004a80b01007387 */ /* 0x0001e40000100800 */
[----:B0-----:R-:W-:Y:S02]  /*20e00*/  SHF.R.S32.HI R11, RZ, 0x1f, R6 ;  /* 0x0000001fff0b7819 */ /* 0x001fe40000011406 */
[----:B------:R-:W5:Y:S04]  /*20e10*/  LDL R6, [R1+0x57c] ;  /* 0x00057c0001067983 */ /* 0x000f680000100800 */
[----:B------:R4:W-:Y:S04]  /*20e20*/  STL [R1+0x4b8], R12 ;  /* 0x0004b80c01007387 */ /* 0x0009e80000100800 */
[----:B------:R2:W-:Y:S01]  /*20e30*/  STL [R1+0x4cc], R11 ;  /* 0x0004cc0b01007387 */ /* 0x0005e20000100800 */
[----:B----4-:R-:W-:-:S03]  /*20e40*/  SHF.R.S32.HI R12, RZ, 0x1f, R60 ;  /* 0x0000001fff0c7819 */ /* 0x010fc6000001143c */
[----:B------:R-:W4:Y:S04]  /*20e50*/  LDL R60, [R1+0x588] ;  /* 0x00058800013c7983 */ /* 0x000f280000100800 */
[----:B------:R-:W-:Y:S01]  /*20e60*/  STL [R1+0x4e0], R12 ;  /* 0x0004e00c01007387 */ /* 0x000fe20000100800 */
[----:B--2---:R-:W-:Y:S02]  /*20e70*/  SHF.R.S32.HI R11, RZ, 0x1f, R9 ;  /* 0x0000001fff0b7819 */ /* 0x004fe40000011409 */
[----:B------:R-:W-:-:S03]  /*20e80*/  SHF.R.S32.HI R9, RZ, 0x1f, R10 ;  /* 0x0000001fff097819 */ /* 0x000fc6000001140a */
[----:B------:R-:W-:Y:S01]  /*20e90*/  STL [R1+0x4f0], R11 ;  /* 0x0004f00b01007387 */ /* 0x000fe20000100800 */
[----:B---3--:R-:W-:-:S03]  /*20ea0*/  SHF.R.S32.HI R10, RZ, 0x1f, R0 ;  /* 0x0000001fff0a7819 */ /* 0x008fc60000011400 */
[----:B------:R-:W2:Y:S04]  /*20eb0*/  LDL R0, [R1+0x590] ;  /* 0x0005900001007983 */ /* 0x000ea80000100800 */
[----:B------:R0:W-:Y:S04]  /*20ec0*/  STL [R1+0x500], R9 ;  /* 0x0005000901007387 */ /* 0x0001e80000100800 */
[----:B------:R-:W-:Y:S01]  /*20ed0*/  STL [R1+0x514], R10 ;  /* 0x0005140a01007387 */ /* 0x000fe20000100800 */
[----:B0-----:R-:W-:-:S03]  /*20ee0*/  SHF.R.S32.HI R9, RZ, 0x1f, R5 ;  /* 0x0000001fff097819 */ /* 0x001fc60000011405 */
[----:B------:R-:W3:Y:S01]  /*20ef0*/  LDL R5, [R1+0x59c] ;  /* 0x00059c0001057983 */ /* 0x000ee20000100800 */
[----:B-----5:R-:W-:-:S03]  /*20f00*/  SHF.R.S32.HI R8, RZ, 0x1f, R8 ;  /* 0x0000001fff087819 */ /* 0x020fc60000011408 */
[----:B------:R-:W-:Y:S01]  /*20f10*/  STL [R1+0x528], R9 ;  /* 0x0005280901007387 */ /* 0x000fe20000100800 */
[----:B------:R-:W-:-:S03]  /*20f20*/  SHF.R.S32.HI R4, RZ, 0x1f, R4 ;  /* 0x0000001fff047819 */ /* 0x000fc60000011404 */
[----:B------:R-:W-:Y:S04]  /*20f30*/  STL [R1+0x53c], R8 ;  /* 0x00053c0801007387 */ /* 0x000fe80000100800 */
[----:B------:R-:W5:Y:S04]  /*20f40*/  LDL R20, [R1+0x5a4] ;  /* 0x0005a40001147983 */ /* 0x000f680000100800 */
[----:B------:R0:W-:Y:S04]  /*20f50*/  STL [R1+0x54c], R4 ;  /* 0x00054c0401007387 */ /* 0x0001e80000100800 */
[----:B------:R-:W5:Y:S01]  /*20f60*/  LDL R19, [R1+0x5b0] ;  /* 0x0005b00001137983 */ /* 0x000f620000100800 */
[----:B------:R-:W-:-:S05]  /*20f70*/  SHF.R.S32.HI R2, RZ, 0x1f, R2 ;  /* 0x0000001fff027819 */ /* 0x000fca0000011402 */
[----:B------:R1:W-:Y:S04]  /*20f80*/  STL [R1+0x560], R2 ;  /* 0x0005600201007387 */ /* 0x0003e80000100800 */
[----:B0-----:R-:W5:Y:S04]  /*20f90*/  LDL R4, [R1+0x5bc] ;  /* 0x0005bc0001047983 */ /* 0x001f680000100800 */
[----:B-1----:R-:W5:Y:S01]  /*20fa0*/  LDL R2, [R1+0x5c4] ;  /* 0x0005c40001027983 */ /* 0x002f620000100800 */
[----:B------:R-:W-:-:S03]  /*20fb0*/  SHF.R.S32.HI R8, RZ, 0x1f, R3 ;  /* 0x0000001fff087819 */ /* 0x000fc60000011403 */
[----:B------:R-:W5:Y:S01]  /*20fc0*/  LDL R3, [R1+0x5d0] ;  /* 0x0005d00001037983 */ /* 0x000f620000100800 */
[----:B------:R-:W-:-:S05]  /*20fd0*/  SHF.R.S32.HI R7, RZ, 0x1f, R7 ;  /* 0x0000001fff077819 */ /* 0x000fca0000011407 */
[----:B------:R0:W-:Y:S04]  /*20fe0*/  STL [R1+0x570], R7 ;  /* 0x0005700701007387 */ /* 0x0001e80000100800 */
[----:B------:R-:W-:Y:S04]  /*20ff0*/  STL [R1+0x584], R8 ;  /* 0x0005840801007387 */ /* 0x000fe80000100800 */
[----:B------:R-:W5:Y:S01]  /*21000*/  LDL R18, [R1+0x5d8] ;  /* 0x0005d80001127983 */ /* 0x000f620000100800 */
[----:B0-----:R-:W-:-:S03]  /*21010*/  SHF.R.S32.HI R7, RZ, 0x1f, R59 ;  /* 0x0000001fff077819 */ /* 0x001fc6000001143b */
[----:B------:R-:W5:Y:S04]  /*21020*/  LDL R17, [R1+0x5e4] ;  /* 0x0005e40001117983 */ /* 0x000f680000100800 */
[----:B------:R0:W-:Y:S04]  /*21030*/  STL [R1+0x598], R7 ;  /* 0x0005980701007387 */ /* 0x0001e80000100800 */
[----:B------:R-:W5:Y:S04]  /*21040*/  LDL R16, [R1+0x5ec] ;  /* 0x0005ec0001107983 */ /* 0x000f680000100800 */
[----:B------:R-:W5:Y:S04]  /*21050*/  LDL R15, [R1+0x5f8] ;  /* 0x0005f800010f7983 */ /* 0x000f680000100800 */
[----:B------:R-:W5:Y:S04]  /*21060*/  LDL R14, [R1+0x604] ;  /* 0x00060400010e7983 */ /* 0x000f680000100800 */
[----:B------:R-:W5:Y:S04]  /*21070*/  LDL R13, [R1+0x60c] ;  /* 0x00060c00010d7983 */ /* 0x000f680000100800 */
[----:B------:R-:W5:Y:S01]  /*21080*/  LDL R11, [R1+0x620] ;  /* 0x00062000010b7983 */ /* 0x000f620000100800 */
[----:B0-----:R-:W-:-:S03]  /*21090*/  SHF.R.S32.HI R7, RZ, 0x1f, R61 ;  /* 0x0000001fff077819 */ /* 0x001fc6000001143d */
[----:B------:R-:W5:Y:S04]  /*210a0*/  LDL R12, [R1+0x478] ;  /* 0x00047800010c7983 */ /* 0x000f680000100800 */
[----:B------:R-:W5:Y:S04]  /*210b0*/  LDL R9, [R1+0x480] ;  /* 0x0004800001097983 */ /* 0x000f680000100800 */
[----:B------:R-:W5:Y:S04]  /*210c0*/  LDL R61, [R1+0x484] ;  /* 0x00048400013d7983 */ /* 0x000f680000100800 */
[----:B------:R0:W-:Y:S04]  /*210d0*/  STL [R1+0x5a8], R7 ;  /* 0x0005a80701007387 */ /* 0x0001e80000100800 */
[----:B------:R-:W5:Y:S01]  /*210e0*/  LDL R10, [R1+0x48c] ;  /* 0x00048c00010a7983 */ /* 0x000f620000100800 */
[----:B0-----:R-:W-:-:S05]  /*210f0*/  SHF.R.S32.HI R7, RZ, 0x1f, R6 ;  /* 0x0000001fff077819 */ /* 0x001fca0000011406 */
[----:B------:R0:W-:Y:S04]  /*21100*/  STL [R1+0x5b8], R7 ;  /* 0x0005b80701007387 */ /* 0x0001e80000100800 */
[----:B------:R-:W5:Y:S04]  /*21110*/  LDL R8, [R1+0x494] ;  /* 0x0004940001087983 */ /* 0x000f680000100800 */
[----:B0-----:R-:W5:Y:S01]  /*21120*/  LDL R7, [R1+0x4a0] ;  /* 0x0004a00001077983 */ /* 0x001f620000100800 */
[----:B----4-:R-:W-:-:S05]  /*21130*/  SHF.R.S32.HI R6, RZ, 0x1f, R60 ;  /* 0x0000001fff067819 */ /* 0x010fca000001143c */
[----:B------:R0:W-:Y:S04]  /*21140*/  STL [R1+0x5cc], R6 ;  /* 0x0005cc0601007387 */ /* 0x0001e80000100800 */
[----:B------:R-:W4:Y:S04]  /*21150*/  LDL R59, [R1+0x4ac] ;  /* 0x0004ac00013b7983 */ /* 0x000f280000100800 */
[----:B0-----:R-:W4:Y:S01]  /*21160*/  LDL R6, [R1+0x4b4] ;  /* 0x0004b40001067983 */ /* 0x001f220000100800 */
[----:B--2---:R-:W-:-:S05]  /*21170*/  SHF.R.S32.HI R0, RZ, 0x1f, R0 ;  /* 0x0000001fff007819 */ /* 0x004fca0000011400 */
[----:B------:R0:W-:Y:S04]  /*21180*/  STL [R1+0x5e0], R0 ;  /* 0x0005e00001007387 */ /* 0x0001e80000100800 */
[----:B------:R-:W2:Y:S04]  /*21190*/  LDL R60, [R1+0x4c0] ;  /* 0x0004c000013c7983 */ /* 0x000ea80000100800 */
[----:B0-----:R-:W2:Y:S01]  /*211a0*/  LDL R0, [R1+0x4c8] ;  /* 0x0004c80001007983 */ /* 0x001ea20000100800 */
[----:B---3--:R-:W-:-:S05]  /*211b0*/  SHF.R.S32.HI R5, RZ, 0x1f, R5 ;  /* 0x0000001fff057819 */ /* 0x008fca0000011405 */
[----:B------:R0:W-:Y:S01]  /*211c0*/  STL [R1+0x5f4], R5 ;  /* 0x0005f40501007387 */ /* 0x0001e20000100800 */
[----:B-----5:R-:W-:-:S03]  /*211d0*/  SHF.R.S32.HI R20, RZ, 0x1f, R20 ;  /* 0x0000001fff147819 */ /* 0x020fc60000011414 */
[----:B0-----:R-:W3:Y:S04]  /*211e0*/  LDL R5, [R1+0x4d4] ;  /* 0x0004d40001057983 */ /* 0x001ee80000100800 */
        /* <DEDUP_REMOVED lines=10> */
[----:B------:R-:W5:Y:S04]  /*21290*/  LDL R3, [R1+0x4f4] ;  /* 0x0004f40001037983 */ /* 0x000f680000100800 */
[----:B------:R-:W-:Y:S01]  /*212a0*/  STL [R1+0x638], R20 ;  /* 0x0006381401007387 */ /* 0x000fe20000100800 */
[----:B-1----:R-:W-:Y:S02]  /*212b0*/  SHF.R.S32.HI R19, RZ, 0x1f, R18 ;  /* 0x0000001fff137819 */ /* 0x002fe40000011412 */
        /* <DEDUP_REMOVED lines=13> */
[----:B------:R-:W5:Y:S04]  /*21390*/  LDL R12, [R1+0x4fc] ;  /* 0x0004fc00010c7983 */ /* 0x000f680000100800 */
[----:B------:R0:W-:Y:S04]  /*213a0*/  STL [R1+0x660], R11 ;  /* 0x0006600b01007387 */ /* 0x0001e80000100800 */
[----:B------:R-:W-:Y:S01]  /*213b0*/  STL [R1+0x65c], R13 ;  /* 0x00065c0d01007387 */ /* 0x000fe20000100800 */
[----:B0-----:R-:W-:Y:S02]  /*213c0*/  SHF.R.S32.HI R11, RZ, 0x1f, R9 ;  /* 0x0000001fff0b7819 */ /* 0x001fe40000011409 */
[----:B------:R-:W-:-:S02]  /*213d0*/  SHF.R.S32.HI R9, RZ, 0x1f, R61 ;  /* 0x0000001fff097819 */ /* 0x000fc4000001143d */
[----:B------:R-:W5:Y:S04]  /*213e0*/  LDL R61, [R1+0x508] ;  /* 0x00050800013d7983 */ /* 0x000f680000100800 */
[----:B------:R0:W-:Y:S04]  /*213f0*/  STL [R1+0x664], R11 ;  /* 0x0006640b01007387 */ /* 0x0001e80000100800 */
[----:B------:R1:W-:Y:S01]  /*21400*/  STL [R1+0x668], R9 ;  /* 0x0006680901007387 */ /* 0x0003e20000100800 */
[----:B0-----:R-:W-:Y:S02]  /*21410*/  SHF.R.S32.HI R11, RZ, 0x1f, R10 ;  /* 0x0000001fff0b7819 */ /* 0x001fe4000001140a */
[----:B------:R-:W-:-:S02]  /*21420*/  SHF.R.S32.HI R10, RZ, 0x1f, R8 ;  /* 0x0000001fff0a7819 */ /* 0x000fc40000011408 */
[----:B------:R-:W-:Y:S01]  /*21430*/  SHF.R.S32.HI R7, RZ, 0x1f, R7 ;  /* 0x0000001fff077819 */ /* 0x000fe20000011407 */
[----:B-1----:R-:W5:Y:S04]  /*21440*/  LDL R9, [R1+0x510] ;  /* 0x0005100001097983 */ /* 0x002f680000100800 */
[----:B------:R-:W-:Y:S04]  /*21450*/  STL [R1+0x66c], R11 ;  /* 0x00066c0b01007387 */ /* 0x000fe80000100800 */
[----:B------:R0:W-:Y:S04]  /*21460*/  STL [R1+0x670], R10 ;  /* 0x0006700a01007387 */ /* 0x0001e80000100800 */
[----:B0-----:R-:W5:Y:S04]  /*21470*/  LDL R10, [R1+0x51c] ;  /* 0x00051c00010a7983 */ /* 0x001f680000100800 */
[----:B------:R0:W-:Y:S01]  /*21480*/  STL [R1+0x674], R7 ;  /* 0x0006740701007387 */ /* 0x0001e20000100800 */
[----:B----4-:R-:W-:-:S02]  /*21490*/  SHF.R.S32.HI R8, RZ, 0x1f, R59 ;  /* 0x0000001fff087819 */ /* 0x010fc4000001143b */
[----:B0-----:R-:W-:-:S03]  /*214a0*/  SHF.R.S32.HI R7, RZ, 0x1f, R6 ;  /* 0x0000001fff077819 */ /* 0x001fc60000011406 */
[----:B------:R0:W-:Y:S04]  /*214b0*/  STL [R1+0x678], R8 ;  /* 0x0006780801007387 */ /* 0x0001e80000100800 */
[----:B0-----:R-:W4:Y:S04]  /*214c0*/  LDL R8, [R1+0x524] ;  /* 0x0005240001087983 */ /* 0x001f280000100800 */
[----:B------:R-:W-:Y:S01]  /*214d0*/  STL [R1+0x67c], R7 ;  /* 0x00067c0701007387 */ /* 0x000fe20000100800 */
[----:B--2---:R-:W-:Y:S02]  /*214e0*/  SHF.R.S32.HI R6, RZ, 0x1f, R60 ;  /* 0x0000001fff067819 */ /* 0x004fe4000001143c */
[----:B------:R-:W-:-:S03]  /*214f0*/  SHF.R.S32.HI R0, RZ, 0x1f, R0 ;  /* 0x0000001fff007819 */ /* 0x000fc60000011400 */
[----:B------:R-:W-:Y:S04]  /*21500*/  STL [R1+0x680], R6 ;  /* 0x0006800601007387 */ /* 0x000fe80000100800 */
[----:B------:R-:W2:Y:S04]  /*21510*/  LDL R20, [R1+0x530] ;  /* 0x0005300001147983 */ /* 0x000ea80000100800 */
[----:B------:R0:W-:Y:S01]  /*21520*/  STL [R1+0x684], R0 ;  /* 0x0006840001007387 */ /* 0x0001e20000100800 */
[----:B---3--:R-:W-:-:S03]  /*21530*/  SHF.R.S32.HI R5, RZ, 0x1f, R5 ;  /* 0x0000001fff057819 */ /* 0x008fc60000011405 */
[----:B0-----:R-:W3:Y:S04]  /*21540*/  LDL R0, [R1+0x538] ;  /* 0x0005380001007983 */ /* 0x001ee80000100800 */
[----:B------:R5:W-:Y:S04]  /*21550*/  STL [R1+0x688], R5 ;  /* 0x0006880501007387 */ /* 0x000be80000100800 */
[----:B------:R-:W3:Y:S04]  /*21560*/  LDL R7, [R1+0x544] ;  /* 0x0005440001077983 */ /* 0x000ee80000100800 */
[----:B------:R-:W3:Y:S04]  /*21570*/  LDL R59, [R1+0x550] ;  /* 0x00055000013b7983 */ /* 0x000ee80000100800 */
[----:B------:R-:W3:Y:S01]  /*21580*/  LDL R6, [R1+0x558] ;  /* 0x0005580001067983 */ /* 0x000ee20000100800 */
[----:B-----5:R-:W-:-:S05]  /*21590*/  SHF.R.S32.HI R5, RZ, 0x1f, R4 ;  /* 0x0000001fff057819 */ /* 0x020fca0000011404 */
[----:B------:R0:W-:Y:S01]  /*215a0*/  STL [R1+0x68c], R5 ;  /* 0x00068c0501007387 */ /* 0x0001e20000100800 */
[----:B------:R-:W-:-:S05]  /*215b0*/  SHF.R.S32.HI R4, RZ, 0x1f, R2 ;  /* 0x0000001fff047819 */ /* 0x000fca0000011402 */
[----:B------:R1:W-:Y:S01]  /*215c0*/  STL [R1+0x690], R4 ;  /* 0x0006900401007387 */ /* 0x0003e20000100800 */
[----:B------:R-:W-:-:S03]  /*215d0*/  SHF.R.S32.HI R2, RZ, 0x1f, R3 ;  /* 0x0000001fff027819 */ /* 0x000fc60000011403 */
[----:B0-----:R-:W5:Y:S04]  /*215e0*/  LDL R5, [R1+0x564] ;  /* 0x0005640001057983 */ /* 0x001f680000100800 */
[----:B-1----:R-:W5:Y:S04]  /*215f0*/  LDL R4, [R1+0x56c] ;  /* 0x00056c0001047983 */ /* 0x002f680000100800 */
[----:B------:R0:W-:Y:S04]  /*21600*/  STL [R1+0x694], R2 ;  /* 0x0006940201007387 */ /* 0x0001e80000100800 */
[----:B------:R-:W5:Y:S04]  /*21610*/  LDL R3, [R1+0x580] ;  /* 0x0005800001037983 */ /* 0x000f680000100800 */
[----:B------:R-:W5:Y:S04]  /*21620*/  LDL R19, [R1+0x58c] ;  /* 0x00058c0001137983 */ /* 0x000f680000100800 */
[----:B0-----:R-:W5:Y:S04]  /*21630*/  LDL R2, [R1+0x578] ;  /* 0x0005780001027983 */ /* 0x001f680000100800 */
[----:B------:R-:W5:Y:S04]  /*21640*/  LDL R18, [R1+0x594] ;  /* 0x0005940001127983 */ /* 0x000f680000100800 */
[----:B------:R-:W5:Y:S04]  /*21650*/  LDL R17, [R1+0x5a0] ;  /* 0x0005a00001117983 */ /* 0x000f680000100800 */
[----:B------:R-:W5:Y:S04]  /*21660*/  LDL R60, [R1+0x5ac] ;  /* 0x0005ac00013c7983 */ /* 0x000f680000100800 */
[----:B------:R-:W5:Y:S04]  /*21670*/  LDL R16, [R1+0x5b4] ;  /* 0x0005b40001107983 */ /* 0x000f680000100800 */
[----:B------:R-:W5:Y:S01]  /*21680*/  LDL R11, [R1+0x5c0] ;  /* 0x0005c000010b7983 */ /* 0x000f620000100800 */
[----:B------:R-:W-:-:S05]  /*21690*/  SHF.R.S32.HI R12, RZ, 0x1f, R12 ;  /* 0x0000001fff0c7819 */ /* 0x000fca000001140c */
[----:B------:R0:W-:Y:S02]  /*216a0*/  STL [R1+0x698], R12 ;  /* 0x0006980c01007387 */ /* 0x0001e40000100800 */
[----:B0-----:R-:W-:Y:S02]  /*216b0*/  SHF.R.S32.HI R12, RZ, 0x1f, R61 ;  /* 0x0000001fff0c7819 */ /* 0x001fe4000001143d */
[----:B------:R-:W5:Y:S04]  /*216c0*/  LDL R61, [R1+0x5c8] ;  /* 0x0005c800013d7983 */ /* 0x000f680000100800 */
[----:B------:R0:W-:Y:S04]  /*216d0*/  STL [R1+0x69c], R12 ;  /* 0x00069c0c01007387 */ /* 0x0001e80000100800 */
[----:B------:R-:W5:Y:S04]  /*216e0*/  LDL R15, [R1+0x5d4] ;  /* 0x0005d400010f7983 */ /* 0x000f680000100800 */
[----:B------:R-:W5:Y:S01]  /*216f0*/  LDL R14, [R1+0x5dc] ;  /* 0x0005dc00010e7983 */ /* 0x000f620000100800 */
[----:B------:R-:W-:-:S05]  /*21700*/  SHF.R.S32.HI R9, RZ, 0x1f, R9 ;  /* 0x0000001fff097819 */ /* 0x000fca0000011409 */
[----:B------:R1:W-:Y:S04]  /*21710*/  STL [R1+0x6a0], R9 ;  /* 0x0006a00901007387 */ /* 0x0003e80000100800 */
[----:B0-----:R-:W5:Y:S04]  /*21720*/  LDL R12, [R1+0x5e8] ;  /* 0x0005e800010c7983 */ /* 0x001f680000100800 */
[----:B-1----:R-:W5:Y:S01]  /*21730*/  LDL R9, [R1+0x5f0] ;  /* 0x0005f00001097983 */ /* 0x002f620000100800 */
[----:B------:R-:W-:-:S05]  /*21740*/  SHF.R.S32.HI R10, RZ, 0x1f, R10 ;  /* 0x0000001fff0a7819 */ /* 0x000fca000001140a */
[----:B------:R0:W-:Y:S04]  /*21750*/  STL [R1+0x6a4], R10 ;  /* 0x0006a40a01007387 */ /* 0x0001e80000100800 */
[----:B------:R-:W5:Y:S04]  /*21760*/  LDL R13, [R1+0x5fc] ;  /* 0x0005fc00010d7983 */ /* 0x000f680000100800 */
[----:B0-----:R-:W5:Y:S01]  /*21770*/  LDL R10, [R1+0x608] ;  /* 0x00060800010a7983 */ /* 0x001f620000100800 */
[----:B----4-:R-:W-:-:S05]  /*21780*/  SHF.R.S32.HI R8, RZ, 0x1f, R8 ;  /* 0x0000001fff087819 */ /* 0x010fca0000011408 */
[----:B------:R0:W-:Y:S04]  /*21790*/  STL [R1+0x6a8], R8 ;  /* 0x0006a80801007387 */ /* 0x0001e80000100800 */
[----:B0-----:R-:W4:Y:S01]  /*217a0*/  LDL R8, [R1+0x610] ;  /* 0x0006100001087983 */ /* 0x001f220000100800 */
[----:B--2---:R-:W-:-:S05]  /*217b0*/  SHF.R.S32.HI R20, RZ, 0x1f, R20 ;  /* 0x0000001fff147819 */ /* 0x004fca0000011414 */
[----:B------:R0:W-:Y:S01]  /*217c0*/  STL [R1+0x6ac], R20 ;  /* 0x0006ac1401007387 */ /* 0x0001e20000100800 */
[----:B---3--:R-:W-:-:S03]  /*217d0*/  SHF.R.S32.HI R0, RZ, 0x1f, R0 ;  /* 0x0000001fff007819 */ /* 0x008fc60000011400 */
[----:B0-----:R-:W2:Y:S04]  /*217e0*/  LDL.LU R20, [R1+0x59d4] ;  /* 0x0059d40001147983 */ /* 0x001ea80000300800 */
[----:B------:R0:W-:Y:S01]  /*217f0*/  STL [R1+0x6b0], R0 ;  /* 0x0006b00001007387 */ /* 0x0001e20000100800 */
[----:B------:R-:W-:Y:S02]  /*21800*/  SHF.R.S32.HI R7, RZ, 0x1f, R7 ;  /* 0x0000001fff077819 */ /* 0x000fe40000011407 */
[----:B------:R-:W-:Y:S01]  /*21810*/  SHF.R.S32.HI R59, RZ, 0x1f, R59 ;  /* 0x0000001fff3b7819 */ /* 0x000fe2000001143b */
[----:B0-----:R-:W3:Y:S01]  /*21820*/  LDL.LU R0, [R1+0x59d0] ;  /* 0x0059d00001007983 */ /* 0x001ee20000300800 */
[----:B------:R-:W-:-:S03]  /*21830*/  SHF.R.S32.HI R6, RZ, 0x1f, R6 ;  /* 0x0000001fff067819 */ /* 0x000fc60000011406 */
[----:B------:R0:W-:Y:S04]  /*21840*/  STL [R1+0x6b4], R7 ;  /* 0x0006b40701007387 */ /* 0x0001e80000100800 */
[----:B0-----:R-:W2:Y:S04]  /*21850*/  LDL R7, [R1+0x628] ;  /* 0x0006280001077983 */ /* 0x001ea80000100800 */
[----:B------:R0:W-:Y:S01]  /*21860*/  STL [R1+0x6b8], R59 ;  /* 0x0006b83b01007387 */ /* 0x0001e20000100800 */
[----:B-----5:R-:W-:Y:S02]  /*21870*/  SHF.R.S32.HI R5, RZ, 0x1f, R5 ;  /* 0x0000001fff057819 */ /* 0x020fe40000011405 */
[----:B------:R-:W-:Y:S01]  /*21880*/  SHF.R.S32.HI R4, RZ, 0x1f, R4 ;  /* 0x0000001fff047819 */ /* 0x000fe20000011404 */
[----:B0-----:R-:W5:Y:S04]  /*21890*/  LDL R59, [R1+0x62c] ;  /* 0x00062c00013b7983 */ /* 0x001f680000100800 */
[----:B------:R0:W-:Y:S01]  /*218a0*/  STL [R1+0x6bc], R6 ;  /* 0x0006bc0601007387 */ /* 0x0001e20000100800 */
[----:B------:R-:W-:-:S03]  /*218b0*/  SHF.R.S32.HI R3, RZ, 0x1f, R3 ;  /* 0x0000001fff037819 */ /* 0x000fc60000011403 */
[----:B0-----:R-:W2:Y:S01]  /*218c0*/  LDL R6, [R1+0x634] ;  /* 0x0006340001067983 */ /* 0x001ea20000100800 */
[----:B------:R-:W-:-:S03]  /*218d0*/  SHF.R.S32.HI R2, RZ, 0x1f, R2 ;  /* 0x0000001fff027819 */ /* 0x000fc60000011402 */
[----:B------:R0:W-:Y:S04]  /*218e0*/  STL [R1+0x6c0], R5 ;  /* 0x0006c00501007387 */ /* 0x0001e80000100800 */
[----:B0-----:R-:W2:Y:S04]  /*218f0*/  LDL.LU R5, [R1+0x59cc] ;  /* 0x0059cc0001057983 */ /* 0x001ea80000300800 */
[----:B------:R0:W-:Y:S04]  /*21900*/  STL [R1+0x6c4], R4 ;  /* 0x0006c40401007387 */ /* 0x0001e80000100800 */
[----:B0-----:R-:W2:Y:S04]  /*21910*/  LDL.LU R4, [R1+0x59c8] ;  /* 0x0059c80001047983 */ /* 0x001ea80000300800 */
[----:B------:R0:W-:Y:S04]  /*21920*/  STL [R1+0x6c8], R2 ;  /* 0x0006c80201007387 */ /* 0x0001e80000100800 */
[----:B0-----:R-:W2:Y:S04]  /*21930*/  LDL.LU R2, [R1+0x59c4] ;  /* 0x0059c40001027983 */ /* 0x001ea80000300800 */
[----:B------:R0:W-:Y:S04]  /*21940*/  STL [R1+0x6cc], R3 ;  /* 0x0006cc0301007387 */ /* 0x0001e80000100800 */
[----:B0-----:R-:W3:Y:S01]  /*21950*/  LDL.LU R3, [R1+0x59c0] ;  /* 0x0059c00001037983 */ /* 0x001ee20000300800 */
[----:B------:R-:W-:-:S02]  /*21960*/  SHF.R.S32.HI R19, RZ, 0x1f, R19 ;  /* 0x0000001fff137819 */ /* 0x000fc40000011413 */
[----:B------:R-:W-:-:S03]  /*21970*/  SHF.R.S32.HI R17, RZ, 0x1f, R17 ;  /* 0x0000001fff117819 */ /* 0x000fc60000011411 */
[----:B------:R0:W-:Y:S02]  /*21980*/  STL [R1+0x6d0], R19 ;  /* 0x0006d01301007387 */ /* 0x0001e40000100800 */
[----:B0-----:R-:W-:Y:S02]  /*21990*/  SHF.R.S32.HI R19, RZ, 0x1f, R18 ;  /* 0x0000001fff137819 */ /* 0x001fe40000011412 */
[----:B------:R-:W-:-:S03]  /*219a0*/  SHF.R.S32.HI R18, RZ, 0x1f, R60 ;  /* 0x0000001fff127819 */ /* 0x000fc6000001143c */
[----:B------:R-:W-:Y:S04]  /*219b0*/  STL [R1+0x6d4], R19 ;  /* 0x0006d41301007387 */ /* 0x000fe80000100800 */
[----:B------:R-:W5:Y:S04]  /*219c0*/  LDL.LU R60, [R1+0x200] ;  /* 0x00020000013c7983 */ /* 0x000f680000300800 */
[----:B------:R0:W-:Y:S04]  /*219d0*/  STL [R1+0x6d8], R17 ;  /* 0x0006d81101007387 */ /* 0x0001e80000100800 */
[----:B------:R-:W-:Y:S01]  /*219e0*/  STL [R1+0x6dc], R18 ;  /* 0x0006dc1201007387 */ /* 0x000fe20000100800 */
[----:B0-----:R-:W-:-:S02]  /*219f0*/  SHF.R.S32.HI R17, RZ, 0x1f, R16 ;  /* 0x0000001fff117819 */ /* 0x001fc40000011410 */
[----:B------:R-:W-:Y:S02]  /*21a00*/  SHF.R.S32.HI R16, RZ, 0x1f, R11 ;  /* 0x0000001fff107819 */ /* 0x000fe4000001140b */
[----:B------:R-:W5:Y:S04]  /*21a10*/  LDL.LU R11, [R1+0x9c] ;  /* 0x00009c00010b7983 */ /* 0x000f680000300800 */
[----:B------:R0:W-:Y:S04]  /*21a20*/  STL [R1+0x6e0], R17 ;  /* 0x0006e01101007387 */ /* 0x0001e80000100800 */
[----:B------:R1:W-:Y:S01]  /*21a30*/  STL [R1+0x6e4], R16 ;  /* 0x0006e41001007387 */ /* 0x0003e20000100800 */
[----:B0-----:R-:W-:-:S03]  /*21a40*/  SHF.R.S32.HI R17, RZ, 0x1f, R61 ;  /* 0x0000001fff117819 */ /* 0x001fc6000001143d */
[----:B------:R-:W5:Y:S01]  /*21a50*/  LDL.LU R61, [R1+0x1fc] ;  /* 0x0001fc00013d7983 */ /* 0x000f620000300800 */
[----:B-1----:R-:W-:Y:S02]  /*21a60*/  SHF.R.S32.HI R16, RZ, 0x1f, R15 ;  /* 0x0000001fff107819 */ /* 0x002fe4000001140f */
[----:B------:R-:W-:Y:S01]  /*21a70*/  SHF.R.S32.HI R15, RZ, 0x1f, R14 ;  /* 0x0000001fff0f7819 */ /* 0x000fe2000001140e */
[----:B------:R-:W-:Y:S01]  /*21a80*/  STL [R1+0x6e8], R17 ;  /* 0x0006e81101007387 */ /* 0x000fe20000100800 */
[----:B------:R-:W-:-:S03]  /*21a90*/  SHF.R.S32.HI R14, RZ, 0x1f, R12 ;  /* 0x0000001fff0e7819 */ /* 0x000fc6000001140c */
[----:B------:R-:W-:Y:S04]  /*21aa0*/  STL [R1+0x6ec], R16 ;  /* 0x0006ec1001007387 */ /* 0x000fe80000100800 */
[----:B------:R-:W5:Y:S04]  /*21ab0*/  LDL.LU R12, [R1+0x98] ;  /* 0x00009800010c7983 */ /* 0x000f680000300800 */
[----:B------:R0:W-:Y:S04]  /*21ac0*/  STL [R1+0x6f0], R15 ;  /* 0x0006f00f01007387 */ /* 0x0001e80000100800 */
[----:B------:R1:W-:Y:S01]  /*21ad0*/  STL [R1+0x6f4], R14 ;  /* 0x0006f40e01007387 */ /* 0x0003e20000100800 */
[----:B0-----:R-:W-:-:S03]  /*21ae0*/  SHF.R.S32.HI R15, RZ, 0x1f, R9 ;  /* 0x0000001fff0f7819 */ /* 0x001fc60000011409 */
[----:B------:R-:W5:Y:S01]  /*21af0*/  LDL.LU R9, [R1+0x1f8] ;  /* 0x0001f80001097983 */ /* 0x000f620000300800 */
[----:B-1----:R-:W-:Y:S02]  /*21b00*/  SHF.R.S32.HI R14, RZ, 0x1f, R13 ;  /* 0x0000001fff0e7819 */ /* 0x002fe4000001140d */
[----:B------:R-:W-:Y:S01]  /*21b10*/  SHF.R.S32.HI R13, RZ, 0x1f, R10 ;  /* 0x0000001fff0d7819 */ /* 0x000fe2000001140a */
[----:B------:R-:W-:Y:S04]  /*21b20*/  STL [R1+0x6f8], R15 ;  /* 0x0006f80f01007387 */ /* 0x000fe80000100800 */
[----:B------:R2:W-:Y:S04]  /*21b30*/  STL [R1+0x6fc], R14 ;  /* 0x0006fc0e01007387 */ /* 0x0005e80000100800 */
[----:B------:R-:W5:Y:S04]  /*21b40*/  LDL.LU R10, [R1+0x94] ;  /* 0x00009400010a7983 */ /* 0x000f680000300800 */
[----:B------:R3:W-:Y:S01]  /*21b50*/  STL [R1+0x700], R13 ;  /* 0x0007000d01007387 */ /* 0x0007e20000100800 */
[----:B----4-:R-:W-:-:S05]  /*21b60*/  SHF.R.S32.HI R8, RZ, 0x1f, R8 ;  /* 0x0000001fff087819 */ /* 0x010fca0000011408 */
[----:B------:R0:W-:Y:S01]  /*21b70*/  STL [R1+0x704], R8 ;  /* 0x0007040801007387 */ /* 0x0001e20000100800 */
[----:B--2---:R-:W-:Y:S02]  /*21b80*/  SHF.R.S32.HI R14, RZ, 0x1f, R2 ;  /* 0x0000001fff0e7819 */ /* 0x004fe40000011402 */
[----:B---3--:R-:W-:Y:S02]  /*21b90*/  SHF.R.S32.HI R13, RZ, 0x1f, R3 ;  /* 0x0000001fff0d7819 */ /* 0x008fe40000011403 */
[----:B------:R-:W2:Y:S04]  /*21ba0*/  LDL.LU R3, [R1+0x59bc] ;  /* 0x0059bc0001037983 */ /* 0x000ea80000300800 */
[----:B0-----:R-:W3:Y:S04]  /*21bb0*/  LDL.LU R8, [R1+0x1f4] ;  /* 0x0001f40001087983 */ /* 0x001ee80000300800 */
[----:B------:R0:W-:Y:S04]  /*21bc0*/  STL [R1+0x708], R13 ;  /* 0x0007080d01007387 */ /* 0x0001e80000100800 */
[----:B------:R-:W4:Y:S01]  /*21bd0*/  LDL.LU R2, [R1+0x59b8] ;  /* 0x0059b80001027983 */ /* 0x000f220000300800 */
[----:B------:R-:W-:-:S02]  /*21be0*/  SHF.R.S32.HI R6, RZ, 0x1f, R6 ;  /* 0x0000001fff067819 */ /* 0x000fc40000011406 */
[----:B0-----:R-:W-:Y:S02]  /*21bf0*/  SHF.R.S32.HI R13, RZ, 0x1f, R7 ;  /* 0x0000001fff0d7819 */ /* 0x001fe40000011407 */
[----:B-----5:R-:W-:Y:S01]  /*21c00*/  SHF.R.S32.HI R7, RZ, 0x1f, R59 ;  /* 0x0000001fff077819 */ /* 0x020fe2000001143b */
[----:B------:R0:W-:Y:S04]  /*21c10*/  STL [R1+0x70c], R14 ;  /* 0x00070c0e01007387 */ /* 0x0001e80000100800 */
[----:B0-----:R-:W5:Y:S04]  /*21c20*/  LDL.LU R14, [R1+0x90] ;  /* 0x00009000010e7983 */ /* 0x001f680000300800 */
[----:B------:R-:W-:Y:S04]  /*21c30*/  STL [R1+0x710], R13 ;  /* 0x0007100d01007387 */ /* 0x000fe80000100800 */
[----:B------:R0:W-:Y:S04]  /*21c40*/  STL [R1+0x714], R7 ;  /* 0x0007140701007387 */ /* 0x0001e80000100800 */
[----:B0-----:R-:W3:Y:S04]  /*21c50*/  LDL.LU R7, [R1+0x1f0] ;  /* 0x0001f00001077983 */ /* 0x001ee80000300800 */
[----:B------:R4:W-:Y:S01]  /*21c60*/  STL [R1+0x718], R6 ;  /* 0x0007180601007387 */ /* 0x0009e20000100800 */
[----:B--2---:R-:W-:-:S02]  /*21c70*/  IADD3 R13, P2, PT, R4, R3, RZ ;  /* 0x00000003040d7210 */ /* 0x004fc40007f5e0ff */
[-C--:B----4-:R-:W-:Y:S02]  /*21c80*/  IADD3 R6, P6, PT, R4, R2.reuse, RZ ;  /* 0x0000000204067210 */ /* 0x090fe40007fde0ff */
[----:B------:R-:W2:Y:S04]  /*21c90*/  LDL.LU R4, [R1+0x59b4] ;  /* 0x0059b40001047983 */ /* 0x000ea80000300800 */
[----:B------:R0:W-:Y:S01]  /*21ca0*/  STL [R1+0x5350], R13 ;  /* 0x0053500d01007387 */ /* 0x0001e20000100800 */
[----:B------:R-:W-:-:S03]  /*21cb0*/  IADD3 R16, P0, PT, R5, R2, RZ ;  /* 0x0000000205107210 */ /* 0x000fc60007f1e0ff */
[----:B------:R-:W4:Y:S01]  /*21cc0*/  LDL.LU R59, [R1+0x8c] ;  /* 0x00008c00013b7983 */ /* 0x000f220000300800 */
[----:B0-----:R-:W-:-:S03]  /*21cd0*/  IADD3 R13, P1, PT, R5, R3, RZ ;  /* 0x00000003050d7210 */ /* 0x001fc60007f3e0ff */
[----:B------:R0:W-:Y:S04]  /*21ce0*/  STL [R1+0x5348], R6 ;  /* 0x0053480601007387 */ /* 0x0001e80000100800 */
[----:B0-----:R-:W3:Y:S04]  /*21cf0*/  LDL.LU R6, [R1+0x1ec] ;  /* 0x0001ec0001067983 */ /* 0x001ee80000300800 */
[----:B------:R0:W-:Y:S04]  /*21d00*/  STL [R1+0x534c], R13 ;  /* 0x00534c0d01007387 */ /* 0x0001e80000100800 */
[----:B------:R-:W3:Y:S01]  /*21d10*/  LDL.LU R5, [R1+0x59b0] ;  /* 0x0059b00001057983 */ /* 0x000ee20000300800 */
[----:B------:R-:W-:-:S03]  /*21d20*/  IADD3 R15, P4, PT, R60, R3, RZ ;  /* 0x000000033c0f7210 */ /* 0x000fc60007f9e0ff */
[----:B0-----:R-:W4:Y:S04]  /*21d30*/  LDL.LU R13, [R1+0x88] ;  /* 0x00008800010d7983 */ /* 0x001f280000300800 */
[----:B------:R0:W-:Y:S04]  /*21d40*/  STL [R1+0x5340], R16 ;  /* 0x0053401001007387 */ /* 0x0001e80000100800 */
[----:B------:R2:W-:Y:S01]  /*21d50*/  STL [R1+0x5344], R15 ;  /* 0x0053440f01007387 */ /* 0x0005e20000100800 */
[----:B------:R-:W-:Y:S02]  /*21d60*/  IADD3 R17, P3, PT, R61, R3, RZ ;  /* 0x000000033d117210 */ /* 0x000fe40007f7e0ff */
[----:B0-----:R-:W-:-:S02]  /*21d70*/  IADD3 R16, P5, PT, R60, R2, RZ ;  /* 0x000000023c107210 */ /* 0x001fc40007fbe0ff */
[----:B------:R-:W4:Y:S04]  /*21d80*/  LDL.LU R60, [R1+0x1e8] ;  /* 0x0001e800013c7983 */ /* 0x000f280000300800 */
[----:B------:R0:W-:Y:S01]  /*21d90*/  STL [R1+0x5338], R16 ;  /* 0x0053381001007387 */ /* 0x0001e20000100800 */
[----:B--2---:R-:W-:Y:S01]  /*21da0*/  IMAD.X R15, R11, 0x1, R4, P2 ;  /* 0x000000010b0f7824 */ /* 0x004fe200010e0604 */
[----:B0-----:R-:W-:-:S04]  /*21db0*/  IADD3 R16, P2, PT, R61, R2, RZ ;  /* 0x000000023d107210 */ /* 0x001fc80007f5e0ff */
[----:B------:R3:W-:Y:S04]  /*21dc0*/  STL [R1+0x5334], R15 ;  /* 0x0053340f01007387 */ /* 0x0007e80000100800 */
[----:B------:R-:W-:Y:S01]  /*21dd0*/  STL [R1+0x533c], R17 ;  /* 0x00533c1101007387 */ /* 0x000fe20000100800 */
[----:B---3--:R-:W-:-:S03]  /*21de0*/  IMAD.X R15, R11, 0x1, R5, P6 ;  /* 0x000000010b0f7824 */ /* 0x008fc600030e0605 */
[----:B------:R-:W2:Y:S04]  /*21df0*/  LDL.LU R11, [R1+0x84] ;  /* 0x00008400010b7983 */ /* 0x000ea80000300800 */
[----:B------:R0:W-:Y:S04]  /*21e00*/  STL [R1+0x5330], R15 ;  /* 0x0053300f01007387 */ /* 0x0001e80000100800 */
[----:B------:R1:W-:Y:S04]  /*21e10*/  STL [R1+0x5328], R16 ;  /* 0x0053281001007387 */ /* 0x0003e80000100800 */
[----:B------:R-:W3:Y:S01]  /*21e20*/  LDL.LU R61, [R1+0x1e4] ;  /* 0x0001e400013d7983 */ /* 0x000ee20000300800 */
[----:B0-----:R-:W-:Y:S01]  /*21e30*/  IMAD.X R15, R12, 0x1, R4, P1 ;  /* 0x000000010c0f7824 */ /* 0x001fe200008e0604 */
[----:B-1----:R-:W-:-:S04]  /*21e40*/  IADD3 R16, P1, PT, R9, R3, RZ ;  /* 0x0000000309107210 */ /* 0x002fc80007f3e0ff */
[----:B------:R0:W-:Y:S04]  /*21e50*/  STL [R1+0x5324], R15 ;  /* 0x0053240f01007387 */ /* 0x0001e80000100800 */
[----:B------:R-:W-:Y:S01]  /*21e60*/  STL [R1+0x532c], R16 ;  /* 0x00532c1001007387 */ /* 0x000fe20000100800 */
[----:B0-----:R-:W-:Y:S01]  /*21e70*/  IMAD.X R15, R12, 0x1, R5, P0 ;  /* 0x000000010c0f7824 */ /* 0x001fe200000e0605 */
[----:B------:R-:W-:Y:S02]  /*21e80*/  IADD3 R9, P0, PT, R9, R2, RZ ;  /* 0x0000000209097210 */ /* 0x000fe40007f1e0ff */
[----:B------:R-:W3:Y:S04]  /*21e90*/  LDL.LU R12, [R1+0x80] ;  /* 0x00008000010c7983 */ /* 0x000ee80000300800 */
[----:B------:R-:W-:Y:S04]  /*21ea0*/  STL [R1+0x5320], R15 ;  /* 0x0053200f01007387 */ /* 0x000fe80000100800 */
[----:B------:R0:W-:Y:S04]  /*21eb0*/  STL [R1+0x5318], R9 ;  /* 0x0053180901007387 */ /* 0x0001e80000100800 */
[----:B0-----:R-:W3:Y:S01]  /*21ec0*/  LDL.LU R9, [R1+0x1e0] ;  /* 0x0001e00001097983 */ /* 0x001ee20000300800 */
[----:B------:R-:W-:Y:S01]  /*21ed0*/  IMAD.X R15, R10, 0x1, R4, P4 ;  /* 0x000000010a0f7824 */ /* 0x000fe200020e0604 */
[----:B------:R-:W-:-:S04]  /*21ee0*/  IADD3 R16, P4, PT, R8, R3, RZ ;  /* 0x0000000308107210 */ /* 0x000fc80007f9e0ff */
        /* <DEDUP_REMOVED lines=8> */
[----:B-----5:R-:W-:Y:S01]  /*21f70*/  IMAD.X R15, R14, 0x1, R4, P3 ;  /* 0x000000010e0f7824 */ /* 0x020fe200018e0604 */
[----:B------:R-:W-:-:S04]  /*21f80*/  IADD3 R16, P3, PT, R7, R3, RZ ;  /* 0x0000000307107210 */ /* 0x000fc80007f7e0ff */
[----:B------:R0:W-:Y:S04]  /*21f90*/  STL [R1+0x5304], R15 ;  /* 0x0053040f01007387 */ /* 0x0001e80000100800 */
[----:B------:R-:W-:Y:S01]  /*21fa0*/  STL [R1+0x530c], R16 ;  /* 0x00530c1001007387 */ /* 0x000fe20000100800 */
[----:B0-----:R-:W-:Y:S01]  /*21fb0*/  IMAD.X R15, R14, 0x1, R5, P2 ;  /* 0x000000010e0f7824 */ /* 0x001fe200010e0605 */
[----:B------:R-:W-:Y:S02]  /*21fc0*/  IADD3 R7, P2, PT, R7, R2, RZ ;  /* 0x0000000207077210 */ /* 0x000fe40007f5e0ff */
[----:B------:R-:W5:Y:S04]  /*21fd0*/  LDL.LU R14, [R1+0x78] ;  /* 0x00007800010e7983 */ /* 0x000f680000300800 */
[----:B------:R-:W-:Y:S04]  /*21fe0*/  STL [R1+0x5300], R15 ;  /* 0x0053000f01007387 */ /* 0x000fe80000100800 */
[----:B------:R0:W-:Y:S04]  /*21ff0*/  STL [R1+0x52f8], R7 ;  /* 0x0052f80701007387 */ /* 0x0001e80000100800 */
[----:B0-----:R-:W5:Y:S01]  /*22000*/  LDL.LU R7, [R1+0x1d8] ;  /* 0x0001d80001077983 */ /* 0x001f620000300800 */
[----:B----4-:R-:W-:Y:S01]  /*22010*/  IMAD.X R16, R59, 0x1, R4, P1 ;  /* 0x000000013b107824 */ /* 0x010fe200008e0604 */
[----:B------:R-:W-:-:S04]  /*22020*/  IADD3 R15, P1, PT, R6, R3, RZ ;  /* 0x00000003060f7210 */ /* 0x000fc80007f3e0ff */
[----:B------:R0:W-:Y:S04]  /*22030*/  STL [R1+0x52f4], R16 ;  /* 0x0052f41001007387 */ /* 0x0001e80000100800 */
[----:B------:R-:W-:Y:S01]  /*22040*/  STL [R1+0x52fc], R15 ;  /* 0x0052fc0f01007387 */ /* 0x000fe20000100800 */
[----:B0-----:R-:W-:Y:S01]  /*22050*/  IMAD.X R16, R59, 0x1, R5, P0 ;  /* 0x000000013b107824 */ /* 0x001fe200000e0605 */
[----:B------:R-:W-:-:S04]  /*22060*/  IADD3 R6, P0, PT, R6, R2, RZ ;  /* 0x0000000206067210 */ /* 0x000fc80007f1e0ff */
[----:B------:R-:W-:Y:S04]  /*22070*/  STL [R1+0x52f0], R16 ;  /* 0x0052f01001007387 */ /* 0x000fe80000100800 */
[----:B------:R-:W4:Y:S04]  /*22080*/  LDL.LU R59, [R1+0x74] ;  /* 0x00007400013b7983 */ /* 0x000f280000300800 */
[----:B------:R0:W-:Y:S04]  /*22090*/  STL [R1+0x52e8], R6 ;  /* 0x0052e80601007387 */ /* 0x0001e80000100800 */
[----:B0-----:R-:W4:Y:S01]  /*220a0*/  LDL.LU R6, [R1+0x1d4] ;  /* 0x0001d40001067983 */ /* 0x001f220000300800 */
[----:B------:R-:W-:Y:S01]  /*220b0*/  IMAD.X R15, R13, 0x1, R4, P4 ;  /* 0x000000010d0f7824 */ /* 0x000fe200020e0604 */
[----:B------:R-:W-:-:S04]  /*220c0*/  IADD3 R17, P4, PT, R60, R3, RZ ;  /* 0x000000033c117210 */ /* 0x000fc80007f9e0ff */
[----:B------:R0:W-:Y:S04]  /*220d0*/  STL [R1+0x52e4], R15 ;  /* 0x0052e40f01007387 */ /* 0x0001e80000100800 */
[----:B------:R-:W-:Y:S01]  /*220e0*/  STL [R1+0x52ec], R17 ;  /* 0x0052ec1101007387 */ /* 0x000fe20000100800 */
[----:B0-----:R-:W-:Y:S01]  /*220f0*/  IMAD.X R15, R13, 0x1, R5, P5 ;  /* 0x000000010d0f7824 */ /* 0x001fe200028e0605 */
[----:B------:R-:W-:Y:S02]  /*22100*/  IADD3 R16, P5, PT, R60, R2, RZ ;  /* 0x000000023c107210 */ /* 0x000fe40007fbe0ff */
[----:B------:R-:W4:Y:S04]  /*22110*/  LDL.LU R13, [R1+0x70] ;  /* 0x00007000010d7983 */ /* 0x000f280000300800 */
[----:B------:R2:W-:Y:S04]  /*22120*/  STL [R1+0x52e0], R15 ;  /* 0x0052e00f01007387 */ /* 0x0005e80000100800 */
[----:B------:R-:W-:Y:S04]  /*22130*/  STL [R1+0x52d8], R16 ;  /* 0x0052d81001007387 */ /* 0x000fe80000100800 */
[----:B------:R-:W4:Y:S01]  /*22140*/  LDL.LU R60, [R1+0x1d0] ;  /* 0x0001d000013c7983 */ /* 0x000f220000300800 */
[----:B--2---:R-:W-:-:S05]  /*22150*/  IMAD.X R15, R11, 0x1, R4, P3 ;  /* 0x000000010b0f7824 */ /* 0x004fca00018e0604 */
[----:B------:R0:W-:Y:S01]  /*22160*/  STL [R1+0x52d4], R15 ;  /* 0x0052d40f01007387 */ /* 0x0001e20000100800 */
[----:B---3--:R-:W-:Y:S01]  /*22170*/  IADD3 R17, P3, PT, R61, R3, RZ ;  /* 0x000000033d117210 */ /* 0x008fe20007f7e0ff */
[----:B0-----:R-:W-:Y:S01]  /*22180*/  IMAD.X R15, R11, 0x1, R5, P2 ;  /* 0x000000010b0f7824 */ /* 0x001fe200010e0605 */
[----:B------:R-:W-:-:S03]  /*22190*/  IADD3 R16, P2, PT, R61, R2, RZ ;  /* 0x000000023d107210 */ /* 0x000fc60007f5e0ff */
[----:B------:R-:W-:Y:S04]  /*221a0*/  STL [R1+0x52dc], R17 ;  /* 0x0052dc1101007387 */ /* 0x000fe80000100800 */
[----:B------:R-:W2:Y:S04]  /*221b0*/  LDL.LU R11, [R1+0x6c] ;  /* 0x00006c00010b7983 */ /* 0x000ea80000300800 */
[----:B------:R0:W-:Y:S04]  /*221c0*/  STL [R1+0x52d0], R15 ;  /* 0x0052d00f01007387 */ /* 0x0001e80000100800 */
[----:B------:R1:W-:Y:S04]  /*221d0*/  STL [R1+0x52c8], R16 ;  /* 0x0052c81001007387 */ /* 0x0003e80000100800 */
[----:B------:R-:W3:Y:S01]  /*221e0*/  LDL.LU R61, [R1+0x1cc] ;  /* 0x0001cc00013d7983 */ /* 0x000ee20000300800 */
[----:B0-----:R-:W-:-:S05]  /*221f0*/  IMAD.X R15, R12, 0x1, R4, P1 ;  /* 0x000000010c0f7824 */ /* 0x001fca00008e0604 */
[----:B------:R0:W-:Y:S01]  /*22200*/  STL [R1+0x52c4], R15 ;  /* 0x0052c40f01007387 */ /* 0x0001e20000100800 */
[C---:B-1----:R-:W-:Y:S01]  /*22210*/  IADD3 R16, P1, PT, R9.reuse, R3, RZ ;  /* 0x0000000309107210 */ /* 0x042fe20007f3e0ff */
[----:B0-----:R-:W-:Y:S01]  /*22220*/  IMAD.X R15, R12, 0x1, R5, P0 ;  /* 0x000000010c0f7824 */ /* 0x001fe200000e0605 */
[----:B------:R-:W-:-:S03]  /*22230*/  IADD3 R9, P0, PT, R9, R2, RZ ;  /* 0x0000000209097210 */ /* 0x000fc60007f1e0ff */
[----:B------:R0:W-:Y:S04]  /*22240*/  STL [R1+0x52cc], R16 ;  /* 0x0052cc1001007387 */ /* 0x0001e80000100800 */
[----:B------:R-:W3:Y:S04]  /*22250*/  LDL.LU R12, [R1+0x68] ;  /* 0x00006800010c7983 */ /* 0x000ee80000300800 */
[----:B------:R-:W-:Y:S04]  /*22260*/  STL [R1+0x52c0], R15 ;  /* 0x0052c00f01007387 */ /* 0x000fe80000100800 */
[----:B------:R1:W-:Y:S01]  /*22270*/  STL [R1+0x52b8], R9 ;  /* 0x0052b80901007387 */ /* 0x0003e20000100800 */
[----:B0-----:R-:W-:-:S03]  /*22280*/  IMAD.X R16, R10, 0x1, R4, P4 ;  /* 0x000000010a107824 */ /* 0x001fc600020e0604 */
[----:B-1----:R-:W3:Y:S04]  /*22290*/  LDL.LU R9, [R1+0x1c8] ;  /* 0x0001c80001097983 */ /* 0x002ee80000300800 */
[----:B------:R0:W-:Y:S01]  /*222a0*/  STL [R1+0x52b4], R16 ;  /* 0x0052b41001007387 */ /* 0x0001e20000100800 */
[----:B------:R-:W-:Y:S01]  /*222b0*/  IADD3 R15, P4, PT, R8, R3, RZ ;  /* 0x00000003080f7210 */ /* 0x000fe20007f9e0ff */
[----:B0-----:R-:W-:Y:S02]  /*222c0*/  IMAD.X R16, R10, 0x1, R5, P5 ;  /* 0x000000010a107824 */ /* 0x001fe400028e0605 */
[----:B------:R-:W3:Y:S04]  /*222d0*/  LDL.LU R10, [R1+0x64] ;  /* 0x00006400010a7983 */ /* 0x000ee80000300800 */
[----:B------:R0:W-:Y:S04]  /*222e0*/  STL [R1+0x52bc], R15 ;  /* 0x0052bc0f01007387 */ /* 0x0001e80000100800 */
[----:B------:R5:W-:Y:S01]  /*222f0*/  STL [R1+0x52b0], R16 ;  /* 0x0052b01001007387 */ /* 0x000be20000100800 */
[----:B0-----:R-:W-:-:S03]  /*22300*/  IADD3 R15, P5, PT, R8, R2, RZ ;  /* 0x00000002080f7210 */ /* 0x001fc60007fbe0ff */
[----:B------:R-:W3:Y:S01]  /*22310*/  LDL.LU R8, [R1+0x1c4] ;  /* 0x0001c40001087983 */ /* 0x000ee20000300800 */
[----:B-----5:R-:W-:-:S03]  /*22320*/  IMAD.X R16, R14, 0x1, R4, P3 ;  /* 0x000000010e107824 */ /* 0x020fc600018e0604 */
[----:B------:R0:W-:Y:S04]  /*22330*/  STL [R1+0x52a8], R15 ;  /* 0x0052a80f01007387 */ /* 0x0001e80000100800 */
[----:B------:R1:W-:Y:S01]  /*22340*/  STL [R1+0x52a4], R16 ;  /* 0x0052a41001007387 */ /* 0x0003e20000100800 */
[C---:B0-----:R-:W-:Y:S01]  /*22350*/  IADD3 R15, P3, PT, R7.reuse, R3, RZ ;  /* 0x00000003070f7210 */ /* 0x041fe20007f7e0ff */
[----:B-1----:R-:W-:Y:S02]  /*22360*/  IMAD.X R16, R14, 0x1, R5, P2 ;  /* 0x000000010e107824 */ /* 0x002fe400010e0605 */
[----:B------:R-:W5:Y:S04]  /*22370*/  LDL.LU R14, [R1+0x60] ;  /* 0x00006000010e7983 */ /* 0x000f680000300800 */
[----:B------:R0:W-:Y:S04]  /*22380*/  STL [R1+0x52ac], R15 ;  /* 0x0052ac0f01007387 */ /* 0x0001e80000100800 */
[----:B------:R-:W-:Y:S01]  /*22390*/  STL [R1+0x52a0], R16 ;  /* 0x0052a01001007387 */ /* 0x000fe20000100800 */
[----:B0-----:R-:W-:-:S03]  /*223a0*/  IADD3 R15, P2, PT, R7, R2, RZ ;  /* 0x00000002070f7210 */ /* 0x001fc60007f5e0ff */
[----:B------:R-:W5:Y:S01]  /*223b0*/  LDL.LU R7, [R1+0x1c0] ;  /* 0x0001c00001077983 */ /* 0x000f620000300800 */
[----:B----4-:R-:W-:-:S03]  /*223c0*/  IMAD.X R17, R59, 0x1, R4, P1 ;  /* 0x000000013b117824 */ /* 0x010fc600008e0604 */
[----:B------:R0:W-:Y:S04]  /*223d0*/  STL [R1+0x5298], R15 ;  /* 0x0052980f01007387 */ /* 0x0001e80000100800 */
[----:B------:R-:W-:Y:S01]  /*223e0*/  STL [R1+0x5294], R17 ;  /* 0x0052941101007387 */ /* 0x000fe20000100800 */
[----:B0-----:R-:W-:Y:S01]  /*223f0*/  IMAD.X R15, R59, 0x1, R5, P0 ;  /* 0x000000013b0f7824 */ /* 0x001fe200000e0605 */
[C---:B------:R-:W-:Y:S02]  /*22400*/  IADD3 R16, P1, PT, R6.reuse, R3, RZ ;  /* 0x0000000306107210 */ /* 0x040fe40007f3e0ff */
[----:B------:R-:W4:Y:S04]  /*22410*/  LDL.LU R59, [R1+0x5c] ;  /* 0x00005c00013b7983 */ /* 0x000f280000300800 */
[----:B------:R0:W-:Y:S04]  /*22420*/  STL [R1+0x529c], R16 ;  /* 0x00529c1001007387 */ /* 0x0001e80000100800 */
[----:B------:R1:W-:Y:S01]  /*22430*/  STL [R1+0x5290], R15 ;  /* 0x0052900f01007387 */ /* 0x0003e20000100800 */
[----:B0-----:R-:W-:-:S03]  /*22440*/  IADD3 R16, P0, PT, R6, R2, RZ ;  /* 0x0000000206107210 */ /* 0x001fc60007f1e0ff */
[----:B------:R-:W4:Y:S01]  /*22450*/  LDL.LU R6, [R1+0x1bc] ;  /* 0x0001bc0001067983 */ /* 0x000f220000300800 */
[----:B-1----:R-:W-:-:S03]  /*22460*/  IMAD.X R15, R13, 0x1, R4, P4 ;  /* 0x000000010d0f7824 */ /* 0x002fc600020e0604 */
[----:B------:R0:W-:Y:S04]  /*22470*/  STL [R1+0x5288], R16 ;  /* 0x0052881001007387 */ /* 0x0001e80000100800 */
[----:B------:R1:W-:Y:S01]  /*22480*/  STL [R1+0x5284], R15 ;  /* 0x0052840f01007387 */ /* 0x0003e20000100800 */
[C---:B0-----:R-:W-:Y:S01]  /*22490*/  IADD3 R16, P4, PT, R60.reuse, R3, RZ ;  /* 0x000000033c107210 */ /* 0x041fe20007f9e0ff */
[----:B-1----:R-:W-:Y:S02]  /*224a0*/  IMAD.X R15, R13, 0x1, R5, P5 ;  /* 0x000000010d0f7824 */ /* 0x002fe400028e0605 */
[----:B------:R-:W4:Y:S04]  /*224b0*/  LDL.LU R13, [R1+0x58] ;  /* 0x00005800010d7983 */ /* 0x000f280000300800 */
[----:B------:R0:W-:Y:S04]  /*224c0*/  STL [R1+0x528c], R16 ;  /* 0x00528c1001007387 */ /* 0x0001e80000100800 */
[----:B------:R2:W-:Y:S01]  /*224d0*/  STL [R1+0x5280], R15 ;  /* 0x0052800f01007387 */ /* 0x0005e20000100800 */
[----:B0-----:R-:W-:-:S03]  /*224e0*/  IADD3 R16, P5, PT, R60, R2, RZ ;  /* 0x000000023c107210 */ /* 0x001fc60007fbe0ff */
[----:B------:R-:W4:Y:S04]  /*224f0*/  LDL.LU R60, [R1+0x1b8] ;  /* 0x0001b800013c7983 */ /* 0x000f280000300800 */
[----:B------:R3:W-:Y:S01]  /*22500*/  STL [R1+0x5278], R16 ;  /* 0x0052781001007387 */ /* 0x0007e20000100800 */
[----:B--2---:R-:W-:-:S05]  /*22510*/  IMAD.X R15, R11, 0x1, R4, P3 ;  /* 0x000000010b0f7824 */ /* 0x004fca00018e0604 */
[----:B------:R0:W-:Y:S01]  /*22520*/  STL [R1+0x5274], R15 ;  /* 0x0052740f01007387 */ /* 0x0001e20000100800 */
[----:B---3--:R-:W-:Y:S01]  /*22530*/  IADD3 R16, P3, PT, R61, R3, RZ ;  /* 0x000000033d107210 */ /* 0x008fe20007f7e0ff */
[----:B0-----:R-:W-:Y:S01]  /*22540*/  IMAD.X R15, R11, 0x1, R5, P2 ;  /* 0x000000010b0f7824 */ /* 0x001fe200010e0605 */
[----:B------:R-:W-:-:S03]  /*22550*/  IADD3 R11, P2, PT, R61, R2, RZ ;  /* 0x000000023d0b7210 */ /* 0x000fc60007f5e0ff */
[----:B------:R-:W-:Y:S04]  /*22560*/  STL [R1+0x527c], R16 ;  /* 0x00527c1001007387 */ /* 0x000fe80000100800 */
[----:B------:R-:W2:Y:S04]  /*22570*/  LDL.LU R61, [R1+0x54] ;  /* 0x00005400013d7983 */ /* 0x000ea80000300800 */
[----:B------:R-:W-:Y:S04]  /*22580*/  STL [R1+0x5270], R15 ;  /* 0x0052700f01007387 */ /* 0x000fe80000100800 */
[----:B------:R0:W-:Y:S04]  /*22590*/  STL [R1+0x5268], R11 ;  /* 0x0052680b01007387 */ /* 0x0001e80000100800 */
[----:B0-----:R-:W3:Y:S01]  /*225a0*/  LDL.LU R11, [R1+0x1b4] ;  /* 0x0001b400010b7983 */ /* 0x001ee20000300800 */
[----:B------:R-:W-:-:S02]  /*225b0*/  IMAD.X R16, R12, 0x1, R4, P1 ;  /* 0x000000010c107824 */ /* 0x000fc400008e0604 */
[----:B------:R-:W-:-:S03]  /*225c0*/  IMAD.X R12, R12, 0x1, R5, P0 ;  /* 0x000000010c0c7824 */ /* 0x000fc600000e0605 */
[----:B------:R-:W-:Y:S01]  /*225d0*/  STL [R1+0x5264], R16 ;  /* 0x0052641001007387 */ /* 0x000fe20000100800 */
[C---:B------:R-:W-:Y:S02]  /*225e0*/  IADD3 R15, P1, PT, R9.reuse, R3, RZ ;  /* 0x00000003090f7210 */ /* 0x040fe40007f3e0ff */
[----:B------:R-:W-:-:S03]  /*225f0*/  IADD3 R9, P0, PT, R9, R2, RZ ;  /* 0x0000000209097210 */ /* 0x000fc60007f1e0ff */
[----:B------:R-:W-:Y:S04]  /*22600*/  STL [R1+0x526c], R15 ;  /* 0x00526c0f01007387 */ /* 0x000fe80000100800 */
[----:B------:R0:W-:Y:S04]  /*22610*/  STL [R1+0x5260], R12 ;  /* 0x0052600c01007387 */ /* 0x0001e80000100800 */
[----:B0-----:R-:W3:Y:S04]  /*22620*/  LDL.LU R12, [R1+0x50] ;  /* 0x00005000010c7983 */ /* 0x001ee80000300800 */
[----:B------:R0:W-:Y:S01]  /*22630*/  STL [R1+0x5258], R9 ;  /* 0x0052580901007387 */ /* 0x0001e20000100800 */
[----:B------:R-:W-:-:S03]  /*22640*/  IMAD.X R15, R10, 0x1, R4, P4 ;  /* 0x000000010a0f7824 */ /* 0x000fc600020e0604 */
[----:B0-----:R-:W3:Y:S01]  /*22650*/  LDL.LU R9, [R1+0x1b0] ;  /* 0x0001b00001097983 */ /* 0x001ee20000300800 */
[----:B------:R-:W-:Y:S01]  /*22660*/  IADD3 R16, P4, PT, R8, R3, RZ ;  /* 0x0000000308107210 */ /* 0x000fe20007f9e0ff */
[----:B------:R-:W-:Y:S02]  /*22670*/  IMAD.X R10, R10, 0x1, R5, P5 ;  /* 0x000000010a0a7824 */ /* 0x000fe400028e0605 */
[----:B------:R-:W-:Y:S04]  /*22680*/  STL [R1+0x5254], R15 ;  /* 0x0052540f01007387 */ /* 0x000fe80000100800 */
[----:B------:R-:W-:Y:S04]  /*22690*/  STL [R1+0x525c], R16 ;  /* 0x00525c1001007387 */ /* 0x000fe80000100800 */
[----:B------:R0:W-:Y:S04]  /*226a0*/  STL [R1+0x5250], R10 ;  /* 0x0052500a01007387 */ /* 0x0001e80000100800 */
[----:B0-----:R-:W3:Y:S01]  /*226b0*/  LDL.LU R10, [R1+0x4c] ;  /* 0x00004c00010a7983 */ /* 0x001ee20000300800 */
[----:B------:R-:W-:Y:S01]  /*226c0*/  IADD3 R15, P5, PT, R8, R2, RZ ;  /* 0x00000002080f7210 */ /* 0x000fe20007fbe0ff */
[----:B-----5:R-:W-:-:S04]  /*226d0*/  IMAD.X R8, R14, 0x1, R4, P3 ;  /* 0x000000010e087824 */ /* 0x020fc800018e0604 */
[----:B------:R0:W-:Y:S01]  /*226e0*/  STL [R1+0x5248], R15 ;  /* 0x0052480f01007387 */ /* 0x0001e20000100800 */
[----:B------:R-:W-:-:S03]  /*226f0*/  IMAD.X R16, R14, 0x1, R5, P2 ;  /* 0x000000010e107824 */ /* 0x000fc600010e0605 */
[----:B------:R1:W-:Y:S01]  /*22700*/  STL [R1+0x5244], R8 ;  /* 0x0052440801007387 */ /* 0x0003e20000100800 */
[----:B0-----:R-:W-:-:S03]  /*22710*/  IADD3 R15, P3, PT, R7, R3, RZ ;  /* 0x00000003070f7210 */ /* 0x001fc60007f7e0ff */
[----:B-1----:R-:W5:Y:S04]  /*22720*/  LDL.LU R8, [R1+0x1ac] ;  /* 0x0001ac0001087983 */ /* 0x002f680000300800 */
[----:B------:R0:W-:Y:S04]  /*22730*/  STL [R1+0x524c], R15 ;  /* 0x00524c0f01007387 */ /* 0x0001e80000100800 */
[----:B------:R-:W-:Y:S01]  /*22740*/  STL [R1+0x5240], R16 ;  /* 0x0052401001007387 */ /* 0x000fe20000100800 */
[----:B0-----:R-:W-:-:S03]  /*22750*/  IADD3 R15, P2, PT, R7, R2, RZ ;  /* 0x00000002070f7210 */ /* 0x001fc60007f5e0ff */
[----:B------:R-:W5:Y:S04]  /*22760*/  LDL.LU R7, [R1+0x48] ;  /* 0x0000480001077983 */ /* 0x000f680000300800 */
[----:B------:R0:W-:Y:S01]  /*22770*/  STL [R1+0x5238], R15 ;  /* 0x0052380f01007387 */ /* 0x0001e20000100800 */
[----:B----4-:R-:W-:-:S03]  /*22780*/  IMAD.X R14, R59, 0x1, R4, P1 ;  /* 0x000000013b0e7824 */ /* 0x010fc600008e0604 */
[----:B0-----:R-:W4:Y:S01]  /*22790*/  LDL.LU R15, [R1+0x1a8] ;  /* 0x0001a800010f7983 */ /* 0x001f220000300800 */
[----:B------:R-:W-:-:S03]  /*227a0*/  IMAD.X R16, R59, 0x1, R5, P0 ;  /* 0x000000013b107824 */ /* 0x000fc600000e0605 */
[----:B------:R0:W-:Y:S02]  /*227b0*/  STL [R1+0x5234], R14 ;  /* 0x0052340e01007387 */ /* 0x0001e40000100800 */
[C---:B0-----:R-:W-:Y:S02]  /*227c0*/  IADD3 R14, P1, PT, R6.reuse, R3, RZ ;  /* 0x00000003060e7210 */ /* 0x041fe40007f3e0ff */
[----:B------:R-:W-:-:S03]  /*227d0*/  IADD3 R6, P0, PT, R6, R2, RZ ;  /* 0x0000000206067210 */ /* 0x000fc60007f1e0ff */
[----:B------:R-:W-:Y:S04]  /*227e0*/  STL [R1+0x523c], R14 ;  /* 0x00523c0e01007387 */ /* 0x000fe80000100800 */
[----:B------:R-:W-:Y:S04]  /*227f0*/  STL [R1+0x5230], R16 ;  /* 0x0052301001007387 */ /* 0x000fe80000100800 */
[----:B------:R-:W4:Y:S04]  /*22800*/  LDL.LU R59, [R1+0x44] ;  /* 0x00004400013b7983 */ /* 0x000f280000300800 */
[----:B------:R0:W-:Y:S04]  /*22810*/  STL [R1+0x5228], R6 ;  /* 0x0052280601007387 */ /* 0x0001e80000100800 */
[----:B0-----:R-:W4:Y:S01]  /*22820*/  LDL.LU R6, [R1+0x1a4] ;  /* 0x0001a40001067983 */ /* 0x001f220000300800 */
[C---:B------:R-:W-:Y:S01]  /*22830*/  IMAD.X R14, R13.reuse, 0x1, R4, P4 ;  /* 0x000000010d0e7824 */ /* 0x040fe200020e0604 */
[----:B------:R-:W-:Y:S01]  /*22840*/  IADD3 R17, P4, PT, R60, R3, RZ ;  /* 0x000000033c117210 */ /* 0x000fe20007f9e0ff */
[----:B------:R-:W-:-:S03]  /*22850*/  IMAD.X R16, R13, 0x1, R5, P5 ;  /* 0x000000010d107824 */ /* 0x000fc600028e0605 */
[----:B------:R0:W-:Y:S01]  /*22860*/  STL [R1+0x5224], R14 ;  /* 0x0052240e01007387 */ /* 0x0001e20000100800 */
[----:B------:R-:W-:-:S03]  /*22870*/  IADD3 R13, P5, PT, R60, R2, RZ ;  /* 0x000000023c0d7210 */ /* 0x000fc60007fbe0ff */
[----:B0-----:R-:W4:Y:S04]  /*22880*/  LDL.LU R14, [R1+0x40] ;  /* 0x00004000010e7983 */ /* 0x001f280000300800 */
[----:B------:R-:W-:Y:S04]  /*22890*/  STL [R1+0x522c], R17 ;  /* 0x00522c1101007387 */ /* 0x000fe80000100800 */
[----:B------:R2:W-:Y:S04]  /*228a0*/  STL [R1+0x5220], R16 ;  /* 0x0052201001007387 */ /* 0x0005e80000100800 */
[----:B------:R-:W4:Y:S04]  /*228b0*/  LDL.LU R60, [R1+0x1a0] ;  /* 0x0001a000013c7983 */ /* 0x000f280000300800 */
[----:B------:R-:W-:Y:S01]  /*228c0*/  STL [R1+0x5218], R13 ;  /* 0x0052180d01007387 */ /* 0x000fe20000100800 */
[----:B--2---:R-:W-:-:S05]  /*228d0*/  IMAD.X R16, R61, 0x1, R4, P3 ;  /* 0x000000013d107824 */ /* 0x004fca00018e0604 */
[----:B------:R0:W-:Y:S02]  /*228e0*/  STL [R1+0x5214], R16 ;  /* 0x0052141001007387 */ /* 0x0001e40000100800 */
[----:B0-----:R-:W-:Y:S02]  /*228f0*/  IMAD.X R16, R61, 0x1, R5, P2 ;  /* 0x000000013d107824 */ /* 0x001fe400010e0605 */
[----:B------:R-:W2:Y:S01]  /*22900*/  LDL.LU R61, [R1+0x3c] ;  /* 0x00003c00013d7983 */ /* 0x000ea20000300800 */
[----:B---3--:R-:W-:-:S05]  /*22910*/  IADD3 R13, P3, PT, R11, R3, RZ ;  /* 0x000000030b0d7210 */ /* 0x008fca0007f7e0ff */
[----:B------:R0:W-:Y:S04]  /*22920*/  STL [R1+0x521c], R13 ;  /* 0x00521c0d01007387 */ /* 0x0001e80000100800 */
[----:B0-----:R-:W3:Y:S04]  /*22930*/  LDL.LU R13, [R1+0x19c] ;  /* 0x00019c00010d7983 */ /* 0x001ee80000300800 */
[----:B------:R0:W-:Y:S02]  /*22940*/  STL [R1+0x5210], R16 ;  /* 0x0052101001007387 */ /* 0x0001e40000100800 */
[----:B0-----:R-:W-:Y:S01]  /*22950*/  IADD3 R16, P2, PT, R11, R2, RZ ;  /* 0x000000020b107210 */ /* 0x001fe20007f5e0ff */
[----:B------:R-:W-:-:S04]  /*22960*/  IMAD.X R11, R12, 0x1, R4, P1 ;  /* 0x000000010c0b7824 */ /* 0x000fc800008e0604 */
[----:B------:R-:W-:Y:S04]  /*22970*/  STL [R1+0x5208], R16 ;  /* 0x0052081001007387 */ /* 0x000fe80000100800 */
[----:B------:R0:W-:Y:S01]  /*22980*/  STL [R1+0x5204], R11 ;  /* 0x0052040b01007387 */ /* 0x0001e20000100800 */
[----:B------:R-:W-:-:S03]  /*22990*/  IADD3 R17, P1, PT, R9, R3, RZ ;  /* 0x0000000309117210 */ /* 0x000fc60007f3e0ff */
[----:B0-----:R-:W3:Y:S01]  /*229a0*/  LDL.LU R11, [R1+0x38] ;  /* 0x00003800010b7983 */ /* 0x001ee20000300800 */
[----:B------:R-:W-:-:S03]  /*229b0*/  IMAD.X R16, R12, 0x1, R5, P0 ;  /* 0x000000010c107824 */ /* 0x000fc600000e0605 */
[----:B------:R0:W-:Y:S04]  /*229c0*/  STL [R1+0x520c], R17 ;  /* 0x00520c1101007387 */ /* 0x0001e80000100800 */
[----:B------:R-:W3:Y:S04]  /*229d0*/  LDL.LU R12, [R1+0x198] ;  /* 0x00019800010c7983 */ /* 0x000ee80000300800 */
[----:B------:R1:W-:Y:S01]  /*229e0*/  STL [R1+0x5200], R16 ;  /* 0x0052001001007387 */ /* 0x0003e20000100800 */
[----:B0-----:R-:W-:Y:S01]  /*229f0*/  IMAD.X R17, R10, 0x1, R4, P4 ;  /* 0x000000010a117824 */ /* 0x001fe200020e0604 */
[----:B-1----:R-:W-:-:S02]  /*22a00*/  IADD3 R16, P0, PT, R9, R2, RZ ;  /* 0x0000000209107210 */ /* 0x002fc40007f1e0ff */
[----:B------:R-:W3:Y:S04]  /*22a10*/  LDL.LU R9, [R1+0x34] ;  /* 0x0000340001097983 */ /* 0x000ee80000300800 */
[----:B------:R-:W-:Y:S04]  /*22a20*/  STL [R1+0x51f8], R16 ;  /* 0x0051f81001007387 */ /* 0x000fe80000100800 */
[----:B------:R0:W-:Y:S02]  /*22a30*/  STL [R1+0x51f4], R17 ;  /* 0x0051f41101007387 */ /* 0x0001e40000100800 */
[----:B0-----:R-:W-:-:S02]  /*22a40*/  IMAD.X R17, R10, 0x1, R5, P5 ;  /* 0x000000010a117824 */ /* 0x001fc400028e0605 */
[----:B------:R-:W3:Y:S01]  /*22a50*/  LDL.LU R10, [R1+0x194] ;  /* 0x00019400010a7983 */ /* 0x000ee20000300800 */
[----:B-----5:R-:W-:-:S05]  /*22a60*/  IADD3 R16, P4, PT, R8, R3, RZ ;  /* 0x0000000308107210 */ /* 0x020fca0007f9e0ff */
[----:B------:R0:W-:Y:S04]  /*22a70*/  STL [R1+0x51fc], R16 ;  /* 0x0051fc1001007387 */ /* 0x0001e80000100800 */
[----:B------:R4:W-:Y:S01]  /*22a80*/  STL [R1+0x51f0], R17 ;  /* 0x0051f01101007387 */ /* 0x0009e20000100800 */
[----:B0-----:R-:W-:Y:S01]  /*22a90*/  IADD3 R16, P5, PT, R8, R2, RZ ;  /* 0x0000000208107210 */ /* 0x001fe20007fbe0ff */
[----:B------:R-:W-:-:S04]  /*22aa0*/  IMAD.X R8, R7, 0x1, R4, P3 ;  /* 0x0000000107087824 */ /* 0x000fc800018e0604 */
[----:B------:R-:W-:Y:S04]  /*22ab0*/  STL [R1+0x51e8], R16 ;  /* 0x0051e81001007387 */ /* 0x000fe80000100800 */
[----:B------:R0:W-:Y:S01]  /*22ac0*/  STL [R1+0x51e4], R8 ;  /* 0x0051e40801007387 */ /* 0x0001e20000100800 */
[----:B----4-:R-:W-:-:S03]  /*22ad0*/  IADD3 R17, P3, PT, R15, R3, RZ ;  /* 0x000000030f117210 */ /* 0x010fc60007f7e0ff */
[----:B0-----:R-:W4:Y:S01]  /*22ae0*/  LDL.LU R8, [R1+0x30] ;  /* 0x0000300001087983 */ /* 0x001f220000300800 */
[----:B------:R-:W-:-:S03]  /*22af0*/  IMAD.X R16, R7, 0x1, R5, P2 ;  /* 0x0000000107107824 */ /* 0x000fc600010e0605 */
[----:B------:R-:W-:Y:S04]  /*22b00*/  STL [R1+0x51ec], R17 ;  /* 0x0051ec1101007387 */ /* 0x000fe80000100800 */
[----:B------:R-:W5:Y:S04]  /*22b10*/  LDL.LU R7, [R1+0x190] ;  /* 0x0001900001077983 */ /* 0x000f680000300800 */
[----:B------:R0:W-:Y:S02]  /*22b20*/  STL [R1+0x51e0], R16 ;  /* 0x0051e01001007387 */ /* 0x0001e40000100800 */
[----:B0-----:R-:W-:Y:S01]  /*22b30*/  IADD3 R16, P2, PT, R15, R2, RZ ;  /* 0x000000020f107210 */ /* 0x001fe20007f5e0ff */
[----:B------:R-:W-:-:S04]  /*22b40*/  IMAD.X R17, R59, 0x1, R4, P1 ;  /* 0x000000013b117824 */ /* 0x000fc800008e0604 */
[----:B------:R0:W-:Y:S01]  /*22b50*/  STL [R1+0x51d8], R16 ;  /* 0x0051d81001007387 */ /* 0x0001e20000100800 */
[----:B------:R-:W-:-:S03]  /*22b60*/  IADD3 R15, P1, PT, R6, R3, RZ ;  /* 0x00000003060f7210 */ /* 0x000fc60007f3e0ff */
[----:B------:R-:W-:Y:S01]  /*22b70*/  STL [R1+0x51d4], R17 ;  /* 0x0051d41101007387 */ /* 0x000fe20000100800 */
[----:B0-----:R-:W-:-:S03]  /*22b80*/  IMAD.X R16, R59, 0x1, R5, P0 ;  /* 0x000000013b107824 */ /* 0x001fc600000e0605 */
[----:B------:R0:W-:Y:S04]  /*22b90*/  STL [R1+0x51dc], R15 ;  /* 0x0051dc0f01007387 */ /* 0x0001e80000100800 */
[----:B------:R-:W-:Y:S04]  /*22ba0*/  STL [R1+0x51d0], R16 ;  /* 0x0051d01001007387 */ /* 0x000fe80000100800 */
[----:B------:R-:W5:Y:S01]  /*22bb0*/  LDL.LU R59, [R1+0x28] ;  /* 0x00002800013b7983 */ /* 0x000f620000300800 */
[----:B------:R-:W-:-:S05]  /*22bc0*/  IADD3 R6, P0, PT, R6, R2, RZ ;  /* 0x0000000206067210 */ /* 0x000fca0007f1e0ff */
[----:B------:R1:W-:Y:S01]  /*22bd0*/  STL [R1+0x51c8], R6 ;  /* 0x0051c80601007387 */ /* 0x0003e20000100800 */
[----:B0-----:R-:W-:-:S03]  /*22be0*/  IMAD.X R15, R14, 0x1, R4, P4 ;  /* 0x000000010e0f7824 */ /* 0x001fc600020e0604 */
[----:B-1----:R-:W5:Y:S01]  /*22bf0*/  LDL.LU R6, [R1+0x18c] ;  /* 0x00018c0001067983 */ /* 0x002f620000300800 */
[----:B------:R-:W-:-:S03]  /*22c00*/  IADD3 R16, P4, PT, R60, R3, RZ ;  /* 0x000000033c107210 */ /* 0x000fc60007f9e0ff */
[----:B------:R0:W-:Y:S04]  /*22c10*/  STL [R1+0x51c4], R15 ;  /* 0x0051c40f01007387 */ /* 0x0001e80000100800 */
[----:B------:R2:W-:Y:S01]  /*22c20*/  STL [R1+0x51cc], R16 ;  /* 0x0051cc1001007387 */ /* 0x0005e20000100800 */
[----:B0-----:R-:W-:Y:S01]  /*22c30*/  IMAD.X R15, R14, 0x1, R5, P5 ;  /* 0x000000010e0f7824 */ /* 0x001fe200028e0605 */
[----:B------:R-:W-:-:S04]  /*22c40*/  IADD3 R14, P5, PT, R60, R2, RZ ;  /* 0x000000023c0e7210 */ /* 0x000fc80007fbe0ff */
[----:B------:R-:W-:Y:S04]  /*22c50*/  STL [R1+0x51c0], R15 ;  /* 0x0051c00f01007387 */ /* 0x000fe80000100800 */
[----:B------:R0:W-:Y:S01]  /*22c60*/  STL [R1+0x51b8], R14 ;  /* 0x0051b80e01007387 */ /* 0x0001e20000100800 */
[----:B--2---:R-:W-:-:S05]  /*22c70*/  IMAD.X R16, R61, 0x1, R4, P3 ;  /* 0x000000013d107824 */ /* 0x004fca00018e0604 */
[----:B------:R-:W-:Y:S04]  /*22c80*/  STL [R1+0x51b4], R16 ;  /* 0x0051b41001007387 */ /* 0x000fe80000100800 */
[----:B------:R-:W2:Y:S01]  /*22c90*/  LDL.LU R60, [R1+0x24] ;  /* 0x00002400013c7983 */ /* 0x000ea20000300800 */
[----:B0-----:R-:W-:Y:S01]  /*22ca0*/  IMAD.X R14, R61, 0x1, R5, P2 ;  /* 0x000000013d0e7824 */ /* 0x001fe200010e0605 */
[----:B---3--:R-:W-:-:S05]  /*22cb0*/  IADD3 R15, P3, PT, R13, R3, RZ ;  /* 0x000000030d0f7210 */ /* 0x008fca0007f7e0ff */
[----:B------:R0:W-:Y:S04]  /*22cc0*/  STL [R1+0x51bc], R15 ;  /* 0x0051bc0f01007387 */ /* 0x0001e80000100800 */
[----:B------:R-:W3:Y:S01]  /*22cd0*/  LDL.LU R61, [R1+0x188] ;  /* 0x00018800013d7983 */ /* 0x000ee20000300800 */
[----:B------:R-:W-:-:S03]  /*22ce0*/  IADD3 R13, P2, PT, R13, R2, RZ ;  /* 0x000000020d0d7210 */ /* 0x000fc60007f5e0ff */
[----:B------:R-:W-:Y:S04]  /*22cf0*/  STL [R1+0x51b0], R14 ;  /* 0x0051b00e01007387 */ /* 0x000fe80000100800 */
[----:B------:R1:W-:Y:S01]  /*22d00*/  STL [R1+0x51a8], R13 ;  /* 0x0051a80d01007387 */ /* 0x0003e20000100800 */
[C---:B0-----:R-:W-:Y:S02]  /*22d10*/  IMAD.X R15, R11.reuse, 0x1, R4, P1 ;  /* 0x000000010b0f7824 */ /* 0x041fe400008e0604 */
[----:B-1----:R-:W-:Y:S01]  /*22d20*/  IMAD.X R13, R11, 0x1, R5, P0 ;  /* 0x000000010b0d7824 */ /* 0x002fe200000e0605 */
[C---:B------:R-:W-:Y:S02]  /*22d30*/  IADD3 R14, P1, PT, R12.reuse, R3, RZ ;  /* 0x000000030c0e7210 */ /* 0x040fe40007f3e0ff */
[----:B------:R-:W-:Y:S01]  /*22d40*/  STL [R1+0x51a4], R15 ;  /* 0x0051a40f01007387 */ /* 0x000fe20000100800 */
[----:B------:R-:W-:-:S03]  /*22d50*/  IADD3 R12, P0, PT, R12, R2, RZ ;  /* 0x000000020c0c7210 */ /* 0x000fc60007f1e0ff */
[----:B------:R-:W-:Y:S04]  /*22d60*/  STL [R1+0x51ac], R14 ;  /* 0x0051ac0e01007387 */ /* 0x000fe80000100800 */
[----:B------:R-:W-:Y:S04]  /*22d70*/  STL [R1+0x51a0], R13 ;  /* 0x0051a00d01007387 */ /* 0x000fe80000100800 */
[----:B------:R-:W3:Y:S04]  /*22d80*/  LDL.LU R19, [R1+0x20] ;  /* 0x0000200001137983 */ /* 0x000ee80000300800 */
[----:B------:R0:W-:Y:S01]  /*22d90*/  STL [R1+0x5198], R12 ;  /* 0x0051980c01007387 */ /* 0x0001e20000100800 */
[----:B------:R-:W-:-:S03]  /*22da0*/  IMAD.X R11, R9, 0x1, R4, P4 ;  /* 0x00000001090b7824 */ /* 0x000fc600020e0604 */
[----:B------:R-:W3:Y:S04]  /*22db0*/  LDL.LU R18, [R1+0x184] ;  /* 0x0001840001127983 */ /* 0x000ee80000300800 */
[----:B------:R1:W-:Y:S01]  /*22dc0*/  STL [R1+0x5194], R11 ;  /* 0x0051940b01007387 */ /* 0x0003e20000100800 */
[----:B0-----:R-:W-:Y:S01]  /*22dd0*/  IADD3 R12, P4, PT, R10, R3, RZ ;  /* 0x000000030a0c7210 */ /* 0x001fe20007f9e0ff */
[----:B-1----:R-:W-:-:S04]  /*22de0*/  IMAD.X R11, R9, 0x1, R5, P5 ;  /* 0x00000001090b7824 */ /* 0x002fc800028e0605 */
[----:B------:R-:W-:Y:S04]  /*22df0*/  STL [R1+0x519c], R12 ;  /* 0x00519c0c01007387 */ /* 0x000fe80000100800 */
[----:B------:R-:W3:Y:S04]  /*22e00*/  LDL.LU R17, [R1+0x1c] ;  /* 0x00001c0001117983 */ /* 0x000ee80000300800 */
[----:B------:R-:W-:Y:S04]  /*22e10*/  STL [R1+0x5190], R11 ;  /* 0x0051900b01007387 */ /* 0x000fe80000100800 */
[----:B------:R-:W3:Y:S01]  /*22e20*/  LDL.LU R16, [R1+0x180] ;  /* 0x0001800001107983 */ /* 0x000ee20000300800 */
[----:B------:R-:W-:-:S05]  /*22e30*/  IADD3 R9, P5, PT, R10, R2, RZ ;  /* 0x000000020a097210 */ /* 0x000fca0007fbe0ff */
[----:B------:R5:W-:Y:S04]  /*22e40*/  STL [R1+0x5188], R9 ;  /* 0x0051880901007387 */ /* 0x000be80000100800 */
[----:B------:R-:W3:Y:S01]  /*22e50*/  LDL.LU R15, [R1+0x18] ;  /* 0x00001800010f7983 */ /* 0x000ee20000300800 */
[----:B----4-:R-:W-:-:S05]  /*22e60*/  IMAD.X R10, R8, 0x1, R4, P3 ;  /* 0x00000001080a7824 */ /* 0x010fca00018e0604 */
[----:B------:R-:W-:Y:S04]  /*22e70*/  STL [R1+0x5184], R10 ;  /* 0x0051840a01007387 */ /* 0x000fe80000100800 */
[----:B------:R-:W4:Y:S01]  /*22e80*/  LDL.LU R14, [R1+0x17c] ;  /* 0x00017c00010e7983 */ /* 0x000f220000300800 */
[----:B-----5:R-:W-:Y:S01]  /*22e90*/  IADD3 R9, P3, PT, R7, R3, RZ ;  /* 0x0000000307097210 */ /* 0x020fe20007f7e0ff */
[----:B------:R-:W-:-:S04]  /*22ea0*/  IMAD.X R8, R8, 0x1, R5, P2 ;  /* 0x0000000108087824 */ /* 0x000fc800010e0605 */
[----:B------:R-:W-:Y:S04]  /*22eb0*/  STL [R1+0x518c], R9 ;  /* 0x00518c0901007387 */ /* 0x000fe80000100800 */
[----:B------:R-:W5:Y:S04]  /*22ec0*/  LDL.LU R13, [R1+0x14] ;  /* 0x00001400010d7983 */ /* 0x000f680000300800 */
[----:B------:R0:W-:Y:S04]  /*22ed0*/  STL [R1+0x5180], R8 ;  /* 0x0051800801007387 */ /* 0x0001e80000100800 */
[----:B------:R-:W4:Y:S01]  /*22ee0*/  LDL.LU R12, [R1+0x178] ;  /* 0x00017800010c7983 */ /* 0x000f220000300800 */
[----:B------:R-:W-:-:S05]  /*22ef0*/  IADD3 R7, P2, PT, R7, R2, RZ ;  /* 0x0000000207077210 */ /* 0x000fca0007f5e0ff */
[----:B------:R1:W-:Y:S04]  /*22f00*/  STL [R1+0x5178], R7 ;  /* 0x0051780701007387 */ /* 0x0003e80000100800 */
[----:B------:R-:W4:Y:S01]  /*22f10*/  LDL.LU R11, [R1+0x10] ;  /* 0x00001000010b7983 */ /* 0x000f220000300800 */
[----:B0-----:R-:W-:-:S05]  /*22f20*/  IMAD.X R8, R59, 0x1, R4, P1 ;  /* 0x000000013b087824 */ /* 0x001fca00008e0604 */
[----:B------:R-:W-:Y:S04]  /*22f30*/  STL [R1+0x5174], R8 ;  /* 0x0051740801007387 */ /* 0x000fe80000100800 */
[----:B------:R-:W4:Y:S01]  /*22f40*/  LDL.LU R10, [R1+0x174] ;  /* 0x00017400010a7983 */ /* 0x000f220000300800 */
[----:B-1----:R-:W-:-:S05]  /*22f50*/  IADD3 R7, P1, PT, R6, R3, RZ ;  /* 0x0000000306077210 */ /* 0x002fca0007f3e0ff */
[----:B------:R0:W-:Y:S04]  /*22f60*/  STL [R1+0x517c], R7 ;  /* 0x00517c0701007387 */ /* 0x0001e80000100800 */
[----:B------:R-:W4:Y:S01]  /*22f70*/  LDL.LU R9, [R1+0xc] ;  /* 0x00000c0001097983 */ /* 0x000f220000300800 */
[----:B0-----:R-:W-:-:S05]  /*22f80*/  IMAD.X R7, R59, 0x1, R5, P0 ;  /* 0x000000013b077824 */ /* 0x001fca00000e0605 */
[----:B------:R0:W-:Y:S04]  /*22f90*/  STL [R1+0x5170], R7 ;  /* 0x0051700701007387 */ /* 0x0001e80000100800 */
[----:B------:R-:W5:Y:S01]  /*22fa0*/  LDL.LU R8, [R1+0x170] ;  /* 0x0001700001087983 */ /* 0x000f620000300800 */
[----:B------:R-:W-:-:S05]  /*22fb0*/  IADD3 R6, P0, PT, R6, R2, RZ ;  /* 0x0000000206067210 */ /* 0x000fca0007f1e0ff */
[----:B------:R2:W-:Y:S04]  /*22fc0*/  STL [R1+0x5168], R6 ;  /* 0x0051680601007387 */ /* 0x0005e80000100800 */
[----:B0-----:R-:W5:Y:S01]  /*22fd0*/  LDL.LU R7, [R1+0x8] ;  /* 0x0000080001077983 */ /* 0x001f620000300800 */
[----:B--2---:R-:W-:-:S05]  /*22fe0*/  IMAD.X R6, R60, 0x1, R4, P4 ;  /* 0x000000013c067824 */ /* 0x004fca00020e0604 */
[----:B------:R0:W-:Y:S04]  /*22ff0*/  STL [R1+0x5164], R6 ;  /* 0x0051640601007387 */ /* 0x0001e80000100800 */
[----:B0-----:R-:W2:Y:S01]  /*23000*/  LDL.LU R6, [R1+0x16c] ;  /* 0x00016c0001067983 */ /* 0x001ea20000300800 */
[----:B---3--:R-:W-:-:S05]  /*23010*/  IADD3 R59, P4, PT, R61, R3, RZ ;  /* 0x000000033d3b7210 */ /* 0x008fca0007f9e0ff */
[----:B------:R0:W-:Y:S02]  /*23020*/  STL [R1+0x516c], R59 ;  /* 0x00516c3b01007387 */ /* 0x0001e40000100800 */
[----:B0-----:R-:W-:Y:S02]  /*23030*/  IMAD.X R59, R60, 0x1, R5, P5 ;  /* 0x000000013c3b7824 */ /* 0x001fe400028e0605 */
[----:B------:R-:W3:Y:S04]  /*23040*/  LDL.LU R60, [R1+0x4] ;  /* 0x00000400013c7983 */ /* 0x000ee80000300800 */
[----:B------:R0:W-:Y:S04]  /*23050*/  STL [R1+0x5160], R59 ;  /* 0x0051603b01007387 */ /* 0x0001e80000100800 */
[----:B0-----:R-:W2:Y:S01]  /*23060*/  LDL.LU R59, [R1+0x168] ;  /* 0x00016800013b7983 */ /* 0x001ea20000300800 */
[----:B------:R-:W-:-:S05]  /*23070*/  IADD3 R61, P5, PT, R61, R2, RZ ;  /* 0x000000023d3d7210 */ /* 0x000fca0007fbe0ff */
[----:B------:R0:W-:Y:S02]  /*23080*/  STL [R1+0x5158], R61 ;  /* 0x0051583d01007387 */ /* 0x0001e40000100800 */
[C---:B0-----:R-:W-:Y:S02]  /*23090*/  IMAD.X R61, R19.reuse, 0x1, R4, P3 ;  /* 0x00000001133d7824 */ /* 0x041fe400018e0604 */
[----:B------:R-:W-:-:S03]  /*230a0*/  IMAD.X R19, R19, 0x1, R5, P2 ;  /* 0x0000000113137824 */ /* 0x000fc600010e0605 */
[----:B------:R0:W-:Y:S02]  /*230b0*/  STL [R1+0x5154], R61 ;  /* 0x0051543d01007387 */ /* 0x0001e40000100800 */
[C---:B0-----:R-:W-:Y:S02]  /*230c0*/  IADD3 R61, P3, PT, R18.reuse, R3, RZ ;  /* 0x00000003123d7210 */ /* 0x041fe40007f7e0ff */
[----:B------:R-:W-:-:S03]  /*230d0*/  IADD3 R18, P2, PT, R18, R2, RZ ;  /* 0x0000000212127210 */ /* 0x000fc60007f5e0ff */
[----:B------:R0:W-:Y:S04]  /*230e0*/  STL [R1+0x515c], R61 ;  /* 0x00515c3d01007387 */ /* 0x0001e80000100800 */
[----:B0-----:R-:W2:Y:S04]  /*230f0*/  LDL.LU R61, [R1] ;  /* 0x00000000013d7983 */ /* 0x001ea80000300800 */
[----:B------:R0:W-:Y:S04]  /*23100*/  STL [R1+0x5150], R19 ;  /* 0x0051501301007387 */ /* 0x0001e80000100800 */
[----:B0-----:R-:W2:Y:S04]  /*23110*/  LDL.LU R19, [R1+0x59ac] ;  /* 0x0059ac0001137983 */ /* 0x001ea80000300800 */
[----:B------:R0:W-:Y:S02]  /*23120*/  STL [R1+0x5148], R18 ;  /* 0x0051481201007387 */ /* 0x0001e40000100800 */
[----:B0-----:R-:W-:-:S02]  /*23130*/  IMAD.X R18, R17, 0x1, R4, P1 ;  /* 0x0000000111127824 */ /* 0x001fc400008e0604 */
[----:B------:R-:W-:-:S03]  /*23140*/  IMAD.X R17, R17, 0x1, R5, P0 ;  /* 0x0000000111117824 */ /* 0x000fc600000e0605 */
[----:B------:R0:W-:Y:S02]  /*23150*/  STL [R1+0x5144], R18 ;  /* 0x0051441201007387 */ /* 0x0001e40000100800 */
[C---:B0-----:R-:W-:Y:S02]  /*23160*/  IADD3 R18, P1, PT, R16.reuse, R3, RZ ;  /* 0x0000000310127210 */ /* 0x041fe40007f3e0ff */
[----:B------:R-:W-:-:S03]  /*23170*/  IADD3 R16, P0, PT, R16, R2, RZ ;  /* 0x0000000210107210 */ /* 0x000fc60007f1e0ff */
[----:B------:R0:W-:Y:S04]  /*23180*/  STL [R1+0x514c], R18 ;  /* 0x00514c1201007387 */ /* 0x0001e80000100800 */
[----:B0-----:R-:W3:Y:S04]  /*23190*/  LDL.LU R18, [R1+0x59a8] ;  /* 0x0059a80001127983 */ /* 0x001ee80000300800 */
[----:B------:R0:W-:Y:S04]  /*231a0*/  STL [R1+0x5140], R17 ;  /* 0x0051401101007387 */ /* 0x0001e80000100800 */
[----:B0-----:R-:W3:Y:S04]  /*231b0*/  LDL.LU R17, [R1+0x59a4] ;  /* 0x0059a40001117983 */ /* 0x001ee80000300800 */
[----:B------:R0:W-:Y:S02]  /*231c0*/  STL [R1+0x5138], R16 ;  /* 0x0051381001007387 */ /* 0x0001e40000100800 */
[----:B0-----:R-:W-:-:S02]  /*231d0*/  IMAD.X R16, R15, 0x1, R4, P4 ;  /* 0x000000010f107824 */ /* 0x001fc400020e0604 */
[----:B------:R-:W-:-:S03]  /*231e0*/  IMAD.X R15, R15, 0x1, R5, P5 ;  /* 0x000000010f0f7824 */ /* 0x000fc600028e0605 */
[----:B------:R4:W-:Y:S02]  /*231f0*/  STL [R1+0x5134], R16 ;  /* 0x0051341001007387 */ /* 0x0009e40000100800 */
[C---:B----4-:R-:W-:Y:S02]  /*23200*/  IADD3 R16, P4, PT, R14.reuse, R3, RZ ;  /* 0x000000030e107210 */ /* 0x050fe40007f9e0ff */
[----:B------:R-:W-:-:S03]  /*23210*/  IADD3 R14, P5, PT, R14, R2, RZ ;  /* 0x000000020e0e7210 */ /* 0x000fc60007fbe0ff */
[----:B------:R0:W-:Y:S04]  /*23220*/  STL [R1+0x513c], R16 ;  /* 0x00513c1001007387 */ /* 0x0001e80000100800 */
[----:B0-----:R-:W4:Y:S04]  /*23230*/  LDL.LU R16, [R1+0x59a0] ;  /* 0x0059a00001107983 */ /* 0x001f280000300800 */
[----:B------:R0:W-:Y:S04]  /*23240*/  STL [R1+0x5130], R15 ;  /* 0x0051300f01007387 */ /* 0x0001e80000100800 */
[----:B0-----:R-:W4:Y:S04]  /*23250*/  LDL.LU R15, [R1+0x599c] ;  /* 0x00599c00010f7983 */ /* 0x001f280000300800 */
[----:B------:R5:W-:Y:S02]  /*23260*/  STL [R1+0x5128], R14 ;  /* 0x0051280e01007387 */ /* 0x000be40000100800 */
[----:B-----5:R-:W-:-:S02]  /*23270*/  IMAD.X R14, R13, 0x1, R4, P3 ;  /* 0x000000010d0e7824 */ /* 0x020fc400018e0604 */
[----:B------:R-:W-:-:S03]  /*23280*/  IMAD.X R13, R13, 0x1, R5, P2 ;  /* 0x000000010d0d7824 */ /* 0x000fc600010e0605 */
[----:B------:R0:W-:Y:S02]  /*23290*/  STL [R1+0x5124], R14 ;  /* 0x0051240e01007387 */ /* 0x0001e40000100800 */
[C---:B0-----:R-:W-:Y:S02]  /*232a0*/  IADD3 R14, P3, PT, R12.reuse, R3, RZ ;  /* 0x000000030c0e7210 */ /* 0x041fe40007f7e0ff */
[----:B------:R-:W-:-:S03]  /*232b0*/  IADD3 R12, P2, PT, R12, R2, RZ ;  /* 0x000000020c0c7210 */ /* 0x000fc60007f5e0ff */
[----:B------:R0:W-:Y:S04]  /*232c0*/  STL [R1+0x512c], R14 ;  /* 0x00512c0e01007387 */ /* 0x0001e80000100800 */
[----:B0-----:R-:W5:Y:S04]  /*232d0*/  LDL.LU R14, [R1+0x5998] ;  /* 0x00599800010e7983 */ /* 0x001f680000300800 */
[----:B------:R0:W-:Y:S04]  /*232e0*/  STL [R1+0x5120], R13 ;  /* 0x0051200d01007387 */ /* 0x0001e80000100800 */
[----:B0-----:R-:W4:Y:S04]  /*232f0*/  LDL.LU R13, [R1+0x5994] ;  /* 0x00599400010d7983 */ /* 0x001f280000300800 */
[----:B------:R0:W-:Y:S02]  /*23300*/  STL [R1+0x5118], R12 ;  /* 0x0051180c01007387 */ /* 0x0001e40000100800 */
[----:B0-----:R-:W-:-:S02]  /*23310*/  IMAD.X R12, R11, 0x1, R4, P1 ;  /* 0x000000010b0c7824 */ /* 0x001fc400008e0604 */
[----:B------:R-:W-:-:S03]  /*23320*/  IMAD.X R11, R11, 0x1, R5, P0 ;  /* 0x000000010b0b7824 */ /* 0x000fc600000e0605 */
[----:B------:R0:W-:Y:S02]  /*23330*/  STL [R1+0x5114], R12 ;  /* 0x0051140c01007387 */ /* 0x0001e40000100800 */
[C---:B0-----:R-:W-:Y:S02]  /*23340*/  IADD3 R12, P1, PT, R10.reuse, R3, RZ ;  /* 0x000000030a0c7210 */ /* 0x041fe40007f3e0ff */
[----:B------:R-:W-:-:S03]  /*23350*/  IADD3 R10, P0, PT, R10, R2, RZ ;  /* 0x000000020a0a7210 */ /* 0x000fc60007f1e0ff */
[----:B------:R0:W-:Y:S04]  /*23360*/  STL [R1+0x511c], R12 ;  /* 0x00511c0c01007387 */ /* 0x0001e80000100800 */
[----:B0-----:R-:W4:Y:S04]  /*23370*/  LDL.LU R12, [R1+0x5990] ;  /* 0x00599000010c7983 */ /* 0x001f280000300800 */
        /* <DEDUP_REMOVED lines=16> */
[C---:B--2---:R-:W-:Y:S02]  /*23480*/  IADD3 R8, P3, PT, R6.reuse, R3, RZ ;  /* 0x0000000306087210 */ /* 0x044fe40007f7e0ff */
[----:B------:R-:W-:-:S03]  /*23490*/  IADD3 R6, P2, PT, R6, R2, RZ ;  /* 0x0000000206067210 */ /* 0x000fc60007f5e0ff */
[----:B------:R0:W-:Y:S04]  /*234a0*/  STL [R1+0x50fc], R8 ;  /* 0x0050fc0801007387 */ /* 0x0001e80000100800 */
[----:B0-----:R-:W2:Y:S04]  /*234b0*/  LDL.LU R8, [R1+0x5980] ;  /* 0x0059800001087983 */ /* 0x001ea80000300800 */
[----:B------:R0:W-:Y:S04]  /*234c0*/  STL [R1+0x50f0], R7 ;  /* 0x0050f00701007387 */ /* 0x0001e80000100800 */
[----:B0-----:R-:W2:Y:S04]  /*234d0*/  LDL.LU R7, [R1+0x597c] ;  /* 0x00597c0001077983 */ /* 0x001ea80000300800 */
[----:B------:R3:W-:Y:S02]  /*234e0*/  STL [R1+0x50e8], R6 ;  /* 0x0050e80601007387 */ /* 0x0007e40000100800 */
[----:B---3--:R-:W-:-:S02]  /*234f0*/  IMAD.X R6, R60, 0x1, R4, P1 ;  /* 0x000000013c067824 */ /* 0x008fc400008e0604 */
[----:B------:R-:W-:-:S03]  /*23500*/  IMAD.X R60, R60, 0x1, R5, P0 ;  /* 0x000000013c3c7824 */ /* 0x000fc600000e0605 */
[----:B------:R0:W-:Y:S02]  /*23510*/  STL [R1+0x50e4], R6 ;  /* 0x0050e40601007387 */ /* 0x0001e40000100800 */
[----:B0-----:R-:W-:-:S05]  /*23520*/  IADD3 R6, P1, PT, R59, R3, RZ ;  /* 0x000000033b067210 */ /* 0x001fca0007f3e0ff */
[----:B------:R0:W-:Y:S04]  /*23530*/  STL [R1+0x50ec], R6 ;  /* 0x0050ec0601007387 */ /* 0x0001e80000100800 */
[----:B0-----:R-:W3:Y:S04]  /*23540*/  LDL.LU R6, [R1+0x5978] ;  /* 0x0059780001067983 */ /* 0x001ee80000300800 */
[----:B------:R0:W-:Y:S04]  /*23550*/  STL [R1+0x50e0], R60 ;  /* 0x0050e03c01007387 */ /* 0x0001e80000100800 */
[----:B0-----:R-:W2:Y:S01]  /*23560*/  LDL.LU R60, [R1+0x5974] ;  /* 0x00597400013c7983 */ /* 0x001ea20000300800 */
[----:B------:R-:W-:-:S05]  /*23570*/  IADD3 R59, P0, PT, R59, R2, RZ ;  /* 0x000000023b3b7210 */ /* 0x000fca0007f1e0ff */
[----:B------:R0:W-:Y:S02]  /*23580*/  STL [R1+0x50d8], R59 ;  /* 0x0050d83b01007387 */ /* 0x0001e40000100800 */
[C---:B0-----:R-:W-:Y:S02]  /*23590*/  IMAD.X R59, R61.reuse, 0x1, R4, P4 ;  /* 0x000000013d3b7824 */ /* 0x041fe400020e0604 */
[----:B------:R-:W-:-:S03]  /*235a0*/  IMAD.X R61, R61, 0x1, R5, P5 ;  /* 0x000000013d3d7824 */ /* 0x000fc600028e0605 */
[----:B------:R2:W-:Y:S02]  /*235b0*/  STL [R1+0x50d4], R59 ;  /* 0x0050d43b01007387 */ /* 0x0005e40000100800 */
[----:B--2---:R-:W-:-:S05]  /*235c0*/  IADD3 R59, P4, PT, R60, R3, RZ ;  /* 0x000000033c3b7210 */ /* 0x004fca0007f9e0ff */
[----:B------:R0:W-:Y:S04]  /*235d0*/  STL [R1+0x50dc], R59 ;  /* 0x0050dc3b01007387 */ /* 0x0001e80000100800 */
[----:B0-----:R-:W2:Y:S04]  /*235e0*/  LDL.LU R59, [R1+0x5970] ;  /* 0x00597000013b7983 */ /* 0x001ea80000300800 */
[----:B------:R0:W-:Y:S04]  /*235f0*/  STL [R1+0x50d0], R61 ;  /* 0x0050d03d01007387 */ /* 0x0001e80000100800 */
[----:B0-----:R-:W2:Y:S01]  /*23600*/  LDL.LU R61, [R1+0x596c] ;  /* 0x00596c00013d7983 */ /* 0x001ea20000300800 */
[----:B------:R-:W-:-:S05]  /*23610*/  IADD3 R60, P5, PT, R60, R2, RZ ;  /* 0x000000023c3c7210 */ /* 0x000fca0007fbe0ff */
[----:B------:R2:W-:Y:S02]  /*23620*/  STL [R1+0x50c8], R60 ;  /* 0x0050c83c01007387 */ /* 0x0005e40000100800 */
[----:B--2---:R-:W-:-:S05]  /*23630*/  IMAD.X R60, R61, 0x1, R4, P3 ;  /* 0x000000013d3c7824 */ /* 0x004fca00018e0604 */
[----:B------:R0:W-:Y:S01]  /*23640*/  STL [R1+0x50c4], R60 ;  /* 0x0050c43c01007387 */ /* 0x0001e20000100800 */
[----:B------:R-:W-:Y:S01]  /*23650*/  IMAD.X R61, R61, 0x1, R5, P2 ;  /* 0x000000013d3d7824 */ /* 0x000fe200010e0605 */
[----:B0-----:R-:W-:-:S05]  /*23660*/  IADD3 R60, P3, PT, R59, R3, RZ ;  /* 0x000000033b3c7210 */ /* 0x001fca0007f7e0ff */
[----:B------:R0:W-:Y:S04]  /*23670*/  STL [R1+0x50cc], R60 ;  /* 0x0050cc3c01007387 */ /* 0x0001e80000100800 */
[----:B0-----:R-:W2:Y:S04]  /*23680*/  LDL.LU R60, [R1+0x5968] ;  /* 0x00596800013c7983 */ /* 0x001ea80000300800 */
[----:B------:R0:W-:Y:S04]  /*23690*/  STL [R1+0x50c0], R61 ;  /* 0x0050c03d01007387 */ /* 0x0001e80000100800 */
[----:B0-----:R-:W3:Y:S01]  /*236a0*/  LDL.LU R61, [R1+0x15c] ;  /* 0x00015c00013d7983 */ /* 0x001ee20000300800 */
[----:B------:R-:W-:-:S05]  /*236b0*/  IADD3 R59, P2, PT, R59, R2, RZ ;  /* 0x000000023b3b7210 */ /* 0x000fca0007f5e0ff */
[----:B------:R2:W-:Y:S02]  /*236c0*/  STL [R1+0x50b8], R59 ;  /* 0x0050b83b01007387 */ /* 0x0005e40000100800 */
[----:B--2---:R-:W-:-:S05]  /*236d0*/  IMAD.X R59, R60, 0x1, R4, P1 ;  /* 0x000000013c3b7824 */ /* 0x004fca00008e0604 */
[----:B------:R3:W-:Y:S02]  /*236e0*/  STL [R1+0x50b4], R59 ;  /* 0x0050b43b01007387 */ /* 0x0007e40000100800 */
[----:B---3--:R-:W-:-:S05]  /*236f0*/  IADD3 R59, P1, PT, R61, R3, RZ ;  /* 0x000000033d3b7210 */ /* 0x008fca0007f3e0ff */
[----:B------:R0:W-:Y:S04]  /*23700*/  STL [R1+0x50bc], R59 ;  /* 0x0050bc3b01007387 */ /* 0x0001e80000100800 */
[----:B0-----:R-:W2:Y:S01]  /*23710*/  LDL.LU R59, [R1+0x5964] ;  /* 0x00596400013b7983 */ /* 0x001ea20000300800 */
[----:B------:R-:W-:-:S05]  /*23720*/  IMAD.X R60, R60, 0x1, R5, P0 ;  /* 0x000000013c3c7824 */ /* 0x000fca00000e0605 */
[----:B------:R0:W-:Y:S02]  /*23730*/  STL [R1+0x50b0], R60 ;  /* 0x0050b03c01007387 */ /* 0x0001e40000100800 */
[----:B0-----:R-:W-:-:S05]  /*23740*/  IADD3 R60, P0, PT, R61, R2, RZ ;  /* 0x000000023d3c7210 */ /* 0x001fca0007f1e0ff */
[----:B------:R0:W-:Y:S04]  /*23750*/  STL [R1+0x50a8], R60 ;  /* 0x0050a83c01007387 */ /* 0x0001e80000100800 */
[----:B0-----:R-:W3:Y:S01]  /*23760*/  LDL.LU R60, [R1+0x140] ;  /* 0x00014000013c7983 */ /* 0x001ee20000300800 */
[----:B--2---:R-:W-:-:S05]  /*23770*/  IMAD.X R61, R59, 0x1, R4, P4 ;  /* 0x000000013b3d7824 */ /* 0x004fca00020e0604 */
[----:B------:R0:W-:Y:S02]  /*23780*/  STL [R1+0x50a4], R61 ;  /* 0x0050a43d01007387 */ /* 0x0001e40000100800 */
[----:B0-----:R-:W-:-:S05]  /*23790*/  IADD3 R61, P4, PT, R7, R3, RZ ;  /* 0x00000003073d7210 */ /* 0x001fca0007f9e0ff */
[----:B------:R0:W-:Y:S02]  /*237a0*/  STL [R1+0x50ac], R61 ;  /* 0x0050ac3d01007387 */ /* 0x0001e40000100800 */
[----:B0-----:R-:W-:Y:S02]  /*237b0*/  IMAD.X R61, R59, 0x1, R5, P5 ;  /* 0x000000013b3d7824 */ /* 0x001fe400028e0605 */
[----:B------:R-:W2:Y:S04]  /*237c0*/  LDL.LU R59, [R1+0x144] ;  /* 0x00014400013b7983 */ /* 0x000ea80000300800 */
[----:B------:R0:W-:Y:S02]  /*237d0*/  STL [R1+0x50a0], R61 ;  /* 0x0050a03d01007387 */ /* 0x0001e40000100800 */
[----:B0-----:R-:W-:Y:S01]  /*237e0*/  IADD3 R61, P5, PT, R7, R2, RZ ;  /* 0x00000002073d7210 */ /* 0x001fe20007fbe0ff */
[----:B------:R-:W-:-:S04]  /*237f0*/  IMAD.X R7, R6, 0x1, R4, P3 ;  /* 0x0000000106077824 */ /* 0x000fc800018e0604 */
[----:B------:R0:W-:Y:S04]  /*23800*/  STL [R1+0x5098], R61 ;  /* 0x0050983d01007387 */ /* 0x0001e80000100800 */
[----:B0-----:R-:W2:Y:S04]  /*23810*/  LDL.LU R61, [R1+0x13c] ;  /* 0x00013c00013d7983 */ /* 0x001ea80000300800 */
[----:B------:R0:W-:Y:S02]  /*23820*/  STL [R1+0x5094], R7 ;  /* 0x0050940701007387 */ /* 0x0001e40000100800 */
[----:B0-----:R-:W-:-:S05]  /*23830*/  IADD3 R7, P3, PT, R8, R3, RZ ;  /* 0x0000000308077210 */ /* 0x001fca0007f7e0ff */
[----:B------:R0:W-:Y:S04]  /*23840*/  STL [R1+0x509c], R7 ;  /* 0x00509c0701007387 */ /* 0x0001e80000100800 */
[----:B0-----:R-:W2:Y:S01]  /*23850*/  LDL.LU R7, [R1+0x5960] ;  /* 0x0059600001077983 */ /* 0x001ea20000300800 */
[----:B------:R-:W-:Y:S01]  /*23860*/  IMAD.X R6, R6, 0x1, R5, P2 ;  /* 0x0000000106067824 */ /* 0x000fe200010e0605 */
[----:B------:R-:W-:-:S04]  /*23870*/  IADD3 R8, P2, PT, R8, R2, RZ ;  /* 0x0000000208087210 */ /* 0x000fc80007f5e0ff */
[----:B------:R0:W-:Y:S04]  /*23880*/  STL [R1+0x5090], R6 ;  /* 0x0050900601007387 */ /* 0x0001e80000100800 */
[----:B0-----:R-:W3:Y:S04]  /*23890*/  LDL.LU R6, [R1+0x14c] ;  /* 0x00014c0001067983 */ /* 0x001ee80000300800 */
[----:B------:R2:W-:Y:S02]  /*238a0*/  STL [R1+0x5088], R8 ;  /* 0x0050880801007387 */ /* 0x0005e40000100800 */
[----:B--2---:R-:W-:-:S05]  /*238b0*/  IMAD.X R8, R7, 0x1, R4, P1 ;  /* 0x0000000107087824 */ /* 0x004fca00008e0604 */
[----:B------:R4:W-:Y:S02]  /*238c0*/  STL [R1+0x5084], R8 ;  /* 0x0050840801007387 */ /* 0x0009e40000100800 */
[----:B----4-:R-:W-:-:S05]  /*238d0*/  IADD3 R8, P1, PT, R9, R3, RZ ;  /* 0x0000000309087210 */ /* 0x010fca0007f3e0ff */
[----:B------:R0:W-:Y:S04]  /*238e0*/  STL [R1+0x508c], R8 ;  /* 0x00508c0801007387 */ /* 0x0001e80000100800 */
[----:B0-----:R-:W2:Y:S01]  /*238f0*/  LDL.LU R8, [R1+0x595c] ;  /* 0x00595c0001087983 */ /* 0x001ea20000300800 */
[----:B------:R-:W-:-:S05]  /*23900*/  IMAD.X R7, R7, 0x1, R5, P0 ;  /* 0x0000000107077824 */ /* 0x000fca00000e0605 */
[----:B------:R0:W-:Y:S02]  /*23910*/  STL [R1+0x5080], R7 ;  /* 0x0050800701007387 */ /* 0x0001e40000100800 */
[----:B0-----:R-:W-:-:S05]  /*23920*/  IADD3 R7, P0, PT, R9, R2, RZ ;  /* 0x0000000209077210 */ /* 0x001fca0007f1e0ff */
[----:B------:R0:W-:Y:S04]  /*23930*/  STL [R1+0x5078], R7 ;  /* 0x0050780701007387 */ /* 0x0001e80000100800 */
[----:B0-----:R-:W4:Y:S01]  /*23940*/  LDL.LU R7, [R1+0x134] ;  /* 0x0001340001077983 */ /* 0x001f220000300800 */
[----:B--2---:R-:W-:-:S05]  /*23950*/  IMAD.X R9, R8, 0x1, R4, P4 ;  /* 0x0000000108097824 */ /* 0x004fca00020e0604 */
[----:B------:R3:W-:Y:S02]  /*23960*/  STL [R1+0x5074], R9 ;  /* 0x0050740901007387 */ /* 0x0007e40000100800 */
[----:B---3--:R-:W-:-:S05]  /*23970*/  IADD3 R9, P4, PT, R6, R3, RZ ;  /* 0x0000000306097210 */ /* 0x008fca0007f9e0ff */
        /* <DEDUP_REMOVED lines=24> */
[----:B------:R-:W-:Y:S04]  /*23b00*/  STL [R1+0x5050], R10 ;  /* 0x0050500a01007387 */ /* 0x000fe80000100800 */
[----:B------:R0:W-:Y:S04]  /*23b10*/  STL [R1+0x5048], R59 ;  /* 0x0050483b01007387 */ /* 0x0001e80000100800 */
[----:B0-----:R-:W3:Y:S01]  /*23b20*/  LDL.LU R59, [R1+0x128] ;  /* 0x00012800013b7983 */ /* 0x001ee20000300800 */
[----:B--2---:R-:W-:-:S05]  /*23b30*/  IMAD.X R10, R11, 0x1, R4, P4 ;  /* 0x000000010b0a7824 */ /* 0x004fca00020e0604 */
[----:B------:R0:W-:Y:S02]  /*23b40*/  STL [R1+0x5044], R10 ;  /* 0x0050440a01007387 */ /* 0x0001e40000100800 */
[----:B0-----:R-:W-:-:S05]  /*23b50*/  IADD3 R10, P4, PT, R60, R3, RZ ;  /* 0x000000033c0a7210 */ /* 0x001fca0007f9e0ff */
[----:B------:R0:W-:Y:S02]  /*23b60*/  STL [R1+0x504c], R10 ;  /* 0x00504c0a01007387 */ /* 0x0001e40000100800 */
[----:B0-----:R-:W-:Y:S01]  /*23b70*/  IMAD.X R10, R11, 0x1, R5, P5 ;  /* 0x000000010b0a7824 */ /* 0x001fe200028e0605 */
[----:B------:R-:W-:-:S04]  /*23b80*/  IADD3 R11, P5, PT, R60, R2, RZ ;  /* 0x000000023c0b7210 */ /* 0x000fc80007fbe0ff */
[----:B------:R0:W-:Y:S04]  /*23b90*/  STL [R1+0x5040], R10 ;  /* 0x0050400a01007387 */ /* 0x0001e80000100800 */
[----:B------:R-:W2:Y:S04]  /*23ba0*/  LDL.LU R60, [R1+0x124] ;  /* 0x00012400013c7983 */ /* 0x000ea80000300800 */
[----:B------:R1:W-:Y:S01]  /*23bb0*/  STL [R1+0x5038], R11 ;  /* 0x0050380b01007387 */ /* 0x0003e20000100800 */
[C---:B0-----:R-:W-:Y:S02]  /*23bc0*/  IMAD.X R10, R12.reuse, 0x1, R4, P3 ;  /* 0x000000010c0a7824 */ /* 0x041fe400018e0604 */
[----:B------:R-:W-:Y:S01]  /*23bd0*/  IMAD.X R12, R12, 0x1, R5, P2 ;  /* 0x000000010c0c7824 */ /* 0x000fe200010e0605 */
[----:B-1----:R-:W-:-:S02]  /*23be0*/  IADD3 R11, P3, PT, R61, R3, RZ ;  /* 0x000000033d0b7210 */ /* 0x002fc40007f7e0ff */
[----:B------:R0:W-:Y:S04]  /*23bf0*/  STL [R1+0x5034], R10 ;  /* 0x0050340a01007387 */ /* 0x0001e80000100800 */
[----:B------:R1:W-:Y:S04]  /*23c00*/  STL [R1+0x503c], R11 ;  /* 0x00503c0b01007387 */ /* 0x0003e80000100800 */
[----:B------:R3:W-:Y:S01]  /*23c10*/  STL [R1+0x5030], R12 ;  /* 0x0050300c01007387 */ /* 0x0007e20000100800 */
[----:B0-----:R-:W-:-:S03]  /*23c20*/  IADD3 R10, P2, PT, R61, R2, RZ ;  /* 0x000000023d0a7210 */ /* 0x001fc60007f5e0ff */
[----:B------:R-:W2:Y:S01]  /*23c30*/  LDL.LU R61, [R1+0x120] ;  /* 0x00012000013d7983 */ /* 0x000ea20000300800 */
[----:B-1----:R-:W-:-:S03]  /*23c40*/  IMAD.X R11, R13, 0x1, R4, P1 ;  /* 0x000000010d0b7824 */ /* 0x002fc600008e0604 */
[----:B------:R0:W-:Y:S01]  /*23c50*/  STL [R1+0x5028], R10 ;  /* 0x0050280a01007387 */ /* 0x0001e20000100800 */
[----:B---3--:R-:W-:-:S03]  /*23c60*/  IMAD.X R12, R13, 0x1, R5, P0 ;  /* 0x000000010d0c7824 */ /* 0x008fc600000e0605 */
[----:B------:R1:W-:Y:S01]  /*23c70*/  STL [R1+0x5024], R11 ;  /* 0x0050240b01007387 */ /* 0x0003e20000100800 */
[C---:B0-----:R-:W-:Y:S02]  /*23c80*/  IADD3 R10, P1, PT, R8.reuse, R3, RZ ;  /* 0x00000003080a7210 */ /* 0x041fe40007f3e0ff */
[----:B-1----:R-:W-:-:S03]  /*23c90*/  IADD3 R11, P0, PT, R8, R2, RZ ;  /* 0x00000002080b7210 */ /* 0x002fc60007f1e0ff */
[----:B------:R5:W-:Y:S04]  /*23ca0*/  STL [R1+0x502c], R10 ;  /* 0x00502c0a01007387 */ /* 0x000be80000100800 */
[----:B------:R0:W-:Y:S04]  /*23cb0*/  STL [R1+0x5020], R12 ;  /* 0x0050200c01007387 */ /* 0x0001e80000100800 */
[----:B------:R-:W3:Y:S01]  /*23cc0*/  LDL.LU R8, [R1+0x11c] ;  /* 0x00011c0001087983 */ /* 0x000ee20000300800 */
[----:B-----5:R-:W-:-:S03]  /*23cd0*/  IMAD.X R10, R14, 0x1, R4, P4 ;  /* 0x000000010e0a7824 */ /* 0x020fc600020e0604 */
[----:B------:R4:W-:Y:S01]  /*23ce0*/  STL [R1+0x5018], R11 ;  /* 0x0050180b01007387 */ /* 0x0009e20000100800 */
[----:B0-----:R-:W-:-:S03]  /*23cf0*/  IMAD.X R12, R14, 0x1, R5, P5 ;  /* 0x000000010e0c7824 */ /* 0x001fc600028e0605 */
[----:B------:R0:W-:Y:S01]  /*23d00*/  STL [R1+0x5014], R10 ;  /* 0x0050140a01007387 */ /* 0x0001e20000100800 */
[C---:B----4-:R-:W-:Y:S02]  /*23d10*/  IADD3 R11, P4, PT, R7.reuse, R3, RZ ;  /* 0x00000003070b7210 */ /* 0x050fe40007f9e0ff */
[----:B0-----:R-:W-:-:S03]  /*23d20*/  IADD3 R10, P5, PT, R7, R2, RZ ;  /* 0x00000002070a7210 */ /* 0x001fc60007fbe0ff */
[----:B------:R0:W-:Y:S04]  /*23d30*/  STL [R1+0x501c], R11 ;  /* 0x00501c0b01007387 */ /* 0x0001e80000100800 */
[----:B------:R1:W-:Y:S04]  /*23d40*/  STL [R1+0x5010], R12 ;  /* 0x0050100c01007387 */ /* 0x0003e80000100800 */
[----:B------:R-:W4:Y:S01]  /*23d50*/  LDL.LU R7, [R1+0x118] ;  /* 0x0001180001077983 */ /* 0x000f220000300800 */
[----:B0-----:R-:W-:-:S03]  /*23d60*/  IMAD.X R11, R15, 0x1, R4, P3 ;  /* 0x000000010f0b7824 */ /* 0x001fc600018e0604 */
[----:B------:R0:W-:Y:S01]  /*23d70*/  STL [R1+0x5008], R10 ;  /* 0x0050080a01007387 */ /* 0x0001e20000100800 */
[----:B-1----:R-:W-:-:S03]  /*23d80*/  IMAD.X R12, R15, 0x1, R5, P2 ;  /* 0x000000010f0c7824 */ /* 0x002fc600010e0605 */
[----:B------:R1:W-:Y:S01]  /*23d90*/  STL [R1+0x5004], R11 ;  /* 0x0050040b01007387 */ /* 0x0003e20000100800 */
[C---:B0-----:R-:W-:Y:S02]  /*23da0*/  IADD3 R10, P3, PT, R9.reuse, R3, RZ ;  /* 0x00000003090a7210 */ /* 0x041fe40007f7e0ff */
[----:B-1----:R-:W-:-:S03]  /*23db0*/  IADD3 R11, P2, PT, R9, R2, RZ ;  /* 0x00000002090b7210 */ /* 0x002fc60007f5e0ff */
[----:B------:R0:W-:Y:S04]  /*23dc0*/  STL [R1+0x500c], R10 ;  /* 0x00500c0a01007387 */ /* 0x0001e80000100800 */
[----:B------:R1:W-:Y:S04]  /*23dd0*/  STL [R1+0x5000], R12 ;  /* 0x0050000c01007387 */ /* 0x0003e80000100800 */
[----:B------:R-:W5:Y:S01]  /*23de0*/  LDL.LU R9, [R1+0x114] ;  /* 0x0001140001097983 */ /* 0x000f620000300800 */
        /* <DEDUP_REMOVED lines=22> */
[C---:B--2---:R-:W-:Y:S02]  /*23f50*/  IADD3 R11, P3, PT, R60.reuse, R3, RZ ;  /* 0x000000033c0b7210 */ /* 0x044fe40007f7e0ff */
[----:B0-----:R-:W-:-:S03]  /*23f60*/  IADD3 R10, P2, PT, R60, R2, RZ ;  /* 0x000000023c0a7210 */ /* 0x001fc60007f5e0ff */
[----:B------:R0:W-:Y:S04]  /*23f70*/  STL [R1+0x4fdc], R11 ;  /* 0x004fdc0b01007387 */ /* 0x0001e80000100800 */
[----:B------:R1:W-:Y:S04]  /*23f80*/  STL [R1+0x4fd0], R12 ;  /* 0x004fd00c01007387 */ /* 0x0003e80000100800 */
[----:B------:R-:W2:Y:S01]  /*23f90*/  LDL.LU R60, [R1+0x108] ;  /* 0x00010800013c7983 */ /* 0x000ea20000300800 */
        /* <DEDUP_REMOVED lines=8> */
[----:B------:R-:W2:Y:S01]  /*24020*/  LDL.LU R61, [R1+0x104] ;  /* 0x00010400013d7983 */ /* 0x000ea20000300800 */
[----:B0-----:R-:W-:-:S03]  /*24030*/  IMAD.X R10, R20, 0x1, R4, P4 ;  /* 0x00000001140a7824 */ /* 0x001fc600020e0604 */
[----:B------:R3:W-:Y:S01]  /*24040*/  STL [R1+0x4fb8], R11 ;  /* 0x004fb80b01007387 */ /* 0x0007e20000100800 */
[----:B-1----:R-:W-:-:S03]  /*24050*/  IMAD.X R12, R20, 0x1, R5, P5 ;  /* 0x00000001140c7824 */ /* 0x002fc600028e0605 */
[----:B------:R0:W-:Y:S01]  /*24060*/  STL [R1+0x4fb4], R10 ;  /* 0x004fb40a01007387 */ /* 0x0001e20000100800 */
[C---:B---3--:R-:W-:Y:S02]  /*24070*/  IADD3 R11, P4, PT, R8.reuse, R3, RZ ;  /* 0x00000003080b7210 */ /* 0x048fe40007f9e0ff */
[----:B0-----:R-:W-:-:S03]  /*24080*/  IADD3 R10, P5, PT, R8, R2, RZ ;  /* 0x00000002080a7210 */ /* 0x001fc60007fbe0ff */
[----:B------:R0:W-:Y:S04]  /*24090*/  STL [R1+0x4fbc], R11 ;  /* 0x004fbc0b01007387 */ /* 0x0001e80000100800 */
[----:B------:R1:W-:Y:S04]  /*240a0*/  STL [R1+0x4fb0], R12 ;  /* 0x004fb00c01007387 */ /* 0x0003e80000100800 */
[----:B------:R-:W3:Y:S01]  /*240b0*/  LDL.LU R8, [R1+0x100] ;  /* 0x0001000001087983 */ /* 0x000ee20000300800 */
[----:B0-----:R-:W-:-:S03]  /*240c0*/  IMAD.X R11, R21, 0x1, R4, P3 ;  /* 0x00000001150b7824 */ /* 0x001fc600018e0604 */
[----:B------:R4:W-:Y:S01]  /*240d0*/  STL [R1+0x4fa8], R10 ;  /* 0x004fa80a01007387 */ /* 0x0009e20000100800 */
[----:B-1----:R-:W-:-:S03]  /*240e0*/  IMAD.X R12, R21, 0x1, R5, P2 ;  /* 0x00000001150c7824 */ /* 0x002fc600010e0605 */
        /* <DEDUP_REMOVED lines=10> */
[C---:B-----5:R-:W-:Y:S02]  /*24190*/  IADD3 R11, P1, PT, R9.reuse, R3, RZ ;  /* 0x00000003090b7210 */ /* 0x060fe40007f3e0ff */
[----:B0-----:R-:W-:-:S03]  /*241a0*/  IADD3 R10, P0, PT, R9, R2, RZ ;  /* 0x00000002090a7210 */ /* 0x001fc60007f1e0ff */
        /* <DEDUP_REMOVED lines=14> */
[----:B-1----:R-:W-:Y:S01]  /*24290*/  IMAD.X R12, R24, 0x1, R5, P2 ;  /* 0x00000001180c7824 */ /* 0x002fe200010e0605 */
[----:B------:R-:W-:Y:S02]  /*242a0*/  SHF.R.S32.HI R25, RZ, 0x1f, R25 ;  /* 0x0000001fff197819 */ /* 0x000fe40000011419 */
        /* <DEDUP_REMOVED lines=44> */
[----:B-1----:R-:W-:Y:S01]  /*24570*/  IMAD.X R12, R29, 0x1, R5, P5 ;  /* 0x000000011d0c7824 */ /* 0x002fe200028e0605 */
[----:B------:R-:W-:Y:S02]  /*24580*/  SHF.R.S32.HI R30, RZ, 0x1f, R30 ;  /* 0x0000001fff1e7819 */ /* 0x000fe4000001141e */
        /* <DEDUP_REMOVED lines=45> */
[----:B------:R-:W-:-:S03]  /*24860*/  SHF.R.S32.HI R34, RZ, 0x1f, R34 ;  /* 0x0000001fff227819 */ /* 0x000fc60000011422 */
[----:B------:R3:W-:Y:S02]  /*24870*/  STL [R1+0x4ed8], R11 ;  /* 0x004ed80b01007387 */ /* 0x0007e40000100800 */
[C---:B0-----:R-:W-:Y:S01]  /*24880*/  IMAD.X R10, R34.reuse, 0x1, R4, P1 ;  /* 0x00000001220a7824 */ /* 0x041fe200008e0604 */
[----:B------:R-:W-:Y:S01]  /*24890*/  SHF.R.S32.HI R35, RZ, 0x1f, R35 ;  /* 0x0000001fff237819 */ /* 0x000fe20000011423 */
[----:B-1----:R-:W-:-:S03]  /*248a0*/  IMAD.X R12, R34, 0x1, R5, P0 ;  /* 0x00000001220c7824 */ /* 0x002fc600000e0605 */
[----:B------:R0:W-:Y:S01]  /*248b0*/  STL [R1+0x4ed4], R10 ;  /* 0x004ed40a01007387 */ /* 0x0001e20000100800 */
[----:B---3--:R-:W-:-:S05]  /*248c0*/  IADD3 R11, P1, PT, R8, R3, RZ ;  /* 0x00000003080b7210 */ /* 0x008fca0007f3e0ff */
[----:B------:R1:W-:Y:S01]  /*248d0*/  STL [R1+0x4edc], R11 ;  /* 0x004edc0b01007387 */ /* 0x0003e20000100800 */
[----:B0-----:R-:W-:-:S03]  /*248e0*/  IADD3 R10, P0, PT, R8, R2, RZ ;  /* 0x00000002080a7210 */ /* 0x001fc60007f1e0ff */
[----:B------:R0:W-:Y:S04]  /*248f0*/  STL [R1+0x4ed0], R12 ;  /* 0x004ed00c01007387 */ /* 0x0001e80000100800 */
[----:B------:R-:W3:Y:S01]  /*24900*/  LDL.LU R8, [R1+0xc8] ;  /* 0x0000c80001087983 */ /* 0x000ee20000300800 */
[----:B-1----:R-:W-:-:S03]  /*24910*/  IMAD.X R11, R35, 0x1, R4, P4 ;  /* 0x00000001230b7824 */ /* 0x002fc600020e0604 */
[----:B------:R4:W-:Y:S01]  /*24920*/  STL [R1+0x4ec8], R10 ;  /* 0x004ec80a01007387 */ /* 0x0009e20000100800 */
[----:B------:R-:W-:Y:S01]  /*24930*/  SHF.R.S32.HI R36, RZ, 0x1f, R36 ;  /* 0x0000001fff247819 */ /* 0x000fe20000011424 */
[----:B0-----:R-:W-:Y:S02]  /*24940*/  IMAD.X R12, R35, 0x1, R5, P5 ;  /* 0x00000001230c7824 */ /* 0x001fe400028e0605 */
        /* <DEDUP_REMOVED lines=59> */
[----:B-1----:R-:W-:Y:S01]  /*24d00*/  IMAD.X R12, R41, 0x1, R5, P5 ;  /* 0x00000001290c7824 */ /* 0x002fe200028e0605 */
[C---:B---3--:R-:W-:Y:S02]  /*24d10*/  IADD3 R10, P4, PT, R8.reuse, R3, RZ ;  /* 0x00000003080a7210 */ /* 0x048fe40007f9e0ff */
[----:B------:R0:W-:Y:S04]  /*24d20*/  STL [R1+0x4e64], R11 ;  /* 0x004e640b01007387 */ /* 0x0001e80000100800 */
[----:B------:R1:W-:Y:S04]  /*24d30*/  STL [R1+0x4e6c], R10 ;  /* 0x004e6c0a01007387 */ /* 0x0003e80000100800 */
[----:B------:R4:W-:Y:S01]  /*24d40*/  STL [R1+0x4e60], R12 ;  /* 0x004e600c01007387 */ /* 0x0009e20000100800 */
[----:B0-----:R-:W-:-:S03]  /*24d50*/  IADD3 R11, P5, PT, R8, R2, RZ ;  /* 0x00000002080b7210 */ /* 0x001fc60007fbe0ff */
[----:B------:R-:W3:Y:S01]  /*24d60*/  LDL.LU R8, [R1+0xac] ;  /* 0x0000ac0001087983 */ /* 0x000ee20000300800 */
[----:B-1----:R-:W-:-:S03]  /*24d70*/  IMAD.X R10, R42, 0x1, R4, P3 ;  /* 0x000000012a0a7824 */ /* 0x002fc600018e0604 */
[----:B------:R-:W-:Y:S01]  /*24d80*/  STL [R1+0x4e58], R11 ;  /* 0x004e580b01007387 */ /* 0x000fe20000100800 */
[----:B------:R-:W-:-:S03]  /*24d90*/  SHF.R.S32.HI R43, RZ, 0x1f, R43 ;  /* 0x0000001fff2b7819 */ /* 0x000fc6000001142b */
[----:B------:R0:W-:Y:S01]  /*24da0*/  STL [R1+0x4e54], R10 ;  /* 0x004e540a01007387 */ /* 0x0001e20000100800 */
[C---:B----4-:R-:W-:Y:S01]  /*24db0*/  IADD3 R12, P3, PT, R7.reuse, R3, RZ ;  /* 0x00000003070c7210 */ /* 0x050fe20007f7e0ff */
[----:B0-----:R-:W-:Y:S01]  /*24dc0*/  IMAD.X R10, R42, 0x1, R5, P2 ;  /* 0x000000012a0a7824 */ /* 0x001fe200010e0605 */
[----:B------:R-:W-:-:S03]  /*24dd0*/  IADD3 R11, P2, PT, R7, R2, RZ ;  /* 0x00000002070b7210 */ /* 0x000fc60007f5e0ff */
[----:B------:R-:W-:Y:S04]  /*24de0*/  STL [R1+0x4e5c], R12 ;  /* 0x004e5c0c01007387 */ /* 0x000fe80000100800 */
[----:B------:R-:W4:Y:S04]  /*24df0*/  LDL.LU R7, [R1+0xa8] ;  /* 0x0000a80001077983 */ /* 0x000f280000300800 */
[----:B------:R0:W-:Y:S01]  /*24e00*/  STL [R1+0x4e50], R10 ;  /* 0x004e500a01007387 */ /* 0x0001e20000100800 */
[----:B------:R-:W-:-:S03]  /*24e10*/  SHF.R.S32.HI R44, RZ, 0x1f, R44 ;  /* 0x0000001fff2c7819 */ /* 0x000fc6000001142c */
[----:B------:R1:W-:Y:S01]  /*24e20*/  STL [R1+0x4e48], R11 ;  /* 0x004e480b01007387 */ /* 0x0003e20000100800 */
[----:B0-----:R-:W-:Y:S01]  /*24e30*/  IMAD.X R10, R43, 0x1, R4, P1 ;  /* 0x000000012b0a7824 */ /* 0x001fe200008e0604 */
[----:B-----5:R-:W-:Y:S01]  /*24e40*/  IADD3 R12, P1, PT, R9, R3, RZ ;  /* 0x00000003090c7210 */ /* 0x020fe20007f3e0ff */
[----:B-1----:R-:W-:-:S03]  /*24e50*/  IMAD.X R11, R43, 0x1, R5, P0 ;  /* 0x000000012b0b7824 */ /* 0x002fc600000e0605 */
[----:B------:R0:W-:Y:S04]  /*24e60*/  STL [R1+0x4e44], R10 ;  /* 0x004e440a01007387 */ /* 0x0001e80000100800 */
[----:B------:R-:W-:Y:S01]  /*24e70*/  STL [R1+0x4e4c], R12 ;  /* 0x004e4c0c01007387 */ /* 0x000fe20000100800 */
[----:B0-----:R-:W-:-:S03]  /*24e80*/  IADD3 R10, P0, PT, R9, R2, RZ ;  /* 0x00000002090a7210 */ /* 0x001fc60007f1e0ff */
[----:B------:R-:W5:Y:S04]  /*24e90*/  LDL.LU R9, [R1+0xa4] ;  /* 0x0000a40001097983 */ /* 0x000f680000300800 */
[----:B------:R0:W-:Y:S01]  /*24ea0*/  STL [R1+0x4e40], R11 ;  /* 0x004e400b01007387 */ /* 0x0001e20000100800 */
[----:B------:R-:W-:-:S03]  /*24eb0*/  SHF.R.S32.HI R45, RZ, 0x1f, R45 ;  /* 0x0000001fff2d7819 */ /* 0x000fc6000001142d */
[----:B------:R1:W-:Y:S01]  /*24ec0*/  STL [R1+0x4e38], R10 ;  /* 0x004e380a01007387 */ /* 0x0003e20000100800 */
[----:B0-----:R-:W-:Y:S01]  /*24ed0*/  IMAD.X R11, R44, 0x1, R4, P4 ;  /* 0x000000012c0b7824 */ /* 0x001fe200020e0604 */
[----:B------:R-:W-:Y:S01]  /*24ee0*/  IADD3 R12, P4, PT, R6, R3, RZ ;  /* 0x00000003060c7210 */ /* 0x000fe20007f9e0ff */
        /* <DEDUP_REMOVED lines=18> */
[C---:B0-----:R-:W-:Y:S02]  /*25010*/  IMAD.X R11, R46.reuse, 0x1, R4, P1 ;  /* 0x000000012e0b7824 */ /* 0x041fe400008e0604 */
[----:B-1----:R-:W-:-:S03]  /*25020*/  IMAD.X R10, R46, 0x1, R5, P0 ;  /* 0x000000012e0a7824 */ /* 0x002fc600000e0605 */
[----:B------:R0:W-:Y:S01]  /*25030*/  STL [R1+0x4e14], R11 ;  /* 0x004e140b01007387 */ /* 0x0001e20000100800 */
[C---:B--2---:R-:W-:Y:S02]  /*25040*/  IADD3 R12, P1, PT, R60.reuse, R3, RZ ;  /* 0x000000033c0c7210 */ /* 0x044fe40007f3e0ff */
[----:B0-----:R-:W-:-:S03]  /*25050*/  IADD3 R11, P0, PT, R60, R2, RZ ;  /* 0x000000023c0b7210 */ /* 0x001fc60007f1e0ff */
[----:B------:R0:W-:Y:S04]  /*25060*/  STL [R1+0x4e1c], R12 ;  /* 0x004e1c0c01007387 */ /* 0x0001e80000100800 */
[----:B------:R-:W2:Y:S04]  /*25070*/  LDL.LU R60, [R1+0x238] ;  /* 0x00023800013c7983 */ /* 0x000ea80000300800 */
[----:B------:R1:W-:Y:S01]  /*25080*/  STL [R1+0x4e10], R10 ;  /* 0x004e100a01007387 */ /* 0x0003e20000100800 */
[----:B0-----:R-:W-:-:S03]  /*25090*/  IMAD.X R12, R47, 0x1, R5, P5 ;  /* 0x000000012f0c7824 */ /* 0x001fc600028e0605 */
[----:B------:R0:W-:Y:S01]  /*250a0*/  STL [R1+0x4e08], R11 ;  /* 0x004e080b01007387 */ /* 0x0001e20000100800 */
[----:B-1----:R-:W-:Y:S01]  /*250b0*/  IMAD.X R10, R47, 0x1, R4, P4 ;  /* 0x000000012f0a7824 */ /* 0x002fe200020e0604 */
[----:B0-----:R-:W-:-:S04]  /*250c0*/  IADD3 R11, P4, PT, R61, R3, RZ ;  /* 0x000000033d0b7210 */ /* 0x001fc80007f9e0ff */
[----:B------:R0:W-:Y:S04]  /*250d0*/  STL [R1+0x4e04], R10 ;  /* 0x004e040a01007387 */ /* 0x0001e80000100800 */
[----:B------:R1:W-:Y:S04]  /*250e0*/  STL [R1+0x4e0c], R11 ;  /* 0x004e0c0b01007387 */ /* 0x0003e80000100800 */
[----:B------:R-:W-:Y:S01]  /*250f0*/  STL [R1+0x4e00], R12 ;  /* 0x004e000c01007387 */ /* 0x000fe20000100800 */
[----:B0-----:R-:W-:-:S03]  /*25100*/  IADD3 R10, P5, PT, R61, R2, RZ ;  /* 0x000000023d0a7210 */ /* 0x001fc60007fbe0ff */
[----:B------:R-:W2:Y:S01]  /*25110*/  LDL.LU R61, [R1+0x240] ;  /* 0x00024000013d7983 */ /* 0x000ea20000300800 */
[----:B------:R-:W-:-:S05]  /*25120*/  SHF.R.S32.HI R48, RZ, 0x1f, R48 ;  /* 0x0000001fff307819 */ /* 0x000fca0000011430 */
[----:B-1----:R-:W-:Y:S01]  /*25130*/  IMAD.X R11, R48, 0x1, R4, P3 ;  /* 0x00000001300b7824 */ /* 0x002fe200018e0604 */
[----:B------:R3:W-:Y:S01]  /*25140*/  STL [R1+0x4df8], R10 ;  /* 0x004df80a01007387 */ /* 0x0007e20000100800 */
[----:B------:R-:W-:-:S03]  /*25150*/  SHF.R.S32.HI R49, RZ, 0x1f, R49 ;  /* 0x0000001fff317819 */ /* 0x000fc60000011431 */
[----:B------:R0:W-:Y:S01]  /*25160*/  STL [R1+0x4df4], R11 ;  /* 0x004df40b01007387 */ /* 0x0001e20000100800 */
[----:B---3--:R-:W-:Y:S01]  /*25170*/  IADD3 R10, P3, PT, R8, R3, RZ ;  /* 0x00000003080a7210 */ /* 0x008fe20007f7e0ff */
[----:B0-----:R-:W-:Y:S01]  /*25180*/  IMAD.X R11, R48, 0x1, R5, P2 ;  /* 0x00000001300b7824 */ /* 0x001fe200010e0605 */
[----:B------:R-:W-:-:S03]  /*25190*/  IADD3 R8, P2, PT, R8, R2, RZ ;  /* 0x0000000208087210 */ /* 0x000fc60007f5e0ff */
[----:B------:R0:W-:Y:S01]  /*251a0*/  STL [R1+0x4dfc], R10 ;  /* 0x004dfc0a01007387 */ /* 0x0001e20000100800 */
[----:B------:R-:W-:-:S03]  /*251b0*/  SHF.R.S32.HI R50, RZ, 0x1f, R50 ;  /* 0x0000001fff327819 */ /* 0x000fc60000011432 */
[----:B------:R4:W-:Y:S04]  /*251c0*/  STL [R1+0x4df0], R11 ;  /* 0x004df00b01007387 */ /* 0x0009e80000100800 */
[----:B------:R1:W-:Y:S01]  /*251d0*/  STL [R1+0x4de8], R8 ;  /* 0x004de80801007387 */ /* 0x0003e20000100800 */
[--C-:B0-----:R-:W-:Y:S01]  /*251e0*/  IMAD.X R10, R49, 0x1, R4.reuse, P1 ;  /* 0x00000001310a7824 */ /* 0x101fe200008e0604 */
[----:B----4-:R-:W-:Y:S02]  /*251f0*/  IADD3 R11, P1, PT, R7, R3, RZ ;  /* 0x00000003070b7210 */ /* 0x010fe40007f3e0ff */
[----:B-1----:R-:W3:Y:S04]  /*25200*/  LDL.LU R8, [R1+0x248] ;  /* 0x0002480001087983 */ /* 0x002ee80000300800 */
[----:B------:R0:W-:Y:S04]  /*25210*/  STL [R1+0x4de4], R10 ;  /* 0x004de40a01007387 */ /* 0x0001e80000100800 */
[----:B------:R1:W-:Y:S01]  /*25220*/  STL [R1+0x4dec], R11 ;  /* 0x004dec0b01007387 */ /* 0x0003e20000100800 */
[----:B0-----:R-:W-:Y:S01]  /*25230*/  IMAD.X R10, R49, 0x1, R5, P0 ;  /* 0x00000001310a7824 */ /* 0x001fe200000e0605 */
[----:B-1----:R-:W-:Y:S01]  /*25240*/  IADD3 R11, P0, PT, R7, R2, RZ ;  /* 0x00000002070b7210 */ /* 0x002fe20007f1e0ff */
[----:B------:R-:W-:-:S03]  /*25250*/  IMAD.X R7, R50, 0x1, R4, P4 ;  /* 0x0000000132077824 */ /* 0x000fc600020e0604 */
[----:B------:R5:W-:Y:S01]  /*25260*/  STL [R1+0x4de0], R10 ;  /* 0x004de00a01007387 */ /* 0x000be20000100800 */
[----:B------:R-:W-:-:S03]  /*25270*/  SHF.R.S32.HI R51, RZ, 0x1f, R51 ;  /* 0x0000001fff337819 */ /* 0x000fc60000011433 */
[----:B------:R0:W-:Y:S04]  /*25280*/  STL [R1+0x4dd8], R11 ;  /* 0x004dd80b01007387 */ /* 0x0001e80000100800 */
[----:B------:R1:W-:Y:S01]  /*25290*/  STL [R1+0x4dd4], R7 ;  /* 0x004dd40701007387 */ /* 0x0003e20000100800 */
[C---:B-----5:R-:W-:Y:S01]  /*252a0*/  IADD3 R10, P4, PT, R9.reuse, R3, RZ ;  /* 0x00000003090a7210 */ /* 0x060fe20007f9e0ff */
[----:B0-----:R-:W-:Y:S02]  /*252b0*/  IMAD.X R11, R50, 0x1, R5, P5 ;  /* 0x00000001320b7824 */ /* 0x001fe400028e0605 */
[----:B-1----:R-:W4:Y:S04]  /*252c0*/  LDL.LU R7, [R1+0x250] ;  /* 0x0002500001077983 */ /* 0x002f280000300800 */
[----:B------:R0:W-:Y:S04]  /*252d0*/  STL [R1+0x4ddc], R10 ;  /* 0x004ddc0a01007387 */ /* 0x0001e80000100800 */
[----:B------:R1:W-:Y:S01]  /*252e0*/  STL [R1+0x4dd0], R11 ;  /* 0x004dd00b01007387 */ /* 0x0003e20000100800 */
[----:B0-----:R-:W-:Y:S01]  /*252f0*/  IADD3 R10, P5, PT, R9, R2, RZ ;  /* 0x00000002090a7210 */ /* 0x001fe20007fbe0ff */
[----:B------:R-:W-:Y:S01]  /*25300*/  IMAD.X R9, R51, 0x1, R4, P3 ;  /* 0x0000000133097824 */ /* 0x000fe200018e0604 */
[----:B------:R-:W-:-:S02]  /*25310*/  SHF.R.S32.HI R52, RZ, 0x1f, R52 ;  /* 0x0000001fff347819 */ /* 0x000fc40000011434 */
[C---:B-1----:R-:W-:Y:S01]  /*25320*/  IADD3 R11, P3, PT, R6.reuse, R3, RZ ;  /* 0x00000003060b7210 */ /* 0x042fe20007f7e0ff */
[----:B------:R0:W-:Y:S04]  /*25330*/  STL [R1+0x4dc8], R10 ;  /* 0x004dc80a01007387 */ /* 0x0001e80000100800 */
[----:B------:R1:W-:Y:S04]  /*25340*/  STL [R1+0x4dc4], R9 ;  /* 0x004dc40901007387 */ /* 0x0003e80000100800 */
[----:B------:R5:W-:Y:S01]  /*25350*/  STL [R1+0x4dcc], R11 ;  /* 0x004dcc0b01007387 */ /* 0x000be20000100800 */
[----:B0-----:R-:W-:Y:S01]  /*25360*/  IMAD.X R10, R51, 0x1, R5, P2 ;  /* 0x00000001330a7824 */ /* 0x001fe200010e0605 */
[----:B-1----:R-:W-:-:S02]  /*25370*/  IADD3 R9, P2, PT, R6, R2, RZ ;  /* 0x0000000206097210 */ /* 0x002fc40007f5e0ff */
[----:B------:R-:W4:Y:S01]  /*25380*/  LDL.LU R6, [R1+0x258] ;  /* 0x0002580001067983 */ /* 0x000f220000300800 */
[----:B------:R-:W-:-:S03]  /*25390*/  SHF.R.S32.HI R53, RZ, 0x1f, R53 ;  /* 0x0000001fff357819 */ /* 0x000fc60000011435 */
[----:B------:R0:W-:Y:S01]  /*253a0*/  STL [R1+0x4dc0], R10 ;  /* 0x004dc00a01007387 */ /* 0x0001e20000100800 */
[----:B-----5:R-:W-:-:S03]  /*253b0*/  IMAD.X R11, R52, 0x1, R5, P0 ;  /* 0x00000001340b7824 */ /* 0x020fc600000e0605 */
[----:B------:R1:W-:Y:S01]  /*253c0*/  STL [R1+0x4db8], R9 ;  /* 0x004db80901007387 */ /* 0x0003e20000100800 */
[----:B0-----:R-:W-:Y:S01]  /*253d0*/  IMAD.X R10, R52, 0x1, R4, P1 ;  /* 0x00000001340a7824 */ /* 0x001fe200008e0604 */
[----:B-1----:R-:W-:-:S04]  /*253e0*/  IADD3 R9, P1, PT, R59, R3, RZ ;  /* 0x000000033b097210 */ /* 0x002fc80007f3e0ff */
[----:B------:R0:W-:Y:S04]  /*253f0*/  STL [R1+0x4db4], R10 ;  /* 0x004db40a01007387 */ /* 0x0001e80000100800 */
[----:B------:R1:W-:Y:S04]  /*25400*/  STL [R1+0x4dbc], R9 ;  /* 0x004dbc0901007387 */ /* 0x0003e80000100800 */
[----:B------:R-:W-:Y:S01]  /*25410*/  STL [R1+0x4da4], R11 ;  /* 0x004da40b01007387 */ /* 0x000fe20000100800 */
[----:B0-----:R-:W-:-:S03]  /*25420*/  IADD3 R10, P0, PT, R59, R2, RZ ;  /* 0x000000023b0a7210 */ /* 0x001fc60007f1e0ff */
[----:B------:R-:W5:Y:S01]  /*25430*/  LDL.LU R59, [R1+0x260] ;  /* 0x00026000013b7983 */ /* 0x000f620000300800 */
[----:B-1----:R-:W-:-:S03]  /*25440*/  IMAD.X R9, R53, 0x1, R4, P4 ;  /* 0x0000000135097824 */ /* 0x002fc600020e0604 */
[----:B------:R-:W-:Y:S01]  /*25450*/  STL [R1+0x4dac], R10 ;  /* 0x004dac0a01007387 */ /* 0x000fe20000100800 */
[----:B------:R-:W-:-:S03]  /*25460*/  SHF.R.S32.HI R54, RZ, 0x1f, R54 ;  /* 0x0000001fff367819 */ /* 0x000fc60000011436 */
[----:B------:R0:W-:Y:S02]  /*25470*/  STL [R1+0x4da8], R9 ;  /* 0x004da80901007387 */ /* 0x0001e40000100800 */
[----:B0-----:R-:W-:Y:S01]  /*25480*/  IMAD.X R9, R53, 0x1, R5, P5 ;  /* 0x0000000135097824 */ /* 0x001fe200028e0605 */
[C---:B--2---:R-:W-:Y:S02]  /*25490*/  IADD3 R11, P4, PT, R60.reuse, R3, RZ ;  /* 0x000000033c0b7210 */ /* 0x044fe40007f9e0ff */
[----:B------:R-:W-:-:S03]  /*254a0*/  IADD3 R10, P5, PT, R60, R2, RZ ;  /* 0x000000023c0a7210 */ /* 0x000fc60007fbe0ff */
[----:B------:R-:W-:Y:S04]  /*254b0*/  STL [R1+0x4db0], R11 ;  /* 0x004db00b01007387 */ /* 0x000fe80000100800 */
[----:B------:R-:W2:Y:S04]  /*254c0*/  LDL.LU R12, [R1+0x20c] ;  /* 0x00020c00010c7983 */ /* 0x000ea80000300800 */
[----:B------:R0:W-:Y:S04]  /*254d0*/  STL [R1+0x4d94], R9 ;  /* 0x004d940901007387 */ /* 0x0001e80000100800 */
[----:B------:R-:W-:Y:S04]  /*254e0*/  STL [R1+0x4d9c], R10 ;  /* 0x004d9c0a01007387 */ /* 0x000fe80000100800 */
[----:B------:R-:W2:Y:S01]  /*254f0*/  LDL.LU R60, [R1+0x268] ;  /* 0x00026800013c7983 */ /* 0x000ea20000300800 */
[----:B0-----:R-:W-:-:S05]  /*25500*/  IMAD.X R9, R54, 0x1, R4, P3 ;  /* 0x0000000136097824 */ /* 0x001fca00018e0604 */
[----:B------:R0:W-:Y:S01]  /*25510*/  STL [R1+0x4d98], R9 ;  /* 0x004d980901007387 */ /* 0x0001e20000100800 */
[----:B------:R-:W-:-:S05]  /*25520*/  IADD3 R11, P3, PT, R61, R3, RZ ;  /* 0x000000033d0b7210 */ /* 0x000fca0007f7e0ff */
[----:B------:R1:W-:Y:S01]  /*25530*/  STL [R1+0x4da0], R11 ;  /* 0x004da00b01007387 */ /* 0x0003e20000100800 */
[----:B0-----:R-:W-:Y:S01]  /*25540*/  IMAD.X R9, R54, 0x1, R5, P2 ;  /* 0x0000000136097824 */ /* 0x001fe200010e0605 */
[----:B------:R-:W-:Y:S02]  /*25550*/  IADD3 R10, P2, PT, R61, R2, RZ ;  /* 0x000000023d0a7210 */ /* 0x000fe40007f5e0ff */
[----:B-1----:R-:W2:Y:S04]  /*25560*/  LDL.LU R11, [R1+0x210] ;  /* 0x00021000010b7983 */ /* 0x002ea80000300800 */
[----:B------:R0:W-:Y:S04]  /*25570*/  STL [R1+0x4d84], R9 ;  /* 0x004d840901007387 */ /* 0x0001e80000100800 */
[----:B------:R3:W-:Y:S04]  /*25580*/  STL [R1+0x4d8c], R10 ;  /* 0x004d8c0a01007387 */ /* 0x0007e80000100800 */
[----:B------:R-:W2:Y:S01]  /*25590*/  LDL.LU R61, [R1+0x270] ;  /* 0x00027000013d7983 */ /* 0x000ea20000300800 */
[----:B------:R-:W-:-:S05]  /*255a0*/  SHF.R.S32.HI R55, RZ, 0x1f, R55 ;  /* 0x0000001fff377819 */ /* 0x000fca0000011437 */
[C---:B0-----:R-:W-:Y:S01]  /*255b0*/  IMAD.X R9, R55.reuse, 0x1, R4, P1 ;  /* 0x0000000137097824 */ /* 0x041fe200008e0604 */
[----:B------:R-:W-:Y:S01]  /*255c0*/  SHF.R.S32.HI R56, RZ, 0x1f, R56 ;  /* 0x0000001fff387819 */ /* 0x000fe20000011438 */
[----:B------:R-:W-:-:S03]  /*255d0*/  IMAD.X R13, R55, 0x1, R5, P0 ;  /* 0x00000001370d7824 */ /* 0x000fc600000e0605 */
[----:B------:R0:W-:Y:S01]  /*255e0*/  STL [R1+0x4d88], R9 ;  /* 0x004d880901007387 */ /* 0x0001e20000100800 */
[----:B---3--:R-:W-:-:S05]  /*255f0*/  IADD3 R10, P1, PT, R8, R3, RZ ;  /* 0x00000003080a7210 */ /* 0x008fca0007f3e0ff */
[----:B------:R1:W-:Y:S01]  /*25600*/  STL [R1+0x4d90], R10 ;  /* 0x004d900a01007387 */ /* 0x0003e20000100800 */
[----:B0-----:R-:W-:Y:S01]  /*25610*/  IADD3 R9, P0, PT, R8, R2, RZ ;  /* 0x0000000208097210 */ /* 0x001fe20007f1e0ff */
[----:B------:R-:W-:Y:S02]  /*25620*/  IMAD.X R8, R56, 0x1, R4, P4 ;  /* 0x0000000138087824 */ /* 0x000fe400020e0604 */
[----:B-1----:R-:W3:Y:S04]  /*25630*/  LDL.LU R10, [R1+0x214] ;  /* 0x00021400010a7983 */ /* 0x002ee80000300800 */
[----:B------:R-:W-:Y:S04]  /*25640*/  STL [R1+0x4d74], R13 ;  /* 0x004d740d01007387 */ /* 0x000fe80000100800 */
[----:B------:R0:W-:Y:S01]  /*25650*/  STL [R1+0x4d7c], R9 ;  /* 0x004d7c0901007387 */ /* 0x0001e20000100800 */
[----:B------:R-:W-:-:S03]  /*25660*/  SHF.R.S32.HI R57, RZ, 0x1f, R57 ;  /* 0x0000001fff397819 */ /* 0x000fc60000011439 */
[----:B0-----:R-:W3:Y:S04]  /*25670*/  LDL.LU R9, [R1+0x278] ;  /* 0x0002780001097983 */ /* 0x001ee80000300800 */
[----:B------:R0:W-:Y:S01]  /*25680*/  STL [R1+0x4d78], R8 ;  /* 0x004d780801007387 */ /* 0x0001e20000100800 */
[----:B----4-:R-:W-:-:S05]  /*25690*/  IADD3 R13, P4, PT, R7, R3, RZ ;  /* 0x00000003070d7210 */ /* 0x010fca0007f9e0ff */
[----:B------:R1:W-:Y:S01]  /*256a0*/  STL [R1+0x4d80], R13 ;  /* 0x004d800d01007387 */ /* 0x0003e20000100800 */
[----:B0-----:R-:W-:Y:S01]  /*256b0*/  IMAD.X R8, R56, 0x1, R5, P5 ;  /* 0x0000000138087824 */ /* 0x001fe200028e0605 */
[----:B------:R-:W-:Y:S02]  /*256c0*/  IADD3 R7, P5, PT, R7, R2, RZ ;  /* 0x0000000207077210 */ /* 0x000fe40007fbe0ff */
[----:B------:R-:W4:Y:S04]  /*256d0*/  LDL.LU R14, [R1+0x218] ;  /* 0x00021800010e7983 */ /* 0x000f280000300800 */
[----:B------:R0:W-:Y:S01]  /*256e0*/  STL [R1+0x4d64], R8 ;  /* 0x004d640801007387 */ /* 0x0001e20000100800 */
[----:B-1----:R-:W-:-:S03]  /*256f0*/  IMAD.X R13, R57, 0x1, R4, P3 ;  /* 0x00000001390d7824 */ /* 0x002fc600018e0604 */
[----:B------:R1:W-:Y:S04]  /*25700*/  STL [R1+0x4d6c], R7 ;  /* 0x004d6c0701007387 */ /* 0x0003e80000100800 */
[----:B0-----:R-:W4:Y:S01]  /*25710*/  LDL.LU R8, [R1+0x280] ;  /* 0x0002800001087983 */ /* 0x001f220000300800 */
[----:B------:R-:W-:-:S03]  /*25720*/  SHF.R.S32.HI R58, RZ, 0x1f, R58 ;  /* 0x0000001fff3a7819 */ /* 0x000fc6000001143a */
[----:B------:R0:W-:Y:S01]  /*25730*/  STL [R1+0x4d68], R13 ;  /* 0x004d680d01007387 */ /* 0x0001e20000100800 */
[C---:B-1----:R-:W-:Y:S01]  /*25740*/  IADD3 R7, P3, PT, R6.reuse, R3, RZ ;  /* 0x0000000306077210 */ /* 0x042fe20007f7e0ff */
[----:B0-----:R-:W-:Y:S01]  /*25750*/  IMAD.X R13, R57, 0x1, R5, P2 ;  /* 0x00000001390d7824 */ /* 0x001fe200010e0605 */
[----:B------:R-:W-:-:S03]  /*25760*/  IADD3 R6, P2, PT, R6, R2, RZ ;  /* 0x0000000206067210 */ /* 0x000fc60007f5e0ff */
[----:B------:R0:W-:Y:S01]  /*25770*/  STL [R1+0x4d70], R7 ;  /* 0x004d700701007387 */ /* 0x0001e20000100800 */
[----:B------:R-:W-:-:S03]  /*25780*/  IMAD.X R15, R58, 0x1, R4, P1 ;  /* 0x000000013a0f7824 */ /* 0x000fc600008e0604 */
[----:B0-----:R-:W4:Y:S04]  /*25790*/  LDL.LU R7, [R1+0x21c] ;  /* 0x00021c0001077983 */ /* 0x001f280000300800 */
[----:B------:R-:W-:Y:S04]  /*257a0*/  STL [R1+0x4d54], R13 ;  /* 0x004d540d01007387 */ /* 0x000fe80000100800 */
[----:B------:R0:W-:Y:S04]  /*257b0*/  STL [R1+0x4d5c], R6 ;  /* 0x004d5c0601007387 */ /* 0x0001e80000100800 */
[----:B0-----:R-:W4:Y:S01]  /*257c0*/  LDL.LU R6, [R1+0x288] ;  /* 0x0002880001067983 */ /* 0x001f220000300800 */
[----:B-----5:R-:W-:-:S03]  /*257d0*/  IADD3 R13, P1, PT, R59, R3, RZ ;  /* 0x000000033b0d7210 */ /* 0x020fc60007f3e0ff */
[----:B------:R0:W-:Y:S04]  /*257e0*/  STL [R1+0x4d58], R15 ;  /* 0x004d580f01007387 */ /* 0x0001e80000100800 */
[----:B------:R1:W-:Y:S01]  /*257f0*/  STL [R1+0x4d60], R13 ;  /* 0x004d600d01007387 */ /* 0x0003e20000100800 */
[----:B0-----:R-:W-:Y:S01]  /*25800*/  IMAD.X R15, R58, 0x1, R5, P0 ;  /* 0x000000013a0f7824 */ /* 0x001fe200000e0605 */
[----:B------:R-:W-:Y:S02]  /*25810*/  IADD3 R16, P0, PT, R59, R2, RZ ;  /* 0x000000023b107210 */ /* 0x000fe40007f1e0ff */
[----:B-1----:R-:W5:Y:S04]  /*25820*/  LDL.LU R13, [R1+0x220] ;  /* 0x00022000010d7983 */ /* 0x002f680000300800 */
[----:B------:R2:W-:Y:S04]  /*25830*/  STL [R1+0x437c], R15 ;  /* 0x00437c0f01007387 */ /* 0x0005e80000100800 */
[----:B------:R-:W-:Y:S04]  /*25840*/  STL [R1+0x4398], R16 ;  /* 0x0043981001007387 */ /* 0x000fe80000100800 */
[----:B------:R-:W5:Y:S01]  /*25850*/  LDL.LU R59, [R1+0x290] ;  /* 0x00029000013b7983 */ /* 0x000f620000300800 */
[----:B--2---:R-:W-:-:S05]  /*25860*/  IMAD.X R15, R12, 0x1, R4, P4 ;  /* 0x000000010c0f7824 */ /* 0x004fca00020e0604 */
[----:B------:R0:W-:Y:S01]  /*25870*/  STL [R1+0x4380], R15 ;  /* 0x0043800f01007387 */ /* 0x0001e20000100800 */
[----:B------:R-:W-:Y:S01]  /*25880*/  IADD3 R17, P4, PT, R60, R3, RZ ;  /* 0x000000033c117210 */ /* 0x000fe20007f9e0ff */
[----:B0-----:R-:W-:Y:S01]  /*25890*/  IMAD.X R15, R12, 0x1, R5, P5 ;  /* 0x000000010c0f7824 */ /* 0x001fe200028e0605 */
        /* <DEDUP_REMOVED lines=16> */
[----:B---3--:R-:W-:-:S05]  /*259a0*/  IMAD.X R15, R10, 0x1, R4, P1 ;  /* 0x000000010a0f7824 */ /* 0x008fca00008e0604 */
[----:B------:R0:W-:Y:S02]  /*259b0*/  STL [R1+0x4390], R15 ;  /* 0x0043900f01007387 */ /* 0x0001e40000100800 */
[----:B0-----:R-:W-:Y:S01]  /*259c0*/  IMAD.X R15, R10, 0x1, R5, P0 ;  /* 0x000000010a0f7824 */ /* 0x001fe200000e0605 */
[C---:B------:R-:W-:Y:S02]  /*259d0*/  IADD3 R16, P1, PT, R9.reuse, R3, RZ ;  /* 0x0000000309107210 */ /* 0x040fe40007f3e0ff */
[----:B------:R-:W-:-:S03]  /*259e0*/  IADD3 R9, P0, PT, R9, R2, RZ ;  /* 0x0000000209097210 */ /* 0x000fc60007f1e0ff */
[----:B------:R-:W-:Y:S04]  /*259f0*/  STL [R1+0x43c0], R16 ;  /* 0x0043c01001007387 */ /* 0x000fe80000100800 */
[----:B------:R-:W3:Y:S04]  /*25a00*/  LDL.LU R10, [R1+0x22c] ;  /* 0x00022c00010a7983 */ /* 0x000ee80000300800 */
[----:B------:R4:W-:Y:S04]  /*25a10*/  STL [R1+0x4394], R15 ;  /* 0x0043940f01007387 */ /* 0x0009e80000100800 */
[----:B------:R0:W-:Y:S01]  /*25a20*/  STL [R1+0x43c8], R9 ;  /* 0x0043c80901007387 */ /* 0x0001e20000100800 */
[----:B----4-:R-:W-:-:S03]  /*25a30*/  IMAD.X R15, R14, 0x1, R4, P4 ;  /* 0x000000010e0f7824 */ /* 0x010fc600020e0604 */
[----:B0-----:R-:W4:Y:S01]  /*25a40*/  LDL.LU R9, [R1+0x2a4] ;  /* 0x0002a40001097983 */ /* 0x001f220000300800 */
[----:B------:R-:W-:-:S03]  /*25a50*/  IADD3 R16, P4, PT, R8, R3, RZ ;  /* 0x0000000308107210 */ /* 0x000fc60007f9e0ff */
[----:B------:R0:W-:Y:S04]  /*25a60*/  STL [R1+0x439c], R15 ;  /* 0x00439c0f01007387 */ /* 0x0001e80000100800 */
[----:B------:R-:W-:Y:S01]  /*25a70*/  STL [R1+0x43d0], R16 ;  /* 0x0043d01001007387 */ /* 0x000fe20000100800 */
[----:B0-----:R-:W-:Y:S01]  /*25a80*/  IMAD.X R15, R14, 0x1, R5, P5 ;  /* 0x000000010e0f7824 */ /* 0x001fe200028e0605 */
[----:B------:R-:W-:Y:S02]  /*25a90*/  IADD3 R8, P5, PT, R8, R2, RZ ;  /* 0x0000000208087210 */ /* 0x000fe40007fbe0ff */
[----:B------:R-:W4:Y:S04]  /*25aa0*/  LDL.LU R14, [R1+0x234] ;  /* 0x00023400010e7983 */ /* 0x000f280000300800 */
[----:B------:R0:W-:Y:S04]  /*25ab0*/  STL [R1+0x43a4], R15 ;  /* 0x0043a40f01007387 */ /* 0x0001e80000100800 */
[----:B------:R1:W-:Y:S01]  /*25ac0*/  STL [R1+0x43d8], R8 ;  /* 0x0043d80801007387 */ /* 0x0003e20000100800 */
[----:B0-----:R-:W-:-:S03]  /*25ad0*/  IMAD.X R15, R7, 0x1, R4, P3 ;  /* 0x00000001070f7824 */ /* 0x001fc600018e0604 */
[----:B-1----:R-:W4:Y:S04]  /*25ae0*/  LDL.LU R8, [R1+0x29c] ;  /* 0x00029c0001087983 */ /* 0x002f280000300800 */
[----:B------:R0:W-:Y:S01]  /*25af0*/  STL [R1+0x43ac], R15 ;  /* 0x0043ac0f01007387 */ /* 0x0001e20000100800 */
[C---:B------:R-:W-:Y:S01]  /*25b00*/  IADD3 R16, P3, PT, R6.reuse, R3, RZ ;  /* 0x0000000306107210 */ /* 0x040fe20007f7e0ff */
[----:B0-----:R-:W-:Y:S01]  /*25b10*/  IMAD.X R15, R7, 0x1, R5, P2 ;  /* 0x00000001070f7824 */ /* 0x001fe200010e0605 */
[----:B------:R-:W-:-:S03]  /*25b20*/  IADD3 R6, P2, PT, R6, R2, RZ ;  /* 0x0000000206067210 */ /* 0x000fc60007f5e0ff */
[----:B------:R-:W-:Y:S04]  /*25b30*/  STL [R1+0x43e0], R16 ;  /* 0x0043e01001007387 */ /* 0x000fe80000100800 */
[----:B------:R-:W4:Y:S04]  /*25b40*/  LDL.LU R7, [R1+0x23c] ;  /* 0x00023c0001077983 */ /* 0x000f280000300800 */
[----:B------:R5:W-:Y:S04]  /*25b50*/  STL [R1+0x43b4], R15 ;  /* 0x0043b40f01007387 */ /* 0x000be80000100800 */
[----:B------:R0:W-:Y:S01]  /*25b60*/  STL [R1+0x43e8], R6 ;  /* 0x0043e80601007387 */ /* 0x0001e20000100800 */
[----:B-----5:R-:W-:-:S03]  /*25b70*/  IMAD.X R15, R13, 0x1, R4, P1 ;  /* 0x000000010d0f7824 */ /* 0x020fc600008e0604 */
[----:B0-----:R-:W5:Y:S01]  /*25b80*/  LDL.LU R6, [R1+0x294] ;  /* 0x0002940001067983 */ /* 0x001f620000300800 */
[----:B------:R-:W-:-:S03]  /*25b90*/  IADD3 R17, P1, PT, R59, R3, RZ ;  /* 0x000000033b117210 */ /* 0x000fc60007f3e0ff */
[----:B------:R0:W-:Y:S04]  /*25ba0*/  STL [R1+0x43bc], R15 ;  /* 0x0043bc0f01007387 */ /* 0x0001e80000100800 */
[----:B------:R-:W-:Y:S01]  /*25bb0*/  STL [R1+0x43f0], R17 ;  /* 0x0043f01101007387 */ /* 0x000fe20000100800 */
[----:B0-----:R-:W-:Y:S01]  /*25bc0*/  IMAD.X R15, R13, 0x1, R5, P0 ;  /* 0x000000010d0f7824 */ /* 0x001fe200000e0605 */
[----:B------:R-:W-:Y:S02]  /*25bd0*/  IADD3 R16, P0, PT, R59, R2, RZ ;  /* 0x000000023b107210 */ /* 0x000fe40007f1e0ff */
[----:B------:R-:W5:Y:S04]  /*25be0*/  LDL.LU R13, [R1+0x244] ;  /* 0x00024400010d7983 */ /* 0x000f680000300800 */
        /* <DEDUP_REMOVED lines=26> */
[C---:B----4-:R-:W-:Y:S02]  /*25d90*/  IADD3 R16, P1, PT, R9.reuse, R3, RZ ;  /* 0x0000000309107210 */ /* 0x050fe40007f3e0ff */
[----:B------:R-:W-:-:S03]  /*25da0*/  IADD3 R9, P0, PT, R9, R2, RZ ;  /* 0x0000000209097210 */ /* 0x000fc60007f1e0ff */
[----:B------:R-:W-:Y:S04]  /*25db0*/  STL [R1+0x4420], R16 ;  /* 0x0044201001007387 */ /* 0x000fe80000100800 */
[----:B------:R-:W3:Y:S04]  /*25dc0*/  LDL.LU R10, [R1+0x25c] ;  /* 0x00025c00010a7983 */ /* 0x000ee80000300800 */
[----:B------:R0:W-:Y:S04]  /*25dd0*/  STL [R1+0x43f4], R15 ;  /* 0x0043f40f01007387 */ /* 0x0001e80000100800 */
[----:B------:R1:W-:Y:S01]  /*25de0*/  STL [R1+0x4428], R9 ;  /* 0x0044280901007387 */ /* 0x0003e20000100800 */
[----:B0-----:R-:W-:-:S03]  /*25df0*/  IMAD.X R15, R14, 0x1, R4, P4 ;  /* 0x000000010e0f7824 */ /* 0x001fc600020e0604 */
[----:B-1----:R-:W4:Y:S04]  /*25e00*/  LDL.LU R9, [R1+0x274] ;  /* 0x0002740001097983 */ /* 0x002f280000300800 */
[----:B------:R0:W-:Y:S01]  /*25e10*/  STL [R1+0x43fc], R15 ;  /* 0x0043fc0f01007387 */ /* 0x0001e20000100800 */
[----:B------:R-:W-:Y:S01]  /*25e20*/  IADD3 R16, P4, PT, R8, R3, RZ ;  /* 0x0000000308107210 */ /* 0x000fe20007f9e0ff */
[----:B0-----:R-:W-:Y:S01]  /*25e30*/  IMAD.X R15, R14, 0x1, R5, P5 ;  /* 0x000000010e0f7824 */ /* 0x001fe200028e0605 */
[----:B------:R-:W-:-:S03]  /*25e40*/  IADD3 R8, P5, PT, R8, R2, RZ ;  /* 0x0000000208087210 */ /* 0x000fc60007fbe0ff */
[----:B------:R-:W-:Y:S04]  /*25e50*/  STL [R1+0x4430], R16 ;  /* 0x0044301001007387 */ /* 0x000fe80000100800 */
[----:B------:R-:W4:Y:S04]  /*25e60*/  LDL.LU R14, [R1+0x2b0] ;  /* 0x0002b000010e7983 */ /* 0x000f280000300800 */
[----:B------:R0:W-:Y:S04]  /*25e70*/  STL [R1+0x4404], R15 ;  /* 0x0044040f01007387 */ /* 0x0001e80000100800 */
[----:B------:R1:W-:Y:S01]  /*25e80*/  STL [R1+0x4438], R8 ;  /* 0x0044380801007387 */ /* 0x0003e20000100800 */
[----:B0-----:R-:W-:-:S03]  /*25e90*/  IMAD.X R15, R7, 0x1, R4, P3 ;  /* 0x00000001070f7824 */ /* 0x001fc600018e0604 */
[----:B-1----:R-:W4:Y:S04]  /*25ea0*/  LDL.LU R8, [R1+0x26c] ;  /* 0x00026c0001087983 */ /* 0x002f280000300800 */
[----:B------:R0:W-:Y:S01]  /*25eb0*/  STL [R1+0x440c], R15 ;  /* 0x00440c0f01007387 */ /* 0x0001e20000100800 */
[C---:B-----5:R-:W-:Y:S01]  /*25ec0*/  IADD3 R16, P3, PT, R6.reuse, R3, RZ ;  /* 0x0000000306107210 */ /* 0x060fe20007f7e0ff */
[----:B0-----:R-:W-:Y:S01]  /*25ed0*/  IMAD.X R15, R7, 0x1, R5, P2 ;  /* 0x00000001070f7824 */ /* 0x001fe200010e0605 */
[----:B------:R-:W-:-:S03]  /*25ee0*/  IADD3 R6, P2, PT, R6, R2, RZ ;  /* 0x0000000206067210 */ /* 0x000fc60007f5e0ff */
[----:B------:R-:W-:Y:S04]  /*25ef0*/  STL [R1+0x4440], R16 ;  /* 0x0044401001007387 */ /* 0x000fe80000100800 */
[----:B------:R-:W5:Y:S04]  /*25f00*/  LDL.LU R7, [R1+0x2b8] ;  /* 0x0002b80001077983 */ /* 0x000f680000300800 */
[----:B------:R0:W-:Y:S04]  /*25f10*/  STL [R1+0x4414], R15 ;  /* 0x0044140f01007387 */ /* 0x0001e80000100800 */
[----:B------:R1:W-:Y:S01]  /*25f20*/  STL [R1+0x4448], R6 ;  /* 0x0044480601007387 */ /* 0x0003e20000100800 */
[----:B0-----:R-:W-:-:S03]  /*25f30*/  IMAD.X R15, R13, 0x1, R4, P1 ;  /* 0x000000010d0f7824 */ /* 0x001fc600008e0604 */
[----:B-1----:R-:W5:Y:S01]  /*25f40*/  LDL.LU R6, [R1+0x264] ;  /* 0x0002640001067983 */ /* 0x002f620000300800 */
        /* <DEDUP_REMOVED lines=48> */
[----:B-----5:R-:W-:-:S03]  /*26250*/  IMAD.X R15, R7, 0x1, R4, P3 ;  /* 0x00000001070f7824 */ /* 0x020fc600018e0604 */
[----:B0-----:R-:W5:Y:S04]  /*26260*/  LDL.LU R8, [R1+0x2c0] ;  /* 0x0002c00001087983 */ /* 0x001f680000300800 */
[----:B------:R0:W-:Y:S01]  /*26270*/  STL [R1+0x446c], R15 ;  /* 0x00446c0f01007387 */ /* 0x0001e20000100800 */
[C---:B------:R-:W-:Y:S01]  /*26280*/  IADD3 R16, P3, PT, R6.reuse, R3, RZ ;  /* 0x0000000306107210 */ /* 0x040fe20007f7e0ff */
        /* <DEDUP_REMOVED lines=49> */
[----:B-----5:R-:W-:Y:S01]  /*265a0*/  IADD3 R16, P4, PT, R8, R3, RZ ;  /* 0x0000000308107210 */ /* 0x020fe20007f9e0ff */
[----:B0-----:R-:W-:Y:S01]  /*265b0*/  IMAD.X R15, R14, 0x1, R5, P5 ;  /* 0x000000010e0f7824 */ /* 0x001fe200028e0605 */
[----:B------:R-:W-:-:S03]  /*265c0*/  IADD3 R8, P5, PT, R8, R2, RZ ;  /* 0x0000000208087210 */ /* 0x000fc60007fbe0ff */
[----:B------:R-:W-:Y:S04]  /*265d0*/  STL [R1+0x44f0], R16 ;  /* 0x0044f01001007387 */ /* 0x000fe80000100800 */
[----:B------:R-:W5:Y:S04]  /*265e0*/  LDL.LU R14, [R1+0x330] ;  /* 0x00033000010e7983 */ /* 0x000f680000300800 */
[----:B------:R0:W-:Y:S04]  /*265f0*/  STL [R1+0x44c4], R15 ;  /* 0x0044c40f01007387 */ /* 0x0001e80000100800 */
[----:B------:R1:W-:Y:S01]  /*26600*/  STL [R1+0x44f8], R8 ;  /* 0x0044f80801007387 */ /* 0x0003e20000100800 */
[----:B0-----:R-:W-:-:S03]  /*26610*/  IMAD.X R15, R7, 0x1, R4, P3 ;  /* 0x00000001070f7824 */ /* 0x001fc600018e0604 */
[----:B-1----:R-:W5:Y:S04]  /*26620*/  LDL.LU R8, [R1+0x2e8] ;  /* 0x0002e80001087983 */ /* 0x002f680000300800 */
        /* <DEDUP_REMOVED lines=48> */
[----:B-----5:R-:W-:-:S03]  /*26930*/  IMAD.X R15, R14, 0x1, R4, P4 ;  /* 0x000000010e0f7824 */ /* 0x020fc600020e0604 */
[----:B0-----:R-:W4:Y:S04]  /*26940*/  LDL.LU R9, [R1+0x304] ;  /* 0x0003040001097983 */ /* 0x001f280000300800 */
[----:B------:R0:W-:Y:S01]  /*26950*/  STL [R1+0x451c], R15 ;  /* 0x00451c0f01007387 */ /* 0x0001e20000100800 */
[----:B------:R-:W-:Y:S01]  /*26960*/  IADD3 R16, P4, PT, R8, R3, RZ ;  /* 0x0000000308107210 */ /* 0x000fe20007f9e0ff */
        /* <DEDUP_REMOVED lines=749> */
[----:B------:R-:W-:-:S05]  /*29840*/  IADD3 R17, P4, PT, R60, R3, RZ ;  /* 0x000000033c117210 */ /* 0x000fca0007f9e0ff */
[----:B------:R-:W-:Y:S01]  /*29850*/  STL [R1+0x4a00], R17 ;  /* 0x004a001101007387 */ /* 0x000fe20000100800 */
[----:B0-----:R-:W-:Y:S01]  /*29860*/  IMAD.X R15, R12, 0x1, R5, P5 ;  /* 0x000000010c0f7824 */ /* 0x001fe200028e0605 */
[----:B------:R-:W-:Y:S02]  /*29870*/  IADD3 R16, P5, PT, R60, R2, RZ ;  /* 0x000000023c107210 */ /* 0x000fe40007fbe0ff */
        /* <DEDUP_REMOVED lines=54> */
[----:B--2---:R-:W-:Y:S01]  /*29be0*/  IMAD.X R15, R12, 0x1, R4, P4 ;  /* 0x000000010c0f7824 */ /* 0x004fe200020e0604 */
[----:B------:R-:W-:-:S04]  /*29bf0*/  IADD3 R17, P4, PT, R60, R3, RZ ;  /* 0x000000033c117210 */ /* 0x000fc80007f9e0ff */
[----:B------:R0:W-:Y:S04]  /*29c00*/  STL [R1+0x4a2c], R15 ;  /* 0x004a2c0f01007387 */ /* 0x0001e80000100800 */
        /* <DEDUP_REMOVED lines=26> */
[----:B-----5:R-:W-:-:S03]  /*29db0*/  IADD3 R15, P0, PT, R14, R3, RZ ;  /* 0x000000030e0f7210 */ /* 0x020fc60007f1e0ff */
[----:B0-----:R-:W4:Y:S04]  /*29dc0*/  LDL.LU R9, [R1+0x670] ;  /* 0x0006700001097983 */ /* 0x001f280000300800 */
[----:B------:R0:W-:Y:S01]  /*29dd0*/  STL [R1+0x4a80], R15 ;  /* 0x004a800f01007387 */ /* 0x0001e20000100800 */
[C---:B------:R-:W-:Y:S02]  /*29de0*/  IMAD.X R16, R8.reuse, 0x1, R4, P4 ;  /* 0x0000000108107824 */ /* 0x040fe400020e0604 */
[----:B------:R-:W-:Y:S01]  /*29df0*/  IMAD.X R8, R8, 0x1, R5, P5 ;  /* 0x0000000108087824 */ /* 0x000fe200028e0605 */
[----:B0-----:R-:W-:Y:S02]  /*29e00*/  IADD3 R15, P4, PT, R14, R2, RZ ;  /* 0x000000020e0f7210 */ /* 0x001fe40007f9e0ff */
[----:B------:R-:W-:Y:S04]  /*29e10*/  STL [R1+0x4d44], R16 ;  /* 0x004d441001007387 */ /* 0x000fe80000100800 */
[----:B------:R-:W5:Y:S04]  /*29e20*/  LDL.LU R14, [R1+0x4c0] ;  /* 0x0004c000010e7983 */ /* 0x000f680000300800 */
[----:B------:R0:W-:Y:S04]  /*29e30*/  STL [R1+0x4a88], R15 ;  /* 0x004a880f01007387 */ /* 0x0001e80000100800 */
[----:B------:R1:W-:Y:S01]  /*29e40*/  STL [R1+0x4d4c], R8 ;  /* 0x004d4c0801007387 */ /* 0x0003e20000100800 */
[----:B0-----:R-:W-:-:S03]  /*29e50*/  IADD3 R15, P5, PT, R7, R3, RZ ;  /* 0x00000003070f7210 */ /* 0x001fc60007fbe0ff */
[----:B-1----:R-:W5:Y:S04]  /*29e60*/  LDL.LU R8, [R1+0x674] ;  /* 0x0006740001087983 */ /* 0x002f680000300800 */
        /* <DEDUP_REMOVED lines=9> */
[----:B-1----:R-:W5:Y:S01]  /*29f00*/  LDL.LU R6, [R1+0x678] ;  /* 0x0006780001067983 */ /* 0x002f620000300800 */
[----:B------:R-:W-:-:S03]  /*29f10*/  IMAD.X R17, R59, 0x1, R4, P1 ;  /* 0x000000013b117824 */ /* 0x000fc600008e0604 */
[----:B------:R0:W-:Y:S01]  /*29f20*/  STL [R1+0x4aa0], R15 ;  /* 0x004aa00f01007387 */ /* 0x0001e20000100800 */
[----:B------:R-:W-:-:S03]  /*29f30*/  IMAD.X R16, R59, 0x1, R5, P6 ;  /* 0x000000013b107824 */ /* 0x000fc600030e0605 */
[----:B------:R-:W-:Y:S01]  /*29f40*/  STL [R1+0x4a6c], R17 ;  /* 0x004a6c1101007387 */ /* 0x000fe20000100800 */
[----:B0-----:R-:W-:-:S03]  /*29f50*/  IADD3 R15, P1, PT, R13, R2, RZ ;  /* 0x000000020d0f7210 */ /* 0x001fc60007f3e0ff */
[----:B------:R-:W5:Y:S04]  /*29f60*/  LDL.LU R13, [R1+0x4d4] ;  /* 0x0004d400010d7983 */ /* 0x000f680000300800 */
[----:B------:R2:W-:Y:S04]  /*29f70*/  STL [R1+0x4aa8], R15 ;  /* 0x004aa80f01007387 */ /* 0x0005e80000100800 */
[----:B------:R0:W-:Y:S04]  /*29f80*/  STL [R1+0x4a74], R16 ;  /* 0x004a741001007387 */ /* 0x0001e80000100800 */
[----:B------:R-:W5:Y:S01]  /*29f90*/  LDL.LU R59, [R1+0x67c] ;  /* 0x00067c00013b7983 */ /* 0x000f620000300800 */
[----:B--2---:R-:W-:Y:S01]  /*29fa0*/  IADD3 R15, P6, PT, R12, R3, RZ ;  /* 0x000000030c0f7210 */ /* 0x004fe20007fde0ff */
[----:B------:R-:W-:-:S04]  /*29fb0*/  IMAD.X R17, R60, 0x1, R4, P0 ;  /* 0x000000013c117824 */ /* 0x000fc800000e0604 */
[----:B------:R1:W-:Y:S01]  /*29fc0*/  STL [R1+0x4ab0], R15 ;  /* 0x004ab00f01007387 */ /* 0x0003e20000100800 */
[----:B0-----:R-:W-:-:S03]  /*29fd0*/  IMAD.X R16, R60, 0x1, R5, P4 ;  /* 0x000000013c107824 */ /* 0x001fc600020e0605 */
[----:B------:R-:W-:Y:S01]  /*29fe0*/  STL [R1+0x4a7c], R17 ;  /* 0x004a7c1101007387 */ /* 0x000fe20000100800 */
[----:B-1----:R-:W-:-:S03]  /*29ff0*/  IADD3 R15, P0, PT, R12, R2, RZ ;  /* 0x000000020c0f7210 */ /* 0x002fc60007f1e0ff */
[----:B------:R-:W2:Y:S04]  /*2a000*/  LDL.LU R12, [R1+0x4dc] ;  /* 0x0004dc00010c7983 */ /* 0x000ea80000300800 */
[----:B------:R0:W-:Y:S04]  /*2a010*/  STL [R1+0x4ab8], R15 ;  /* 0x004ab80f01007387 */ /* 0x0001e80000100800 */
[----:B------:R1:W-:Y:S04]  /*2a020*/  STL [R1+0x4a84], R16 ;  /* 0x004a841001007387 */ /* 0x0003e80000100800 */
[----:B------:R-:W2:Y:S01]  /*2a030*/  LDL.LU R60, [R1+0x680] ;  /* 0x00068000013c7983 */ /* 0x000ea20000300800 */
[----:B0-----:R-:W-:Y:S01]  /*2a040*/  IADD3 R15, P4, PT, R11, R3, RZ ;  /* 0x000000030b0f7210 */ /* 0x001fe20007f9e0ff */
[----:B------:R-:W-:-:S04]  /*2a050*/  IMAD.X R17, R61, 0x1, R4, P5 ;  /* 0x000000013d117824 */ /* 0x000fc800028e0604 */
[----:B------:R0:W-:Y:S01]  /*2a060*/  STL [R1+0x4ac0], R15 ;  /* 0x004ac00f01007387 */ /* 0x0001e20000100800 */
[----:B-1----:R-:W-:-:S03]  /*2a070*/  IMAD.X R16, R61, 0x1, R5, P3 ;  /* 0x000000013d107824 */ /* 0x002fc600018e0605 */
[----:B------:R-:W-:Y:S01]  /*2a080*/  STL [R1+0x4a8c], R17 ;  /* 0x004a8c1101007387 */ /* 0x000fe20000100800 */
[----:B0-----:R-:W-:-:S03]  /*2a090*/  IADD3 R15, P5, PT, R11, R2, RZ ;  /* 0x000000020b0f7210 */ /* 0x001fc60007fbe0ff */
[----:B------:R-:W2:Y:S04]  /*2a0a0*/  LDL.LU R11, [R1+0x4e8] ;  /* 0x0004e800010b7983 */ /* 0x000ea80000300800 */
[----:B------:R3:W-:Y:S04]  /*2a0b0*/  STL [R1+0x4ac8], R15 ;  /* 0x004ac80f01007387 */ /* 0x0007e80000100800 */
[----:B------:R4:W-:Y:S04]  /*2a0c0*/  STL [R1+0x4a94], R16 ;  /* 0x004a941001007387 */ /* 0x0009e80000100800 */
[----:B------:R-:W2:Y:S01]  /*2a0d0*/  LDL.LU R61, [R1+0x684] ;  /* 0x00068400013d7983 */ /* 0x000ea20000300800 */
[----:B---3--:R-:W-:-:S05]  /*2a0e0*/  IADD3 R15, P3, PT, R10, R3, RZ ;  /* 0x000000030a0f7210 */ /* 0x008fca0007f7e0ff */
[----:B------:R0:W-:Y:S01]  /*2a0f0*/  STL [R1+0x4ad0], R15 ;  /* 0x004ad00f01007387 */ /* 0x0001e20000100800 */
[C---:B----4-:R-:W-:Y:S01]  /*2a100*/  IMAD.X R16, R9.reuse, 0x1, R4, P2 ;  /* 0x0000000109107824 */ /* 0x050fe200010e0604 */
[----:B0-----:R-:W-:Y:S01]  /*2a110*/  IADD3 R15, P2, PT, R10, R2, RZ ;  /* 0x000000020a0f7210 */ /* 0x001fe20007f5e0ff */
[----:B------:R-:W-:-:S03]  /*2a120*/  IMAD.X R9, R9, 0x1, R5, P1 ;  /* 0x0000000109097824 */ /* 0x000fc600008e0605 */
[----:B------:R-:W-:Y:S04]  /*2a130*/  STL [R1+0x4a9c], R16 ;  /* 0x004a9c1001007387 */ /* 0x000fe80000100800 */
[----:B------:R-:W3:Y:S04]  /*2a140*/  LDL.LU R10, [R1+0x4f4] ;  /* 0x0004f400010a7983 */ /* 0x000ee80000300800 */
[----:B------:R5:W-:Y:S04]  /*2a150*/  STL [R1+0x4ad8], R15 ;  /* 0x004ad80f01007387 */ /* 0x000be80000100800 */
[----:B------:R0:W-:Y:S01]  /*2a160*/  STL [R1+0x4aa4], R9 ;  /* 0x004aa40901007387 */ /* 0x0001e20000100800 */
[----:B-----5:R-:W-:-:S03]  /*2a170*/  IADD3 R15, P1, PT, R14, R3, RZ ;  /* 0x000000030e0f7210 */ /* 0x020fc60007f3e0ff */
[----:B0-----:R-:W4:Y:S04]  /*2a180*/  LDL.LU R9, [R1+0x688] ;  /* 0x0006880001097983 */ /* 0x001f280000300800 */
[----:B------:R0:W-:Y:S01]  /*2a190*/  STL [R1+0x4ae0], R15 ;  /* 0x004ae00f01007387 */ /* 0x0001e20000100800 */
[----:B------:R-:W-:Y:S01]  /*2a1a0*/  IMAD.X R16, R8, 0x1, R4, P6 ;  /* 0x0000000108107824 */ /* 0x000fe200030e0604 */
[----:B0-----:R-:W-:Y:S01]  /*2a1b0*/  IADD3 R15, P6, PT, R14, R2, RZ ;  /* 0x000000020e0f7210 */ /* 0x001fe20007fde0ff */
[----:B------:R-:W-:-:S03]  /*2a1c0*/  IMAD.X R8, R8, 0x1, R5, P0 ;  /* 0x0000000108087824 */ /* 0x000fc600000e0605 */
[----:B------:R-:W-:Y:S04]  /*2a1d0*/  STL [R1+0x4aac], R16 ;  /* 0x004aac1001007387 */ /* 0x000fe80000100800 */
[----:B------:R-:W5:Y:S04]  /*2a1e0*/  LDL.LU R14, [R1+0x4fc] ;  /* 0x0004fc00010e7983 */ /* 0x000f680000300800 */
[----:B------:R0:W-:Y:S04]  /*2a1f0*/  STL [R1+0x4ae8], R15 ;  /* 0x004ae80f01007387 */ /* 0x0001e80000100800 */
[----:B------:R1:W-:Y:S01]  /*2a200*/  STL [R1+0x4ab4], R8 ;  /* 0x004ab40801007387 */ /* 0x0003e20000100800 */
[----:B0-----:R-:W-:-:S03]  /*2a210*/  IADD3 R15, P0, PT, R7, R3, RZ ;  /* 0x00000003070f7210 */ /* 0x001fc60007f1e0ff */
[----:B-1----:R-:W5:Y:S04]  /*2a220*/  LDL.LU R8, [R1+0x68c] ;  /* 0x00068c0001087983 */ /* 0x002f680000300800 */
[----:B------:R0:W-:Y:S01]  /*2a230*/  STL [R1+0x4af0], R15 ;  /* 0x004af00f01007387 */ /* 0x0001e20000100800 */
[C---:B------:R-:W-:Y:S01]  /*2a240*/  IMAD.X R16, R6.reuse, 0x1, R4, P4 ;  /* 0x0000000106107824 */ /* 0x040fe200020e0604 */
[----:B0-----:R-:W-:Y:S01]  /*2a250*/  IADD3 R15, P4, PT, R7, R2, RZ ;  /* 0x00000002070f7210 */ /* 0x001fe20007f9e0ff */
[----:B------:R-:W-:-:S03]  /*2a260*/  IMAD.X R6, R6, 0x1, R5, P5 ;  /* 0x0000000106067824 */ /* 0x000fc600028e0605 */
[----:B------:R-:W-:Y:S04]  /*2a270*/  STL [R1+0x4abc], R16 ;  /* 0x004abc1001007387 */ /* 0x000fe80000100800 */
[----:B------:R-:W5:Y:S04]  /*2a280*/  LDL.LU R7, [R1+0x508] ;  /* 0x0005080001077983 */ /* 0x000f680000300800 */
[----:B------:R0:W-:Y:S04]  /*2a290*/  STL [R1+0x4af8], R15 ;  /* 0x004af80f01007387 */ /* 0x0001e80000100800 */
[----:B------:R1:W-:Y:S01]  /*2a2a0*/  STL [R1+0x4ac4], R6 ;  /* 0x004ac40601007387 */ /* 0x0003e20000100800 */
[----:B0-----:R-:W-:-:S03]  /*2a2b0*/  IADD3 R15, P5, PT, R13, R3, RZ ;  /* 0x000000030d0f7210 */ /* 0x001fc60007fbe0ff */
[----:B-1----:R-:W5:Y:S01]  /*2a2c0*/  LDL.LU R6, [R1+0x690] ;  /* 0x0006900001067983 */ /* 0x002f620000300800 */
[----:B------:R-:W-:-:S03]  /*2a2d0*/  IMAD.X R16, R59, 0x1, R4, P3 ;  /* 0x000000013b107824 */ /* 0x000fc600018e0604 */
[----:B------:R0:W-:Y:S02]  /*2a2e0*/  STL [R1+0x4b00], R15 ;  /* 0x004b000f01007387 */ /* 0x0001e40000100800 */
[----:B0-----:R-:W-:Y:S02]  /*2a2f0*/  IADD3 R15, P3, PT, R13, R2, RZ ;  /* 0x000000020d0f7210 */ /* 0x001fe40007f7e0ff */
[----:B------:R-:W5:Y:S04]  /*2a300*/  LDL.LU R13, [R1+0x510] ;  /* 0x00051000010d7983 */ /* 0x000f680000300800 */
[----:B------:R0:W-:Y:S04]  /*2a310*/  STL [R1+0x4acc], R16 ;  /* 0x004acc1001007387 */ /* 0x0001e80000100800 */
[----:B------:R2:W-:Y:S01]  /*2a320*/  STL [R1+0x4b08], R15 ;  /* 0x004b080f01007387 */ /* 0x0005e20000100800 */
[----:B0-----:R-:W-:-:S03]  /*2a330*/  IMAD.X R16, R59, 0x1, R5, P2 ;  /* 0x000000013b107824 */ /* 0x001fc600010e0605 */
[----:B------:R-:W5:Y:S01]  /*2a340*/  LDL.LU R59, [R1+0x694] ;  /* 0x00069400013b7983 */ /* 0x000f620000300800 */
[----:B--2---:R-:W-:Y:S01]  /*2a350*/  IADD3 R15, P2, PT, R12, R3, RZ ;  /* 0x000000030c0f7210 */ /* 0x004fe20007f5e0ff */
[C---:B------:R-:W-:Y:S02]  /*2a360*/  IMAD.X R17, R60.reuse, 0x1, R4, P1 ;  /* 0x000000013c117824 */ /* 0x040fe400008e0604 */
[----:B------:R0:W-:Y:S04]  /*2a370*/  STL [R1+0x4ad4], R16 ;  /* 0x004ad41001007387 */ /* 0x0001e80000100800 */
[----:B------:R1:W-:Y:S04]  /*2a380*/  STL [R1+0x4b10], R15 ;  /* 0x004b100f01007387 */ /* 0x0003e80000100800 */
[----:B------:R-:W-:Y:S01]  /*2a390*/  STL [R1+0x4adc], R17 ;  /* 0x004adc1101007387 */ /* 0x000fe20000100800 */
[----:B0-----:R-:W-:Y:S01]  /*2a3a0*/  IMAD.X R16, R60, 0x1, R5, P6 ;  /* 0x000000013c107824 */ /* 0x001fe200030e0605 */
[----:B-1----:R-:W-:-:S02]  /*2a3b0*/  IADD3 R15, P1, PT, R12, R2, RZ ;  /* 0x000000020c0f7210 */ /* 0x002fc40007f3e0ff */
        /* <DEDUP_REMOVED lines=29> */
[----:B------:R0:W-:Y:S04]  /*2a590*/  STL [R1+0x4b0c], R16 ;  /* 0x004b0c1001007387 */ /* 0x0001e80000100800 */
[----:B------:R-:W5:Y:S04]  /*2a5a0*/  LDL.LU R14, [R1+0x538] ;  /* 0x00053800010e7983 */ /* 0x000f680000300800 */
[----:B------:R-:W-:Y:S04]  /*2a5b0*/  STL [R1+0x4b48], R15 ;  /* 0x004b480f01007387 */ /* 0x000fe80000100800 */
[----:B------:R1:W-:Y:S01]  /*2a5c0*/  STL [R1+0x4b14], R8 ;  /* 0x004b140801007387 */ /* 0x0003e20000100800 */
[----:B0-----:R-:W-:-:S03]  /*2a5d0*/  IADD3 R16, P1, PT, R7, R3, RZ ;  /* 0x0000000307107210 */ /* 0x001fc60007f3e0ff */
[----:B-1----:R-:W5:Y:S04]  /*2a5e0*/  LDL.LU R8, [R1+0x6a4] ;  /* 0x0006a40001087983 */ /* 0x002f680000300800 */
[----:B------:R-:W-:Y:S01]  /*2a5f0*/  STL [R1+0x4b50], R16 ;  /* 0x004b501001007387 */ /* 0x000fe20000100800 */
[C---:B------:R-:W-:Y:S01]  /*2a600*/  IMAD.X R15, R6.reuse, 0x1, R4, P6 ;  /* 0x00000001060f7824 */ /* 0x040fe200030e0604 */
[----:B------:R-:W-:Y:S01]  /*2a610*/  IADD3 R7, P6, PT, R7, R2, RZ ;  /* 0x0000000207077210 */ /* 0x000fe20007fde0ff */
[----:B------:R-:W-:-:S03]  /*2a620*/  IMAD.X R6, R6, 0x1, R5, P0 ;  /* 0x0000000106067824 */ /* 0x000fc600000e0605 */
[----:B------:R0:W-:Y:S04]  /*2a630*/  STL [R1+0x4b1c], R15 ;  /* 0x004b1c0f01007387 */ /* 0x0001e80000100800 */
[----:B------:R1:W-:Y:S01]  /*2a640*/  STL [R1+0x4b58], R7 ;  /* 0x004b580701007387 */ /* 0x0003e20000100800 */
[----:B0-----:R-:W-:-:S03]  /*2a650*/  IADD3 R15, P0, PT, R13, R3, RZ ;  /* 0x000000030d0f7210 */ /* 0x001fc60007f1e0ff */
[----:B-1----:R-:W5:Y:S04]  /*2a660*/  LDL.LU R7, [R1+0x544] ;  /* 0x0005440001077983 */ /* 0x002f680000300800 */
[----:B------:R0:W-:Y:S04]  /*2a670*/  STL [R1+0x4b24], R6 ;  /* 0x004b240601007387 */ /* 0x0001e80000100800 */
[----:B0-----:R-:W5:Y:S01]  /*2a680*/  LDL.LU R6, [R1+0x6a8] ;  /* 0x0006a80001067983 */ /* 0x001f620000300800 */
        /* <DEDUP_REMOVED lines=20> */
[----:B------:R-:W-:Y:S01]  /*2a7d0*/  IMAD.X R17, R61, 0x1, R4, P1 ;  /* 0x000000013d117824 */ /* 0x000fe200008e0604 */
[----:B-1----:R-:W-:-:S03]  /*2a7e0*/  IADD3 R16, P1, PT, R11, R2, RZ ;  /* 0x000000020b107210 */ /* 0x002fc60007f3e0ff */
[----:B------:R0:W-:Y:S04]  /*2a7f0*/  STL [R1+0x4b80], R15 ;  /* 0x004b800f01007387 */ /* 0x0001e80000100800 */
[----:B------:R-:W-:Y:S04]  /*2a800*/  STL [R1+0x4b4c], R17 ;  /* 0x004b4c1101007387 */ /* 0x000fe80000100800 */
[----:B------:R-:W2:Y:S01]  /*2a810*/  LDL.LU R11, [R1+0x564] ;  /* 0x00056400010b7983 */ /* 0x000ea20000300800 */
[----:B0-----:R-:W-:-:S03]  /*2a820*/  IMAD.X R15, R61, 0x1, R5, P6 ;  /* 0x000000013d0f7824 */ /* 0x001fc600030e0605 */
[----:B------:R3:W-:Y:S04]  /*2a830*/  STL [R1+0x4b88], R16 ;  /* 0x004b881001007387 */ /* 0x0007e80000100800 */
[----:B------:R4:W-:Y:S04]  /*2a840*/  STL [R1+0x4b54], R15 ;  /* 0x004b540f01007387 */ /* 0x0009e80000100800 */
[----:B------:R-:W2:Y:S01]  /*2a850*/  LDL.LU R61, [R1+0x6b4] ;  /* 0x0006b400013d7983 */ /* 0x000ea20000300800 */
[----:B---3--:R-:W-:-:S05]  /*2a860*/  IADD3 R16, P6, PT, R10, R3, RZ ;  /* 0x000000030a107210 */ /* 0x008fca0007fde0ff */
[----:B------:R0:W-:Y:S01]  /*2a870*/  STL [R1+0x4b90], R16 ;  /* 0x004b901001007387 */ /* 0x0001e20000100800 */
[C---:B----4-:R-:W-:Y:S01]  /*2a880*/  IMAD.X R15, R9.reuse, 0x1, R4, P0 ;  /* 0x00000001090f7824 */ /* 0x050fe200000e0604 */
[----:B0-----:R-:W-:Y:S02]  /*2a890*/  IADD3 R16, P0, PT, R10, R2, RZ ;  /* 0x000000020a107210 */ /* 0x001fe40007f1e0ff */
[----:B------:R-:W3:Y:S04]  /*2a8a0*/  LDL.LU R10, [R1+0x56c] ;  /* 0x00056c00010a7983 */ /* 0x000ee80000300800 */
[----:B------:R0:W-:Y:S04]  /*2a8b0*/  STL [R1+0x4b5c], R15 ;  /* 0x004b5c0f01007387 */ /* 0x0001e80000100800 */
[----:B------:R5:W-:Y:S01]  /*2a8c0*/  STL [R1+0x4b98], R16 ;  /* 0x004b981001007387 */ /* 0x000be20000100800 */
[----:B0-----:R-:W-:-:S03]  /*2a8d0*/  IMAD.X R15, R9, 0x1, R5, P4 ;  /* 0x00000001090f7824 */ /* 0x001fc600020e0605 */
[----:B------:R-:W4:Y:S01]  /*2a8e0*/  LDL.LU R9, [R1+0x6b8] ;  /* 0x0006b80001097983 */ /* 0x000f220000300800 */
[----:B-----5:R-:W-:-:S03]  /*2a8f0*/  IADD3 R16, P4, PT, R14, R3, RZ ;  /* 0x000000030e107210 */ /* 0x020fc60007f9e0ff */
[----:B------:R0:W-:Y:S04]  /*2a900*/  STL [R1+0x4b64], R15 ;  /* 0x004b640f01007387 */ /* 0x0001e80000100800 */
[----:B------:R1:W-:Y:S01]  /*2a910*/  STL [R1+0x4ba0], R16 ;  /* 0x004ba01001007387 */ /* 0x0003e20000100800 */
[----:B0-----:R-:W-:Y:S01]  /*2a920*/  IMAD.X R15, R8, 0x1, R4, P5 ;  /* 0x00000001080f7824 */ /* 0x001fe200028e0604 */
[----:B-1----:R-:W-:Y:S02]  /*2a930*/  IADD3 R16, P5, PT, R14, R2, RZ ;  /* 0x000000020e107210 */ /* 0x002fe40007fbe0ff */
[----:B------:R-:W5:Y:S04]  /*2a940*/  LDL.LU R14, [R1+0x578] ;  /* 0x00057800010e7983 */ /* 0x000f680000300800 */
[----:B------:R0:W-:Y:S04]  /*2a950*/  STL [R1+0x4b6c], R15 ;  /* 0x004b6c0f01007387 */ /* 0x0001e80000100800 */
[----:B------:R1:W-:Y:S01]  /*2a960*/  STL [R1+0x4ba8], R16 ;  /* 0x004ba81001007387 */ /* 0x0003e20000100800 */
[----:B0-----:R-:W-:-:S03]  /*2a970*/  IMAD.X R15, R8, 0x1, R5, P3 ;  /* 0x00000001080f7824 */ /* 0x001fc600018e0605 */
[----:B------:R-:W5:Y:S04]  /*2a980*/  LDL.LU R8, [R1+0x6bc] ;  /* 0x0006bc0001087983 */ /* 0x000f680000300800 */
[----:B------:R0:W-:Y:S01]  /*2a990*/  STL [R1+0x4b74], R15 ;  /* 0x004b740f01007387 */ /* 0x0001e20000100800 */
[----:B------:R-:W-:-:S05]  /*2a9a0*/  IADD3 R17, P3, PT, R7, R3, RZ ;  /* 0x0000000307117210 */ /* 0x000fca0007f7e0ff */
[----:B------:R-:W-:Y:S01]  /*2a9b0*/  STL [R1+0x4bb0], R17 ;  /* 0x004bb01101007387 */ /* 0x000fe20000100800 */
[C---:B-1----:R-:W-:Y:S01]  /*2a9c0*/  IMAD.X R16, R6.reuse, 0x1, R4, P2 ;  /* 0x0000000106107824 */ /* 0x042fe200010e0604 */
[----:B0-----:R-:W-:Y:S02]  /*2a9d0*/  IADD3 R15, P2, PT, R7, R2, RZ ;  /* 0x00000002070f7210 */ /* 0x001fe40007f5e0ff */
[----:B------:R-:W5:Y:S04]  /*2a9e0*/  LDL.LU R7, [R1+0x580] ;  /* 0x0005800001077983 */ /* 0x000f680000300800 */
[----:B------:R0:W-:Y:S04]  /*2a9f0*/  STL [R1+0x4b7c], R16 ;  /* 0x004b7c1001007387 */ /* 0x0001e80000100800 */
[----:B------:R1:W-:Y:S01]  /*2aa00*/  STL [R1+0x4bb8], R15 ;  /* 0x004bb80f01007387 */ /* 0x0003e20000100800 */
[----:B0-----:R-:W-:-:S03]  /*2aa10*/  IMAD.X R16, R6, 0x1, R5, P1 ;  /* 0x0000000106107824 */ /* 0x001fc600008e0605 */
[----:B------:R-:W5:Y:S01]  /*2aa20*/  LDL.LU R6, [R1+0x6c0] ;  /* 0x0006c00001067983 */ /* 0x000f620000300800 */
[----:B-1----:R-:W-:-:S03]  /*2aa30*/  IADD3 R15, P1, PT, R13, R3, RZ ;  /* 0x000000030d0f7210 */ /* 0x002fc60007f3e0ff */
        /* <DEDUP_REMOVED lines=8> */
[----:B------:R-:W5:Y:S01]  /*2aac0*/  LDL.LU R59, [R1+0x6c4] ;  /* 0x0006c400013b7983 */ /* 0x000f620000300800 */
[----:B--2---:R-:W-:-:S03]  /*2aad0*/  IADD3 R15, P0, PT, R12, R3, RZ ;  /* 0x000000030c0f7210 */ /* 0x004fc60007f1e0ff */
[----:B------:R0:W-:Y:S04]  /*2aae0*/  STL [R1+0x4b94], R16 ;  /* 0x004b941001007387 */ /* 0x0001e80000100800 */
[----:B------:R1:W-:Y:S01]  /*2aaf0*/  STL [R1+0x4bd0], R15 ;  /* 0x004bd00f01007387 */ /* 0x0003e20000100800 */
[----:B0-----:R-:W-:Y:S01]  /*2ab00*/  IMAD.X R16, R60, 0x1, R4, P4 ;  /* 0x000000013c107824 */ /* 0x001fe200020e0604 */
[----:B-1----:R-:W-:Y:S01]  /*2ab10*/  IADD3 R15, P4, PT, R12, R2, RZ ;  /* 0x000000020c0f7210 */ /* 0x002fe20007f9e0ff */
[----:B------:R-:W-:-:S03]  /*2ab20*/  IMAD.X R12, R60, 0x1, R5, P5 ;  /* 0x000000013c0c7824 */ /* 0x000fc600028e0605 */
[----:B------:R0:W-:Y:S04]  /*2ab30*/  STL [R1+0x4b9c], R16 ;  /* 0x004b9c1001007387 */ /* 0x0001e80000100800 */
[----:B------:R-:W2:Y:S04]  /*2ab40*/  LDL.LU R60, [R1+0x594] ;  /* 0x00059400013c7983 */ /* 0x000ea80000300800 */
[----:B------:R1:W-:Y:S01]  /*2ab50*/  STL [R1+0x4bd8], R15 ;  /* 0x004bd80f01007387 */ /* 0x0003e20000100800 */
[----:B0-----:R-:W-:-:S03]  /*2ab60*/  IADD3 R16, P5, PT, R11, R3, RZ ;  /* 0x000000030b107210 */ /* 0x001fc60007fbe0ff */
[----:B------:R0:W-:Y:S01]  /*2ab70*/  STL [R1+0x4ba4], R12 ;  /* 0x004ba40c01007387 */ /* 0x0001e20000100800 */
[----:B-1----:R-:W-:-:S03]  /*2ab80*/  IMAD.X R15, R61, 0x1, R4, P3 ;  /* 0x000000013d0f7824 */ /* 0x002fc600018e0604 */
[----:B0-----:R-:W2:Y:S04]  /*2ab90*/  LDL.LU R12, [R1+0x6c8] ;  /* 0x0006c800010c7983 */ /* 0x001ea80000300800 */
[----:B------:R0:W-:Y:S04]  /*2aba0*/  STL [R1+0x4be0], R16 ;  /* 0x004be01001007387 */ /* 0x0001e80000100800 */
[----:B------:R-:W-:Y:S01]  /*2abb0*/  STL [R1+0x4bac], R15 ;  /* 0x004bac0f01007387 */ /* 0x000fe20000100800 */
[----:B0-----:R-:W-:Y:S01]  /*2abc0*/  IADD3 R16, P3, PT, R11, R2, RZ ;  /* 0x000000020b107210 */ /* 0x001fe20007f7e0ff */
[----:B------:R-:W-:-:S04]  /*2abd0*/  IMAD.X R11, R61, 0x1, R5, P2 ;  /* 0x000000013d0b7824 */ /* 0x000fc800010e0605 */
[----:B------:R-:W-:Y:S04]  /*2abe0*/  STL [R1+0x4be8], R16 ;  /* 0x004be81001007387 */ /* 0x000fe80000100800 */
[----:B------:R-:W2:Y:S04]  /*2abf0*/  LDL.LU R61, [R1+0x5a0] ;  /* 0x0005a000013d7983 */ /* 0x000ea80000300800 */
[----:B------:R0:W-:Y:S04]  /*2ac00*/  STL [R1+0x4bb4], R11 ;  /* 0x004bb40b01007387 */ /* 0x0001e80000100800 */
[----:B0-----:R-:W2:Y:S01]  /*2ac10*/  LDL.LU R11, [R1+0x6cc] ;  /* 0x0006cc00010b7983 */ /* 0x001ea20000300800 */
[----:B---3--:R-:W-:-:S05]  /*2ac20*/  IADD3 R15, P2, PT, R10, R3, RZ ;  /* 0x000000030a0f7210 */ /* 0x008fca0007f5e0ff */
[----:B------:R0:W-:Y:S01]  /*2ac30*/  STL [R1+0x4bf0], R15 ;  /* 0x004bf00f01007387 */ /* 0x0001e20000100800 */
[C---:B----4-:R-:W-:Y:S01]  /*2ac40*/  IMAD.X R16, R9.reuse, 0x1, R4, P1 ;  /* 0x0000000109107824 */ /* 0x050fe200008e0604 */
[----:B------:R-:W-:Y:S01]  /*2ac50*/  IADD3 R10, P1, PT, R10, R2, RZ ;  /* 0x000000020a0a7210 */ /* 0x000fe20007f3e0ff */
[----:B0-----:R-:W-:-:S03]  /*2ac60*/  IMAD.X R15, R9, 0x1, R5, P6 ;  /* 0x00000001090f7824 */ /* 0x001fc600030e0605 */
[----:B------:R-:W-:Y:S04]  /*2ac70*/  STL [R1+0x4bbc], R16 ;  /* 0x004bbc1001007387 */ /* 0x000fe80000100800 */
[----:B------:R0:W-:Y:S04]  /*2ac80*/  STL [R1+0x4bf8], R10 ;  /* 0x004bf80a01007387 */ /* 0x0001e80000100800 */
[----:B0-----:R-:W3:Y:S01]  /*2ac90*/  LDL.LU R10, [R1+0x5ac] ;  /* 0x0005ac00010a7983 */ /* 0x001ee20000300800 */
[----:B-----5:R-:W-:-:S03]  /*2aca0*/  IADD3 R9, P6, PT, R14, R3, RZ ;  /* 0x000000030e097210 */ /* 0x020fc60007fde0ff */
[----:B------:R-:W-:Y:S04]  /*2acb0*/  STL [R1+0x4bc4], R15 ;  /* 0x004bc40f01007387 */ /* 0x000fe80000100800 */
[----:B------:R0:W-:Y:S04]  /*2acc0*/  STL [R1+0x4c00], R9 ;  /* 0x004c000901007387 */ /* 0x0001e80000100800 */
[----:B0-----:R-:W4:Y:S01]  /*2acd0*/  LDL.LU R9, [R1+0x6d0] ;  /* 0x0006d00001097983 */ /* 0x001f220000300800 */
[----:B------:R-:W-:Y:S01]  /*2ace0*/  IMAD.X R15, R8, 0x1, R4, P0 ;  /* 0x00000001080f7824 */ /* 0x000fe200000e0604 */
[----:B------:R-:W-:-:S04]  /*2acf0*/  IADD3 R16, P0, PT, R14, R2, RZ ;  /* 0x000000020e107210 */ /* 0x000fc80007f1e0ff */
[----:B------:R0:W-:Y:S04]  /*2ad00*/  STL [R1+0x4bcc], R15 ;  /* 0x004bcc0f01007387 */ /* 0x0001e80000100800 */
[----:B------:R-:W-:Y:S01]  /*2ad10*/  STL [R1+0x4c08], R16 ;  /* 0x004c081001007387 */ /* 0x000fe20000100800 */
[----:B0-----:R-:W-:-:S03]  /*2ad20*/  IMAD.X R15, R8, 0x1, R5, P4 ;  /* 0x00000001080f7824 */ /* 0x001fc600020e0605 */
[----:B------:R-:W5:Y:S04]  /*2ad30*/  LDL.LU R8, [R1+0x5b4] ;  /* 0x0005b40001087983 */ /* 0x000f680000300800 */
[----:B------:R0:W-:Y:S01]  /*2ad40*/  STL [R1+0x4bd4], R15 ;  /* 0x004bd40f01007387 */ /* 0x0001e20000100800 */
[----:B------:R-:W-:-:S03]  /*2ad50*/  IADD3 R14, P4, PT, R7, R3, RZ ;  /* 0x00000003070e7210 */ /* 0x000fc60007f9e0ff */
[----:B0-----:R-:W5:Y:S04]  /*2ad60*/  LDL.LU R15, [R1+0x6d4] ;  /* 0x0006d400010f7983 */ /* 0x001f680000300800 */
[----:B------:R0:W-:Y:S02]  /*2ad70*/  STL [R1+0x4c10], R14 ;  /* 0x004c100e01007387 */ /* 0x0001e40000100800 */
[C---:B0-----:R-:W-:Y:S01]  /*2ad80*/  IMAD.X R14, R6.reuse, 0x1, R4, P5 ;  /* 0x00000001060e7824 */ /* 0x041fe200028e0604 */
[----:B------:R-:W-:Y:S01]  /*2ad90*/  IADD3 R7, P5, PT, R7, R2, RZ ;  /* 0x0000000207077210 */ /* 0x000fe20007fbe0ff */
[----:B------:R-:W-:-:S03]  /*2ada0*/  IMAD.X R6, R6, 0x1, R5, P3 ;  /* 0x0000000106067824 */ /* 0x000fc600018e0605 */
[----:B------:R-:W-:Y:S04]  /*2adb0*/  STL [R1+0x4bdc], R14 ;  /* 0x004bdc0e01007387 */ /* 0x000fe80000100800 */
[----:B------:R0:W-:Y:S04]  /*2adc0*/  STL [R1+0x4c18], R7 ;  /* 0x004c180701007387 */ /* 0x0001e80000100800 */
[----:B0-----:R-:W5:Y:S01]  /*2add0*/  LDL.LU R7, [R1+0x5c0] ;  /* 0x0005c00001077983 */ /* 0x001f620000300800 */
[----:B------:R-:W-:-:S03]  /*2ade0*/  IADD3 R14, P3, PT, R13, R3, RZ ;  /* 0x000000030d0e7210 */ /* 0x000fc60007f7e0ff */
[----:B------:R0:W-:Y:S04]  /*2adf0*/  STL [R1+0x4be4], R6 ;  /* 0x004be40601007387 */ /* 0x0001e80000100800 */
[----:B0-----:R-:W5:Y:S01]  /*2ae00*/  LDL.LU R6, [R1+0x6d8] ;  /* 0x0006d80001067983 */ /* 0x001f620000300800 */
[----:B------:R-:W-:Y:S01]  /*2ae10*/  IMAD.X R17, R59, 0x1, R4, P2 ;  /* 0x000000013b117824 */ /* 0x000fe200010e0604 */
[----:B------:R-:W-:Y:S02]  /*2ae20*/  IADD3 R16, P2, PT, R13, R2, RZ ;  /* 0x000000020d107210 */ /* 0x000fe40007f5e0ff */
[----:B------:R0:W-:Y:S01]  /*2ae30*/  STL [R1+0x4c20], R14 ;  /* 0x004c200e01007387 */ /* 0x0001e20000100800 */
[----:B------:R-:W-:-:S03]  /*2ae40*/  IMAD.X R13, R59, 0x1, R5, P1 ;  /* 0x000000013b0d7824 */ /* 0x000fc600008e0605 */
[----:B0-----:R-:W5:Y:S04]  /*2ae50*/  LDL.LU R14, [R1+0x5c8] ;  /* 0x0005c800010e7983 */ /* 0x001f680000300800 */
[----:B------:R-:W-:Y:S04]  /*2ae60*/  STL [R1+0x4bec], R17 ;  /* 0x004bec1101007387 */ /* 0x000fe80000100800 */
[----:B------:R2:W-:Y:S04]  /*2ae70*/  STL [R1+0x4c28], R16 ;  /* 0x004c281001007387 */ /* 0x0005e80000100800 */
[----:B------:R-:W5:Y:S04]  /*2ae80*/  LDL.LU R59, [R1+0x6dc] ;  /* 0x0006dc00013b7983 */ /* 0x000f680000300800 */
[----:B------:R0:W-:Y:S01]  /*2ae90*/  STL [R1+0x4bf4], R13 ;  /* 0x004bf40d01007387 */ /* 0x0001e20000100800 */
[----:B--2---:R-:W-:-:S05]  /*2aea0*/  IADD3 R16, P1, PT, R60, R3, RZ ;  /* 0x000000033c107210 */ /* 0x004fca0007f3e0ff */
[----:B------:R1:W-:Y:S01]  /*2aeb0*/  STL [R1+0x4c30], R16 ;  /* 0x004c301001007387 */ /* 0x0003e20000100800 */
[--C-:B0-----:R-:W-:Y:S01]  /*2aec0*/  IMAD.X R13, R12, 0x1, R4.reuse, P6 ;  /* 0x000000010c0d7824 */ /* 0x101fe200030e0604 */
[----:B-1----:R-:W-:Y:S02]  /*2aed0*/  IADD3 R16, P6, PT, R60, R2, RZ ;  /* 0x000000023c107210 */ /* 0x002fe40007fde0ff */
[----:B------:R-:W2:Y:S04]  /*2aee0*/  LDL.LU R60, [R1+0x5d4] ;  /* 0x0005d400013c7983 */ /* 0x000ea80000300800 */
[----:B------:R0:W-:Y:S04]  /*2aef0*/  STL [R1+0x4bfc], R13 ;  /* 0x004bfc0d01007387 */ /* 0x0001e80000100800 */
[----:B0-----:R-:W2:Y:S04]  /*2af00*/  LDL.LU R13, [R1+0x6e0] ;  /* 0x0006e000010d7983 */ /* 0x001ea80000300800 */
[----:B------:R0:W-:Y:S02]  /*2af10*/  STL [R1+0x4c38], R16 ;  /* 0x004c381001007387 */ /* 0x0001e40000100800 */
[----:B0-----:R-:W-:Y:S01]  /*2af20*/  IMAD.X R16, R12, 0x1, R5, P0 ;  /* 0x000000010c107824 */ /* 0x001fe200000e0605 */
[----:B------:R-:W-:Y:S01]  /*2af30*/  IADD3 R12, P0, PT, R61, R3, RZ ;  /* 0x000000033d0c7210 */ /* 0x000fe20007f1e0ff */
[----:B------:R-:W-:-:S03]  /*2af40*/  IMAD.X R17, R11, 0x1, R4, P4 ;  /* 0x000000010b117824 */ /* 0x000fc600020e0604 */
[----:B------:R0:W-:Y:S04]  /*2af50*/  STL [R1+0x4c04], R16 ;  /* 0x004c041001007387 */ /* 0x0001e80000100800 */
[----:B------:R1:W-:Y:S01]  /*2af60*/  STL [R1+0x4c40], R12 ;  /* 0x004c400c01007387 */ /* 0x0003e20000100800 */
[----:B0-----:R-:W-:-:S03]  /*2af70*/  IADD3 R16, P4, PT, R61, R2, RZ ;  /* 0x000000023d107210 */ /* 0x001fc60007f9e0ff */
[----:B-1----:R-:W2:Y:S04]  /*2af80*/  LDL.LU R12, [R1+0x5dc] ;  /* 0x0005dc00010c7983 */ /* 0x002ea80000300800 */
[----:B------:R-:W-:Y:S04]  /*2af90*/  STL [R1+0x4c0c], R17 ;  /* 0x004c0c1101007387 */ /* 0x000fe80000100800 */
[----:B------:R-:W2:Y:S04]  /*2afa0*/  LDL.LU R61, [R1+0x6e4] ;  /* 0x0006e400013d7983 */ /* 0x000ea80000300800 */
[----:B------:R0:W-:Y:S02]  /*2afb0*/  STL [R1+0x4c48], R16 ;  /* 0x004c481001007387 */ /* 0x0001e40000100800 */
[----:B0-----:R-:W-:-:S02]  /*2afc0*/  IMAD.X R16, R11, 0x1, R5, P5 ;  /* 0x000000010b107824 */ /* 0x001fc400028e0605 */
[----:B------:R-:W2:Y:S04]  /*2afd0*/  LDL.LU R11, [R1+0x5e8] ;  /* 0x0005e800010b7983 */ /* 0x000ea80000300800 */
[----:B------:R4:W-:Y:S01]  /*2afe0*/  STL [R1+0x4c14], R16 ;  /* 0x004c141001007387 */ /* 0x0009e20000100800 */
[----:B---3--:R-:W-:-:S05]  /*2aff0*/  IADD3 R17, P5, PT, R10, R3, RZ ;  /* 0x000000030a117210 */ /* 0x008fca0007fbe0ff */
[----:B------:R0:W-:Y:S01]  /*2b000*/  STL [R1+0x4c50], R17 ;  /* 0x004c501101007387 */ /* 0x0001e20000100800 */
[C---:B----4-:R-:W-:Y:S01]  /*2b010*/  IMAD.X R16, R9.reuse, 0x1, R4, P3 ;  /* 0x0000000109107824 */ /* 0x050fe200018e0604 */
[----:B0-----:R-:W-:Y:S02]  /*2b020*/  IADD3 R17, P3, PT, R10, R2, RZ ;  /* 0x000000020a117210 */ /* 0x001fe40007f7e0ff */
[----:B------:R-:W3:Y:S04]  /*2b030*/  LDL.LU R10, [R1+0x6e8] ;  /* 0x0006e800010a7983 */ /* 0x000ee80000300800 */
[----:B------:R0:W-:Y:S04]  /*2b040*/  STL [R1+0x4c1c], R16 ;  /* 0x004c1c1001007387 */ /* 0x0001e80000100800 */
[----:B------:R1:W-:Y:S01]  /*2b050*/  STL [R1+0x4c58], R17 ;  /* 0x004c581101007387 */ /* 0x0003e20000100800 */
[----:B0-----:R-:W-:Y:S01]  /*2b060*/  IMAD.X R16, R9, 0x1, R5, P2 ;  /* 0x0000000109107824 */ /* 0x001fe200010e0605 */
[----:B-----5:R-:W-:-:S04]  /*2b070*/  IADD3 R9, P2, PT, R8, R3, RZ ;  /* 0x0000000308097210 */ /* 0x020fc80007f5e0ff */
[----:B------:R0:W-:Y:S04]  /*2b080*/  STL [R1+0x4c24], R16 ;  /* 0x004c241001007387 */ /* 0x0001e80000100800 */
[----:B------:R4:W-:Y:S01]  /*2b090*/  STL [R1+0x4c60], R9 ;  /* 0x004c600901007387 */ /* 0x0009e20000100800 */
[C---:B-1----:R-:W-:Y:S01]  /*2b0a0*/  IMAD.X R17, R15.reuse, 0x1, R4, P1 ;  /* 0x000000010f117824 */ /* 0x042fe200008e0604 */
[----:B0-----:R-:W-:Y:S02]  /*2b0b0*/  IADD3 R16, P1, PT, R8, R2, RZ ;  /* 0x0000000208107210 */ /* 0x001fe40007f3e0ff */
[----:B----4-:R-:W4:Y:S04]  /*2b0c0*/  LDL.LU R9, [R1+0x5f0] ;  /* 0x0005f00001097983 */ /* 0x010f280000300800 */
[----:B------:R0:W-:Y:S04]  /*2b0d0*/  STL [R1+0x4c2c], R17 ;  /* 0x004c2c1101007387 */ /* 0x0001e80000100800 */
[----:B------:R-:W5:Y:S04]  /*2b0e0*/  LDL.LU R8, [R1+0x6ec] ;  /* 0x0006ec0001087983 */ /* 0x000f680000300800 */
[----:B------:R1:W-:Y:S01]  /*2b0f0*/  STL [R1+0x4c68], R16 ;  /* 0x004c681001007387 */ /* 0x0003e20000100800 */
[----:B0-----:R-:W-:-:S05]  /*2b100*/  IMAD.X R17, R15, 0x1, R5, P6 ;  /* 0x000000010f117824 */ /* 0x001fca00030e0605 */
[----:B------:R-:W-:Y:S01]  /*2b110*/  STL [R1+0x4c34], R17 ;  /* 0x004c341101007387 */ /* 0x000fe20000100800 */
[----:B-1----:R-:W-:-:S05]  /*2b120*/  IADD3 R16, P6, PT, R7, R3, RZ ;  /* 0x0000000307107210 */ /* 0x002fca0007fde0ff */
        /* <DEDUP_REMOVED lines=8> */
[----:B------:R0:W-:Y:S01]  /*2b1b0*/  STL [R1+0x4c44], R6 ;  /* 0x004c440601007387 */ /* 0x0001e20000100800 */
[----:B------:R-:W-:-:S03]  /*2b1c0*/  IMAD.X R16, R59, 0x1, R4, P5 ;  /* 0x000000013b107824 */ /* 0x000fc600028e0604 */
[----:B0-----:R-:W5:Y:S04]  /*2b1d0*/  LDL.LU R6, [R1+0x6f0] ;  /* 0x0006f00001067983 */ /* 0x001f680000300800 */
[----:B------:R0:W-:Y:S04]  /*2b1e0*/  STL [R1+0x4c80], R15 ;  /* 0x004c800f01007387 */ /* 0x0001e80000100800 */
[----:B------:R2:W-:Y:S01]  /*2b1f0*/  STL [R1+0x4c4c], R16 ;  /* 0x004c4c1001007387 */ /* 0x0005e20000100800 */
[----:B0-----:R-:W-:Y:S01]  /*2b200*/  IADD3 R15, P5, PT, R14, R2, RZ ;  /* 0x000000020e0f7210 */ /* 0x001fe20007fbe0ff */
[----:B------:R-:W-:Y:S01]  /*2b210*/  IMAD.X R14, R59, 0x1, R5, P3 ;  /* 0x000000013b0e7824 */ /* 0x000fe200018e0605 */
[----:B--2---:R-:W-:-:S03]  /*2b220*/  IADD3 R16, P3, PT, R60, R3, RZ ;  /* 0x000000033c107210 */ /* 0x004fc60007f7e0ff */
[----:B------:R0:W-:Y:S04]  /*2b230*/  STL [R1+0x4c88], R15 ;  /* 0x004c880f01007387 */ /* 0x0001e80000100800 */
[----:B------:R1:W-:Y:S04]  /*2b240*/  STL [R1+0x4c54], R14 ;  /* 0x004c540e01007387 */ /* 0x0003e80000100800 */
[----:B------:R-:W-:Y:S01]  /*2b250*/  STL [R1+0x4c90], R16 ;  /* 0x004c901001007387 */ /* 0x000fe20000100800 */
[----:B0-----:R-:W-:-:S03]  /*2b260*/  IMAD.X R15, R13, 0x1, R4, P2 ;  /* 0x000000010d0f7824 */ /* 0x001fc600010e0604 */
[----:B------:R-:W2:Y:S01]  /*2b270*/  LDL.LU R59, [R1+0x608] ;  /* 0x00060800013b7983 */ /* 0x000ea20000300800 */
[----:B-1----:R-:W-:-:S03]  /*2b280*/  IADD3 R14, P2, PT, R60, R2, RZ ;  /* 0x000000023c0e7210 */ /* 0x002fc60007f5e0ff */
[----:B------:R-:W-:Y:S04]  /*2b290*/  STL [R1+0x4c5c], R15 ;  /* 0x004c5c0f01007387 */ /* 0x000fe80000100800 */
[----:B------:R-:W2:Y:S04]  /*2b2a0*/  LDL.LU R60, [R1+0x6f4] ;  /* 0x0006f400013c7983 */ /* 0x000ea80000300800 */
[----:B------:R0:W-:Y:S02]  /*2b2b0*/  STL [R1+0x4c98], R14 ;  /* 0x004c980e01007387 */ /* 0x0001e40000100800 */
[----:B0-----:R-:W-:-:S05]  /*2b2c0*/  IMAD.X R14, R13, 0x1, R5, P1 ;  /* 0x000000010d0e7824 */ /* 0x001fca00008e0605 */
[----:B------:R0:W-:Y:S01]  /*2b2d0*/  STL [R1+0x4c64], R14 ;  /* 0x004c640e01007387 */ /* 0x0001e20000100800 */
[C---:B------:R-:W-:Y:S01]  /*2b2e0*/  IADD3 R13, P1, PT, R12.reuse, R3, RZ ;  /* 0x000000030c0d7210 */ /* 0x040fe20007f3e0ff */
[----:B------:R-:W-:Y:S01]  /*2b2f0*/  IMAD.X R15, R61, 0x1, R4, P6 ;  /* 0x000000013d0f7824 */ /* 0x000fe200030e0604 */
[----:B0-----:R-:W-:-:S03]  /*2b300*/  IADD3 R14, P6, PT, R12, R2, RZ ;  /* 0x000000020c0e7210 */ /* 0x001fc60007fde0ff */
[----:B------:R0:W-:Y:S04]  /*2b310*/  STL [R1+0x4ca0], R13 ;  /* 0x004ca00d01007387 */ /* 0x0001e80000100800 */
[----:B------:R-:W-:Y:S04]  /*2b320*/  STL [R1+0x4c6c], R15 ;  /* 0x004c6c0f01007387 */ /* 0x000fe80000100800 */
[----:B------:R-:W-:Y:S01]  /*2b330*/  STL [R1+0x4ca8], R14 ;  /* 0x004ca80e01007387 */ /* 0x000fe20000100800 */
[----:B0-----:R-:W-:-:S03]  /*2b340*/  IMAD.X R13, R61, 0x1, R5, P0 ;  /* 0x000000013d0d7824 */ /* 0x001fc600000e0605 */
[----:B------:R-:W2:Y:S04]  /*2b350*/  LDL.LU R61, [R1+0x610] ;  /* 0x00061000013d7983 */ /* 0x000ea80000300800 */
[----:B------:R-:W-:Y:S04]  /*2b360*/  STL [R1+0x4c74], R13 ;  /* 0x004c740d01007387 */ /* 0x000fe80000100800 */
[----:B------:R-:W2:Y:S01]  /*2b370*/  LDL.LU R18, [R1+0x6f8] ;  /* 0x0006f80001127983 */ /* 0x000ea20000300800 */
[----:B------:R-:W-:-:S05]  /*2b380*/  IADD3 R12, P0, PT, R11, R3, RZ ;  /* 0x000000030b0c7210 */ /* 0x000fca0007f1e0ff */
[----:B------:R3:W-:Y:S02]  /*2b390*/  STL [R1+0x4cb0], R12 ;  /* 0x004cb00c01007387 */ /* 0x0007e40000100800 */
[C---:B---3--:R-:W-:Y:S01]  /*2b3a0*/  IMAD.X R12, R10.reuse, 0x1, R4, P4 ;  /* 0x000000010a0c7824 */ /* 0x048fe200020e0604 */
[----:B------:R-:W-:Y:S01]  /*2b3b0*/  IADD3 R11, P4, PT, R11, R2, RZ ;  /* 0x000000020b0b7210 */ /* 0x000fe20007f9e0ff */
[----:B------:R-:W-:-:S03]  /*2b3c0*/  IMAD.X R10, R10, 0x1, R5, P5 ;  /* 0x000000010a0a7824 */ /* 0x000fc600028e0605 */
[----:B------:R-:W-:Y:S04]  /*2b3d0*/  STL [R1+0x4c7c], R12 ;  /* 0x004c7c0c01007387 */ /* 0x000fe80000100800 */
[----:B------:R-:W3:Y:S04]  /*2b3e0*/  LDL.LU R17, [R1+0x618] ;  /* 0x0006180001117983 */ /* 0x000ee80000300800 */
[----:B------:R4:W-:Y:S04]  /*2b3f0*/  STL [R1+0x4cb8], R11 ;  /* 0x004cb80b01007387 */ /* 0x0009e80000100800 */
[----:B------:R-:W3:Y:S04]  /*2b400*/  LDL.LU R16, [R1+0x6fc] ;  /* 0x0006fc0001107983 */ /* 0x000ee80000300800 */
[----:B------:R5:W-:Y:S04]  /*2b410*/  STL [R1+0x4c84], R10 ;  /* 0x004c840a01007387 */ /* 0x000be80000100800 */
[----:B------:R-:W3:Y:S01]  /*2b420*/  LDL.LU R15, [R1+0x61c] ;  /* 0x00061c00010f7983 */ /* 0x000ee20000300800 */
[----:B----4-:R-:W-:-:S05]  /*2b430*/  IADD3 R11, P5, PT, R9, R3, RZ ;  /* 0x00000003090b7210 */ /* 0x010fca0007fbe0ff */
[----:B------:R0:W-:Y:S01]  /*2b440*/  STL [R1+0x4cc0], R11 ;  /* 0x004cc00b01007387 */ /* 0x0001e20000100800 */
[----:B-----5:R-:W-:-:S03]  /*2b450*/  IMAD.X R10, R8, 0x1, R4, P3 ;  /* 0x00000001080a7824 */ /* 0x020fc600018e0604 */
[----:B------:R-:W4:Y:S01]  /*2b460*/  LDL.LU R14, [R1+0x700] ;  /* 0x00070000010e7983 */ /* 0x000f220000300800 */
[----:B------:R-:W-:Y:S01]  /*2b470*/  IADD3 R9, P3, PT, R9, R2, RZ ;  /* 0x0000000209097210 */ /* 0x000fe20007f7e0ff */
[----:B------:R-:W-:Y:S02]  /*2b480*/  IMAD.X R8, R8, 0x1, R5, P2 ;  /* 0x0000000108087824 */ /* 0x000fe400010e0605 */
[----:B------:R-:W-:Y:S04]  /*2b490*/  STL [R1+0x4c8c], R10 ;  /* 0x004c8c0a01007387 */ /* 0x000fe80000100800 */
[----:B------:R-:W5:Y:S04]  /*2b4a0*/  LDL.LU R13, [R1+0x628] ;  /* 0x00062800010d7983 */ /* 0x000f680000300800 */
[----:B------:R1:W-:Y:S04]  /*2b4b0*/  STL [R1+0x4cc8], R9 ;  /* 0x004cc80901007387 */ /* 0x0003e80000100800 */
[----:B------:R-:W5:Y:S04]  /*2b4c0*/  LDL.LU R12, [R1+0x704] ;  /* 0x00070400010c7983 */ /* 0x000f680000300800 */
[----:B------:R1:W-:Y:S04]  /*2b4d0*/  STL [R1+0x4c94], R8 ;  /* 0x004c940801007387 */ /* 0x0003e80000100800 */
[----:B0-----:R-:W5:Y:S01]  /*2b4e0*/  LDL.LU R11, [R1+0x62c] ;  /* 0x00062c00010b7983 */ /* 0x001f620000300800 */
[----:B-1----:R-:W-:-:S05]  /*2b4f0*/  IADD3 R9, P2, PT, R7, R3, RZ ;  /* 0x0000000307097210 */ /* 0x002fca0007f5e0ff */
[----:B------:R0:W-:Y:S04]  /*2b500*/  STL [R1+0x4cd0], R9 ;  /* 0x004cd00901007387 */ /* 0x0001e80000100800 */
[----:B------:R-:W5:Y:S01]  /*2b510*/  LDL.LU R10, [R1+0x708] ;  /* 0x00070800010a7983 */ /* 0x000f620000300800 */
[C---:B------:R-:W-:Y:S01]  /*2b520*/  IMAD.X R8, R6.reuse, 0x1, R4, P1 ;  /* 0x0000000106087824 */ /* 0x040fe200008e0604 */
[----:B------:R-:W-:Y:S01]  /*2b530*/  IADD3 R7, P1, PT, R7, R2, RZ ;  /* 0x0000000207077210 */ /* 0x000fe20007f3e0ff */
[----:B------:R-:W-:-:S03]  /*2b540*/  IMAD.X R6, R6, 0x1, R5, P6 ;  /* 0x0000000106067824 */ /* 0x000fc600030e0605 */
[----:B------:R1:W-:Y:S04]  /*2b550*/  STL [R1+0x4c9c], R8 ;  /* 0x004c9c0801007387 */ /* 0x0003e80000100800 */
[----:B0-----:R-:W5:Y:S04]  /*2b560*/  LDL.LU R9, [R1+0x634] ;  /* 0x0006340001097983 */ /* 0x001f680000300800 */
[----:B------:R0:W-:Y:S04]  /*2b570*/  STL [R1+0x4cd8], R7 ;  /* 0x004cd80701007387 */ /* 0x0001e80000100800 */
[----:B-1----:R-:W5:Y:S04]  /*2b580*/  LDL.LU R8, [R1+0x70c] ;  /* 0x00070c0001087983 */ /* 0x002f680000300800 */
[----:B------:R2:W-:Y:S04]  /*2b590*/  STL [R1+0x4ca4], R6 ;  /* 0x004ca40601007387 */ /* 0x0005e80000100800 */
[----:B0-----:R-:W5:Y:S01]  /*2b5a0*/  LDL.LU R7, [R1+0x63c] ;  /* 0x00063c0001077983 */ /* 0x001f620000300800 */
[----:B--2---:R-:W-:-:S05]  /*2b5b0*/  IADD3 R6, P6, PT, R59, R3, RZ ;  /* 0x000000033b067210 */ /* 0x004fca0007fde0ff */
[----:B------:R0:W-:Y:S01]  /*2b5c0*/  STL [R1+0x4ce0], R6 ;  /* 0x004ce00601007387 */ /* 0x0001e20000100800 */
[C---:B------:R-:W-:Y:S01]  /*2b5d0*/  IMAD.X R19, R60.reuse, 0x1, R4, P0 ;  /* 0x000000013c137824 */ /* 0x040fe200000e0604 */
[----:B------:R-:W-:Y:S02]  /*2b5e0*/  IADD3 R20, P0, PT, R59, R2, RZ ;  /* 0x000000023b147210 */ /* 0x000fe40007f1e0ff */
[----:B0-----:R-:W2:Y:S04]  /*2b5f0*/  LDL.LU R6, [R1+0x710] ;  /* 0x0007100001067983 */ /* 0x001ea80000300800 */
[----:B------:R0:W-:Y:S04]  /*2b600*/  STL [R1+0x4cac], R19 ;  /* 0x004cac1301007387 */ /* 0x0001e80000100800 */
[----:B------:R-:W2:Y:S04]  /*2b610*/  LDL.LU R59, [R1+0x644] ;  /* 0x00064400013b7983 */ /* 0x000ea80000300800 */
[----:B------:R-:W-:Y:S01]  /*2b620*/  STL [R1+0x4ce8], R20 ;  /* 0x004ce81401007387 */ /* 0x000fe20000100800 */
[----:B0-----:R-:W-:-:S03]  /*2b630*/  IMAD.X R19, R60, 0x1, R5, P4 ;  /* 0x000000013c137824 */ /* 0x001fc600020e0605 */
[----:B------:R-:W2:Y:S04]  /*2b640*/  LDL.LU R60, [R1+0x714] ;  /* 0x00071400013c7983 */ /* 0x000ea80000300800 */
[----:B------:R0:W-:Y:S01]  /*2b650*/  STL [R1+0x4cb4], R19 ;  /* 0x004cb41301007387 */ /* 0x0001e20000100800 */
[----:B------:R-:W-:-:S05]  /*2b660*/  IADD3 R21, P4, PT, R61, R3, RZ ;  /* 0x000000033d157210 */ /* 0x000fca0007f9e0ff */
[----:B------:R-:W-:Y:S01]  /*2b670*/  STL [R1+0x4cf0], R21 ;  /* 0x004cf01501007387 */ /* 0x000fe20000100800 */
[C---:B0-----:R-:W-:Y:S01]  /*2b680*/  IMAD.X R19, R18.reuse, 0x1, R4, P5 ;  /* 0x0000000112137824 */ /* 0x041fe200028e0604 */
[----:B------:R-:W-:Y:S02]  /*2b690*/  IADD3 R20, P5, PT, R61, R2, RZ ;  /* 0x000000023d147210 */ /* 0x000fe40007fbe0ff */
[----:B------:R-:W2:Y:S04]  /*2b6a0*/  LDL.LU R61, [R1+0x718] ;  /* 0x00071800013d7983 */ /* 0x000ea80000300800 */
[----:B------:R0:W-:Y:S04]  /*2b6b0*/  STL [R1+0x4cbc], R19 ;  /* 0x004cbc1301007387 */ /* 0x0001e80000100800 */
[----:B------:R1:W-:Y:S01]  /*2b6c0*/  STL [R1+0x4cf8], R20 ;  /* 0x004cf81401007387 */ /* 0x0003e20000100800 */
[----:B0-----:R-:W-:-:S05]  /*2b6d0*/  IMAD.X R19, R18, 0x1, R5, P3 ;  /* 0x0000000112137824 */ /* 0x001fca00018e0605 */
[----:B------:R0:W-:Y:S01]  /*2b6e0*/  STL [R1+0x4cc4], R19 ;  /* 0x004cc41301007387 */ /* 0x0001e20000100800 */
[----:B------:R-:W-:Y:S02]  /*2b6f0*/  SHF.R.S32.HI R0, RZ, 0x1f, R0 ;  /* 0x0000001fff007819 */ /* 0x000fe40000011400 */
[----:B---3--:R-:W-:-:S05]  /*2b700*/  IADD3 R18, P3, PT, R17, R3, RZ ;  /* 0x0000000311127210 */ /* 0x008fca0007f7e0ff */
[----:B------:R3:W-:Y:S01]  /*2b710*/  STL [R1+0x4d00], R18 ;  /* 0x004d001201007387 */ /* 0x0007e20000100800 */
[C-C-:B-1----:R-:W-:Y:S01]  /*2b720*/  IMAD.X R20, R16.reuse, 0x1, R4.reuse, P2 ;  /* 0x0000000110147824 */ /* 0x142fe200010e0604 */
[-C--:B0-----:R-:W-:Y:S01]  /*2b730*/  IADD3 R19, P2, PT, R17, R2.reuse, RZ ;  /* 0x0000000211137210 */ /* 0x081fe20007f5e0ff */
[--C-:B---3--:R-:W-:Y:S01]  /*2b740*/  IMAD.X R18, R16, 0x1, R5.reuse, P1 ;  /* 0x0000000110127824 */ /* 0x108fe200008e0605 */
[C---:B------:R-:W-:Y:S02]  /*2b750*/  IADD3 R17, P1, PT, R15.reuse, R3, RZ ;  /* 0x000000030f117210 */ /* 0x040fe40007f3e0ff */
[----:B------:R-:W-:Y:S04]  /*2b760*/  STL [R1+0x4ccc], R20 ;  /* 0x004ccc1401007387 */ /* 0x000fe80000100800 */
[----:B------:R-:W-:Y:S04]  /*2b770*/  STL [R1+0x4d08], R19 ;  /* 0x004d081301007387 */ /* 0x000fe80000100800 */
[----:B------:R-:W-:Y:S04]  /*2b780*/  STL [R1+0x4cd4], R18 ;  /* 0x004cd41201007387 */ /* 0x000fe80000100800 */
[----:B------:R-:W-:Y:S01]  /*2b790*/  STL [R1+0x4d10], R17 ;  /* 0x004d101101007387 */ /* 0x000fe20000100800 */
[C---:B----4-:R-:W-:Y:S01]  /*2b7a0*/  IMAD.X R16, R14.reuse, 0x1, R4, P6 ;  /* 0x000000010e107824 */ /* 0x050fe200030e0604 */
[----:B------:R-:W-:Y:S01]  /*2b7b0*/  IADD3 R15, P6, PT, R15, R2, RZ ;  /* 0x000000020f0f7210 */ /* 0x000fe20007fde0ff */
[----:B------:R-:W-:-:S03]  /*2b7c0*/  IMAD.X R14, R14, 0x1, R5, P0 ;  /* 0x000000010e0e7824 */ /* 0x000fc600000e0605 */
[----:B------:R5:W-:Y:S04]  /*2b7d0*/  STL [R1+0x4cdc], R16 ;  /* 0x004cdc1001007387 */ /* 0x000be80000100800 */
[----:B------:R0:W-:Y:S04]  /*2b7e0*/  STL [R1+0x4d18], R15 ;  /* 0x004d180f01007387 */ /* 0x0001e80000100800 */
[----:B------:R1:W-:Y:S01]  /*2b7f0*/  STL [R1+0x4ce4], R14 ;  /* 0x004ce40e01007387 */ /* 0x0003e20000100800 */
[----:B-----5:R-:W-:Y:S01]  /*2b800*/  IADD3 R16, P0, PT, R13, R3, RZ ;  /* 0x000000030d107210 */ /* 0x020fe20007f1e0ff */
[----:B0-----:R-:W-:-:S04]  /*2b810*/  IMAD.X R15, R12, 0x1, R4, P4 ;  /* 0x000000010c0f7824 */ /* 0x001fc800020e0604 */
[----:B------:R-:W-:Y:S01]  /*2b820*/  STL [R1+0x4d20], R16 ;  /* 0x004d201001007387 */ /* 0x000fe20000100800 */
[-C--:B-1----:R-:W-:Y:S01]  /*2b830*/  IADD3 R14, P4, PT, R13, R2.reuse, RZ ;  /* 0x000000020d0e7210 */ /* 0x082fe20007f9e0ff */
[--C-:B------:R-:W-:Y:S01]  /*2b840*/  IMAD.X R13, R12, 0x1, R5.reuse, P5 ;  /* 0x000000010c0d7824 */ /* 0x100fe200028e0605 */
[C---:B------:R-:W-:Y:S01]  /*2b850*/  IADD3 R12, P5, PT, R11.reuse, R3, RZ ;  /* 0x000000030b0c7210 */ /* 0x040fe20007fbe0ff */
[----:B------:R-:W-:Y:S04]  /*2b860*/  STL [R1+0x4cec], R15 ;  /* 0x004cec0f01007387 */ /* 0x000fe80000100800 */
[----:B------:R0:W-:Y:S04]  /*2b870*/  STL [R1+0x4d28], R14 ;  /* 0x004d280e01007387 */ /* 0x0001e80000100800 */
[----:B------:R1:W-:Y:S04]  /*2b880*/  STL [R1+0x4cf4], R13 ;  /* 0x004cf40d01007387 */ /* 0x0003e80000100800 */
[----:B------:R3:W-:Y:S01]  /*2b890*/  STL [R1+0x4d2c], R12 ;  /* 0x004d2c0c01007387 */ /* 0x0007e20000100800 */
[C---:B0-----:R-:W-:Y:S01]  /*2b8a0*/  IMAD.X R14, R10.reuse, 0x1, R4, P3 ;  /* 0x000000010a0e7824 */ /* 0x041fe200018e0604 */
[----:B-1----:R-:W-:Y:S01]  /*2b8b0*/  IADD3 R13, P3, PT, R11, R2, RZ ;  /* 0x000000020b0d7210 */ /* 0x002fe20007f7e0ff */
[----:B---3--:R-:W-:-:S03]  /*2b8c0*/  IMAD.X R12, R10, 0x1, R5, P2 ;  /* 0x000000010a0c7824 */ /* 0x008fc600010e0605 */
[----:B------:R-:W-:Y:S04]  /*2b8d0*/  STL [R1+0x4cfc], R14 ;  /* 0x004cfc0e01007387 */ /* 0x000fe80000100800 */
[----:B------:R-:W-:Y:S01]  /*2b8e0*/  STL [R1+0x4d30], R13 ;  /* 0x004d300d01007387 */ /* 0x000fe20000100800 */
[----:B------:R-:W-:-:S03]  /*2b8f0*/  IADD3 R11, P2, PT, R9, R3, RZ ;  /* 0x00000003090b7210 */ /* 0x000fc60007f5e0ff */
[----:B------:R-:W-:Y:S01]  /*2b900*/  STL [R1+0x4d04], R12 ;  /* 0x004d040c01007387 */ /* 0x000fe20000100800 */
[C---:B------:R-:W-:Y:S01]  /*2b910*/  IMAD.X R10, R8.reuse, 0x1, R4, P1 ;  /* 0x00000001080a7824 */ /* 0x040fe200008e0604 */
[----:B------:R-:W-:Y:S01]  /*2b920*/  IADD3 R9, P1, PT, R9, R2, RZ ;  /* 0x0000000209097210 */ /* 0x000fe20007f3e0ff */
[----:B------:R-:W-:Y:S01]  /*2b930*/  IMAD.X R8, R8, 0x1, R5, P6 ;  /* 0x0000000108087824 */ /* 0x000fe200030e0605 */
[----:B------:R-:W-:Y:S04]  /*2b940*/  STL [R1+0x4d34], R11 ;  /* 0x004d340b01007387 */ /* 0x000fe80000100800 */
[----:B------:R0:W-:Y:S04]  /*2b950*/  STL [R1+0x4d0c], R10 ;  /* 0x004d0c0a01007387 */ /* 0x0001e80000100800 */
[----:B------:R2:W-:Y:S04]  /*2b960*/  STL [R1+0x4d38], R9 ;  /* 0x004d380901007387 */ /* 0x0005e80000100800 */
[----:B------:R1:W-:Y:S01]  /*2b970*/  STL [R1+0x4d14], R8 ;  /* 0x004d140801007387 */ /* 0x0003e20000100800 */
[----:B0-----:R-:W-:-:S05]  /*2b980*/  IADD3 R10, P6, PT, R7, R3, RZ ;  /* 0x00000003070a7210 */ /* 0x001fca0007fde0ff */
[----:B------:R-:W-:Y:S01]  /*2b990*/  STL [R1+0x4d3c], R10 ;  /* 0x004d3c0a01007387 */ /* 0x000fe20000100800 */
[C---:B--2---:R-:W-:Y:S01]  /*2b9a0*/  IMAD.X R9, R6.reuse, 0x1, R4, P0 ;  /* 0x0000000106097824 */ /* 0x044fe200000e0604 */
[----:B-1----:R-:W-:Y:S01]  /*2b9b0*/  IADD3 R8, P0, PT, R7, R2, RZ ;  /* 0x0000000207087210 */ /* 0x002fe20007f1e0ff */
[----:B------:R-:W-:-:S03]  /*2b9c0*/  IMAD.X R6, R6, 0x1, R5, P4 ;  /* 0x0000000106067824 */ /* 0x000fc600020e0605 */
[----:B------:R-:W-:Y:S01]  /*2b9d0*/  STL [R1+0x4d1c], R9 ;  /* 0x004d1c0901007387 */ /* 0x000fe20000100800 */
[----:B------:R-:W-:-:S03]  /*2b9e0*/  IADD3 R7, P4, PT, R59, R3, RZ ;  /* 0x000000033b077210 */ /* 0x000fc60007f9e0ff */
[----:B------:R-:W-:Y:S04]  /*2b9f0*/  STL [R1+0x4d40], R8 ;  /* 0x004d400801007387 */ /* 0x000fe80000100800 */
[----:B------:R0:W-:Y:S01]  /*2ba00*/  STL [R1+0x4d24], R6 ;  /* 0x004d240601007387 */ /* 0x0001e20000100800 */
[----:B------:R-:W-:-:S03]  /*2ba10*/  IMAD.X R3, R60, 0x1, R4, P5 ;  /* 0x000000013c037824 */ /* 0x000fc600028e0604 */
[----:B------:R-:W-:Y:S04]  /*2ba20*/  STL [R1+0x4378], R7 ;  /* 0x0043780701007387 */ /* 0x000fe80000100800 */
[----:B------:R1:W-:Y:S01]  /*2ba30*/  STL [R1+0x4374], R3 ;  /* 0x0043740301007387 */ /* 0x0003e20000100800 */
[----:B0-----:R-:W-:-:S05]  /*2ba40*/  IADD3 R6, P5, PT, R59, R2, RZ ;  /* 0x000000023b067210 */ /* 0x001fca0007fbe0ff */
[----:B------:R-:W-:Y:S01]  /*2ba50*/  STL [R1+0x4370], R6 ;  /* 0x0043700601007387 */ /* 0x000fe20000100800 */
[----:B-1----:R-:W-:Y:S01]  /*2ba60*/  IMAD.X R3, R60, 0x1, R5, P3 ;  /* 0x000000013c037824 */ /* 0x002fe200018e0605 */
[----:B------:R-:W-:-:S04]  /*2ba70*/  SHF.R.S32.HI R2, RZ, 0x1f, R59 ;  /* 0x0000001fff027819 */ /* 0x000fc8000001143b */
[----:B------:R0:W-:Y:S02]  /*2ba80*/  STL [R1+0x435c], R3 ;  /* 0x00435c0301007387 */ /* 0x0001e40000100800 */
[--C-:B0-----:R-:W-:Y:S02]  /*2ba90*/  IMAD.X R3, R0, 0x1, R4.reuse, P6 ;  /* 0x0000000100037824 */ /* 0x101fe400030e0604 */
[C---:B------:R-:W-:Y:S02]  /*2baa0*/  IMAD.X R6, R61.reuse, 0x1, R4, P2 ;  /* 0x000000013d067824 */ /* 0x040fe400010e0604 */
[----:B------:R-:W-:-:S03]  /*2bab0*/  IMAD.X R7, R61, 0x1, R5, P1 ;  /* 0x000000013d077824 */ /* 0x000fc600008e0605 */
[----:B------:R0:W-:Y:S04]  /*2bac0*/  STL [R1+0x4360], R6 ;  /* 0x0043600601007387 */ /* 0x0001e80000100800 */
[----:B------:R-:W-:Y:S01]  /*2bad0*/  STL [R1+0x4364], R7 ;  /* 0x0043640701007387 */ /* 0x000fe20000100800 */
[----:B0-----:R-:W-:-:S03]  /*2bae0*/  IMAD.X R6, R0, 0x1, R5, P0 ;  /* 0x0000000100067824 */ /* 0x001fc600000e0605 */
[----:B------:R-:W2:Y:S04]  /*2baf0*/  LDL.LU R0, [R1+0x5950] ;  /* 0x0059500001007983 */ /* 0x000ea80000300800 */
[----:B------:R0:W-:Y:S04]  /*2bb00*/  STL [R1+0x4368], R3 ;  /* 0x0043680301007387 */ /* 0x0001e80000100800 */
[----:B------:R1:W-:Y:S01]  /*2bb10*/  STL [R1+0x436c], R6 ;  /* 0x00436c0601007387 */ /* 0x0003e20000100800 */
[C---:B0-----:R-:W-:Y:S02]  /*2bb20*/  IMAD.X R3, R2.reuse, 0x1, R4, P4 ;  /* 0x0000000102037824 */ /* 0x041fe400020e0604 */
[----:B------:R-:W-:-:S03]  /*2bb30*/  IMAD.X R2, R2, 0x1, R5, P5 ;  /* 0x0000000102027824 */ /* 0x000fc600028e0605 */
[----:B------:R-:W-:Y:S04]  /*2bb40*/  STL [R1+0x4358], R3 ;  /* 0x0043580301007387 */ /* 0x000fe80000100800 */
[----:B------:R0:W-:Y:S04]  /*2bb50*/  STL [R1+0x3394], R2 ;  /* 0x0033940201007387 */ /* 0x0001e80000100800 */
        /* <DEDUP_REMOVED lines=1993> */
[----:B------:R-:W3:Y:S04]  /*337f0*/  LDL R18, [R1+0x309c] ;  /* 0x00309c0001127983 */ /* 0x000ee80000100800 */
[----:B------:R-:W0:Y:S04]  /*33800*/  LDL R17, [R1+0x30a4] ;  /* 0x0030a40001117983 */ /* 0x000e280000100800 */
        /* <DEDUP_REMOVED lines=9> */
[----:B------:R-:W2:Y:S04]  /*338a0*/  LDL R7, [R1+0x3090] ;  /* 0x0030900001077983 */ /* 0x000ea80000100800 */
[----:B-1----:R-:W2:Y:S04]  /*338b0*/  LDL R6, [R1+0x3094] ;  /* 0x0030940001067983 */ /* 0x002ea80000100800 */
[----:B------:R-:W2:Y:S04]  /*338c0*/  LDL R59, [R1+0x3098] ;  /* 0x00309800013b7983 */ /* 0x000ea80000100800 */
[----:B------:R-:W2:Y:S04]  /*338d0*/  LDL R60, [R1+0x30a0] ;  /* 0x0030a000013c7983 */ /* 0x000ea80000100800 */
[----:B------:R-:W2:Y:S04]  /*338e0*/  LDL R61, [R1+0x30a8] ;  /* 0x0030a800013d7983 */ /* 0x000ea80000100800 */
[----:B------:R-:W-:Y:S04]  /*338f0*/  STL [R1+0x510], RZ ;  /* 0x000510ff01007387 */ /* 0x000fe80000100800 */
[----:B------:R-:W-:Y:S04]  /*33900*/  STL [R1+0x514], RZ ;  /* 0x000514ff01007387 */ /* 0x000fe80000100800 */
[----:B------:R-:W-:Y:S04]  /*33910*/  STL [R1+0x518], RZ ;  /* 0x000518ff01007387 */ /* 0x000fe80000100800 */
[----:B------:R-:W-:Y:S04]  /*33920*/  STL [R1+0x51c], RZ ;  /* 0x00051cff01007387 */ /* 0x000fe80000100800 */
[----:B------:R-:W-:Y:S04]  /*33930*/  STL [R1+0x500], RZ ;  /* 0x000500ff01007387 */ /* 0x000fe80000100800 */
[----:B------:R-:W-:Y:S04]  /*33940*/  STL [R1+0x504], RZ ;  /* 0x000504ff01007387 */ /* 0x000fe80000100800 */
[----:B------:R-:W-:Y:S01]  /*33950*/  STL [R1+0x508], RZ ;  /* 0x000508ff01007387 */ /* 0x000fe20000100800 */
[----:B------:R-:W-:-:S03]  /*33960*/  USHF.R.S32.HI UR27, URZ, 0x1f, UR70 ;  /* 0x0000001fff1b7899 */ /* 0x000fc60008011446 */
[----:B------:R-:W-:Y:S01]  /*33970*/  STL [R1+0x50c], RZ ;  /* 0x00050cff01007387 */ /* 0x000fe20000100800 */
[----:B------:R-:W-:Y:S01]  /*33980*/  UIMAD UR67, UR7, 0x3b, URZ ;  /* 0x0000003b074378a4 */ /* 0x000fe2000f8e02ff */
[----:B---3--:R-:W-:Y:S02]  /*33990*/  IADD3 R4, P6, PT, R18, UR70, RZ ;  /* 0x0000004612047c10 */ /* 0x008fe4000ffde0ff */
[----:B0-----:R-:W-:-:S03]  /*339a0*/  IADD3 R2, P5, PT, R17, UR70, RZ ;  /* 0x0000004611027c10 */ /* 0x001fc6000ffbe0ff */
[----:B------:R5:W-:Y:S01]  /*339b0*/  STL [R1+0x339c], R4 ;  /* 0x00339c0401007387 */ /* 0x000be20000100800 */
[----:B----4-:R-:W-:-:S03]  /*339c0*/  IADD3 R3, P4, PT, R16, UR70, RZ ;  /* 0x0000004610037c10 */ /* 0x010fc6000ff9e0ff */
[----:B------:R2:W-:Y:S01]  /*339d0*/  STL [R1+0x33a4], R2 ;  /* 0x0033a40201007387 */ /* 0x0005e20000100800 */
[----:B-----5:R-:W-:-:S03]  /*339e0*/  IADD3 R4, P3, PT, R15, UR70, RZ ;  /* 0x000000460f047c10 */ /* 0x020fc6000ff7e0ff */
[----:B------:R0:W-:Y:S01]  /*339f0*/  STL [R1+0x33ac], R3 ;  /* 0x0033ac0301007387 */ /* 0x0001e20000100800 */
[----:B--2---:R-:W-:-:S03]  /*33a00*/  IADD3 R2, P2, PT, R14, UR70, RZ ;  /* 0x000000460e027c10 */ /* 0x004fc6000ff5e0ff */
[----:B------:R1:W-:Y:S04]  /*33a10*/  STL [R1+0x33b4], R4 ;  /* 0x0033b40401007387 */ /* 0x0003e80000100800 */
[----:B------:R2:W-:Y:S01]  /*33a20*/  STL [R1+0x33bc], R2 ;  /* 0x0033bc0201007387 */ /* 0x0005e20000100800 */
[----:B0-----:R-:W-:Y:S02]  /*33a30*/  IADD3 R3, P1, PT, R13, UR70, RZ ;  /* 0x000000460d037c10 */ /* 0x001fe4000ff3e0ff */
[----:B-1----:R-:W-:-:S03]  /*33a40*/  IADD3 R4, P0, PT, R12, UR70, RZ ;  /* 0x000000460c047c10 */ /* 0x002fc6000ff1e0ff */
[----:B------:R0:W-:Y:S01]  /*33a50*/  STL [R1+0x33c4], R3 ;  /* 0x0033c40301007387 */ /* 0x0001e20000100800 */
[----:B--2---:R-:W-:-:S03]  /*33a60*/  IADD3.X R2, PT, PT, R11, UR27, RZ, P6, !PT ;  /* 0x0000001b0b027c10 */ /* 0x004fc6000b7fe4ff */
[----:B------:R1:W-:Y:S04]  /*33a70*/  STL [R1+0x33cc], R4 ;  /* 0x0033cc0401007387 */ /* 0x0003e80000100800 */
[----:B------:R2:W-:Y:S01]  /*33a80*/  STL [R1+0x3398], R2 ;  /* 0x0033980201007387 */ /* 0x0005e20000100800 */
[----:B0-----:R-:W-:Y:S02]  /*33a90*/  IADD3 R3, P6, PT, R10, UR70, RZ ;  /* 0x000000460a037c10 */ /* 0x001fe4000ffde0ff */
[----:B-1----:R-:W-:Y:S02]  /*33aa0*/  IADD3.X R4, PT, PT, R8, UR27, RZ, P4, !PT ;  /* 0x0000001b08047c10 */ /* 0x002fe4000a7fe4ff */
[----:B--2---:R-:W-:Y:S01]  /*33ab0*/  IADD3.X R2, PT, PT, R9, UR27, RZ, P5, !PT ;  /* 0x0000001b09027c10 */ /* 0x004fe2000affe4ff */
[----:B------:R0:W-:Y:S04]  /*33ac0*/  STL [R1+0x33d4], R3 ;  /* 0x0033d40301007387 */ /* 0x0001e80000100800 */
[----:B------:R1:W-:Y:S01]  /*33ad0*/  STL [R1+0x33a0], R2 ;  /* 0x0033a00201007387 */ /* 0x0003e20000100800 */
[----:B0-----:R-:W-:-:S03]  /*33ae0*/  IADD3.X R3, PT, PT, R7, UR27, RZ, P3, !PT ;  /* 0x0000001b07037c10 */ /* 0x001fc60009ffe4ff */
[----:B------:R0:W-:Y:S01]  /*33af0*/  STL [R1+0x33a8], R4 ;  /* 0x0033a80401007387 */ /* 0x0001e20000100800 */
[----:B-1----:R-:W-:-:S03]  /*33b00*/  IADD3.X R2, PT, PT, R6, UR27, RZ, P2, !PT ;  /* 0x0000001b06027c10 */ /* 0x002fc600097fe4ff */
[----:B------:R1:W-:Y:S04]  /*33b10*/  STL [R1+0x33b0], R3 ;  /* 0x0033b00301007387 */ /* 0x0003e80000100800 */
[----:B------:R2:W-:Y:S01]  /*33b20*/  STL [R1+0x33b8], R2 ;  /* 0x0033b80201007387 */ /* 0x0005e20000100800 */
[----:B0-----:R-:W-:Y:S02]  /*33b30*/  IADD3.X R4, PT, PT, R59, UR27, RZ, P1, !PT ;  /* 0x0000001b3b047c10 */ /* 0x001fe40008ffe4ff */
[----:B-1----:R-:W-:-:S03]  /*33b40*/  IADD3.X R3, PT, PT, R60, UR27, RZ, P0, !PT ;  /* 0x0000001b3c037c10 */ /* 0x002fc600087fe4ff */
[----:B------:R0:W-:Y:S01]  /*33b50*/  STL [R1+0x33c0], R4 ;  /* 0x0033c00401007387 */ /* 0x0001e20000100800 */
[----:B--2---:R-:W-:-:S03]  /*33b60*/  IADD3.X R2, PT, PT, R61, UR27, RZ, P6, !PT ;  /* 0x0000001b3d027c10 */ /* 0x004fc6000b7fe4ff */
[----:B------:R1:W-:Y:S04]  /*33b70*/  STL [R1+0x33c8], R3 ;  /* 0x0033c80301007387 */ /* 0x0003e80000100800 */
[----:B------:R2:W-:Y:S01]  /*33b80*/  STL [R1+0x33d0], R2 ;  /* 0x0033d00201007387 */ /* 0x0005e20000100800 */
[----:B0-----:R-:W-:Y:S01]  /*33b90*/  IADD3 R4, P6, PT, R18, UR72, RZ ;  /* 0x0000004812047c10 */ /* 0x001fe2000ffde0ff */
[----:B------:R-:W-:Y:S02]  /*33ba0*/  USHF.R.S32.HI UR27, URZ, 0x1f, UR72 ;  /* 0x0000001fff1b7899 */ /* 0x000fe40008011448 */
[----:B-1----:R-:W-:Y:S02]  /*33bb0*/  IADD3 R3, P4, PT, R16, UR72, RZ ;  /* 0x0000004810037c10 */ /* 0x002fe4000ff9e0ff */
[----:B--2---:R-:W-:Y:S01]  /*33bc0*/  IADD3 R2, P5, PT, R17, UR72, RZ ;  /* 0x0000004811027c10 */ /* 0x004fe2000ffbe0ff */
[----:B------:R0:W-:Y:S04]  /*33bd0*/  STL [R1+0x33dc], R4 ;  /* 0x0033dc0401007387 */ /* 0x0001e80000100800 */
[----:B------:R1:W-:Y:S01]  /*33be0*/  STL [R1+0x33e4], R2 ;  /* 0x0033e40201007387 */ /* 0x0003e20000100800 */
[----:B0-----:R-:W-:-:S03]  /*33bf0*/  IADD3 R4, P3, PT, R15, UR72, RZ ;  /* 0x000000480f047c10 */ /* 0x001fc6000ff7e0ff */
[----:B------:R0:W-:Y:S01]  /*33c00*/  STL [R1+0x33ec], R3 ;  /* 0x0033ec0301007387 */ /* 0x0001e20000100800 */
[----:B-1----:R-:W-:-:S03]  /*33c10*/  IADD3 R2, P2, PT, R14, UR72, RZ ;  /* 0x000000480e027c10 */ /* 0x002fc6000ff5e0ff */
        /* <DEDUP_REMOVED lines=57> */
[----:B0-----:R-:W-:Y:S02]  /*33fb0*/  IADD3 R4, P6, PT, R18, UR26, RZ ;  /* 0x0000001a12047c10 */ /* 0x001fe4000ffde0ff */
[----:B-1----:R-:W-:-:S03]  /*33fc0*/  IADD3 R3, P5, PT, R17, UR26, RZ ;  /* 0x0000001a11037c10 */ /* 0x002fc6000ffbe0ff */
[----:B------:R0:W-:Y:S01]  /*33fd0*/  STL [R1+0x345c], R4 ;  /* 0x00345c0401007387 */ /* 0x0001e20000100800 */
[----:B--2---:R-:W-:-:S03]  /*33fe0*/  IADD3 R2, P4, PT, R16, UR26, RZ ;  /* 0x0000001a10027c10 */ /* 0x004fc6000ff9e0ff */
[----:B------:R1:W-:Y:S01]  /*33ff0*/  STL [R1+0x3464], R3 ;  /* 0x0034640301007387 */ /* 0x0003e20000100800 */
[----:B------:R-:W-:-:S03]  /*34000*/  USHF.R.S32.HI UR27, URZ, 0x1f, UR26 ;  /* 0x0000001fff1b7899 */ /* 0x000fc6000801141a */
[----:B------:R2:W-:Y:S01]  /*34010*/  STL [R1+0x346c], R2 ;  /* 0x00346c0201007387 */ /* 0x0005e20000100800 */
[----:B0-----:R-:W-:Y:S02]  /*34020*/  IADD3 R4, P3, PT, R15, UR26, RZ ;  /* 0x0000001a0f047c10 */ /* 0x001fe4000ff7e0ff */
[----:B-1----:R-:W-:-:S03]  /*34030*/  IADD3 R3, P2, PT, R14, UR26, RZ ;  /* 0x0000001a0e037c10 */ /* 0x002fc6000ff5e0ff */
[----:B------:R0:W-:Y:S01]  /*34040*/  STL [R1+0x3474], R4 ;  /* 0x0034740401007387 */ /* 0x0001e20000100800 */
[----:B--2---:R-:W-:-:S03]  /*34050*/  IADD3 R2, P1, PT, R13, UR26, RZ ;  /* 0x0000001a0d027c10 */ /* 0x004fc6000ff3e0ff */
[----:B------:R1:W-:Y:S04]  /*34060*/  STL [R1+0x347c], R3 ;  /* 0x00347c0301007387 */ /* 0x0003e80000100800 */
[----:B------:R2:W-:Y:S01]  /*34070*/  STL [R1+0x3484], R2 ;  /* 0x0034840201007387 */ /* 0x0005e20000100800 */
[----:B0-----:R-:W-:Y:S02]  /*34080*/  IADD3 R4, P0, PT, R12, UR26, RZ ;  /* 0x0000001a0c047c10 */ /* 0x001fe4000ff1e0ff */
[----:B-1----:R-:W-:-:S03]  /*34090*/  IADD3.X R3, PT, PT, R11, UR27, RZ, P6, !PT ;  /* 0x0000001b0b037c10 */ /* 0x002fc6000b7fe4ff */
[----:B------:R-:W-:Y:S01]  /*340a0*/  STL [R1+0x348c], R4 ;  /* 0x00348c0401007387 */ /* 0x000fe20000100800 */
[----:B--2---:R-:W-:-:S03]  /*340b0*/  IADD3 R2, P6, PT, R10, UR26, RZ ;  /* 0x0000001a0a027c10 */ /* 0x004fc6000ffde0ff */
        /* <DEDUP_REMOVED lines=41> */
[----:B------:R-:W-:Y:S01]  /*34350*/  STL [R1+0x46c], RZ ;  /* 0x00046cff01007387 */ /* 0x000fe20000100800 */
[----:B0-----:R-:W-:-:S03]  /*34360*/  IADD3.X R2, PT, PT, R9, UR27, RZ, P5, !PT ;  /* 0x0000001b09027c10 */ /* 0x001fc6000affe4ff */
[----:B------:R-:W-:Y:S04]  /*34370*/  STL [R1+0x450], RZ ;  /* 0x000450ff01007387 */ /* 0x000fe80000100800 */
[----:B------:R-:W-:Y:S04]  /*34380*/  STL [R1+0x454], RZ ;  /* 0x000454ff01007387 */ /* 0x000fe80000100800 */
[----:B------:R-:W-:Y:S04]  /*34390*/  STL [R1+0x458], RZ ;  /* 0x000458ff01007387 */ /* 0x000fe80000100800 */
[----:B------:R-:W-:Y:S01]  /*343a0*/  STL [R1+0x45c], RZ ;  /* 0x00045cff01007387 */ /* 0x000fe20000100800 */
[----:B------:R-:W-:-:S03]  /*343b0*/  IADD3.X R4, PT, PT, R8, UR27, RZ, P4, !PT ;  /* 0x0000001b08047c10 */ /* 0x000fc6000a7fe4ff */
[----:B------:R-:W-:Y:S01]  /*343c0*/  STL [R1+0x440], RZ ;  /* 0x000440ff01007387 */ /* 0x000fe20000100800 */
[----:B------:R-:W-:-:S03]  /*343d0*/  IADD3.X R3, PT, PT, R7, UR27, RZ, P3, !PT ;  /* 0x0000001b07037c10 */ /* 0x000fc60009ffe4ff */
[----:B------:R-:W-:Y:S04]  /*343e0*/  STL [R1+0x444], RZ ;  /* 0x000444ff01007387 */ /* 0x000fe80000100800 */
[----:B------:R-:W-:Y:S04]  /*343f0*/  STL [R1+0x448], RZ ;  /* 0x000448ff01007387 */ /* 0x000fe80000100800 */
[----:B------:R-:W-:Y:S04]  /*34400*/  STL [R1+0x44c], RZ ;  /* 0x00044cff01007387 */ /* 0x000fe80000100800 */
[----:B------:R0:W-:Y:S04]  /*34410*/  STL [R1+0x3460], R2 ;  /* 0x0034600201007387 */ /* 0x0001e80000100800 */
[----:B------:R1:W-:Y:S01]  /*34420*/  STL [R1+0x3468], R4 ;  /* 0x0034680401007387 */ /* 0x0003e20000100800 */
[----:B0-----:R-:W-:-:S03]  /*34430*/  IADD3.X R2, PT, PT, R6, UR27, RZ, P2, !PT ;  /* 0x0000001b06027c10 */ /* 0x001fc600097fe4ff */
[----:B------:R0:W-:Y:S01]  /*34440*/  STL [R1+0x3470], R3 ;  /* 0x0034700301007387 */ /* 0x0001e20000100800 */
[----:B-1----:R-:W-:-:S03]  /*34450*/  IADD3.X R4, PT, PT, R59, UR27, RZ, P1, !PT ;  /* 0x0000001b3b047c10 */ /* 0x002fc60008ffe4ff */
[----:B------:R1:W-:Y:S01]  /*34460*/  STL [R1+0x3478], R2 ;  /* 0x0034780201007387 */ /* 0x0003e20000100800 */
[----:B0-----:R-:W-:-:S03]  /*34470*/  IADD3.X R3, PT, PT, R60, UR27, RZ, P0, !PT ;  /* 0x0000001b3c037c10 */ /* 0x001fc600087fe4ff */
[----:B------:R0:W-:Y:S01]  /*34480*/  STL [R1+0x3480], R4 ;  /* 0x0034800401007387 */ /* 0x0001e20000100800 */
[----:B-1----:R-:W-:-:S03]  /*34490*/  IADD3.X R2, PT, PT, R61, UR27, RZ, P6, !PT ;  /* 0x0000001b3d027c10 */ /* 0x002fc6000b7fe4ff */
        /* <DEDUP_REMOVED lines=99> */
[----:B------:R1:W-:Y:S01]  /*34ad0*/  STL [R1+0x3548], R3 ;  /* 0x0035480301007387 */ /* 0x0003e20000100800 */
[----:B------:R-:W-:-:S03]  /*34ae0*/  USHF.R.S32.HI UR25, URZ, 0x1f, UR40 ;  /* 0x0000001fff197899 */ /* 0x000fc60008011428 */
[----:B------:R2:W-:Y:S01]  /*34af0*/  STL [R1+0x3550], R2 ;  /* 0x0035500201007387 */ /* 0x0005e20000100800 */
[----:B0-----:R-:W-:Y:S01]  /*34b00*/  IADD3 R4, P6, PT, R18, UR77, RZ ;  /* 0x0000004d12047c10 */ /* 0x001fe2000ffde0ff */
[----:B------:R-:W-:Y:S01]  /*34b10*/  ULEA.HI UR25, UR25, UR40, URZ, 0x6 ;  /* 0x0000002819197291 */ /* 0x000fe2000f8f30ff */
[----:B-1----:R-:W-:Y:S02]  /*34b20*/  IADD3 R3, P4, PT, R16, UR77, RZ ;  /* 0x0000004d10037c10 */ /* 0x002fe4000ff9e0ff */
[----:B--2---:R-:W-:Y:S01]  /*34b30*/  IADD3 R2, P5, PT, R17, UR77, RZ ;  /* 0x0000004d11027c10 */ /* 0x004fe2000ffbe0ff */
[----:B------:R0:W-:Y:S01]  /*34b40*/  STL [R1+0x355c], R4 ;  /* 0x00355c0401007387 */ /* 0x0001e20000100800 */
[----:B------:R-:W-:-:S03]  /*34b50*/  USHF.R.S32.HI UR40, URZ, 0x1f, UR77 ;  /* 0x0000001fff287899 */ /* 0x000fc6000801144d */
        /* <DEDUP_REMOVED lines=185> */
[----:B------:R1:W-:Y:S01]  /*356f0*/  STL [R1+0x36b0], R3 ;  /* 0x0036b00301007387 */ /* 0x0003e20000100800 */
[----:B------:R-:W-:-:S03]  /*35700*/  UIMAD UR70, UR7, 0x32, URZ ;  /* 0x00000032074678a4 */ /* 0x000fc6000f8e02ff */
        /* <DEDUP_REMOVED lines=97> */
[----:B------:R-:W-:Y:S01]  /*35d20*/  USHF.L.U32 UR26, UR7, 0x6, URZ ;  /* 0x00000006071a7899 */ /* 0x000fe200080006ff */
[----:B0-----:R-:W-:-:S02]  /*35d30*/  IADD3.X R3, PT, PT, R7, UR73, RZ, P3, !PT ;  /* 0x0000004907037c10 */ /* 0x001fc40009ffe4ff */
        /* <DEDUP_REMOVED lines=557> */
[----:B------:R0:W-:Y:S01]  /*38010*/  STL [R1+0x3bd4], R2 ;  /* 0x003bd40201007387 */ /* 0x0001e20000100800 */
[----:B------:R-:W-:Y:S02]  /*38020*/  UIMAD UR57, UR57, 0x1e, URZ ;  /* 0x0000001e393978a4 */ /* 0x000fe4000f8e02ff */
[----:B------:R-:W-:Y:S02]  /*38030*/  UIMAD UR8, UR8, 0x1d, URZ ;  /* 0x0000001d080878a4 */ /* 0x000fe4000f8e02ff */
[----:B------:R-:W-:Y:S02]  /*38040*/  UIMAD UR9, UR9, 0x1c, URZ ;  /* 0x0000001c090978a4 */ /* 0x000fe4000f8e02ff */
[----:B------:R-:W-:-:S02]  /*38050*/  UIMAD UR10, UR10, 0x1b, URZ ;  /* 0x0000001b0a0a78a4 */ /* 0x000fc4000f8e02ff */
[----:B------:R-:W-:Y:S02]  /*38060*/  UIMAD UR11, UR11, 0x1a, URZ ;  /* 0x0000001a0b0b78a4 */ /* 0x000fe4000f8e02ff */
[----:B------:R-:W-:Y:S02]  /*38070*/  UIMAD UR12, UR12, 0x19, URZ ;  /* 0x000000190c0c78a4 */ /* 0x000fe4000f8e02ff */
        /* <DEDUP_REMOVED lines=8> */
[----:B------:R-:W-:Y:S02]  /*38100*/  USHF.L.U32 UR21, UR21, 0x4, URZ ;  /* 0x0000000415157899 */ /* 0x000fe400080006ff */
[----:B------:R-:W-:-:S02]  /*38110*/  UIMAD UR22, UR22, 0xf, URZ ;  /* 0x0000000f161678a4 */ /* 0x000fc4000f8e02ff */
[----:B------:R-:W-:Y:S02]  /*38120*/  UIMAD UR23, UR23, 0xe, URZ ;  /* 0x0000000e171778a4 */ /* 0x000fe4000f8e02ff */
[----:B------:R-:W-:Y:S02]  /*38130*/  UIMAD UR28, UR28, 0xd, URZ ;  /* 0x0000000d1c1c78a4 */ /* 0x000fe4000f8e02ff */
[----:B------:R-:W-:Y:S02]  /*38140*/  UIMAD UR29, UR29, 0xc, URZ ;  /* 0x0000000c1d1d78a4 */ /* 0x000fe4000f8e02ff */
[----:B------:R-:W-:Y:S02]  /*38150*/  UIMAD UR30, UR30, 0xb, URZ ;  /* 0x0000000b1e1e78a4 */ /* 0x000fe4000f8e02ff */
[----:B------:R-:W-:Y:S02]  /*38160*/  UIMAD UR31, UR31, 0xa, URZ ;  /* 0x0000000a1f1f78a4 */ /* 0x000fe4000f8e02ff */
[----:B------:R-:W-:-:S02]  /*38170*/  UIMAD UR32, UR32, 0x9, URZ ;  /* 0x00000009202078a4 */ /* 0x000fc4000f8e02ff */
[----:B------:R-:W-:Y:S02]  /*38180*/  USHF.L.U32 UR33, UR33, 0x3, URZ ;  /* 0x0000000321217899 */ /* 0x000fe400080006ff */
[----:B------:R-:W-:Y:S02]  /*38190*/  UIMAD UR34, UR34, 0x7, URZ ;  /* 0x00000007222278a4 */ /* 0x000fe4000f8e02ff */
[----:B------:R-:W-:Y:S02]  /*381a0*/  UIMAD UR35, UR35, 0x6, URZ ;  /* 0x00000006232378a4 */ /* 0x000fe4000f8e02ff */
[----:B------:R-:W-:Y:S02]  /*381b0*/  UIMAD UR36, UR36, 0x5, URZ ;  /* 0x00000005242478a4 */ /* 0x000fe4000f8e02ff */
[----:B------:R-:W-:Y:S02]  /*381c0*/  USHF.L.U32 UR37, UR37, 0x2, URZ ;  /* 0x0000000225257899 */ /* 0x000fe400080006ff */
[----:B------:R-:W-:-:S02]  /*381d0*/  USHF.L.U32 UR38, UR38, 0x1, URZ ;  /* 0x0000000126267899 */ /* 0x000fc400080006ff */
[----:B------:R-:W-:Y:S02]  /*381e0*/  UIMAD UR24, UR24, 0x3, URZ ;  /* 0x00000003181878a4 */ /* 0x000fe4000f8e02ff */
[----:B------:R-:W-:Y:S02]  /*381f0*/  USHF.R.S32.HI UR39, URZ, 0x1f, UR39 ;  /* 0x0000001fff277899 */ /* 0x000fe40008011427 */
[----:B------:R-:W-:Y:S02]  /*38200*/  USHF.R.S32.HI UR55, URZ, 0x1f, UR57 ;  /* 0x0000001fff377899 */ /* 0x000fe40008011439 */
[----:B------:R-:W-:Y:S02]  /*38210*/  USHF.R.S32.HI UR27, URZ, 0x1f, UR8 ;  /* 0x0000001fff1b7899 */ /* 0x000fe40008011408 */
[----:B------:R-:W-:Y:S02]  /*38220*/  USHF.R.S32.HI UR41, URZ, 0x1f, UR9 ;  /* 0x0000001fff297899 */ /* 0x000fe40008011409 */
[----:B------:R-:W-:-:S02]  /*38230*/  USHF.R.S32.HI UR66, URZ, 0x1f, UR10 ;  /* 0x0000001fff427899 */ /* 0x000fc4000801140a */
[----:B------:R-:W-:Y:S02]  /*38240*/  USHF.R.S32.HI UR42, URZ, 0x1f, UR11 ;  /* 0x0000001fff2a7899 */ /* 0x000fe4000801140b */
        /* <DEDUP_REMOVED lines=25> */
[----:B------:R-:W-:Y:S01]  /*383e0*/  USHF.R.S32.HI UR25, URZ, 0x6, UR25 ;  /* 0x00000006ff197899 */ /* 0x000fe20008011419 */
[C---:B0-----:R-:W-:Y:S02]  /*383f0*/  LOP3.LUT R2, R0.reuse, 0x20, RZ, 0x3c, !PT ;  /* 0x0000002000027812 */ /* 0x041fe400078e3cff */
[----:B------:R-:W-:Y:S02]  /*38400*/  IADD3.X R2, PT, PT, R9, UR76, RZ, P6, !PT ;  /* 0x0000004c09027c10 */ /* 0x000fe4000b7fe4ff */
[C---:B------:R-:W-:Y:S02]  /*38410*/  LOP3.LUT R4, R0.reuse, 0x40, RZ, 0x3c, !PT ;  /* 0x0000004000047812 */ /* 0x040fe400078e3cff */
[----:B------:R-:W-:Y:S01]  /*38420*/  LOP3.LUT R3, R0, 0x60, RZ, 0x3c, !PT ;  /* 0x0000006000037812 */ /* 0x000fe200078e3cff */
[----:B------:R0:W-:Y:S01]  /*38430*/  STL [R1+0x3ba0], R2 ;  /* 0x003ba00201007387 */ /* 0x0001e20000100800 */
[----:B------:R-:W-:-:S02]  /*38440*/  IADD3 R4, P6, PT, R18, UR57, RZ ;  /* 0x0000003912047c10 */ /* 0x000fc4000ffde0ff */
[----:B------:R-:W-:-:S03]  /*38450*/  IADD3.X R3, PT, PT, R8, UR76, RZ, P5, !PT ;  /* 0x0000004c08037c10 */ /* 0x000fc6000affe4ff */
[----:B------:R1:W-:Y:S01]  /*38460*/  STL [R1+0x3bdc], R4 ;  /* 0x003bdc0401007387 */ /* 0x0003e20000100800 */
[----:B0-----:R-:W-:-:S03]  /*38470*/  IADD3 R2, P5, PT, R17, UR57, RZ ;  /* 0x0000003911027c10 */ /* 0x001fc6000ffbe0ff */
[----:B------:R0:W-:Y:S04]  /*38480*/  STL [R1+0x3ba8], R3 ;  /* 0x003ba80301007387 */ /* 0x0001e80000100800 */
[----:B------:R2:W-:Y:S01]  /*38490*/  STL [R1+0x3be4], R2 ;  /* 0x003be40201007387 */ /* 0x0005e20000100800 */
[----:B-1----:R-:W-:Y:S02]  /*384a0*/  IADD3.X R4, PT, PT, R7, UR76, RZ, P4, !PT ;  /* 0x0000004c07047c10 */ /* 0x002fe4000a7fe4ff */
[----:B0-----:R-:W-:-:S03]  /*384b0*/  IADD3 R3, P4, PT, R16, UR57, RZ ;  /* 0x0000003910037c10 */ /* 0x001fc6000ff9e0ff */
[----:B------:R0:W-:Y:S01]  /*384c0*/  STL [R1+0x3bb0], R4 ;  /* 0x003bb00401007387 */ /* 0x0001e20000100800 */
[----:B--2---:R-:W-:-:S03]  /*384d0*/  IADD3.X R2, PT, PT, R6, UR76, RZ, P3, !PT ;  /* 0x0000004c06027c10 */ /* 0x004fc60009ffe4ff */
[----:B------:R1:W-:Y:S04]  /*384e0*/  STL [R1+0x3bec], R3 ;  /* 0x003bec0301007387 */ /* 0x0003e80000100800 */
[----:B------:R2:W-:Y:S01]  /*384f0*/  STL [R1+0x3bb8], R2 ;  /* 0x003bb80201007387 */ /* 0x0005e20000100800 */
[----:B0-----:R-:W-:Y:S02]  /*38500*/  IADD3 R4, P3, PT, R15, UR57, RZ ;  /* 0x000000390f047c10 */ /* 0x001fe4000ff7e0ff */
[----:B-1----:R-:W-:-:S03]  /*38510*/  IADD3.X R3, PT, PT, R59, UR76, RZ, P2, !PT ;  /* 0x0000004c3b037c10 */ /* 0x002fc600097fe4ff */
[----:B------:R0:W-:Y:S01]  /*38520*/  STL [R1+0x3bf4], R4 ;  /* 0x003bf40401007387 */ /* 0x0001e20000100800 */
[----:B--2---:R-:W-:-:S03]  /*38530*/  IADD3 R2, P2, PT, R14, UR57, RZ ;  /* 0x000000390e027c10 */ /* 0x004fc6000ff5e0ff */
[----:B------:R1:W-:Y:S04]  /*38540*/  STL [R1+0x3bc0], R3 ;  /* 0x003bc00301007387 */ /* 0x0003e80000100800 */
[----:B------:R2:W-:Y:S01]  /*38550*/  STL [R1+0x3bfc], R2 ;  /* 0x003bfc0201007387 */ /* 0x0005e20000100800 */
[----:B0-----:R-:W-:Y:S02]  /*38560*/  IADD3.X R4, PT, PT, R60, UR76, RZ, P1, !PT ;  /* 0x0000004c3c047c10 */ /* 0x001fe40008ffe4ff */
[----:B-1----:R-:W-:-:S03]  /*38570*/  IADD3 R3, P1, PT, R13, UR57, RZ ;  /* 0x000000390d037c10 */ /* 0x002fc6000ff3e0ff */
        /* <DEDUP_REMOVED lines=946> */
[----:B0-----:R-:W-:Y:S02]  /*3c0a0*/  IADD3.X R4, PT, PT, R59, UR77, RZ, P0, !PT ;  /* 0x0000004d3b047c10 */ /* 0x001fe400087fe4ff */
[----:B-1----:R-:W-:-:S03]  /*3c0b0*/  IADD3.X R3, PT, PT, R60, UR77, RZ, P6, !PT ;  /* 0x0000004d3c037c10 */ /* 0x002fc6000b7fe4ff */
[----:B------:R0:W-:Y:S01]  /*3c0c0*/  STL [R1+0x4340], R4 ;  /* 0x0043400401007387 */ /* 0x0001e20000100800 */
[----:B--2---:R-:W-:-:S05]  /*3c0d0*/  IADD3.X R2, PT, PT, R61, UR77, RZ, P5, !PT ;  /* 0x0000004d3d027c10 */ /* 0x004fca000affe4ff */
[----:B------:R0:W-:Y:S04]  /*3c0e0*/  STL [R1+0x4350], R2 ;  /* 0x0043500201007387 */ /* 0x0001e80000100800 */
[----:B------:R0:W-:Y:S02]  /*3c0f0*/  STL [R1+0x4348], R3 ;  /* 0x0043480301007387 */ /* 0x0001e40000100800 */
.L_x_1:
[----:B------:R-:W2:Y:S01]  /*3c100*/  LDL R5, [R1+0x30a8] ;  /* 0x0030a80001057983 */ /* 0x000ea20000100800 */
[----:B0-----:R-:W0:Y:S03]  /*3c110*/  LDC R2, c[0x0][0x3a0] ;  /* 0x0000e800ff027b82 */ /* 0x001e260000000800 */
[----:B--2---:R1:W-:Y:S04]  /*3c120*/  STL [R1+0x6808], R5 ;  /* 0x0068080501007387 */ /* 0x0043e80000100800 */
[----:B------:R-:W2:Y:S04]  /*3c130*/  LDL R4, [R1+0x30b0] ;  /* 0x0030b00001047983 */ /* 0x000ea80000100800 */
[----:B-1----:R-:W0:Y:S04]  /*3c140*/  LDL R5, [R1+0x3250] ;  /* 0x0032500001057983 */ /* 0x002e280000100800 */
[----:B------:R-:W-:Y:S04]  /*3c150*/  STL [R1+0x61d0], R61 ;  /* 0x0061d03d01007387 */ /* 0x000fe80000100800 */
        /* <DEDUP_REMOVED lines=398> */
[----:B------:R1:W-:Y:S04]  /*3da40*/  STL [R1+0x6804], R59 ;  /* 0x0068043b01007387 */ /* 0x0003e80000100800 */
        /* <DEDUP_REMOVED lines=54> */
[----:B-----5:R-:W-:Y:S04]  /*3ddb0*/  STL [R1+0x5950], R0 ;  /* 0x0059500001007387 */ /* 0x020fe80000100800 */
        /* <DEDUP_REMOVED lines=223> */
[----:B------:R-:W-:Y:S01]  /*3ebb0*/  STL [R1+0x604c], R0 ;  /* 0x00604c0001007387 */ /* 0x000fe20000100800 */
[----:B0-----:R-:W-:-:S03]  /*3ebc0*/  IMAD R2, R5, -0x40, R2 ;  /* 0xffffffc005027824 */ /* 0x001fc600078e0202 */
[----:B------:R-:W-:Y:S04]  /*3ebd0*/  STL [R1+0x6054], R0 ;  /* 0x0060540001007387 */ /* 0x000fe80000100800 */
[----:B------:R-:W-:Y:S04]  /*3ebe0*/  STL [R1+0x605c], R0 ;  /* 0x00605c0001007387 */ /* 0x000fe80000100800 */
[----:B------:R-:W-:Y:S04]  /*3ebf0*/  STL [R1+0x6064], R0 ;  /* 0x0060640001007387 */ /* 0x000fe80000100800 */
[----:B------:R-:W-:Y:S04]  /*3ec00*/  STL [R1+0x606c], R0 ;  /* 0x00606c0001007387 */ /* 0x000fe80000100800 */
[----:B------:R-:W2:Y:S01]  /*3ec10*/  LDL.LU R5, [R1+0x6808] ;  /* 0x0068080001057983 */ /* 0x000ea20000300800 */
[----:B------:R-:W-:-:S02]  /*3ec20*/  ISETP.GT.AND P0, PT, R2, RZ, PT ;  /* 0x000000ff0200720c */ /* 0x000fc40003f04270 */
[----:B-1----:R-:W-:-:S11]  /*3ec30*/  PRMT R59, RZ, 0x7610, R59 ;  /* 0x00007610ff3b7816 */ /* 0x002fd6000000003b */
[----:B--2---:R-:W2:Y:S04]  /*3ec40*/  @P0 LDG.E.U8 R59, desc[UR4][R4.64] ;  /* 0x00000004043b0981 */ /* 0x004ea8000c1e1100 */
[----:B--2---:R0:W-:Y:S04]  /*3ec50*/  STL [R1+0x1a48], R59 ;  /* 0x001a483b01007387 */ /* 0x0041e80000100800 */
[----:B0-----:R-:W2:Y:S04]  /*3ec60*/  LDL.LU R59, [R1+0x6804] ;  /* 0x00680400013b7983 */ /* 0x001ea80000300800 */
[----:B------:R-:W3:Y:S04]  /*3ec70*/  LDL R4, [R1+0x30a0] ;  /* 0x0030a00001047983 */ /* 0x000ee80000100800 */
[----:B------:R-:W3:Y:S01]  /*3ec80*/  LDL R5, [R1+0x30b4] ;  /* 0x0030b40001057983 */ /* 0x000ee20000100800 */
[----:B------:R-:W-:-:S02]  /*3ec90*/  PRMT R61, RZ, 0x7610, R61 ;  /* 0x00007610ff3d7816 */ /* 0x000fc4000000003d */
[----:B---3--:R-:W-:-:S04]  /*3eca0*/  @P0 LOP3.LUT R5, R5, R4, RZ, 0x3c, !PT ;  /* 0x0000000405050212 */ /* 0x008fc800078e3cff */
[----:B------:R-:W-:-:S04]  /*3ecb0*/  @P0 LOP3.LUT R4, R5, R4, RZ, 0x3c, !PT ;  /* 0x0000000405040212 */ /* 0x000fc800078e3cff */
[----:B------:R-:W-:-:S05]  /*3ecc0*/  @P0 LOP3.LUT R5, R5, R4, RZ, 0x3c, !PT ;  /* 0x0000000405050212 */ /* 0x000fca00078e3cff */
[----:B------:R-:W3:Y:S04]  /*3ecd0*/  @P0 LDG.E.U8 R61, desc[UR4][R4.64] ;  /* 0x00000004043d0981 */ /* 0x000ee8000c1e1100 */
[----:B---3--:R0:W-:Y:S04]  /*3ece0*/  STL [R1+0x1a44], R61 ;  /* 0x001a443d01007387 */ /* 0x0081e80000100800 */
[----:B0-----:R-:W3:Y:S04]  /*3ecf0*/  LDL.LU R61, [R1+0x6800] ;  /* 0x00680000013d7983 */ /* 0x001ee80000300800 */
[----:B------:R-:W4:Y:S04]  /*3ed00*/  LDL R4, [R1+0x3098] ;  /* 0x0030980001047983 */ /* 0x000f280000100800 */
[----:B------:R-:W4:Y:S01]  /*3ed10*/  LDL R5, [R1+0x30b8] ;  /* 0x0030b80001057983 */ /* 0x000f220000100800 */
[----:B------:R-:W-:-:S02]  /*3ed20*/  PRMT R60, RZ, 0x7610, R60 ;  /* 0x00007610ff3c7816 */ /* 0x000fc4000000003c */
[----:B----4-:R-:W-:-:S04]  /*3ed30*/  @P0 LOP3.LUT R5, R5, R4, RZ, 0x3c, !PT ;  /* 0x0000000405050212 */ /* 0x010fc800078e3cff */
[----:B------:R-:W-:-:S04]  /*3ed40*/  @P0 LOP3.LUT R4, R5, R4, RZ, 0x3c, !PT ;  /* 0x0000000405040212 */ /* 0x000fc800078e3cff */
[----:B------:R-:W-:-:S05]  /*3ed50*/  @P0 LOP3.LUT R5, R5, R4, RZ, 0x3c, !PT ;  /* 0x0000000405050212 */ /* 0x000fca00078e3cff */
[----:B------:R-:W4:Y:S04]  /*3ed60*/  @P0 LDG.E.U8 R60, desc[UR4][R4.64] ;  /* 0x00000004043c0981 */ /* 0x000f28000c1e1100 */
[----:B----4-:R0:W-:Y:S04]  /*3ed70*/  STL [R1+0x1a40], R60 ;  /* 0x001a403c01007387 */ /* 0x0101e80000100800 */
[----:B0-----:R-:W4:Y:S04]  /*3ed80*/  LDL.LU R60, [R1+0x67fc] ;  /* 0x0067fc00013c7983 */ /* 0x001f280000300800 */
[----:B------:R-:W2:Y:S04]  /*3ed90*/  LDL R4, [R1+0x3094] ;  /* 0x0030940001047983 */ /* 0x000ea80000100800 */
[----:B------:R-:W2:Y:S01]  /*3eda0*/  LDL R5, [R1+0x30bc] ;  /* 0x0030bc0001057983 */ /* 0x000ea20000100800 */
[----:B---3--:R-:W-:-:S02]  /*3edb0*/  PRMT R61, RZ, 0x7610, R61 ;  /* 0x00007610ff3d7816 */ /* 0x008fc4000000003d */
[----:B--2---:R-:W-:-:S04]  /*3edc0*/  @P0 LOP3.LUT R5, R5, R4, RZ, 0x3c, !PT ;  /* 0x0000000405050212 */ /* 0x004fc800078e3cff */
[----:B------:R-:W-:-:S04]  /*3edd0*/  @P0 LOP3.LUT R4, R5, R4, RZ, 0x3c, !PT ;  /* 0x0000000405040212 */ /* 0x000fc800078e3cff */
[----:B------:R-:W-:-:S05]  /*3ede0*/  @P0 LOP3.LUT R5, R5, R4, RZ, 0x3c, !PT ;  /* 0x0000000405050212 */ /* 0x000fca00078e3cff */
[----:B------:R-:W2:Y:S04]  /*3edf0*/  @P0 LDG.E.U8 R61, desc[UR4][R4.64] ;  /* 0x00000004043d0981 */ /* 0x000ea8000c1e1100 */
[----:B--2---:R0:W-:Y:S04]  /*3ee00*/  STL [R1+0x1a3c], R61 ;  /* 0x001a3c3d01007387 */ /* 0x0041e80000100800 */
[----:B0-----:R-:W2:Y:S04]  /*3ee10*/  LDL.LU R61, [R1+0x67f8] ;  /* 0x0067f800013d7983 */ /* 0x001ea80000300800 */
[----:B------:R-:W3:Y:S04]  /*3ee20*/  LDL R4, [R1+0x3090] ;  /* 0x0030900001047983 */ /* 0x000ee80000100800 */
[----:B------:R-:W3:Y:S01]  /*3ee30*/  LDL R5, [R1+0x30c0] ;  /* 0x0030c00001057983 */ /* 0x000ee20000100800 */
[----:B----4-:R-:W-:-:S02]  /*3ee40*/  PRMT R60, RZ, 0x7610, R60 ;  /* 0x00007610ff3c7816 */ /* 0x010fc4000000003c */
        /* <DEDUP_REMOVED lines=8> */
[----:B--2---:R-:W-:-:S02]  /*3eed0*/  PRMT R61, RZ, 0x7610, R61 ;  /* 0x00007610ff3d7816 */ /* 0x004fc4000000003d */
[----:B----4-:R-:W-:-:S04]  /*3eee0*/  @P0 LOP3.LUT R5, R5, R4, RZ, 0x3c, !PT ;  /* 0x0000000405050212 */ /* 0x010fc800078e3cff */
[----:B------:R-:W-:-:S04]  /*3eef0*/  @P0 LOP3.LUT R4, R5, R4, RZ, 0x3c, !PT ;  /* 0x0000000405040212 */ /* 0x000fc800078e3cff */
[----:B------:R-:W-:-:S05]  /*3ef00*/  @P0 LOP3.LUT R5, R5, R4, RZ, 0x3c, !PT ;  /* 0x0000000405050212 */ /* 0x000fca00078e3cff */
[----:B------:R-:W2:Y:S04]  /*3ef10*/  @P0 LDG.E.U8 R61, desc[UR4][R4.64] ;  /* 0x00000004043d0981 */ /* 0x000ea8000c1e1100 */
[----:B--2---:R0:W-:Y:S04]  /*3ef20*/  STL [R1+0x1a34], R61 ;  /* 0x001a343d01007387 */ /* 0x0041e80000100800 */
[----:B0-----:R-:W2:Y:S04]  /*3ef30*/  LDL.LU R61, [R1+0x67f0] ;  /* 0x0067f000013d7983 */ /* 0x001ea80000300800 */
[----:B------:R-:W4:Y:S04]  /*3ef40*/  LDL R4, [R1+0x3088] ;  /* 0x0030880001047983 */ /* 0x000f280000100800 */
[----:B------:R-:W4:Y:S01]  /*3ef50*/  LDL R5, [R1+0x30a4] ;  /* 0x0030a40001057983 */ /* 0x000f220000100800 */
[----:B---3--:R-:W-:-:S02]  /*3ef60*/  PRMT R60, RZ, 0x7610, R60 ;  /* 0x00007610ff3c7816 */ /* 0x008fc4000000003c */
[----:B----4-:R-:W-:-:S04]  /*3ef70*/  @P0 LOP3.LUT R5, R5, R4, RZ, 0x3c, !PT ;  /* 0x0000000405050212 */ /* 0x010fc800078e3cff */
        /* <DEDUP_REMOVED lines=11> */
[----:B------:R-:W2:Y:S01]  /*3f030*/  @P0 LDG.E.U8 R61, desc[UR4][R4.64] ;  /* 0x00000004043d0981 */ /* 0x000ea2000c1e1100 */
[----:B------:R-:W-:-:S03]  /*3f040*/  ISETP.GT.AND P1, PT, R2, 0x1, PT ;  /* 0x000000010200780c */ /* 0x000fc60003f24270 */
        /* <DEDUP_REMOVED lines=3575> */
[----:B------:R-:W4:Y:S01]  /*4cfc0*/  @P1 LDG.E.U8 R59, desc[UR4][R4.64] ;  /* 0x00000004043b1981 */ /* 0x000f22000c1e1100 */
[----:B------:R-:W-:-:S03]  /*4cfd0*/  ISETP.GT.AND P0, PT, R2, 0x32, PT ;  /* 0x000000320200780c */ /* 0x000fc60003f04270 */
[----:B----4-:R0:W-:Y:S04]  /*4cfe0*/  STL [R1+0xec], R59 ;  /* 0x0000ec3b01007387 */ /* 0x0101e80000100800 */
[----:B0-----:R-:W4:Y:S04]  /*4cff0*/  LDL.LU R59, [R1+0x61c8] ;  /* 0x0061c800013b7983 */ /* 0x001f280000300800 */
[----:B------:R-:W2:Y:S04]  /*4d000*/  LDL R4, [R1+0x3710] ;  /* 0x0037100001047983 */ /* 0x000ea80000100800 */
[----:B------:R-:W2:Y:S01]  /*4d010*/  LDL R5, [R1+0x3714] ;  /* 0x0037140001057983 */ /* 0x000ea20000100800 */
[----:B------:R-:W-:-:S02]  /*4d020*/  PRMT R58, RZ, 0x7610, R58 ;  /* 0x00007610ff3a7816 */ /* 0x000fc4000000003a */
[----:B--2---:R-:W-:-:S04]  /*4d030*/  @P0 LOP3.LUT R5, R5, R4, RZ, 0x3c, !PT ;  /* 0x0000000405050212 */ /* 0x004fc800078e3cff */
[----:B------:R-:W-:-:S04]  /*4d040*/  @P0 LOP3.LUT R4, R5, R4, RZ, 0x3c, !PT ;  /* 0x0000000405040212 */ /* 0x000fc800078e3cff */
[----:B------:R-:W-:-:S05]  /*4d050*/  @P0 LOP3.LUT R5, R5, R4, RZ, 0x3c, !PT ;  /* 0x0000000405050212 */ /* 0x000fca00078e3cff */
[----:B------:R-:W2:Y:S04]  /*4d060*/  @P0 LDG.E.U8 R58, desc[UR4][R4.64] ;  /* 0x00000004043a0981 */ /* 0x000ea8000c1e1100 */
[----:B--2---:R0:W-:Y:S04]  /*4d070*/  STL [R1+0xe8], R58 ;  /* 0x0000e83a01007387 */ /* 0x0041e80000100800 */
[----:B0-----:R-:W2:Y:S04]  /*4d080*/  LDL.LU R58, [R1+0x61c4] ;  /* 0x0061c400013a7983 */ /* 0x001ea80000300800 */
        /* <DEDUP_REMOVED lines=60> */
[----:B------:R-:W2:Y:S01]  /*4d450*/  @P0 LDG.E.U8 R51, desc[UR4][R4.64] ;  /* 0x0000000404330981 */ /* 0x000ea2000c1e1100 */
[----:B------:R-:W-:-:S03]  /*4d460*/  ISETP.GT.AND P1, PT, R2, 0x33, PT ;  /* 0x000000330200780c */ /* 0x000fc60003f24270 */
        /* <DEDUP_REMOVED lines=409> */
[----:B------:R0:W2:Y:S04]  /*4ee00*/  @P2 LDG.E.U8 R0, desc[UR4][R4.64] ;  /* 0x0000000404002981 */ /* 0x0000a8000c1e1100 */
[----:B------:R-:W0:Y:S04]  /*4ee10*/  LDL R4, [R1+0x3468] ;  /* 0x0034680001047983 */ /* 0x000e280000100800 */
[----:B------:R-:W0:Y:S01]  /*4ee20*/  LDL R5, [R1+0x346c] ;  /* 0x00346c0001057983 */ /* 0x000e220000100800 */
[----:B------:R-:W-:Y:S02]  /*4ee30*/  PRMT R6, RZ, 0x7610, R6 ;  /* 0x00007610ff067816 */ /* 0x000fe40000000006 */
[----:B0-----:R-:W-:-:S04]  /*4ee40*/  @P2 LOP3.LUT R5, R5, R4, RZ, 0x3c, !PT ;  /* 0x0000000405052212 */ /* 0x001fc800078e3cff */
[----:B------:R-:W-:-:S04]  /*4ee50*/  @P2 LOP3.LUT R4, R5, R4, RZ, 0x3c, !PT ;  /* 0x0000000405042212 */ /* 0x000fc800078e3cff */
[----:B------:R-:W-:-:S05]  /*4ee60*/  @P2 LOP3.LUT R5, R5, R4, RZ, 0x3c, !PT ;  /* 0x0000000405052212 */ /* 0x000fca00078e3cff */
[----:B------:R-:W3:Y:S04]  /*4ee70*/  @P2 LDG.E.U8 R6, desc[UR4][R4.64] ;  /* 0x0000000404062981 */ /* 0x000ee8000c1e1100 */
[----:B--2---:R0:W-:Y:S04]  /*4ee80*/  STL [R1+0x8], R0 ;  /* 0x0000080001007387 */ /* 0x0041e80000100800 */
[----:B0-----:R-:W2:Y:S04]  /*4ee90*/  LDL R0, [R1+0x35cc] ;  /* 0x0035cc0001007983 */ /* 0x001ea80000100800 */
[----:B---3--:R0:W-:Y:S04]  /*4eea0*/  STL [R1+0x4], R6 ;  /* 0x0000040601007387 */ /* 0x0081e80000100800 */
[----:B0-----:R-:W3:Y:S04]  /*4eeb0*/  LDL.LU R6, [R1+0x60f4] ;  /* 0x0060f40001067983 */ /* 0x001ee80000300800 */
[----:B------:R-:W2:Y:S04]  /*4eec0*/  LDL R4, [R1+0x3460] ;  /* 0x0034600001047983 */ /* 0x000ea80000100800 */
[----:B------:R-:W2:Y:S01]  /*4eed0*/  LDL R5, [R1+0x3464] ;  /* 0x0034640001057983 */ /* 0x000ea20000100800 */
[----:B------:R-:W-:-:S02]  /*4eee0*/  PRMT R3, RZ, 0x7610, R3 ;  /* 0x00007610ff037816 */ /* 0x000fc40000000003 */
[----:B--2---:R-:W-:-:S04]  /*4eef0*/  @P2 LOP3.LUT R5, R5, R4, RZ, 0x3c, !PT ;  /* 0x0000000405052212 */ /* 0x004fc800078e3cff */
[----:B------:R-:W-:-:S04]  /*4ef00*/  @P2 LOP3.LUT R4, R5, R4, RZ, 0x3c, !PT ;  /* 0x0000000405042212 */ /* 0x000fc800078e3cff */
[----:B------:R-:W-:-:S05]  /*4ef10*/  @P2 LOP3.LUT R5, R5, R4, RZ, 0x3c, !PT ;  /* 0x0000000405052212 */ /* 0x000fca00078e3cff */
[----:B------:R-:W2:Y:S04]  /*4ef20*/  @P2 LDG.E.U8 R3, desc[UR4][R4.64] ;  /* 0x0000000404032981 */ /* 0x000ea8000c1e1100 */
[----:B--2---:R0:W-:Y:S04]  /*4ef30*/  STL [R1], R3 ;  /* 0x0000000301007387 */ /* 0x0041e80000100800 */
        /* <DEDUP_REMOVED lines=10> */
[----:B------:R-:W-:Y:S02]  /*4efe0*/  ISETP.GT.AND P0, PT, R2, 0x37, PT ;  /* 0x000000370200780c */ /* 0x000fe40003f04270 */
[----:B------:R-:W-:-:S11]  /*4eff0*/  PRMT R60, RZ, 0x7610, R60 ;  /* 0x00007610ff3c7816 */ /* 0x000fd6000000003c */
[----:B0-----:R-:W-:-:S04]  /*4f000*/  @P0 LOP3.LUT R5, R5, R4, RZ, 0x3c, !PT ;  /* 0x0000000405050212 */ /* 0x001fc800078e3cff */
[----:B------:R-:W-:-:S04]  /*4f010*/  @P0 LOP3.LUT R4, R5, R4, RZ, 0x3c, !PT ;  /* 0x0000000405040212 */ /* 0x000fc800078e3cff */
[----:B------:R-:W-:Y:S01]  /*4f020*/  @P0 LOP3.LUT R5, R5, R4, RZ, 0x3c, !PT ;  /* 0x0000000405050212 */ /* 0x000fe200078e3cff */
[----:B--2---:R0:W-:Y:S04]  /*4f030*/  STL [R1+0x60ec], R61 ;  /* 0x0060ec3d01007387 */ /* 0x0041e80000100800 */
[----:B------:R1:W2:Y:S04]  /*4f040*/  @P0 LDG.E.U8 R60, desc[UR4][R4.64] ;  /* 0x00000004043c0981 */ /* 0x0002a8000c1e1100 */
[----:B0-----:R-:W3:Y:S01]  /*4f050*/  LDL R61, [R1+0x35c8] ;  /* 0x0035c800013d7983 */ /* 0x001ee20000100800 */
[----:B----4-:R-:W-:Y:S01]  /*4f060*/  PRMT R59, RZ, 0x7610, R59 ;  /* 0x00007610ff3b7816 */ /* 0x010fe2000000003b */
[----:B-1----:R-:W-:-:S02]  /*4f070*/  @P0 IMAD.MOV.U32 R4, RZ, RZ, R0 ;  /* 0x000000ffff040224 */ /* 0x002fc400078e0000 */
[----:B--2---:R0:W-:Y:S01]  /*4f080*/  STL [R1+0x6070], R60 ;  /* 0x0060703c01007387 */ /* 0x0041e20000100800 */
[----:B------:R-:W-:-:S03]  /*4f090*/  PRMT R58, RZ, 0x7610, R58 ;  /* 0x00007610ff3a7816 */ /* 0x000fc6000000003a */
[----:B------:R-:W2:Y:S01]  /*4f0a0*/  LDL R0, [R1+0x35b4] ;  /* 0x0035b40001007983 */ /* 0x000ea20000100800 */
[----:B---3--:R-:W-:-:S03]  /*4f0b0*/  @P0 IMAD.MOV.U32 R5, RZ, RZ, R61 ;  /* 0x000000ffff050224 */ /* 0x008fc600078e003d */
[----:B------:R-:W3:Y:S04]  /*4f0c0*/  LDL R61, [R1+0x35b0] ;  /* 0x0035b000013d7983 */ /* 0x000ee80000100800 */
[----:B0-----:R-:W4:Y:S04]  /*4f0d0*/  LDL R60, [R1+0x35c4] ;  /* 0x0035c400013c7983 */ /* 0x001f280000100800 */
[----:B------:R4:W2:Y:S04]  /*4f0e0*/  @P0 LDG.E.U8 R59, desc[UR4][R4.64] ;  /* 0x00000004043b0981 */ /* 0x0008a8000c1e1100 */
[----:B------:R-:W3:Y:S01]  /*4f0f0*/  LDL R5, [R1+0x35c0] ;  /* 0x0035c00001057983 */ /* 0x000ee20000100800 */
[----:B----4-:R-:W-:-:S03]  /*4f100*/  @P0 IMAD.MOV.U32 R4, RZ, RZ, R60 ;  /* 0x000000ffff040224 */ /* 0x010fc600078e003c */
[----:B--2---:R0:W-:Y:S01]  /*4f110*/  STL [R1+0x6074], R59 ;  /* 0x0060743b01007387 */ /* 0x0041e20000100800 */
[----:B------:R-:W-:-:S03]  /*4f120*/  PRMT R57, RZ, 0x7610, R57 ;  /* 0x00007610ff397816 */ /* 0x000fc60000000039 */
[----:B------:R-:W2:Y:S04]  /*4f130*/  LDL R60, [R1+0x35a8] ;  /* 0x0035a800013c7983 */ /* 0x000ea80000100800 */
[----:B---3--:R1:W3:Y:S04]  /*4f140*/  @P0 LDG.E.U8 R58, desc[UR4][R4.64] ;  /* 0x00000004043a0981 */ /* 0x0082e8000c1e1100 */
[----:B0-----:R-:W4:Y:S04]  /*4f150*/  LDL R59, [R1+0x35ac] ;  /* 0x0035ac00013b7983 */ /* 0x001f280000100800 */
[----:B------:R-:W1:Y:S04]  /*4f160*/  LDL R4, [R1+0x35b8] ;  /* 0x0035b80001047983 */ /* 0x000e680000100800 */
[----:B------:R-:W1:Y:S02]  /*4f170*/  LDL R5, [R1+0x35bc] ;  /* 0x0035bc0001057983 */ /* 0x000e640000100800 */
[----:B-1----:R-:W-:-:S04]  /*4f180*/  @P0 LOP3.LUT R5, R5, R4, RZ, 0x3c, !PT ;  /* 0x0000000405050212 */ /* 0x002fc800078e3cff */
[----:B------:R-:W-:-:S04]  /*4f190*/  @P0 LOP3.LUT R4, R5, R4, RZ, 0x3c, !PT ;  /* 0x0000000405040212 */ /* 0x000fc800078e3cff */
[----:B------:R-:W-:-:S05]  /*4f1a0*/  @P0 LOP3.LUT R5, R5, R4, RZ, 0x3c, !PT ;  /* 0x0000000405050212 */ /* 0x000fca00078e3cff */
[----:B------:R0:W2:Y:S01]  /*4f1b0*/  @P0 LDG.E.U8 R57, desc[UR4][R4.64] ;  /* 0x0000000404390981 */ /* 0x0000a2000c1e1100 */
[----:B------:R-:W-:-:S03]  /*4f1c0*/  PRMT R56, RZ, 0x7610, R56 ;  /* 0x00007610ff387816 */ /* 0x000fc60000000038 */
[----:B---3--:R1:W-:Y:S01]  /*4f1d0*/  STL [R1+0x6078], R58 ;  /* 0x0060783a01007387 */ /* 0x0083e20000100800 */
[----:B------:R-:W-:Y:S01]  /*4f1e0*/  PRMT R55, RZ, 0x7610, R55 ;  /* 0x00007610ff377816 */ /* 0x000fe20000000037 */
[----:B0-----:R-:W-:Y:S02]  /*4f1f0*/  @P0 IMAD.MOV.U32 R4, RZ, RZ, R0 ;  /* 0x000000ffff040224 */ /* 0x001fe400078e0000 */
[----:B------:R-:W-:Y:S01]  /*4f200*/  @P0 IMAD.MOV.U32 R5, RZ, RZ, R61 ;  /* 0x000000ffff050224 */ /* 0x000fe200078e003d */
[----:B-1----:R-:W3:Y:S04]  /*4f210*/  LDL R58, [R1+0x35a4] ;  /* 0x0035a400013a7983 */ /* 0x002ee80000100800 */
[----:B------:R4:W3:Y:S02]  /*4f220*/  @P0 LDG.E.U8 R56, desc[UR4][R4.64] ;  /* 0x0000000404380981 */ /* 0x0008e4000c1e1100 */
[----:B----4-:R-:W-:-:S02]  /*4f230*/  @P0 IMAD.MOV.U32 R4, RZ, RZ, R59 ;  /* 0x000000ffff040224 */ /* 0x010fc400078e003b */
[----:B--2---:R-:W-:-:S05]  /*4f240*/  @P0 IMAD.MOV.U32 R5, RZ, RZ, R60 ;  /* 0x000000ffff050224 */ /* 0x004fca00078e003c */
[----:B------:R3:W2:Y:S04]  /*4f250*/  @P0 LDG.E.U8 R55, desc[UR4][R4.64] ;  /* 0x0000000404370981 */ /* 0x0006a8000c1e1100 */
[----:B------:R0:W-:Y:S04]  /*4f260*/  STL [R1+0x607c], R57 ;  /* 0x00607c3901007387 */ /* 0x0001e80000100800 */
[----:B------:R-:W4:Y:S04]  /*4f270*/  LDL R0, [R1+0x359c] ;  /* 0x00359c0001007983 */ /* 0x000f280000100800 */
[----:B0-----:R-:W4:Y:S01]  /*4f280*/  LDL R57, [R1+0x35a0] ;  /* 0x0035a00001397983 */ /* 0x001f220000100800 */
[----:B------:R-:W-:Y:S01]  /*4f290*/  PRMT R54, RZ, 0x7610, R54 ;  /* 0x00007610ff367816 */ /* 0x000fe20000000036 */
[----:B---3--:R-:W-:-:S02]  /*4f2a0*/  @P0 IMAD.MOV.U32 R4, RZ, RZ, R58 ;  /* 0x000000ffff040224 */ /* 0x008fc400078e003a */
[----:B------:R0:W-:Y:S04]  /*4f2b0*/  STL [R1+0x6080], R56 ;  /* 0x0060803801007387 */ /* 0x0001e80000100800 */
[----:B------:R-:W3:Y:S04]  /*4f2c0*/  LDL R61, [R1+0x3554] ;  /* 0x00355400013d7983 */ /* 0x000ee80000100800 */
[----:B------:R-:W3:Y:S04]  /*4f2d0*/  LDL R60, [R1+0x3548] ;  /* 0x00354800013c7983 */ /* 0x000ee80000100800 */
[----:B------:R-:W3:Y:S04]  /*4f2e0*/  LDL R59, [R1+0x354c] ;  /* 0x00354c00013b7983 */ /* 0x000ee80000100800 */
[----:B0-----:R-:W3:Y:S04]  /*4f2f0*/  LDL R56, [R1+0x3598] ;  /* 0x0035980001387983 */ /* 0x001ee80000100800 */
[----:B--2---:R0:W-:Y:S01]  /*4f300*/  STL [R1+0x6084], R55 ;  /* 0x0060843701007387 */ /* 0x0041e20000100800 */
[----:B------:R-:W-:-:S03]  /*4f310*/  ISETP.GT.AND P1, PT, R2, 0x39, PT ;  /* 0x000000390200780c */ /* 0x000fc60003f24270 */
[----:B------:R-:W2:Y:S04]  /*4f320*/  LDL R58, [R1+0x3540] ;  /* 0x00354000013a7983 */ /* 0x000ea80000100800 */
[----:B0-----:R-:W2:Y:S01]  /*4f330*/  LDL R55, [R1+0x3550] ;  /* 0x0035500001377983 */ /* 0x001ea20000100800 */
[----:B----4-:R-:W-:-:S03]  /*4f340*/  @P0 IMAD.MOV.U32 R5, RZ, RZ, R57 ;  /* 0x000000ffff050224 */ /* 0x010fc600078e0039 */
[----:B------:R-:W4:Y:S04]  /*4f350*/  LDL R57, [R1+0x3544] ;  /* 0x0035440001397983 */ /* 0x000f280000100800 */
[----:B------:R0:W4:Y:S01]  /*4f360*/  @P0 LDG.E.U8 R54, desc[UR4][R4.64] ;  /* 0x0000000404360981 */ /* 0x000122000c1e1100 */
[----:B------:R-:W-:Y:S02]  /*4f370*/  PRMT R53, RZ, 0x7610, R53 ;  /* 0x00007610ff357816 */ /* 0x000fe40000000035 */
[----:B------:R-:W-:Y:S01]  /*4f380*/  PRMT R52, RZ, 0x7610, R52 ;  /* 0x00007610ff347816 */ /* 0x000fe20000000034 */
[----:B0-----:R-:W-:Y:S02]  /*4f390*/  @P0 IMAD.MOV.U32 R4, RZ, RZ, R0 ;  /* 0x000000ffff040224 */ /* 0x001fe400078e0000 */
[----:B---3--:R-:W-:-:S05]  /*4f3a0*/  @P0 IMAD.MOV.U32 R5, RZ, RZ, R56 ;  /* 0x000000ffff050224 */ /* 0x008fca00078e0038 */
[----:B------:R0:W3:Y:S02]  /*4f3b0*/  @P0 LDG.E.U8 R53, desc[UR4][R4.64] ;  /* 0x0000000404350981 */ /* 0x0000e4000c1e1100 */
[----:B0-----:R-:W-:Y:S02]  /*4f3c0*/  @P1 IMAD.MOV.U32 R4, RZ, RZ, R61 ;  /* 0x000000ffff041224 */ /* 0x001fe400078e003d */
[----:B--2---:R-:W-:-:S05]  /*4f3d0*/  @P1 IMAD.MOV.U32 R5, RZ, RZ, R55 ;  /* 0x000000ffff051224 */ /* 0x004fca00078e0037 */
[----:B------:R0:W2:Y:S04]  /*4f3e0*/  @P1 LDG.E.U8 R52, desc[UR4][R4.64] ;  /* 0x0000000404341981 */ /* 0x0000a8000c1e1100 */
[----:B----4-:R1:W-:Y:S04]  /*4f3f0*/  STL [R1+0x6088], R54 ;  /* 0x0060883601007387 */ /* 0x0103e80000100800 */
[----:B------:R-:W4:Y:S04]  /*4f400*/  LDL R56, [R1+0x3538] ;  /* 0x0035380001387983 */ /* 0x000f280000100800 */
[----:B------:R-:W4:Y:S01]  /*4f410*/  LDL R0, [R1+0x353c] ;  /* 0x00353c0001007983 */ /* 0x000f220000100800 */
[----:B------:R-:W-:Y:S01]  /*4f420*/  PRMT R51, RZ, 0x7610, R51 ;  /* 0x00007610ff337816 */ /* 0x000fe20000000033 */
[----:B0-----:R-:W-:-:S02]  /*4f430*/  @P1 IMAD.MOV.U32 R4, RZ, RZ, R59 ;  /* 0x000000ffff041224 */ /* 0x001fc400078e003b */
[----:B------:R-:W-:Y:S01]  /*4f440*/  @P1 IMAD.MOV.U32 R5, RZ, RZ, R60 ;  /* 0x000000ffff051224 */ /* 0x000fe200078e003c */
[----:B------:R-:W-:-:S04]  /*4f450*/  PRMT R50, RZ, 0x7610, R50 ;  /* 0x00007610ff327816 */ /* 0x000fc80000000032 */
[----:B------:R0:W4:Y:S02]  /*4f460*/  @P1 LDG.E.U8 R51, desc[UR4][R4.64] ;  /* 0x0000000404331981 */ /* 0x000124000c1e1100 */
[----:B0-----:R-:W-:Y:S02]  /*4f470*/  @P1 IMAD.MOV.U32 R4, RZ, RZ, R57 ;  /* 0x000000ffff041224 */ /* 0x001fe400078e0039 */
[----:B------:R-:W-:-:S05]  /*4f480*/  @P1 IMAD.MOV.U32 R5, RZ, RZ, R58 ;  /* 0x000000ffff051224 */ /* 0x000fca00078e003a */
[----:B------:R4:W4:Y:S01]  /*4f490*/  @P1 LDG.E.U8 R50, desc[UR4][R4.64] ;  /* 0x0000000404321981 */ /* 0x000922000c1e1100 */
[----:B------:R-:W-:-:S03]  /*4f4a0*/  PRMT R49, RZ, 0x7610, R49 ;  /* 0x00007610ff317816 */ /* 0x000fc60000000031 */
[----:B---3--:R0:W-:Y:S04]  /*4f4b0*/  STL [R1+0x608c], R53 ;  /* 0x00608c3501007387 */ /* 0x0081e80000100800 */
[----:B--2---:R2:W-:Y:S04]  /*4f4c0*/  STL [R1+0x60dc], R52 ;  /* 0x0060dc3401007387 */ /* 0x0045e80000100800 */
[----:B------:R-:W3:Y:S04]  /*4f4d0*/  LDL R55, [R1+0x3530] ;  /* 0x0035300001377983 */ /* 0x000ee80000100800 */
[----:B-1----:R-:W3:Y:S01]  /*4f4e0*/  LDL R54, [R1+0x3534] ;  /* 0x0035340001367983 */ /* 0x002ee20000100800 */
[----:B----4-:R-:W-:-:S02]  /*4f4f0*/  @P1 IMAD.MOV.U32 R5, RZ, RZ, R56 ;  /* 0x000000ffff051224 */ /* 0x010fc400078e0038 */
[----:B------:R-:W-:-:S05]  /*4f500*/  @P1 IMAD.MOV.U32 R4, RZ, RZ, R0 ;  /* 0x000000ffff041224 */ /* 0x000fca00078e0000 */
[----:B------:R3:W4:Y:S04]  /*4f510*/  @P1 LDG.E.U8 R49, desc[UR4][R4.64] ;  /* 0x0000000404311981 */ /* 0x000728000c1e1100 */
[----:B------:R1:W-:Y:S04]  /*4f520*/  STL [R1+0x60e0], R51 ;  /* 0x0060e03301007387 */ /* 0x0003e80000100800 */
[----:B------:R-:W4:Y:S04]  /*4f530*/  LDL R57, [R1+0x3528] ;  /* 0x0035280001397983 */ /* 0x000f280000100800 */
[----:B0-----:R-:W4:Y:S04]  /*4f540*/  LDL R53, [R1+0x352c] ;  /* 0x00352c0001357983 */ /* 0x001f280000100800 */
[----:B------:R0:W-:Y:S04]  /*4f550*/  STL [R1+0x60e4], R50 ;  /* 0x0060e43201007387 */ /* 0x0001e80000100800 */
[----:B--2---:R-:W2:Y:S04]  /*4f560*/  LDL R52, [R1+0x3520] ;  /* 0x0035200001347983 */ /* 0x004ea80000100800 */
[----:B------:R-:W2:Y:S04]  /*4f570*/  LDL R0, [R1+0x3524] ;  /* 0x0035240001007983 */ /* 0x000ea80000100800 */
[----:B------:R-:W2:Y:S04]  /*4f580*/  LDL R56, [R1+0x3518] ;  /* 0x0035180001387983 */ /* 0x000ea80000100800 */
[----:B-1----:R-:W2:Y:S01]  /*4f590*/  LDL R51, [R1+0x351c] ;  /* 0x00351c0001337983 */ /* 0x002ea20000100800 */
[----:B---3--:R-:W-:-:S02]  /*4f5a0*/  @P1 IMAD.MOV.U32 R5, RZ, RZ, R55 ;  /* 0x000000ffff051224 */ /* 0x008fc400078e0037 */
[----:B------:R-:W-:Y:S01]  /*4f5b0*/  @P1 IMAD.MOV.U32 R4, RZ, RZ, R54 ;  /* 0x000000ffff041224 */ /* 0x000fe200078e0036 */
[----:B----4-:R1:W-:Y:S04]  /*4f5c0*/  STL [R1+0x60e8], R49 ;  /* 0x0060e83101007387 */ /* 0x0103e80000100800 */
[----:B------:R-:W3:Y:S04]  /*4f5d0*/  LDL R55, [R1+0x3510] ;  /* 0x0035100001377983 */ /* 0x000ee80000100800 */
[----:B------:R-:W4:Y:S01]  /*4f5e0*/  LDL R54, [R1+0x3514] ;  /* 0x0035140001367983 */ /* 0x000f220000100800 */
[----:B------:R-:W-:-:S02]  /*4f5f0*/  PRMT R48, RZ, 0x7610, R48 ;  /* 0x00007610ff307816 */ /* 0x000fc40000000030 */
[----:B------:R-:W-:Y:S01]  /*4f600*/  PRMT R47, RZ, 0x7610, R47 ;  /* 0x00007610ff2f7816 */ /* 0x000fe2000000002f */
[----:B0-----:R-:W4:Y:S04]  /*4f610*/  LDL R50, [R1+0x350c] ;  /* 0x00350c0001327983 */ /* 0x001f280000100800 */
[----:B------:R0:W4:Y:S01]  /*4f620*/  @P1 LDG.E.U8 R48, desc[UR4][R4.64] ;  /* 0x0000000404301981 */ /* 0x000122000c1e1100 */
[----:B------:R-:W-:Y:S02]  /*4f630*/  ISETP.GT.AND P0, PT, R2, 0x3a, PT ;  /* 0x0000003a0200780c */ /* 0x000fe40003f04270 */
[----:B------:R-:W-:Y:S02]  /*4f640*/  PRMT R46, RZ, 0x7610, R46 ;  /* 0x00007610ff2e7816 */ /* 0x000fe4000000002e */
[----:B------:R-:W-:Y:S01]  /*4f650*/  PRMT R45, RZ, 0x7610, R45 ;  /* 0x00007610ff2d7816 */ /* 0x000fe2000000002d */
[----:B-1----:R-:W4:Y:S01]  /*4f660*/  LDL R49, [R1+0x34fc] ;  /* 0x0034fc0001317983 */ /* 0x002f220000100800 */
[----:B0-----:R-:W-:-:S02]  /*4f670*/  @P1 IMAD.MOV.U32 R4, RZ, RZ, R53 ;  /* 0x000000ffff041224 */ /* 0x001fc400078e0035 */
[----:B------:R-:W-:Y:S01]  /*4f680*/  @P1 IMAD.MOV.U32 R5, RZ, RZ, R57 ;  /* 0x000000ffff051224 */ /* 0x000fe200078e0039 */
[----:B------:R-:W4:Y:S04]  /*4f690*/  LDL R53, [R1+0x3508] ;  /* 0x0035080001357983 */ /* 0x000f280000100800 */
[----:B------:R2:W4:Y:S02]  /*4f6a0*/  @P1 LDG.E.U8 R47, desc[UR4][R4.64] ;  /* 0x00000004042f1981 */ /* 0x000524000c1e1100 */
[----:B--2---:R-:W-:Y:S02]  /*4f6b0*/  @P1 IMAD.MOV.U32 R4, RZ, RZ, R0 ;  /* 0x000000ffff041224 */ /* 0x004fe400078e0000 */
[----:B------:R-:W-:Y:S01]  /*4f6c0*/  @P1 IMAD.MOV.U32 R5, RZ, RZ, R52 ;  /* 0x000000ffff051224 */ /* 0x000fe200078e0034 */
[----:B------:R-:W2:Y:S04]  /*4f6d0*/  LDL R0, [R1+0x3504] ;  /* 0x0035040001007983 */ /* 0x000ea80000100800 */
[----:B------:R-:W2:Y:S04]  /*4f6e0*/  LDL R52, [R1+0x3500] ;  /* 0x0035000001347983 */ /* 0x000ea80000100800 */
[----:B------:R0:W2:Y:S02]  /*4f6f0*/  @P1 LDG.E.U8 R46, desc[UR4][R4.64] ;  /* 0x00000004042e1981 */ /* 0x0000a4000c1e1100 */
[----:B0-----:R-:W-:-:S02]  /*4f700*/  @P1 IMAD.MOV.U32 R4, RZ, RZ, R51 ;  /* 0x000000ffff041224 */ /* 0x001fc400078e0033 */
[----:B------:R-:W-:Y:S01]  /*4f710*/  @P1 IMAD.MOV.U32 R5, RZ, RZ, R56 ;  /* 0x000000ffff051224 */ /* 0x000fe200078e0038 */
[----:B------:R-:W2:Y:S04]  /*4f720*/  LDL R51, [R1+0x34f8] ;  /* 0x0034f80001337983 */ /* 0x000ea80000100800 */
[----:B------:R3:W2:Y:S02]  /*4f730*/  @P1 LDG.E.U8 R45, desc[UR4][R4.64] ;  /* 0x00000004042d1981 */ /* 0x0006a4000c1e1100 */
[----:B---3--:R-:W-:Y:S02]  /*4f740*/  @P0 IMAD.MOV.U32 R5, RZ, RZ, R55 ;  /* 0x000000ffff050224 */ /* 0x008fe400078e0037 */
[----:B----4-:R-:W-:Y:S01]  /*4f750*/  @P0 IMAD.MOV.U32 R4, RZ, RZ, R54 ;  /* 0x000000ffff040224 */ /* 0x010fe200078e0036 */
[----:B------:R-:W3:Y:S04]  /*4f760*/  LDL R55, [R1+0x34f0] ;  /* 0x0034f00001377983 */ /* 0x000ee80000100800 */
[----:B------:R-:W4:Y:S01]  /*4f770*/  LDL R54, [R1+0x34f4] ;  /* 0x0034f40001367983 */ /* 0x000f220000100800 */
[----:B------:R-:W-:-:S02]  /*4f780*/  PRMT R44, RZ, 0x7610, R44 ;  /* 0x00007610ff2c7816 */ /* 0x000fc4000000002c */
[----:B------:R-:W-:-:S04]  /*4f790*/  PRMT R43, RZ, 0x7610, R43 ;  /* 0x00007610ff2b7816 */ /* 0x000fc8000000002b */
[----:B------:R0:W4:Y:S01]  /*4f7a0*/  @P0 LDG.E.U8 R44, desc[UR4][R4.64] ;  /* 0x00000004042c0981 */ /* 0x000122000c1e1100 */
[----:B------:R-:W-:Y:S01]  /*4f7b0*/  PRMT R42, RZ, 0x7610, R42 ;  /* 0x00007610ff2a7816 */ /* 0x000fe2000000002a */
[----:B0-----:R-:W-:Y:S02]  /*4f7c0*/  @P0 IMAD.MOV.U32 R4, RZ, RZ, R50 ;  /* 0x000000ffff040224 */ /* 0x001fe400078e0032 */
[----:B------:R-:W-:Y:S01]  /*4f7d0*/  @P0 IMAD.MOV.U32 R5, RZ, RZ, R53 ;  /* 0x000000ffff050224 */ /* 0x000fe200078e0035 */
[----:B------:R-:W4:Y:S04]  /*4f7e0*/  LDL R50, [R1+0x34ec] ;  /* 0x0034ec0001327983 */ /* 0x000f280000100800 */
[----:B------:R-:W4:Y:S04]  /*4f7f0*/  LDL R53, [R1+0x34e8] ;  /* 0x0034e80001357983 */ /* 0x000f280000100800 */
[----:B------:R2:W4:Y:S01]  /*4f800*/  @P0 LDG.E.U8 R43, desc[UR4][R4.64] ;  /* 0x00000004042b0981 */ /* 0x000522000c1e1100 */
[----:B------:R-:W-:Y:S01]  /*4f810*/  PRMT R41, RZ, 0x7610, R41 ;  /* 0x00007610ff297816 */ /* 0x000fe20000000029 */
[----:B--2---:R-:W-:-:S02]  /*4f820*/  @P0 IMAD.MOV.U32 R4, RZ, RZ, R0 ;  /* 0x000000ffff040224 */ /* 0x004fc400078e0000 */
[----:B------:R-:W-:Y:S01]  /*4f830*/  @P0 IMAD.MOV.U32 R5, RZ, RZ, R52 ;  /* 0x000000ffff050224 */ /* 0x000fe200078e0034 */
[----:B------:R-:W2:Y:S04]  /*4f840*/  LDL R0, [R1+0x34e4] ;  /* 0x0034e40001007983 */ /* 0x000ea80000100800 */
[----:B------:R-:W2:Y:S04]  /*4f850*/  LDL R52, [R1+0x34e0] ;  /* 0x0034e00001347983 */ /* 0x000ea80000100800 */
[----:B------:R0:W2:Y:S02]  /*4f860*/  @P0 LDG.E.U8 R42, desc[UR4][R4.64] ;  /* 0x00000004042a0981 */ /* 0x0000a4000c1e1100 */
[----:B0-----:R-:W-:-:S02]  /*4f870*/  @P0 IMAD.MOV.U32 R4, RZ, RZ, R49 ;  /* 0x000000ffff040224 */ /* 0x001fc400078e0031 */
[----:B------:R-:W-:Y:S01]  /*4f880*/  @P0 IMAD.MOV.U32 R5, RZ, RZ, R51 ;  /* 0x000000ffff050224 */ /* 0x000fe200078e0033 */
[----:B------:R-:W2:Y:S04]  /*4f890*/  LDL R49, [R1+0x34dc] ;  /* 0x0034dc0001317983 */ /* 0x000ea80000100800 */
[----:B------:R-:W2:Y:S04]  /*4f8a0*/  LDL R51, [R1+0x34d8] ;  /* 0x0034d80001337983 */ /* 0x000ea80000100800 */
[----:B------:R3:W2:Y:S02]  /*4f8b0*/  @P0 LDG.E.U8 R41, desc[UR4][R4.64] ;  /* 0x0000000404290981 */ /* 0x0006a4000c1e1100 */
[----:B---3--:R-:W-:-:S02]  /*4f8c0*/  @P0 IMAD.MOV.U32 R5, RZ, RZ, R55 ;  /* 0x000000ffff050224 */ /* 0x008fc400078e0037 */
[----:B----4-:R-:W-:Y:S01]  /*4f8d0*/  @P0 IMAD.MOV.U32 R4, RZ, RZ, R54 ;  /* 0x000000ffff040224 */ /* 0x010fe200078e0036 */
[----:B------:R-:W3:Y:S04]  /*4f8e0*/  LDL R55, [R1+0x34d0] ;  /* 0x0034d00001377983 */ /* 0x000ee80000100800 */
[----:B------:R-:W4:Y:S01]  /*4f8f0*/  LDL R54, [R1+0x34d4] ;  /* 0x0034d40001367983 */ /* 0x000f220000100800 */
[----:B------:R-:W-:Y:S02]  /*4f900*/  PRMT R40, RZ, 0x7610, R40 ;  /* 0x00007610ff287816 */ /* 0x000fe40000000028 */
[----:B------:R-:W-:-:S04]  /*4f910*/  PRMT R39, RZ, 0x7610, R39 ;  /* 0x00007610ff277816 */ /* 0x000fc80000000027 */
[----:B------:R0:W4:Y:S01]  /*4f920*/  @P0 LDG.E.U8 R40, desc[UR4][R4.64] ;  /* 0x0000000404280981 */ /* 0x000122000c1e1100 */
[----:B------:R-:W-:Y:S02]  /*4f930*/  ISETP.GT.AND P1, PT, R2, 0x3b, PT ;  /* 0x0000003b0200780c */ /* 0x000fe40003f24270 */
        /* <DEDUP_REMOVED lines=11> */
[----:B------:R0:W2:Y:S01]  /*4f9f0*/  @P0 LDG.E.U8 R38, desc[UR4][R4.64] ;  /* 0x0000000404260981 */ /* 0x0000a2000c1e1100 */
[----:B------:R-:W-:Y:S01]  /*4fa00*/  PRMT R36, RZ, 0x7610, R36 ;  /* 0x00007610ff247816 */ /* 0x000fe20000000024 */
[----:B0-----:R-:W-:-:S02]  /*4fa10*/  @P0 IMAD.MOV.U32 R4, RZ, RZ, R49 ;  /* 0x000000ffff040224 */ /* 0x001fc400078e0031 */
[----:B------:R-:W-:Y:S01]  /*4fa20*/  @P0 IMAD.MOV.U32 R5, RZ, RZ, R51 ;  /* 0x000000ffff050224 */ /* 0x000fe200078e0033 */
[----:B------:R-:W2:Y:S04]  /*4fa30*/  LDL R49, [R1+0x34bc] ;  /* 0x0034bc0001317983 */ /* 0x000ea80000100800 */
[----:B------:R-:W2:Y:S04]  /*4fa40*/  LDL R51, [R1+0x34b8] ;  /* 0x0034b80001337983 */ /* 0x000ea80000100800 */
[----:B------:R3:W2:Y:S02]  /*4fa50*/  @P0 LDG.E.U8 R37, desc[UR4][R4.64] ;  /* 0x0000000404250981 */ /* 0x0006a4000c1e1100 */
[----:B---3--:R-:W-:-:S02]  /*4fa60*/  @P1 IMAD.MOV.U32 R5, RZ, RZ, R55 ;  /* 0x000000ffff051224 */ /* 0x008fc400078e0037 */
[----:B----4-:R-:W-:-:S05]  /*4fa70*/  @P1 IMAD.MOV.U32 R4, RZ, RZ, R54 ;  /* 0x000000ffff041224 */ /* 0x010fca00078e0036 */
[----:B------:R0:W3:Y:S01]  /*4fa80*/  @P1 LDG.E.U8 R36, desc[UR4][R4.64] ;  /* 0x0000000404241981 */ /* 0x0000e2000c1e1100 */
[----:B------:R-:W-:Y:S02]  /*4fa90*/  PRMT R35, RZ, 0x7610, R35 ;  /* 0x00007610ff237816 */ /* 0x000fe40000000023 */
[----:B------:R-:W-:Y:S02]  /*4faa0*/  PRMT R34, RZ, 0x7610, R34 ;  /* 0x00007610ff227816 */ /* 0x000fe40000000022 */
[----:B------:R-:W-:Y:S01]  /*4fab0*/  PRMT R33, RZ, 0x7610, R33 ;  /* 0x00007610ff217816 */ /* 0x000fe20000000021 */
[----:B0-----:R-:W-:Y:S02]  /*4fac0*/  @P1 IMAD.MOV.U32 R4, RZ, RZ, R50 ;  /* 0x000000ffff041224 */ /* 0x001fe400078e0032 */
[----:B------:R-:W-:-:S05]  /*4fad0*/  @P1 IMAD.MOV.U32 R5, RZ, RZ, R53 ;  /* 0x000000ffff051224 */ /* 0x000fca00078e0035 */
[----:B------:R2:W4:Y:S02]  /*4fae0*/  @P1 LDG.E.U8 R35, desc[UR4][R4.64] ;  /* 0x0000000404231981 */ /* 0x000524000c1e1100 */
[----:B--2---:R-:W-:Y:S02]  /*4faf0*/  @P1 IMAD.MOV.U32 R4, RZ, RZ, R0 ;  /* 0x000000ffff041224 */ /* 0x004fe400078e0000 */
[----:B------:R-:W-:-:S05]  /*4fb00*/  @P1 IMAD.MOV.U32 R5, RZ, RZ, R52 ;  /* 0x000000ffff051224 */ /* 0x000fca00078e0034 */
[----:B------:R0:W2:Y:S02]  /*4fb10*/  @P1 LDG.E.U8 R34, desc[UR4][R4.64] ;  /* 0x0000000404221981 */ /* 0x0000a4000c1e1100 */
[----:B0-----:R-:W-:Y:S02]  /*4fb20*/  @P1 IMAD.MOV.U32 R4, RZ, RZ, R49 ;  /* 0x000000ffff041224 */ /* 0x001fe400078e0031 */
[----:B------:R-:W-:-:S05]  /*4fb30*/  @P1 IMAD.MOV.U32 R5, RZ, RZ, R51 ;  /* 0x000000ffff051224 */ /* 0x000fca00078e0033 */
[----:B------:R-:W2:Y:S04]  /*4fb40*/  @P1 LDG.E.U8 R33, desc[UR4][R4.64] ;  /* 0x0000000404211981 */ /* 0x000ea8000c1e1100 */
[----:B---3--:R0:W-:Y:S04]  /*4fb50*/  STL [R1+0x6090], R36 ;  /* 0x0060902401007387 */ /* 0x0081e80000100800 */
[----:B------:R-:W3:Y:S04]  /*4fb60*/  LDL R50, [R1+0x34b4] ;  /* 0x0034b40001327983 */ /* 0x000ee80000100800 */
[----:B------:R-:W3:Y:S01]  /*4fb70*/  LDL R53, [R1+0x34b0] ;  /* 0x0034b00001357983 */ /* 0x000ee20000100800 */
[----:B------:R-:W-:-:S03]  /*4fb80*/  PRMT R32, RZ, 0x7610, R32 ;  /* 0x00007610ff207816 */ /* 0x000fc60000000020 */
[----:B----4-:R1:W-:Y:S04]  /*4fb90*/  STL [R1+0x6094], R35 ;  /* 0x0060942301007387 */ /* 0x0103e80000100800 */
[----:B0-----:R-:W4:Y:S04]  /*4fba0*/  LDL R36, [R1+0x34a8] ;  /* 0x0034a80001247983 */ /* 0x001f280000100800 */
[----:B------:R-:W4:Y:S04]  /*4fbb0*/  LDL R0, [R1+0x34ac] ;  /* 0x0034ac0001007983 */ /* 0x000f280000100800 */
[----:B--2---:R0:W-:Y:S04]  /*4fbc0*/  STL [R1+0x6098], R34 ;  /* 0x0060982201007387 */ /* 0x0041e80000100800 */
[----:B------:R-:W2:Y:S04]  /*4fbd0*/  LDL R52, [R1+0x34a0] ;  /* 0x0034a00001347983 */ /* 0x000ea80000100800 */
[----:B------:R-:W2:Y:S04]  /*4fbe0*/  LDL R51, [R1+0x34a4] ;  /* 0x0034a40001337983 */ /* 0x000ea80000100800 */
[----:B------:R-:W2:Y:S04]  /*4fbf0*/  LDL R49, [R1+0x349c] ;  /* 0x00349c0001317983 */ /* 0x000ea80000100800 */
[----:B------:R0:W-:Y:S01]  /*4fc00*/  STL [R1+0x609c], R33 ;  /* 0x00609c2101007387 */ /* 0x0001e20000100800 */
[----:B------:R-:W-:-:S02]  /*4fc10*/  PRMT R31, RZ, 0x7610, R31 ;  /* 0x00007610ff1f7816 */ /* 0x000fc4000000001f */
[----:B------:R-:W-:Y:S02]  /*4fc20*/  PRMT R30, RZ, 0x7610, R30 ;  /* 0x00007610ff1e7816 */ /* 0x000fe4000000001e */
[----:B------:R-:W-:Y:S01]  /*4fc30*/  PRMT R29, RZ, 0x7610, R29 ;  /* 0x00007610ff1d7816 */ /* 0x000fe2000000001d */
[----:B-1----:R-:W2:Y:S04]  /*4fc40*/  LDL R35, [R1+0x3450] ;  /* 0x0034500001237983 */ /* 0x002ea80000100800 */
[----:B0-----:R-:W2:Y:S01]  /*4fc50*/  LDL R34, [R1+0x3454] ;  /* 0x0034540001227983 */ /* 0x001ea20000100800 */
[----:B---3--:R-:W-:-:S03]  /*4fc60*/  @P1 IMAD.MOV.U32 R4, RZ, RZ, R50 ;  /* 0x000000ffff041224 */ /* 0x008fc600078e0032 */
[----:B------:R-:W3:Y:S01]  /*4fc70*/  LDL R50, [R1+0x3498] ;  /* 0x0034980001327983 */ /* 0x000ee20000100800 */
[----:B------:R-:W-:-:S05]  /*4fc80*/  @P1 IMAD.MOV.U32 R5, RZ, RZ, R53 ;  /* 0x000000ffff051224 */ /* 0x000fca00078e0035 */
[----:B------:R4:W3:Y:S02]  /*4fc90*/  @P1 LDG.E.U8 R32, desc[UR4][R4.64] ;  /* 0x0000000404201981 */ /* 0x0008e4000c1e1100 */
[----:B----4-:R-:W-:Y:S02]  /*4fca0*/  @P1 IMAD.MOV.U32 R5, RZ, RZ, R36 ;  /* 0x000000ffff051224 */ /* 0x010fe400078e0024 */
[----:B------:R-:W-:-:S05]  /*4fcb0*/  @P1 IMAD.MOV.U32 R4, RZ, RZ, R0 ;  /* 0x000000ffff041224 */ /* 0x000fca00078e0000 */
[----:B------:R2:W4:Y:S02]  /*4fcc0*/  @P1 LDG.E.U8 R31, desc[UR4][R4.64] ;  /* 0x00000004041f1981 */ /* 0x000524000c1e1100 */
[----:B--2---:R-:W-:Y:S02]  /*4fcd0*/  @P1 IMAD.MOV.U32 R5, RZ, RZ, R52 ;  /* 0x000000ffff051224 */ /* 0x004fe400078e0034 */
[----:B------:R-:W-:-:S05]  /*4fce0*/  @P1 IMAD.MOV.U32 R4, RZ, RZ, R51 ;  /* 0x000000ffff041224 */ /* 0x000fca00078e0033 */
[----:B------:R0:W2:Y:S02]  /*4fcf0*/  @P1 LDG.E.U8 R30, desc[UR4][R4.64] ;  /* 0x00000004041e1981 */ /* 0x0000a4000c1e1100 */
[----:B0-----:R-:W-:Y:S02]  /*4fd00*/  @P1 IMAD.MOV.U32 R4, RZ, RZ, R49 ;  /* 0x000000ffff041224 */ /* 0x001fe400078e0031 */
[----:B---3--:R-:W-:-:S05]  /*4fd10*/  @P1 IMAD.MOV.U32 R5, RZ, RZ, R50 ;  /* 0x000000ffff051224 */ /* 0x008fca00078e0032 */
[----:B------:R0:W3:Y:S04]  /*4fd20*/  @P1 LDG.E.U8 R29, desc[UR4][R4.64] ;  /* 0x00000004041d1981 */ /* 0x0000e8000c1e1100 */
[----:B------:R1:W-:Y:S04]  /*4fd30*/  STL [R1+0x60a0], R32 ;  /* 0x0060a02001007387 */ /* 0x0003e80000100800 */
[----:B------:R-:W3:Y:S04]  /*4fd40*/  LDL R0, [R1+0x344c] ;  /* 0x00344c0001007983 */ /* 0x000ee80000100800 */
[----:B------:R-:W3:Y:S01]  /*4fd50*/  LDL R36, [R1+0x3448] ;  /* 0x0034480001247983 */ /* 0x000ee20000100800 */
[----:B------:R-:W-:-:S02]  /*4fd60*/  ISETP.GT.AND P0, PT, R2, 0x3d, PT ;  /* 0x0000003d0200780c */ /* 0x000fc40003f04270 */
[----:B------:R-:W-:Y:S01]  /*4fd70*/  PRMT R28, RZ, 0x7610, R28 ;  /* 0x00007610ff1c7816 */ /* 0x000fe2000000001c */
[----:B----4-:R4:W-:Y:S04]  /*4fd80*/  STL [R1+0x60a4], R31 ;  /* 0x0060a41f01007387 */ /* 0x0109e80000100800 */
[----:B------:R-:W3:Y:S04]  /*4fd90*/  LDL R33, [R1+0x3440] ;  /* 0x0034400001217983 */ /* 0x000ee80000100800 */
[----:B-1----:R-:W3:Y:S02]  /*4fda0*/  LDL R32, [R1+0x3444] ;  /* 0x0034440001207983 */ /* 0x002ee40000100800 */
[----:B0-----:R-:W-:-:S02]  /*4fdb0*/  @P0 IMAD.MOV.U32 R4, RZ, RZ, R34 ;  /* 0x000000ffff040224 */ /* 0x001fc400078e0022 */
[----:B------:R-:W-:-:S05]  /*4fdc0*/  @P0 IMAD.MOV.U32 R5, RZ, RZ, R35 ;  /* 0x000000ffff050224 */ /* 0x000fca00078e0023 */
[----:B------:R0:W3:Y:S04]  /*4fdd0*/  @P0 LDG.E.U8 R28, desc[UR4][R4.64] ;  /* 0x00000004041c0981 */ /* 0x0000e8000c1e1100 */
[----:B--2---:R1:W-:Y:S04]  /*4fde0*/  STL [R1+0x60a8], R30 ;  /* 0x0060a81e01007387 */ /* 0x0043e80000100800 */
[----:B----4-:R-:W2:Y:S04]  /*4fdf0*/  LDL R31, [R1+0x3438] ;  /* 0x00343800011f7983 */ /* 0x010ea80000100800 */
[----:B-1----:R-:W4:Y:S04]  /*4fe00*/  LDL R30, [R1+0x343c] ;  /* 0x00343c00011e7983 */ /* 0x002f280000100800 */
[----:B---3--:R1:W-:Y:S04]  /*4fe10*/  STL [R1+0x60ac], R29 ;  /* 0x0060ac1d01007387 */ /* 0x0083e80000100800 */
[----:B------:R-:W3:Y:S04]  /*4fe20*/  LDL R35, [R1+0x3430] ;  /* 0x0034300001237983 */ /* 0x000ee80000100800 */
[----:B------:R-:W3:Y:S01]  /*4fe30*/  LDL R34, [R1+0x3434] ;  /* 0x0034340001227983 */ /* 0x000ee20000100800 */
[----:B0-----:R-:W-:Y:S01]  /*4fe40*/  @P0 IMAD.MOV.U32 R4, RZ, RZ, R0 ;  /* 0x000000ffff040224 */ /* 0x001fe200078e0000 */
[----:B------:R-:W-:-:S02]  /*4fe50*/  PRMT R27, RZ, 0x7610, R27 ;  /* 0x00007610ff1b7816 */ /* 0x000fc4000000001b */
[----:B------:R-:W3:Y:S01]  /*4fe60*/  LDL R0, [R1+0x342c] ;  /* 0x00342c0001007983 */ /* 0x000ee20000100800 */
[----:B------:R-:W-:Y:S01]  /*4fe70*/  @P0 IMAD.MOV.U32 R5, RZ, RZ, R36 ;  /* 0x000000ffff050224 */ /* 0x000fe200078e0024 */
[----:B------:R-:W-:Y:S02]  /*4fe80*/  PRMT R26, RZ, 0x7610, R26 ;  /* 0x00007610ff1a7816 */ /* 0x000fe4000000001a */
[----:B------:R-:W-:Y:S02]  /*4fe90*/  PRMT R25, RZ, 0x7610, R25 ;  /* 0x00007610ff197816 */ /* 0x000fe40000000019 */
[----:B------:R-:W-:Y:S01]  /*4fea0*/  PRMT R24, RZ, 0x7610, R24 ;  /* 0x00007610ff187816 */ /* 0x000fe20000000018 */
[----:B-1----:R-:W3:Y:S04]  /*4feb0*/  LDL R29, [R1+0x3428] ;  /* 0x00342800011d7983 */ /* 0x002ee80000100800 */
[----:B------:R0:W3:Y:S01]  /*4fec0*/  @P0 LDG.E.U8 R27, desc[UR4][R4.64] ;  /* 0x00000004041b0981 */ /* 0x0000e2000c1e1100 */
[----:B------:R-:W-:-:S02]  /*4fed0*/  PRMT R23, RZ, 0x7610, R23 ;  /* 0x00007610ff177816 */ /* 0x000fc40000000017 */
[----:B------:R-:W-:Y:S02]  /*4fee0*/  ISETP.GT.AND P1, PT, R2, 0x3e, PT ;  /* 0x0000003e0200780c */ /* 0x000fe40003f24270 */
[----:B------:R-:W-:Y:S02]  /*4fef0*/  PRMT R22, RZ, 0x7610, R22 ;  /* 0x00007610ff167816 */ /* 0x000fe40000000016 */
[----:B------:R-:W-:Y:S02]  /*4ff00*/  PRMT R21, RZ, 0x7610, R21 ;  /* 0x00007610ff157816 */ /* 0x000fe40000000015 */
[----:B------:R-:W-:Y:S01]  /*4ff10*/  PRMT R20, RZ, 0x7610, R20 ;  /* 0x00007610ff147816 */ /* 0x000fe20000000014 */
[----:B------:R-:W3:Y:S04]  /*4ff20*/  LDL R49, [R1+0x33f0] ;  /* 0x0033f00001317983 */ /* 0x000ee80000100800 */
[----:B------:R-:W3:Y:S01]  /*4ff30*/  LDL R36, [R1+0x33f4] ;  /* 0x0033f40001247983 */ /* 0x000ee20000100800 */
[----:B0-----:R-:W-:-:S02]  /*4ff40*/  @P0 IMAD.MOV.U32 R4, RZ, RZ, R32 ;  /* 0x000000ffff040224 */ /* 0x001fc400078e0020 */
[----:B------:R-:W-:Y:S01]  /*4ff50*/  @P0 IMAD.MOV.U32 R5, RZ, RZ, R33 ;  /* 0x000000ffff050224 */ /* 0x000fe200078e0021 */
[----:B------:R-:W3:Y:S04]  /*4ff60*/  LDL R32, [R1+0x3424] ;  /* 0x0034240001207983 */ /* 0x000ee80000100800 */
[----:B------:R-:W3:Y:S04]  /*4ff70*/  LDL R33, [R1+0x3420] ;  /* 0x0034200001217983 */ /* 0x000ee80000100800 */
[----:B------:R2:W3:Y:S02]  /*4ff80*/  @P0 LDG.E.U8 R26, desc[UR4][R4.64] ;  /* 0x00000004041a0981 */ /* 0x0004e4000c1e1100 */
[----:B--2---:R-:W-:-:S02]  /*4ff90*/  @P0 IMAD.MOV.U32 R5, RZ, RZ, R31 ;  /* 0x000000ffff050224 */ /* 0x004fc400078e001f */
[----:B------:R-:W2:Y:S01]  /*4ffa0*/  LDL R31, [R1+0x3418] ;  /* 0x00341800011f7983 */ /* 0x000ea20000100800 */
[----:B----4-:R-:W-:-:S03]  /*4ffb0*/  @P0 IMAD.MOV.U32 R4, RZ, RZ, R30 ;  /* 0x000000ffff040224 */ /* 0x010fc600078e001e */
[----:B------:R-:W4:Y:S04]  /*4ffc0*/  LDL R30, [R1+0x341c] ;  /* 0x00341c00011e7983 */ /* 0x000f280000100800 */
[----:B------:R3:W2:Y:S02]  /*4ffd0*/  @P0 LDG.E.U8 R25, desc[UR4][R4.64] ;  /* 0x0000000404190981 */ /* 0x0006a4000c1e1100 */
[----:B---3--:R-:W-:Y:S02]  /*4ffe0*/  @P0 IMAD.MOV.U32 R5, RZ, RZ, R35 ;  /* 0x000000ffff050224 */ /* 0x008fe400078e0023 */
[----:B------:R-:W-:Y:S01]  /*4fff0*/  @P0 IMAD.MOV.U32 R4, RZ, RZ, R34 ;  /* 0x000000ffff040224 */ /* 0x000fe200078e0022 */
[----:B------:R-:W3:Y:S04]  /*50000*/  LDL R35, [R1+0x3410] ;  /* 0x0034100001237983 */ /* 0x000ee80000100800 */
[----:B------:R-:W3:Y:S04]  /*50010*/  LDL R34, [R1+0x3414] ;  /* 0x0034140001227983 */ /* 0x000ee80000100800 */
[----:B------:R0:W3:Y:S02]  /*50020*/  @P0 LDG.E.U8 R24, desc[UR4][R4.64] ;  /* 0x0000000404180981 */ /* 0x0000e4000c1e1100 */
[----:B0-----:R-:W-:-:S02]  /*50030*/  @P0 IMAD.MOV.U32 R4, RZ, RZ, R0 ;  /* 0x000000ffff040224 */ /* 0x001fc400078e0000 */
        /* <DEDUP_REMOVED lines=13> */
[----:B------:R3:W4:Y:S02]  /*50110*/  @P0 LDG.E.U8 R21, desc[UR4][R4.64] ;  /* 0x0000000404150981 */ /* 0x000724000c1e1100 */
[----:B---3--:R-:W-:Y:S02]  /*50120*/  @P1 IMAD.MOV.U32 R5, RZ, RZ, R35 ;  /* 0x000000ffff051224 */ /* 0x008fe400078e0023 */
[----:B------:R-:W-:Y:S01]  /*50130*/  @P1 IMAD.MOV.U32 R4, RZ, RZ, R34 ;  /* 0x000000ffff041224 */ /* 0x000fe200078e0022 */
[----:B------:R-:W-:Y:S01]  /*50140*/  PRMT R19, RZ, 0x7610, R19 ;  /* 0x00007610ff137816 */ /* 0x000fe20000000013 */
[----:B------:R-:W3:Y:S04]  /*50150*/  LDL R35, [R1+0x33e0] ;  /* 0x0033e00001237983 */ /* 0x000ee80000100800 */
[----:B------:R0:W3:Y:S04]  /*50160*/  @P1 LDG.E.U8 R20, desc[UR4][R4.64] ;  /* 0x0000000404141981 */ /* 0x0000e8000c1e1100 */
[----:B------:R-:W3:Y:S01]  /*50170*/  LDL R34, [R1+0x33e4] ;  /* 0x0033e40001227983 */ /* 0x000ee20000100800 */
[----:B0-----:R-:W-:-:S02]  /*50180*/  @P1 IMAD.MOV.U32 R4, RZ, RZ, R0 ;  /* 0x000000ffff041224 */ /* 0x001fc400078e0000 */
[----:B------:R-:W-:Y:S01]  /*50190*/  @P1 IMAD.MOV.U32 R5, RZ, RZ, R29 ;  /* 0x000000ffff051224 */ /* 0x000fe200078e001d */
[----:B------:R-:W3:Y:S04]  /*501a0*/  LDL R0, [R1+0x33ec] ;  /* 0x0033ec0001007983 */ /* 0x000ee80000100800 */
[----:B------:R-:W3:Y:S01]  /*501b0*/  LDL R29, [R1+0x33e8] ;  /* 0x0033e800011d7983 */ /* 0x000ee20000100800 */
[----:B------:R-:W-:-:S03]  /*501c0*/  PRMT R18, RZ, 0x7610, R18 ;  /* 0x00007610ff127816 */ /* 0x000fc60000000012 */
[----:B------:R0:W3:Y:S01]  /*501d0*/  @P1 LDG.E.U8 R19, desc[UR4][R4.64] ;  /* 0x0000000404131981 */ /* 0x0000e2000c1e1100 */
[----:B------:R-:W-:Y:S01]  /*501e0*/  PRMT R17, RZ, 0x7610, R17 ;  /* 0x00007610ff117816 */ /* 0x000fe20000000011 */
[----:B0-----:R-:W-:Y:S02]  /*501f0*/  @P1 IMAD.MOV.U32 R4, RZ, RZ, R32 ;  /* 0x000000ffff041224 */ /* 0x001fe400078e0020 */
[----:B------:R-:W-:Y:S01]  /*50200*/  @P1 IMAD.MOV.U32 R5, RZ, RZ, R33 ;  /* 0x000000ffff051224 */ /* 0x000fe200078e0021 */
[----:B------:R-:W3:Y:S04]  /*50210*/  LDL R32, [R1+0x33dc] ;  /* 0x0033dc0001207983 */ /* 0x000ee80000100800 */
[----:B------:R-:W3:Y:S04]  /*50220*/  LDL R33, [R1+0x33d8] ;  /* 0x0033d80001217983 */ /* 0x000ee80000100800 */
[----:B------:R2:W3:Y:S01]  /*50230*/  @P1 LDG.E.U8 R18, desc[UR4][R4.64] ;  /* 0x0000000404121981 */ /* 0x0004e2000c1e1100 */
[----:B------:R-:W-:Y:S01]  /*50240*/  PRMT R16, RZ, 0x7610, R16 ;  /* 0x00007610ff107816 */ /* 0x000fe20000000010 */
[----:B--2---:R-:W-:-:S02]  /*50250*/  @P1 IMAD.MOV.U32 R5, RZ, RZ, R31 ;  /* 0x000000ffff051224 */ /* 0x004fc400078e001f */
[----:B------:R-:W2:Y:S01]  /*50260*/  LDL R31, [R1+0x33d0] ;  /* 0x0033d000011f7983 */ /* 0x000ea20000100800 */
[----:B----4-:R-:W-:-:S03]  /*50270*/  @P1 IMAD.MOV.U32 R4, RZ, RZ, R30 ;  /* 0x000000ffff041224 */ /* 0x010fc600078e001e */
[----:B------:R-:W4:Y:S04]  /*50280*/  LDL R30, [R1+0x33d4] ;  /* 0x0033d400011e7983 */ /* 0x000f280000100800 */
[----:B------:R0:W2:Y:S04]  /*50290*/  @P1 LDG.E.U8 R17, desc[UR4][R4.64] ;  /* 0x0000000404111981 */ /* 0x0000a8000c1e1100 */
[----:B------:R1:W-:Y:S01]  /*502a0*/  STL [R1+0x60b0], R2 ;  /* 0x0060b00201007387 */ /* 0x0003e20000100800 */
[----:B0-----:R-:W-:Y:S02]  /*502b0*/  @P1 IMAD.MOV.U32 R4, RZ, RZ, R36 ;  /* 0x000000ffff041224 */ /* 0x001fe400078e0024 */
[----:B------:R-:W-:Y:S01]  /*502c0*/  @P1 IMAD.MOV.U32 R5, RZ, RZ, R49 ;  /* 0x000000ffff051224 */ /* 0x000fe200078e0031 */
[----:B------:R-:W-:-:S02]  /*502d0*/  PRMT R15, RZ, 0x7610, R15 ;  /* 0x00007610ff0f7816 */ /* 0x000fc4000000000f */
[----:B------:R-:W-:Y:S02]  /*502e0*/  ISETP.GT.AND P0, PT, R2, 0x3f, PT ;  /* 0x0000003f0200780c */ /* 0x000fe40003f04270 */
[----:B------:R-:W-:Y:S02]  /*502f0*/  PRMT R14, RZ, 0x7610, R14 ;  /* 0x00007610ff0e7816 */ /* 0x000fe4000000000e */
[----:B------:R-:W-:Y:S01]  /*50300*/  PRMT R13, RZ, 0x7610, R13 ;  /* 0x00007610ff0d7816 */ /* 0x000fe2000000000d */
[----:B------:R3:W2:Y:S01]  /*50310*/  @P1 LDG.E.U8 R16, desc[UR4][R4.64] ;  /* 0x0000000404101981 */ /* 0x0006a2000c1e1100 */
[----:B------:R-:W-:Y:S02]  /*50320*/  PRMT R12, RZ, 0x7610, R12 ;  /* 0x00007610ff0c7816 */ /* 0x000fe4000000000c */
[----:B------:R-:W-:Y:S01]  /*50330*/  PRMT R11, RZ, 0x7610, R11 ;  /* 0x00007610ff0b7816 */ /* 0x000fe2000000000b */
[----:B-1----:R-:W2:Y:S04]  /*50340*/  LDL R2, [R1+0x33c4] ;  /* 0x0033c40001027983 */ /* 0x002ea80000100800 */
[----:B------:R-:W2:Y:S01]  /*50350*/  LDL R36, [R1+0x33c0] ;  /* 0x0033c00001247983 */ /* 0x000ea20000100800 */
[----:B---3--:R-:W-:-:S02]  /*50360*/  @P1 IMAD.MOV.U32 R4, RZ, RZ, R0 ;  /* 0x000000ffff041224 */ /* 0x008fc400078e0000 */
        /* <DEDUP_REMOVED lines=14> */
[----:B----4-:R-:W-:-:S02]  /*50450*/  @P0 IMAD.MOV.U32 R4, RZ, RZ, R30 ;  /* 0x000000ffff040224 */ /* 0x010fc400078e001e */
[----:B--2---:R-:W-:Y:S01]  /*50460*/  @P0 IMAD.MOV.U32 R5, RZ, RZ, R31 ;  /* 0x000000ffff050224 */ /* 0x004fe200078e001f */
[----:B------:R-:W2:Y:S04]  /*50470*/  LDL R30, [R1+0x33ac] ;  /* 0x0033ac00011e7983 */ /* 0x000ea80000100800 */
[----:B------:R3:W4:Y:S02]  /*50480*/  @P0 LDG.E.U8 R12, desc[UR4][R4.64] ;  /* 0x00000004040c0981 */ /* 0x000724000c1e1100 */
[----:B---3--:R-:W-:Y:S02]  /*50490*/  @P0 IMAD.MOV.U32 R4, RZ, RZ, R0 ;  /* 0x000000ffff040224 */ /* 0x008fe400078e0000 */
[----:B------:R-:W-:-:S05]  /*504a0*/  @P0 IMAD.MOV.U32 R5, RZ, RZ, R29 ;  /* 0x000000ffff050224 */ /* 0x000fca00078e001d */
[----:B------:R0:W3:Y:S02]  /*504b0*/  @P0 LDG.E.U8 R11, desc[UR4][R4.64] ;  /* 0x00000004040b0981 */ /* 0x0000e4000c1e1100 */
[----:B0-----:R-:W-:Y:S02]  /*504c0*/  @P0 IMAD.MOV.U32 R4, RZ, RZ, R2 ;  /* 0x000000ffff040224 */ /* 0x001fe400078e0002 */
[----:B----4-:R0:W-:Y:S04]  /*504d0*/  STL [R1+0x60b4], R12 ;  /* 0x0060b40c01007387 */ /* 0x0101e80000100800 */
[----:B------:R-:W4:Y:S04]  /*504e0*/  LDL R31, [R1+0x33a8] ;  /* 0x0033a800011f7983 */ /* 0x000f280000100800 */
[----:B------:R-:W4:Y:S04]  /*504f0*/  LDL R29, [R1+0x33a0] ;  /* 0x0033a000011d7983 */ /* 0x000f280000100800 */
[----:B------:R-:W4:Y:S04]  /*50500*/  LDL R0, [R1+0x339c] ;  /* 0x00339c0001007983 */ /* 0x000f280000100800 */
[----:B0-----:R-:W4:Y:S04]  /*50510*/  LDL R12, [R1+0x33a4] ;  /* 0x0033a400010c7983 */ /* 0x001f280000100800 */
[----:B------:R-:W4:Y:S04]  /*50520*/  LDL.LU R59, [R1+0x1a48] ;  /* 0x001a4800013b7983 */ /* 0x000f280000300800 */
[----:B------:R-:W4:Y:S04]  /*50530*/  LDL.LU R60, [R1+0x1a44] ;  /* 0x001a4400013c7983 */ /* 0x000f280000300800 */
[----:B------:R-:W4:Y:S04]  /*50540*/  LDL.LU R61, [R1+0x1a40] ;  /* 0x001a4000013d7983 */ /* 0x000f280000300800 */
[----:B---3--:R-:W-:Y:S04]  /*50550*/  STL [R1+0x60b8], R11 ;  /* 0x0060b80b01007387 */ /* 0x008fe80000100800 */
[----:B------:R-:W3:Y:S01]  /*50560*/  LDL R2, [R1+0x3398] ;  /* 0x0033980001027983 */ /* 0x000ee20000100800 */
[----:B------:R-:W-:Y:S01]  /*50570*/  PRMT R10, RZ, 0x7610, R10 ;  /* 0x00007610ff0a7816 */ /* 0x000fe2000000000a */
[----:B------:R-:W-:Y:S01]  /*50580*/  @P0 IMAD.MOV.U32 R5, RZ, RZ, R36 ;  /* 0x000000ffff050224 */ /* 0x000fe200078e0024 */
[----:B------:R-:W-:-:S04]  /*50590*/  PRMT R9, RZ, 0x7610, R9 ;  /* 0x00007610ff097816 */ /* 0x000fc80000000009 */
[----:B------:R0:W3:Y:S01]  /*505a0*/  @P0 LDG.E.U8 R10, desc[UR4][R4.64] ;  /* 0x00000004040a0981 */ /* 0x0000e2000c1e1100 */
[----:B------:R-:W-:Y:S01]  /*505b0*/  PRMT R8, RZ, 0x7610, R8 ;  /* 0x00007610ff087816 */ /* 0x000fe20000000008 */
[----:B0-----:R-:W-:Y:S02]  /*505c0*/  @P0 IMAD.MOV.U32 R4, RZ, RZ, R34 ;  /* 0x000000ffff040224 */ /* 0x001fe400078e0022 */
[----:B------:R-:W-:-:S05]  /*505d0*/  @P0 IMAD.MOV.U32 R5, RZ, RZ, R35 ;  /* 0x000000ffff050224 */ /* 0x000fca00078e0023 */
[----:B------:R0:W3:Y:S01]  /*505e0*/  @P0 LDG.E.U8 R9, desc[UR4][R4.64] ;  /* 0x0000000404090981 */ /* 0x0000e2000c1e1100 */
[----:B------:R-:W-:Y:S01]  /*505f0*/  PRMT R7, RZ, 0x7610, R7 ;  /* 0x00007610ff077816 */ /* 0x000fe20000000007 */
[----:B0-----:R-:W-:Y:S02]  /*50600*/  @P0 IMAD.MOV.U32 R4, RZ, RZ, R32 ;  /* 0x000000ffff040224 */ /* 0x001fe400078e0020 */
[----:B------:R-:W-:-:S05]  /*50610*/  @P0 IMAD.MOV.U32 R5, RZ, RZ, R33 ;  /* 0x000000ffff050224 */ /* 0x000fca00078e0021 */
[----:B------:R2:W3:Y:S01]  /*50620*/  @P0 LDG.E.U8 R8, desc[UR4][R4.64] ;  /* 0x0000000404080981 */ /* 0x0004e2000c1e1100 */
[----:B------:R-:W-:Y:S01]  /*50630*/  PRMT R6, RZ, 0x7610, R6 ;  /* 0x00007610ff067816 */ /* 0x000fe20000000006 */
[----:B--2---:R-:W-:Y:S02]  /*50640*/  @P0 IMAD.MOV.U32 R4, RZ, RZ, R30 ;  /* 0x000000ffff040224 */ /* 0x004fe400078e001e */
[----:B----4-:R-:W-:-:S05]  /*50650*/  @P0 IMAD.MOV.U32 R5, RZ, RZ, R31 ;  /* 0x000000ffff050224 */ /* 0x010fca00078e001f */
[----:B------:R0:W2:Y:S01]  /*50660*/  @P0 LDG.E.U8 R7, desc[UR4][R4.64] ;  /* 0x0000000404070981 */ /* 0x0000a2000c1e1100 */
[----:B------:R-:W-:Y:S01]  /*50670*/  PRMT R3, RZ, 0x7610, R3 ;  /* 0x00007610ff037816 */ /* 0x000fe20000000003 */
[----:B0-----:R-:W-:Y:S02]  /*50680*/  @P0 IMAD.MOV.U32 R4, RZ, RZ, R12 ;  /* 0x000000ffff040224 */ /* 0x001fe400078e000c */
[----:B------:R-:W-:-:S05]  /*50690*/  @P0 IMAD.MOV.U32 R5, RZ, RZ, R29 ;  /* 0x000000ffff050224 */ /* 0x000fca00078e001d */
[----:B------:R0:W4:Y:S02]  /*506a0*/  @P0 LDG.E.U8 R6, desc[UR4][R4.64] ;  /* 0x0000000404060981 */ /* 0x000124000c1e1100 */
[----:B0-----:R-:W-:Y:S02]  /*506b0*/  @P0 IMAD.MOV.U32 R4, RZ, RZ, R0 ;  /* 0x000000ffff040224 */ /* 0x001fe400078e0000 */
[----:B---3--:R-:W-:-:S05]  /*506c0*/  @P0 IMAD.MOV.U32 R5, RZ, RZ, R2 ;  /* 0x000000ffff050224 */ /* 0x008fca00078e0002 */
[----:B------:R-:W3:Y:S01]  /*506d0*/  @P0 LDG.E.U8 R3, desc[UR4][R4.64] ;  /* 0x0000000404030981 */ /* 0x000ee2000c1e1100 */
[----:B------:R-:W0:Y:S03]  /*506e0*/  S2R R29, SR_TID.X ;  /* 0x00000000001d7919 */ /* 0x000e260000002100 */
[----:B------:R-:W-:Y:S01]  /*506f0*/  STL [R1+0x60bc], R10 ;  /* 0x0060bc0a01007387 */ /* 0x000fe20000100800 */
[----:B------:R-:W-:Y:S06]  /*50700*/  BAR.SYNC.DEFER_BLOCKING 0x0 ;  /* 0x0000000000007b1d */ /* 0x000fec0000010000 */
[----:B------:R-:W-:Y:S04]  /*50710*/  STL [R1+0x60c0], R9 ;  /* 0x0060c00901007387 */ /* 0x000fe80000100800 */
[----:B------:R-:W-:Y:S04]  /*50720*/  STL [R1+0x60c4], R8 ;  /* 0x0060c40801007387 */ /* 0x000fe80000100800 */
[----:B--2---:R-:W-:Y:S04]  /*50730*/  STL [R1+0x60c8], R7 ;  /* 0x0060c80701007387 */ /* 0x004fe80000100800 */
[----:B----4-:R-:W-:Y:S01]  /*50740*/  STL [R1+0x60cc], R6 ;  /* 0x0060cc0601007387 */ /* 0x010fe20000100800 */
[----:B0-----:R-:W-:-:S05]  /*50750*/  LOP3.LUT R0, R29, 0x1f, RZ, 0xc0, !PT ;  /* 0x0000001f1d007812 */ /* 0x001fca00078ec0ff */
[----:B------:R-:W-:Y:S04]  /*50760*/  STS.U8 [R0+UR6], R59 ;  /* 0x0000003b00007988 */ /* 0x000fe80008000006 */
[----:B------:R-:W-:Y:S04]  /*50770*/  STS.U8 [R0+UR6+0x20], R60 ;  /* 0x0000203c00007988 */ /* 0x000fe80008000006 */
[----:B------:R-:W-:Y:S04]  /*50780*/  STS.U8 [R0+UR6+0x40], R61 ;  /* 0x0000403d00007988 */ /* 0x000fe80008000006 */
[----:B---3--:R0:W-:Y:S04]  /*50790*/  STL [R1+0x60d0], R3 ;  /* 0x0060d00301007387 */ /* 0x0081e80000100800 */
[----:B0-----:R-:W2:Y:S04]  /*507a0*/  LDL.LU R3, [R1+0x1a3c] ;  /* 0x001a3c0001037983 */ /* 0x001ea80000300800 */
        /* <DEDUP_REMOVED lines=30> */
[----:B--2---:R0:W-:Y:S04]  /*50990*/  STS.U8 [R0+UR6+0x60], R3 ;  /* 0x0000600300007988 */ /* 0x0041e80008000006 */
[----:B---3--:R1:W-:Y:S04]  /*509a0*/  STS.U8 [R0+UR6+0x80], R4 ;  /* 0x0000800400007988 */ /* 0x0083e80008000006 */
[----:B----4-:R2:W-:Y:S04]  /*509b0*/  STS.U8 [R0+UR6+0xa0], R5 ;  /* 0x0000a00500007988 */ /* 0x0105e80008000006 */
[----:B------:R3:W-:Y:S04]  /*509c0*/  STS.U8 [R0+UR6+0xc0], R6 ;  /* 0x0000c00600007988 */ /* 0x0007e80008000006 */
[----:B------:R4:W-:Y:S04]  /*509d0*/  STS.U8 [R0+UR6+0xe0], R7 ;  /* 0x0000e00700007988 */ /* 0x0009e80008000006 */
[----:B------:R2:W-:Y:S04]  /*509e0*/  STS.U8 [R0+UR6+0x420], R8 ;  /* 0x0004200800007988 */ /* 0x0005e80008000006 */
[----:B0-----:R-:W4:Y:S04]  /*509f0*/  LDL.LU R3, [R1+0x1140] ;  /* 0x0011400001037983 */ /* 0x001f280000300800 */
[----:B-1----:R-:W4:Y:S04]  /*50a00*/  LDL.LU R4, [R1+0x113c] ;  /* 0x00113c0001047983 */ /* 0x002f280000300800 */
[----:B--2---:R-:W2:Y:S04]  /*50a10*/  LDL.LU R5, [R1+0x1138] ;  /* 0x0011380001057983 */ /* 0x004ea80000300800 */
[----:B---3--:R-:W3:Y:S04]  /*50a20*/  LDL.LU R6, [R1+0x1134] ;  /* 0x0011340001067983 */ /* 0x008ee80000300800 */
[----:B----4-:R-:W4:Y:S04]  /*50a30*/  LDL.LU R7, [R1+0x1130] ;  /* 0x0011300001077983 */ /* 0x010f280000300800 */
[----:B------:R0:W-:Y:S04]  /*50a40*/  STS.U8 [R0+UR6+0x400], R9 ;  /* 0x0004000900007988 */ /* 0x0001e80008000006 */
[----:B------:R-:W4:Y:S04]  /*50a50*/  LDL.LU R8, [R1+0x112c] ;  /* 0x00112c0001087983 */ /* 0x000f280000300800 */
[----:B------:R1:W-:Y:S04]  /*50a60*/  STS.U8 [R0+UR6+0x460], R10 ;  /* 0x0004600a00007988 */ /* 0x0003e80008000006 */
[----:B------:R0:W-:Y:S04]  /*50a70*/  STS.U8 [R0+UR6+0x440], R11 ;  /* 0x0004400b00007988 */ /* 0x0001e80008000006 */
[----:B------:R0:W-:Y:S04]  /*50a80*/  STS.U8 [R0+UR6+0x4a0], R12 ;  /* 0x0004a00c00007988 */ /* 0x0001e80008000006 */
[----:B------:R1:W-:Y:S04]  /*50a90*/  STS.U8 [R0+UR6+0x480], R2 ;  /* 0x0004800200007988 */ /* 0x0003e80008000006 */
[----:B------:R1:W-:Y:S04]  /*50aa0*/  STS.U8 [R0+UR6+0x4e0], R30 ;  /* 0x0004e01e00007988 */ /* 0x0003e80008000006 */
[----:B0-----:R-:W4:Y:S04]  /*50ab0*/  LDL.LU R9, [R1+0x10c8] ;  /* 0x0010c80001097983 */ /* 0x001f280000300800 */
[----:B-1----:R-:W4:Y:S04]  /*50ac0*/  LDL.LU R10, [R1+0x10c4] ;  /* 0x0010c400010a7983 */ /* 0x002f280000300800 */
[----:B------:R-:W4:Y:S04]  /*50ad0*/  LDL.LU R11, [R1+0x10c0] ;  /* 0x0010c000010b7983 */ /* 0x000f280000300800 */
[----:B------:R-:W4:Y:S04]  /*50ae0*/  LDL.LU R12, [R1+0x10ac] ;  /* 0x0010ac00010c7983 */ /* 0x000f280000300800 */
[----:B------:R-:W4:Y:S04]  /*50af0*/  LDL.LU R2, [R1+0x10a8] ;  /* 0x0010a80001027983 */ /* 0x000f280000300800 */
        /* <DEDUP_REMOVED lines=38> */
[----:B0-----:R-:W4:Y:S04]  /*50d60*/  LDL.LU R61, [R1+0x328] ;  /* 0x00032800013d7983 */ /* 0x001f280000300800 */
[----:B------:R0:W-:Y:S04]  /*50d70*/  STS.U8 [R0+UR6+0x1040], R3 ;  /* 0x0010400300007988 */ /* 0x0001e80008000006 */
[----:B------:R1:W-:Y:S04]  /*50d80*/  STS.U8 [R0+UR6+0x1060], R4 ;  /* 0x0010600400007988 */ /* 0x0003e80008000006 */
[----:B--2---:R2:W-:Y:S04]  /*50d90*/  STS.U8 [R0+UR6+0x1080], R5 ;  /* 0x0010800500007988 */ /* 0x0045e80008000006 */
[----:B---3--:R3:W-:Y:S04]  /*50da0*/  STS.U8 [R0+UR6+0x10a0], R6 ;  /* 0x0010a00600007988 */ /* 0x0087e80008000006 */
[----:B----4-:R4:W-:Y:S04]  /*50db0*/  STS.U8 [R0+UR6+0x10c0], R7 ;  /* 0x0010c00700007988 */ /* 0x0109e80008000006 */
        /* <DEDUP_REMOVED lines=57> */
[----:B------:R-:W-:Y:S04]  /*51150*/  STS.U8 [R0+UR6+0x2020], R3 ;  /* 0x0020200300007988 */ /* 0x000fe80008000006 */
[----:B------:R-:W-:Y:S04]  /*51160*/  STS.U8 [R0+UR6+0x2040], R4 ;  /* 0x0020400400007988 */ /* 0x000fe80008000006 */
[----:B--2---:R-:W-:Y:S04]  /*51170*/  STS.U8 [R0+UR6+0x2060], R5 ;  /* 0x0020600500007988 */ /* 0x004fe80008000006 */
[----:B---3--:R-:W-:Y:S04]  /*51180*/  STS.U8 [R0+UR6+0x2080], R6 ;  /* 0x0020800600007988 */ /* 0x008fe80008000006 */
[----:B----4-:R-:W-:Y:S04]  /*51190*/  STS.U8 [R0+UR6+0x20a0], R7 ;  /* 0x0020a00700007988 */ /* 0x010fe80008000006 */
[----:B------:R-:W-:Y:S04]  /*511a0*/  STS.U8 [R0+UR6+0x20c0], R8 ;  /* 0x0020c00800007988 */ /* 0x000fe80008000006 */
        /* <DEDUP_REMOVED lines=24> */
[----:B------:R0:W-:Y:S04]  /*51330*/  STS.U8 [R0+UR6+0x2c80], R61 ;  /* 0x002c803d00007988 */ /* 0x0001e80008000006 */
[----:B0-----:R-:W2:Y:S04]  /*51340*/  LDL.LU R61, [R1+0x128] ;  /* 0x00012800013d7983 */ /* 0x001ea80000300800 */
[----:B------:R-:W3:Y:S04]  /*51350*/  LDL.LU R3, [R1+0x124] ;  /* 0x0001240001037983 */ /* 0x000ee80000300800 */
[----:B------:R-:W4:Y:S04]  /*51360*/  LDL.LU R4, [R1+0x120] ;  /* 0x0001200001047983 */ /* 0x000f280000300800 */
        /* <DEDUP_REMOVED lines=27> */
[----:B------:R-:W4:Y:S04]  /*51520*/  LDL.LU R60, [R1] ;  /* 0x00000000013c7983 */ /* 0x000f280000300800 */
[----:B--2---:R0:W-:Y:S04]  /*51530*/  STS.U8 [R0+UR6+0x3000], R61 ;  /* 0x0030003d00007988 */ /* 0x0041e80008000006 */
[----:B0-----:R-:W2:Y:S04]  /*51540*/  LDL.LU R61, [R1+0x60ec] ;  /* 0x0060ec00013d7983 */ /* 0x001ea80000300800 */
        /* <DEDUP_REMOVED lines=12> */
[----:B------:R1:W-:Y:S04]  /*51610*/  STS.U8 [R0+UR6+0x3480], R31 ;  /* 0x0034801f00007988 */ /* 0x0003e80008000006 */
[----:B------:R3:W-:Y:S04]  /*51620*/  STS.U8 [R0+UR6+0x34e0], R32 ;  /* 0x0034e02000007988 */ /* 0x0007e80008000006 */
[----:B------:R4:W-:Y:S04]  /*51630*/  STS.U8 [R0+UR6+0x34c0], R33 ;  /* 0x0034c02100007988 */ /* 0x0009e80008000006 */
[----:B------:R1:W-:Y:S04]  /*51640*/  STS.U8 [R0+UR6+0x3840], R34 ;  /* 0x0038402200007988 */ /* 0x0003e80008000006 */
[----:B------:R3:W-:Y:S04]  /*51650*/  STS.U8 [R0+UR6+0x3860], R35 ;  /* 0x0038602300007988 */ /* 0x0007e80008000006 */
[----:B0-----:R-:W2:Y:S04]  /*51660*/  LDL.LU R30, [R1+0x1a28] ;  /* 0x001a2800011e7983 */ /* 0x001ea80000300800 */
[----:B-1----:R-:W2:Y:S04]  /*51670*/  LDL.LU R31, [R1+0x1a24] ;  /* 0x001a2400011f7983 */ /* 0x002ea80000300800 */
[----:B---3--:R-:W3:Y:S04]  /*51680*/  LDL.LU R32, [R1+0x1a20] ;  /* 0x001a200001207983 */ /* 0x008ee80000300800 */
[----:B----4-:R-:W4:Y:S04]  /*51690*/  LDL.LU R33, [R1+0x1a1c] ;  /* 0x001a1c0001217983 */ /* 0x010f280000300800 */
[----:B------:R-:W3:Y:S04]  /*516a0*/  LDL.LU R34, [R1+0x1a18] ;  /* 0x001a180001227983 */ /* 0x000ee80000300800 */
[----:B------:R0:W-:Y:S04]  /*516b0*/  STS.U8 [R0+UR6+0x3800], R36 ;  /* 0x0038002400007988 */ /* 0x0001e80008000006 */
[----:B------:R-:W3:Y:S04]  /*516c0*/  LDL.LU R35, [R1+0x1a14] ;  /* 0x001a140001237983 */ /* 0x000ee80000300800 */
[----:B------:R1:W-:Y:S04]  /*516d0*/  STS.U8 [R0+UR6+0x3820], R49 ;  /* 0x0038203100007988 */ /* 0x0003e80008000006 */
[----:B------:R0:W-:Y:S04]  /*516e0*/  STS.U8 [R0+UR6+0x38c0], R50 ;  /* 0x0038c03200007988 */ /* 0x0001e80008000006 */
[----:B------:R1:W-:Y:S04]  /*516f0*/  STS.U8 [R0+UR6+0x38e0], R51 ;  /* 0x0038e03300007988 */ /* 0x0003e80008000006 */
[----:B------:R1:W-:Y:S04]  /*51700*/  STS.U8 [R0+UR6+0x3880], R52 ;  /* 0x0038803400007988 */ /* 0x0003e80008000006 */
[----:B0-----:R-:W3:Y:S04]  /*51710*/  LDL.LU R36, [R1+0x1a10] ;  /* 0x001a100001247983 */ /* 0x001ee80000300800 */
[----:B-1----:R-:W3:Y:S04]  /*51720*/  LDL.LU R49, [R1+0x1a0c] ;  /* 0x001a0c0001317983 */ /* 0x002ee80000300800 */
[----:B------:R-:W3:Y:S04]  /*51730*/  LDL.LU R50, [R1+0x1978] ;  /* 0x0019780001327983 */ /* 0x000ee80000300800 */
[----:B------:R-:W3:Y:S04]  /*51740*/  LDL.LU R51, [R1+0x1974] ;  /* 0x0019740001337983 */ /* 0x000ee80000300800 */
[----:B------:R-:W3:Y:S04]  /*51750*/  LDL.LU R52, [R1+0x1970] ;  /* 0x0019700001347983 */ /* 0x000ee80000300800 */
[----:B------:R0:W-:Y:S04]  /*51760*/  STS.U8 [R0+UR6+0x38a0], R53 ;  /* 0x0038a03500007988 */ /* 0x0001e80008000006 */
        /* <DEDUP_REMOVED lines=12> */
[----:B0-----:R-:W3:Y:S04]  /*51830*/  LDL.LU R58, [R1+0x1798] ;  /* 0x00179800013a7983 */ /* 0x001ee80000300800 */
[----:B-1----:R-:W3:Y:S04]  /*51840*/  LDL.LU R59, [R1+0x1794] ;  /* 0x00179400013b7983 */ /* 0x002ee80000300800 */
[----:B------:R-:W3:Y:S01]  /*51850*/  LDL.LU R60, [R1+0x1790] ;  /* 0x00179000013c7983 */ /* 0x000ee20000300800 */
[----:B------:R-:W-:-:S04]  /*51860*/  LOP3.LUT R29, R29, 0x1f, RZ, 0xc0, !PT ;  /* 0x0000001f1d1d7812 */ /* 0x000fc800078ec0ff */
[----:B------:R-:W-:Y:S01]  /*51870*/  LOP3.LUT R3, R29, 0x8, RZ, 0x3c, !PT ;  /* 0x000000081d037812 */ /* 0x000fe200078e3cff */
[----:B--2---:R-:W-:Y:S04]  /*51880*/  STL [R1+0x5954], R61 ;  /* 0x0059543d01007387 */ /* 0x004fe80000100800 */
        /* <DEDUP_REMOVED lines=147> */
[----:B------:R-:W-:Y:S04]  /*521c0*/  STS.U8 [R0+UR6+0x3c80], R61 ;  /* 0x003c803d00007988 */ /* 0x000fe80008000006 */
[----:B------:R0:W-:Y:S04]  /*521d0*/  STL [R1+0x5df4], R61 ;  /* 0x005df43d01007387 */ /* 0x0001e80000100800 */
        /* <DEDUP_REMOVED lines=11> */
[----:B------:R0:W-:Y:S04]  /*52290*/  STS.U8 [R3+UR6+0x100], R30 ;  /* 0x0001001e03007988 */ /* 0x0001e80008000006 */
[----:B------:R-:W2:Y:S04]  /*522a0*/  LDL.LU R29, [R1+0x1190] ;  /* 0x00119000011d7983 */ /* 0x000ea80000300800 */
[----:B------:R1:W-:Y:S04]  /*522b0*/  STS.U8 [R3+UR6+0x120], R31 ;  /* 0x0001201f03007988 */ /* 0x0003e80008000006 */
[----:B---3--:R3:W-:Y:S04]  /*522c0*/  STS.U8 [R3+UR6+0x140], R32 ;  /* 0x0001402003007988 */ /* 0x0087e80008000006 */
[----:B----4-:R4:W-:Y:S04]  /*522d0*/  STS.U8 [R3+UR6+0x160], R33 ;  /* 0x0001602103007988 */ /* 0x0109e80008000006 */
        /* <DEDUP_REMOVED lines=31> */
[----:B0-----:R-:W4:Y:S04]  /*524d0*/  LDL.LU R58, [R1+0xd4c] ;  /* 0x000d4c00013a7983 */ /* 0x001f280000300800 */
[----:B-1----:R-:W4:Y:S04]  /*524e0*/  LDL.LU R59, [R1+0x408] ;  /* 0x00040800013b7983 */ /* 0x002f280000300800 */
[----:B------:R-:W4:Y:S04]  /*524f0*/  LDL.LU R60, [R1+0x404] ;  /* 0x00040400013c7983 */ /* 0x000f280000300800 */
[----:B--2---:R0:W-:Y:S04]  /*52500*/  STS.U8 [R3+UR6+0x920], R61 ;  /* 0x0009203d03007988 */ /* 0x0041e80008000006 */
[----:B------:R1:W-:Y:S04]  /*52510*/  STS.U8 [R3+UR6+0x9c0], R4 ;  /* 0x0009c00403007988 */ /* 0x0003e80008000006 */
[----:B------:R2:W-:Y:S04]  /*52520*/  STS.U8 [R3+UR6+0x9e0], R5 ;  /* 0x0009e00503007988 */ /* 0x0005e80008000006 */
[----:B------:R0:W-:Y:S04]  /*52530*/  STS.U8 [R3+UR6+0x980], R6 ;  /* 0x0009800603007988 */ /* 0x0001e80008000006 */
[----:B------:R1:W-:Y:S04]  /*52540*/  STS.U8 [R3+UR6+0x9a0], R7 ;  /* 0x0009a00703007988 */ /* 0x0003e80008000006 */
[----:B------:R2:W-:Y:S04]  /*52550*/  STS.U8 [R3+UR6+0xd60], R8 ;  /* 0x000d600803007988 */ /* 0x0005e80008000006 */
[----:B0-----:R-:W4:Y:S04]  /*52560*/  LDL.LU R61, [R1+0x400] ;  /* 0x00040000013d7983 */ /* 0x001f280000300800 */
[----:B-1----:R-:W4:Y:S04]  /*52570*/  LDL.LU R4, [R1+0x3fc] ;  /* 0x0003fc0001047983 */ /* 0x002f280000300800 */
[----:B--2---:R-:W2:Y:S04]  /*52580*/  LDL.LU R5, [R1+0x3f8] ;  /* 0x0003f80001057983 */ /* 0x004ea80000300800 */
[----:B------:R-:W2:Y:S04]  /*52590*/  LDL.LU R6, [R1+0x3f4] ;  /* 0x0003f40001067983 */ /* 0x000ea80000300800 */
[----:B------:R-:W2:Y:S04]  /*525a0*/  LDL.LU R7, [R1+0x3f0] ;  /* 0x0003f00001077983 */ /* 0x000ea80000300800 */
[----:B------:R0:W-:Y:S04]  /*525b0*/  STS.U8 [R3+UR6+0xd40], R9 ;  /* 0x000d400903007988 */ /* 0x0001e80008000006 */
[----:B------:R-:W2:Y:S04]  /*525c0*/  LDL.LU R8, [R1+0x3ec] ;  /* 0x0003ec0001087983 */ /* 0x000ea80000300800 */
[----:B------:R1:W-:Y:S04]  /*525d0*/  STS.U8 [R3+UR6+0xd20], R10 ;  /* 0x000d200a03007988 */ /* 0x0003e80008000006 */
[----:B------:R0:W-:Y:S04]  /*525e0*/  STS.U8 [R3+UR6+0xd00], R11 ;  /* 0x000d000b03007988 */ /* 0x0001e80008000006 */
[----:B------:R0:W-:Y:S04]  /*525f0*/  STS.U8 [R3+UR6+0xde0], R12 ;  /* 0x000de00c03007988 */ /* 0x0001e80008000006 */
[----:B------:R1:W-:Y:S04]  /*52600*/  STS.U8 [R3+UR6+0xdc0], R2 ;  /* 0x000dc00203007988 */ /* 0x0003e80008000006 */
[----:B------:R3:W-:Y:S04]  /*52610*/  STS.U8 [R3+UR6+0xda0], R29 ;  /* 0x000da01d03007988 */ /* 0x0007e80008000006 */
[----:B0-----:R-:W2:Y:S04]  /*52620*/  LDL.LU R9, [R1+0x388] ;  /* 0x0003880001097983 */ /* 0x001ea80000300800 */
[----:B-1----:R-:W2:Y:S04]  /*52630*/  LDL.LU R10, [R1+0x384] ;  /* 0x00038400010a7983 */ /* 0x002ea80000300800 */
[----:B------:R-:W2:Y:S04]  /*52640*/  LDL.LU R11, [R1+0x380] ;  /* 0x00038000010b7983 */ /* 0x000ea80000300800 */
[----:B------:R-:W2:Y:S04]  /*52650*/  LDL.LU R12, [R1+0x37c] ;  /* 0x00037c00010c7983 */ /* 0x000ea80000300800 */
[----:B------:R-:W2:Y:S04]  /*52660*/  LDL.LU R2, [R1+0x378] ;  /* 0x0003780001027983 */ /* 0x000ea80000300800 */
[----:B------:R0:W-:Y:S04]  /*52670*/  STS.U8 [R3+UR6+0xd80], R30 ;  /* 0x000d801e03007988 */ /* 0x0001e80008000006 */
[----:B---3--:R-:W3:Y:S04]  /*52680*/  LDL.LU R29, [R1+0x374] ;  /* 0x00037400011d7983 */ /* 0x008ee80000300800 */
[----:B------:R1:W-:Y:S04]  /*52690*/  STS.U8 [R3+UR6+0x1100], R31 ;  /* 0x0011001f03007988 */ /* 0x0003e80008000006 */
[----:B------:R0:W-:Y:S04]  /*526a0*/  STS.U8 [R3+UR6+0x1120], R32 ;  /* 0x0011202003007988 */ /* 0x0001e80008000006 */
[----:B----4-:R4:W-:Y:S04]  /*526b0*/  STS.U8 [R3+UR6+0x1140], R33 ;  /* 0x0011402103007988 */ /* 0x0109e80008000006 */
[----:B------:R1:W-:Y:S04]  /*526c0*/  STS.U8 [R3+UR6+0x1160], R34 ;  /* 0x0011602203007988 */ /* 0x0003e80008000006 */
[----:B------:R4:W-:Y:S04]  /*526d0*/  STS.U8 [R3+UR6+0x1180], R35 ;  /* 0x0011802303007988 */ /* 0x0009e80008000006 */
[----:B0-----:R-:W3:Y:S04]  /*526e0*/  LDL.LU R30, [R1+0x370] ;  /* 0x00037000011e7983 */ /* 0x001ee80000300800 */
[----:B-1----:R-:W3:Y:S04]  /*526f0*/  LDL.LU R31, [R1+0x36c] ;  /* 0x00036c00011f7983 */ /* 0x002ee80000300800 */
[----:B------:R-:W3:Y:S04]  /*52700*/  LDL.LU R32, [R1+0x308] ;  /* 0x0003080001207983 */ /* 0x000ee80000300800 */
[----:B----4-:R-:W4:Y:S04]  /*52710*/  LDL.LU R33, [R1+0x304] ;  /* 0x0003040001217983 */ /* 0x010f280000300800 */
[----:B------:R-:W4:Y:S04]  /*52720*/  LDL.LU R34, [R1+0x300] ;  /* 0x0003000001227983 */ /* 0x000f280000300800 */
[----:B------:R0:W-:Y:S04]  /*52730*/  STS.U8 [R3+UR6+0x11a0], R36 ;  /* 0x0011a02403007988 */ /* 0x0001e80008000006 */
[----:B------:R-:W4:Y:S04]  /*52740*/  LDL.LU R35, [R1+0x2fc] ;  /* 0x0002fc0001237983 */ /* 0x000f280000300800 */
        /* <DEDUP_REMOVED lines=25> */
[----:B------:R-:W-:Y:S04]  /*528e0*/  STS.U8 [R3+UR6+0x1900], R61 ;  /* 0x0019003d03007988 */ /* 0x000fe80008000006 */
[----:B------:R-:W-:Y:S04]  /*528f0*/  STS.U8 [R3+UR6+0x1920], R4 ;  /* 0x0019200403007988 */ /* 0x000fe80008000006 */
[----:B--2---:R-:W-:Y:S04]  /*52900*/  STS.U8 [R3+UR6+0x19c0], R5 ;  /* 0x0019c00503007988 */ /* 0x004fe80008000006 */
        /* <DEDUP_REMOVED lines=8> */
[----:B---3--:R-:W-:Y:S04]  /*52990*/  STS.U8 [R3+UR6+0x1dc0], R29 ;  /* 0x001dc01d03007988 */ /* 0x008fe80008000006 */
[----:B------:R-:W-:Y:S04]  /*529a0*/  STS.U8 [R3+UR6+0x1da0], R30 ;  /* 0x001da01e03007988 */ /* 0x000fe80008000006 */
[----:B------:R-:W-:Y:S04]  /*529b0*/  STS.U8 [R3+UR6+0x1d80], R31 ;  /* 0x001d801f03007988 */ /* 0x000fe80008000006 */
[----:B------:R-:W-:Y:S04]  /*529c0*/  STS.U8 [R3+UR6+0x2100], R32 ;  /* 0x0021002003007988 */ /* 0x000fe80008000006 */
[----:B----4-:R-:W-:Y:S04]  /*529d0*/  STS.U8 [R3+UR6+0x2120], R33 ;  /* 0x0021202103007988 */ /* 0x010fe80008000006 */
[----:B------:R-:W-:Y:S04]  /*529e0*/  STS.U8 [R3+UR6+0x2140], R34 ;  /* 0x0021402203007988 */ /* 0x000fe80008000006 */
[----:B------:R-:W-:Y:S04]  /*529f0*/  STS.U8 [R3+UR6+0x2160], R35 ;  /* 0x0021602303007988 */ /* 0x000fe80008000006 */
[----:B------:R-:W-:Y:S04]  /*52a00*/  STS.U8 [R3+UR6+0x2180], R36 ;  /* 0x0021802403007988 */ /* 0x000fe80008000006 */
[----:B------:R0:W-:Y:S04]  /*52a10*/  STS.U8 [R3+UR6+0x21a0], R49 ;  /* 0x0021a03103007988 */ /* 0x0001e80008000006 */
[----:B------:R1:W-:Y:S04]  /*52a20*/  STS.U8 [R3+UR6+0x21c0], R50 ;  /* 0x0021c03203007988 */ /* 0x0003e80008000006 */
[----:B------:R2:W-:Y:S04]  /*52a30*/  STS.U8 [R3+UR6+0x21e0], R51 ;  /* 0x0021e03303007988 */ /* 0x0005e80008000006 */
[----:B------:R3:W-:Y:S04]  /*52a40*/  STS.U8 [R3+UR6+0x2520], R52 ;  /* 0x0025203403007988 */ /* 0x0007e80008000006 */
[----:B0-----:R-:W4:Y:S04]  /*52a50*/  LDL.LU R49, [R1+0x204] ;  /* 0x0002040001317983 */ /* 0x001f280000300800 */
[----:B-1----:R-:W4:Y:S04]  /*52a60*/  LDL.LU R50, [R1+0x200] ;  /* 0x0002000001327983 */ /* 0x002f280000300800 */
[----:B--2---:R-:W2:Y:S04]  /*52a70*/  LDL.LU R51, [R1+0x1fc] ;  /* 0x0001fc0001337983 */ /* 0x004ea80000300800 */
[----:B---3--:R-:W3:Y:S04]  /*52a80*/  LDL.LU R52, [R1+0x1f8] ;  /* 0x0001f80001347983 */ /* 0x008ee80000300800 */
[----:B------:R-:W3:Y:S04]  /*52a90*/  LDL.LU R61, [R1+0x1f4] ;  /* 0x0001f400013d7983 */ /* 0x000ee80000300800 */
        /* <DEDUP_REMOVED lines=33> */
[----:B------:R-:W3:Y:S04]  /*52cb0*/  LDL.LU R60, [R1+0x6c] ;  /* 0x00006c00013c7983 */ /* 0x000ee80000300800 */
[----:B----4-:R0:W-:Y:S04]  /*52cc0*/  STS.U8 [R3+UR6+0x2960], R49 ;  /* 0x0029603103007988 */ /* 0x0101e80008000006 */
[----:B------:R1:W-:Y:S04]  /*52cd0*/  STS.U8 [R3+UR6+0x2900], R50 ;  /* 0x0029003203007988 */ /* 0x0003e80008000006 */
[----:B--2---:R2:W-:Y:S04]  /*52ce0*/  STS.U8 [R3+UR6+0x2920], R51 ;  /* 0x0029203303007988 */ /* 0x0045e80008000006 */
[----:B---3--:R3:W-:Y:S04]  /*52cf0*/  STS.U8 [R3+UR6+0x29c0], R52 ;  /* 0x0029c03403007988 */ /* 0x0087e80008000006 */
[----:B0-----:R-:W4:Y:S04]  /*52d00*/  LDL.LU R49, [R1+0x60e8] ;  /* 0x0060e80001317983 */ /* 0x001f280000300800 */
[----:B-1----:R-:W4:Y:S04]  /*52d10*/  LDL.LU R50, [R1+0x60e4] ;  /* 0x0060e40001327983 */ /* 0x002f280000300800 */
[----:B--2---:R-:W2:Y:S04]  /*52d20*/  LDL.LU R51, [R1+0x60e0] ;  /* 0x0060e00001337983 */ /* 0x004ea80000300800 */
[----:B---3--:R-:W3:Y:S04]  /*52d30*/  LDL.LU R52, [R1+0x60dc] ;  /* 0x0060dc0001347983 */ /* 0x008ee80000300800 */
        /* <DEDUP_REMOVED lines=10> */
[----:B------:R-:W-:Y:S04]  /*52de0*/  STS.U8 [R3+UR6+0x2d80], R2 ;  /* 0x002d800203007988 */ /* 0x000fe80008000006 */
        /* <DEDUP_REMOVED lines=25> */
[----:B0-----:R-:W4:Y:S04]  /*52f80*/  LDL.LU R54, [R1+0x18e8] ;  /* 0x0018e80001367983 */ /* 0x001f280000300800 */
[----:B-1----:R-:W4:Y:S04]  /*52f90*/  LDL.LU R55, [R1+0x18e4] ;  /* 0x0018e40001377983 */ /* 0x002f280000300800 */
[----:B------:R-:W4:Y:S04]  /*52fa0*/  LDL.LU R56, [R1+0x18e0] ;  /* 0x0018e00001387983 */ /* 0x000f280000300800 */
[----:B------:R-:W4:Y:S04]  /*52fb0*/  LDL.LU R57, [R1+0x187c] ;  /* 0x00187c0001397983 */ /* 0x000f280000300800 */
[----:B------:R0:W-:Y:S04]  /*52fc0*/  STS.U8 [R3+UR6+0x3580], R58 ;  /* 0x0035803a03007988 */ /* 0x0001e80008000006 */
[----:B------:R1:W-:Y:S04]  /*52fd0*/  STS.U8 [R3+UR6+0x35e0], R59 ;  /* 0x0035e03b03007988 */ /* 0x0003e80008000006 */
[----:B------:R1:W-:Y:S04]  /*52fe0*/  STS.U8 [R3+UR6+0x35c0], R60 ;  /* 0x0035c03c03007988 */ /* 0x0003e80008000006 */
[----:B0-----:R-:W4:Y:S04]  /*52ff0*/  LDL.LU R58, [R1+0x1718] ;  /* 0x00171800013a7983 */ /* 0x001f280000300800 */
[----:B-1----:R-:W4:Y:S04]  /*53000*/  LDL.LU R59, [R1+0x1714] ;  /* 0x00171400013b7983 */ /* 0x002f280000300800 */
[----:B------:R-:W4:Y:S01]  /*53010*/  LDL.LU R60, [R1+0x1710] ;  /* 0x00171000013c7983 */ /* 0x000f220000300800 */
[----:B------:R-:W-:-:S03]  /*53020*/  LOP3.LUT R2, R0, 0x10, RZ, 0x3c, !PT ;  /* 0x0000001000027812 */ /* 0x000fc600078e3cff */
[----:B---3--:R-:W-:Y:S04]  /*53030*/  STL [R1+0x5df8], R52 ;  /* 0x005df83401007387 */ /* 0x008fe80000100800 */
        /* <DEDUP_REMOVED lines=57> */
[----:B------:R0:W-:Y:S04]  /*533d0*/  STS.U8 [R3+UR6+0x3940], R52 ;  /* 0x0039403403007988 */ /* 0x0001e80008000006 */
[----:B------:R-:W-:Y:S04]  /*533e0*/  STL [R1+0x5fd0], R51 ;  /* 0x005fd03301007387 */ /* 0x000fe80000100800 */
[----:B------:R-:W-:Y:S04]  /*533f0*/  STS.U8 [R3+UR6+0x3960], R51 ;  /* 0x0039603303007988 */ /* 0x000fe80008000006 */
[----:B------:R-:W-:Y:S04]  /*53400*/  STL [R1+0x5fd8], R51 ;  /* 0x005fd83301007387 */ /* 0x000fe80000100800 */
[----:B------:R-:W-:Y:S04]  /*53410*/  STL [R1+0x5fe0], R51 ;  /* 0x005fe03301007387 */ /* 0x000fe80000100800 */
[----:B----4-:R-:W-:Y:S04]  /*53420*/  STS.U8 [R3+UR6+0x3900], R50 ;  /* 0x0039003203007988 */ /* 0x010fe80008000006 */
[----:B------:R-:W-:Y:S04]  /*53430*/  STL [R1+0x5fe8], R51 ;  /* 0x005fe83301007387 */ /* 0x000fe80000100800 */
[----:B------:R-:W-:Y:S04]  /*53440*/  STS.U8 [R3+UR6+0x3920], R49 ;  /* 0x0039203103007988 */ /* 0x000fe80008000006 */
        /* <DEDUP_REMOVED lines=23> */
[----:B------:R1:W-:Y:S04]  /*535c0*/  STS.U8 [R3+UR6+0x3d80], R21 ;  /* 0x003d801503007988 */ /* 0x0003e80008000006 */
        /* <DEDUP_REMOVED lines=12> */
[----:B------:R-:W-:Y:S04]  /*53690*/  STS.U8 [R2+UR6+0x2c0], R32 ;  /* 0x0002c02002007988 */ /* 0x000fe80008000006 */
[----:B0-----:R-:W2:Y:S04]  /*536a0*/  LDL.LU R52, [R1+0x16ec] ;  /* 0x0016ec0001347983 */ /* 0x001ea80000300800 */
[----:B------:R-:W-:Y:S04]  /*536b0*/  STS.U8 [R2+UR6+0x2e0], R33 ;  /* 0x0002e02102007988 */ /* 0x000fe80008000006 */
[----:B------:R-:W3:Y:S04]  /*536c0*/  LDL.LU R61, [R1+0x16e8] ;  /* 0x0016e800013d7983 */ /* 0x000ee80000300800 */
[----:B------:R-:W-:Y:S04]  /*536d0*/  STS.U8 [R2+UR6+0x620], R34 ;  /* 0x0006202202007988 */ /* 0x000fe80008000006 */
[----:B-1----:R-:W4:Y:S04]  /*536e0*/  LDL.LU R3, [R1+0x16e4] ;  /* 0x0016e40001037983 */ /* 0x002f280000300800 */
[----:B------:R-:W-:Y:S04]  /*536f0*/  STS.U8 [R2+UR6+0x600], R35 ;  /* 0x0006002302007988 */ /* 0x000fe80008000006 */
[----:B------:R-:W4:Y:S04]  /*53700*/  LDL.LU R4, [R1+0x16e0] ;  /* 0x0016e00001047983 */ /* 0x000f280000300800 */
[----:B------:R-:W-:Y:S04]  /*53710*/  STS.U8 [R2+UR6+0x660], R36 ;  /* 0x0006602402007988 */ /* 0x000fe80008000006 */
[----:B------:R-:W4:Y:S04]  /*53720*/  LDL.LU R5, [R1+0x16bc] ;  /* 0x0016bc0001057983 */ /* 0x000f280000300800 */
[----:B------:R-:W-:Y:S04]  /*53730*/  STS.U8 [R2+UR6+0x640], R53 ;  /* 0x0006403502007988 */ /* 0x000fe80008000006 */
[----:B------:R-:W4:Y:S04]  /*53740*/  LDL.LU R6, [R1+0x1188] ;  /* 0x0011880001067983 */ /* 0x000f280000300800 */
[----:B------:R-:W-:Y:S04]  /*53750*/  STS.U8 [R2+UR6+0x6a0], R54 ;  /* 0x0006a03602007988 */ /* 0x000fe80008000006 */
[----:B------:R-:W4:Y:S04]  /*53760*/  LDL.LU R7, [R1+0x1184] ;  /* 0x0011840001077983 */ /* 0x000f280000300800 */
[----:B------:R0:W-:Y:S04]  /*53770*/  STS.U8 [R2+UR6+0x680], R55 ;  /* 0x0006803702007988 */ /* 0x0001e80008000006 */
[----:B------:R-:W4:Y:S04]  /*53780*/  LDL.LU R8, [R1+0x1180] ;  /* 0x0011800001087983 */ /* 0x000f280000300800 */
[----:B------:R1:W-:Y:S04]  /*53790*/  STS.U8 [R2+UR6+0x6e0], R56 ;  /* 0x0006e03802007988 */ /* 0x0003e80008000006 */
[----:B------:R1:W-:Y:S04]  /*537a0*/  STS.U8 [R2+UR6+0x6c0], R57 ;  /* 0x0006c03902007988 */ /* 0x0003e80008000006 */
[----:B0-----:R-:W4:Y:S04]  /*537b0*/  LDL.LU R55, [R1+0x117c] ;  /* 0x00117c0001377983 */ /* 0x001f280000300800 */
[----:B-1----:R-:W4:Y:S04]  /*537c0*/  LDL.LU R56, [R1+0x1178] ;  /* 0x0011780001387983 */ /* 0x002f280000300800 */
        /* <DEDUP_REMOVED lines=33> */
[----:B------:R-:W-:Y:S04]  /*539e0*/  STS.U8 [R2+UR6+0xe80], R10 ;  /* 0x000e800a02007988 */ /* 0x000fe80008000006 */
[----:B------:R-:W-:Y:S04]  /*539f0*/  STS.U8 [R2+UR6+0x1200], R11 ;  /* 0x0012000b02007988 */ /* 0x000fe80008000006 */
[----:B------:R-:W-:Y:S04]  /*53a00*/  STS.U8 [R2+UR6+0x1220], R12 ;  /* 0x0012200c02007988 */ /* 0x000fe80008000006 */
[----:B------:R-:W-:Y:S04]  /*53a10*/  STS.U8 [R2+UR6+0x1240], R29 ;  /* 0x0012401d02007988 */ /* 0x000fe80008000006 */
[----:B------:R-:W-:Y:S04]  /*53a20*/  STS.U8 [R2+UR6+0x1260], R30 ;  /* 0x0012601e02007988 */ /* 0x000fe80008000006 */
[----:B0-----:R-:W3:Y:S04]  /*53a30*/  LDL.LU R55, [R1+0xcac] ;  /* 0x000cac0001377983 */ /* 0x001ee80000300800 */
[----:B-1----:R-:W4:Y:S04]  /*53a40*/  LDL.LU R56, [R1+0x3e8] ;  /* 0x0003e80001387983 */ /* 0x002f280000300800 */
[----:B--2---:R-:W2:Y:S04]  /*53a50*/  LDL.LU R57, [R1+0x3e4] ;  /* 0x0003e40001397983 */ /* 0x004ea80000300800 */
[----:B------:R-:W-:Y:S04]  /*53a60*/  STS.U8 [R2+UR6+0x1280], R31 ;  /* 0x0012801f02007988 */ /* 0x000fe80008000006 */
[----:B------:R-:W-:Y:S04]  /*53a70*/  STS.U8 [R2+UR6+0x12a0], R32 ;  /* 0x0012a02002007988 */ /* 0x000fe80008000006 */
[----:B------:R-:W2:Y:S04]  /*53a80*/  LDL.LU R52, [R1+0x3e0] ;  /* 0x0003e00001347983 */ /* 0x000ea80000300800 */
        /* <DEDUP_REMOVED lines=12> */
[----:B------:R0:W-:Y:S04]  /*53b50*/  STS.U8 [R2+UR6+0x16a0], R58 ;  /* 0x0016a03a02007988 */ /* 0x0001e80008000006 */
[----:B------:R-:W2:Y:S04]  /*53b60*/  LDL.LU R8, [R1+0x364] ;  /* 0x0003640001087983 */ /* 0x000ea80000300800 */
[----:B------:R1:W-:Y:S04]  /*53b70*/  STS.U8 [R2+UR6+0x1680], R59 ;  /* 0x0016803b02007988 */ /* 0x0003e80008000006 */
[----:B------:R1:W-:Y:S04]  /*53b80*/  STS.U8 [R2+UR6+0x16e0], R60 ;  /* 0x0016e03c02007988 */ /* 0x0003e80008000006 */
[----:B0-----:R-:W2:Y:S04]  /*53b90*/  LDL.LU R58, [R1+0x360] ;  /* 0x00036000013a7983 */ /* 0x001ea80000300800 */
[----:B-1----:R-:W2:Y:S04]  /*53ba0*/  LDL.LU R59, [R1+0x35c] ;  /* 0x00035c00013b7983 */ /* 0x002ea80000300800 */
        /* <DEDUP_REMOVED lines=15> */
[----:B---3--:R0:W-:Y:S04]  /*53ca0*/  STS.U8 [R2+UR6+0x16c0], R55 ;  /* 0x0016c03702007988 */ /* 0x0081e80008000006 */
[----:B----4-:R1:W-:Y:S04]  /*53cb0*/  STS.U8 [R2+UR6+0x1a40], R56 ;  /* 0x001a403802007988 */ /* 0x0103e80008000006 */
[----:B--2---:R2:W-:Y:S04]  /*53cc0*/  STS.U8 [R2+UR6+0x1a60], R57 ;  /* 0x001a603902007988 */ /* 0x0045e80008000006 */
[----:B------:R-:W-:Y:S04]  /*53cd0*/  STS.U8 [R2+UR6+0x1a00], R52 ;  /* 0x001a003402007988 */ /* 0x000fe80008000006 */
[----:B------:R-:W-:Y:S04]  /*53ce0*/  STS.U8 [R2+UR6+0x1a20], R61 ;  /* 0x001a203d02007988 */ /* 0x000fe80008000006 */
[----:B------:R-:W-:Y:S04]  /*53cf0*/  STS.U8 [R2+UR6+0x1ac0], R3 ;  /* 0x001ac00302007988 */ /* 0x000fe80008000006 */
[----:B------:R-:W-:Y:S04]  /*53d00*/  STS.U8 [R2+UR6+0x1ae0], R4 ;  /* 0x001ae00402007988 */ /* 0x000fe80008000006 */
[----:B0-----:R-:W3:Y:S04]  /*53d10*/  LDL.LU R55, [R1+0x25c] ;  /* 0x00025c0001377983 */ /* 0x001ee80000300800 */
[----:B------:R-:W-:Y:S04]  /*53d20*/  STS.U8 [R2+UR6+0x1a80], R5 ;  /* 0x001a800502007988 */ /* 0x000fe80008000006 */
[----:B------:R-:W-:Y:S04]  /*53d30*/  STS.U8 [R2+UR6+0x1aa0], R6 ;  /* 0x001aa00602007988 */ /* 0x000fe80008000006 */
[----:B-1----:R-:W4:Y:S04]  /*53d40*/  LDL.LU R56, [R1+0x258] ;  /* 0x0002580001387983 */ /* 0x002f280000300800 */
[----:B--2---:R-:W2:Y:S04]  /*53d50*/  LDL.LU R57, [R1+0x254] ;  /* 0x0002540001397983 */ /* 0x004ea80000300800 */
[----:B------:R-:W-:Y:S04]  /*53d60*/  STS.U8 [R2+UR6+0x1e60], R7 ;  /* 0x001e600702007988 */ /* 0x000fe80008000006 */
[----:B------:R-:W-:Y:S04]  /*53d70*/  STS.U8 [R2+UR6+0x1e40], R8 ;  /* 0x001e400802007988 */ /* 0x000fe80008000006 */
[----:B------:R0:W-:Y:S04]  /*53d80*/  STS.U8 [R2+UR6+0x1e20], R58 ;  /* 0x001e203a02007988 */ /* 0x0001e80008000006 */
[----:B------:R1:W-:Y:S04]  /*53d90*/  STS.U8 [R2+UR6+0x1e00], R59 ;  /* 0x001e003b02007988 */ /* 0x0003e80008000006 */
[----:B------:R1:W-:Y:S04]  /*53da0*/  STS.U8 [R2+UR6+0x1ee0], R60 ;  /* 0x001ee03c02007988 */ /* 0x0003e80008000006 */
[----:B0-----:R-:W2:Y:S04]  /*53db0*/  LDL.LU R58, [R1+0x250] ;  /* 0x00025000013a7983 */ /* 0x001ea80000300800 */
[----:B-1----:R-:W2:Y:S04]  /*53dc0*/  LDL.LU R59, [R1+0x24c] ;  /* 0x00024c00013b7983 */ /* 0x002ea80000300800 */
[----:B------:R-:W2:Y:S04]  /*53dd0*/  LDL.LU R60, [R1+0x1e8] ;  /* 0x0001e800013c7983 */ /* 0x000ea80000300800 */
        /* <DEDUP_REMOVED lines=36> */
[----:B---3--:R0:W-:Y:S04]  /*54020*/  STS.U8 [R2+UR6+0x2640], R55 ;  /* 0x0026403702007988 */ /* 0x0081e80008000006 */
[----:B----4-:R1:W-:Y:S04]  /*54030*/  STS.U8 [R2+UR6+0x26a0], R56 ;  /* 0x0026a03802007988 */ /* 0x0103e80008000006 */
[----:B--2---:R2:W-:Y:S04]  /*54040*/  STS.U8 [R2+UR6+0x2680], R57 ;  /* 0x0026803902007988 */ /* 0x0045e80008000006 */
[----:B0-----:R-:W3:Y:S04]  /*54050*/  LDL.LU R55, [R1+0xcc] ;  /* 0x0000cc0001377983 */ /* 0x001ee80000300800 */
[----:B-1----:R-:W4:Y:S04]  /*54060*/  LDL.LU R56, [R1+0x68] ;  /* 0x0000680001387983 */ /* 0x002f280000300800 */
[----:B--2---:R-:W2:Y:S04]  /*54070*/  LDL.LU R57, [R1+0x64] ;  /* 0x0000640001397983 */ /* 0x004ea80000300800 */
[----:B------:R0:W-:Y:S04]  /*54080*/  STS.U8 [R2+UR6+0x26e0], R58 ;  /* 0x0026e03a02007988 */ /* 0x0001e80008000006 */
[----:B------:R1:W-:Y:S04]  /*54090*/  STS.U8 [R2+UR6+0x26c0], R59 ;  /* 0x0026c03b02007988 */ /* 0x0003e80008000006 */
[----:B------:R1:W-:Y:S04]  /*540a0*/  STS.U8 [R2+UR6+0x2a40], R60 ;  /* 0x002a403c02007988 */ /* 0x0003e80008000006 */
[----:B0-----:R-:W2:Y:S04]  /*540b0*/  LDL.LU R58, [R1+0x60] ;  /* 0x00006000013a7983 */ /* 0x001ea80000300800 */
[----:B-1----:R-:W2:Y:S04]  /*540c0*/  LDL.LU R59, [R1+0x5c] ;  /* 0x00005c00013b7983 */ /* 0x002ea80000300800 */
[----:B------:R-:W2:Y:S04]  /*540d0*/  LDL.LU R60, [R1+0x58] ;  /* 0x00005800013c7983 */ /* 0x000ea80000300800 */
        /* <DEDUP_REMOVED lines=74> */
[----:B------:R-:W2:Y:S01]  /*54580*/  LDL.LU R12, [R1+0x1168] ;  /* 0x00116800010c7983 */ /* 0x000ea20000300800 */
[----:B------:R-:W-:-:S03]  /*54590*/  LOP3.LUT R0, R0, 0x18, RZ, 0x3c, !PT ;  /* 0x0000001800007812 */ /* 0x000fc600078e3cff */
[----:B0-----:R-:W2:Y:S04]  /*545a0*/  LDL.LU R2, [R1+0x1164] ;  /* 0x0011640001027983 */ /* 0x001ea80000300800 */
        /* <DEDUP_REMOVED lines=76> */
[----:B0-----:R-:W2:Y:S04]  /*54a70*/  LDL.LU R54, [R1+0x2c0] ;  /* 0x0002c00001367983 */ /* 0x001ea80000300800 */
        /* <DEDUP_REMOVED lines=14> */
[----:B------:R-:W-:Y:S04]  /*54b60*/  STS.U8 [R0+UR6+0x17a0], R52 ;  /* 0x0017a03400007988 */ /* 0x000fe80008000006 */
[----:B------:R-:W-:Y:S04]  /*54b70*/  STS.U8 [R0+UR6+0x1780], R61 ;  /* 0x0017803d00007988 */ /* 0x000fe80008000006 */
[----:B------:R0:W-:Y:S04]  /*54b80*/  STS.U8 [R0+UR6+0x17e0], R3 ;  /* 0x0017e00300007988 */ /* 0x0001e80008000006 */
[----:B------:R-:W-:Y:S04]  /*54b90*/  STS.U8 [R0+UR6+0x17c0], R4 ;  /* 0x0017c00400007988 */ /* 0x000fe80008000006 */
[----:B0-----:R-:W2:Y:S04]  /*54ba0*/  LDL.LU R50, [R1+0x244] ;  /* 0x0002440001327983 */ /* 0x001ea80000300800 */
[----:B-1----:R-:W2:Y:S04]  /*54bb0*/  LDL.LU R51, [R1+0x240] ;  /* 0x0002400001337983 */ /* 0x002ea80000300800 */
[----:B------:R-:W2:Y:S04]  /*54bc0*/  LDL.LU R3, [R1+0x23c] ;  /* 0x00023c0001037983 */ /* 0x000ea80000300800 */
        /* <DEDUP_REMOVED lines=109> */
[----:B------:R0:W-:Y:S04]  /*552a0*/  STS.U8 [R0+UR6+0x33c0], R4 ;  /* 0x0033c00400007988 */ /* 0x0001e80008000006 */
[----:B------:R1:W-:Y:S04]  /*552b0*/  STS.U8 [R0+UR6+0x33e0], R5 ;  /* 0x0033e00500007988 */ /* 0x0003e80008000006 */
[----:B0-----:R-:W3:Y:S01]  /*552c0*/  LDL R4, [R1+0x4d48] ;  /* 0x004d480001047983 */ /* 0x001ee20000100800 */
[----:B-1----:R-:W0:Y:S02]  /*552d0*/  S2R R5, SR_TID.X ;  /* 0x0000000000057919 */ /* 0x002e240000002100 */
[----:B0-----:R-:W-:-:S02]  /*552e0*/  LOP3.LUT R52, R5, 0x1f, RZ, 0xc0, !PT ;  /* 0x0000001f05347812 */ /* 0x001fc400078ec0ff */
[----:B------:R-:W3:Y:S02]  /*552f0*/  LDL R5, [R1+0x4d44] ;  /* 0x004d440001057983 */ /* 0x000ee40000100800 */
[----:B------:R-:W-:-:S04]  /*55300*/  LOP3.LUT R61, R52, 0x20, RZ, 0xfc, !PT ;  /* 0x00000020343d7812 */ /* 0x000fc800078efcff */
[CC--:B------:R-:W-:Y:S02]  /*55310*/  ISETP.GE.AND P3, PT, R61.reuse, R2.reuse, PT ;  /* 0x000000023d00720c */ /* 0x0c0fe40003f66270 */
[----:B------:R-:W-:Y:S01]  /*55320*/  PRMT R51, RZ, 0x7610, R51 ;  /* 0x00007610ff337816 */ /* 0x000fe20000000033 */
[----:B--2---:R-:W-:Y:S04]  /*55330*/  STS.U8 [R0+UR6+0x3720], R60 ;  /* 0x0037203c00007988 */ /* 0x004fe80008000006 */
[----:B------:R-:W-:Y:S04]  /*55340*/  STS.U8 [R0+UR6+0x3700], R59 ;  /* 0x0037003b00007988 */ /* 0x000fe80008000006 */
[----:B------:R-:W-:Y:S04]  /*55350*/  STS.U8 [R0+UR6+0x3760], R58 ;  /* 0x0037603a00007988 */ /* 0x000fe80008000006 */
[----:B------:R-:W-:Y:S04]  /*55360*/  STS.U8 [R0+UR6+0x3740], R57 ;  /* 0x0037403900007988 */ /* 0x000fe80008000006 */
[----:B----4-:R-:W-:Y:S04]  /*55370*/  STS.U8 [R0+UR6+0x37a0], R56 ;  /* 0x0037a03800007988 */ /* 0x010fe80008000006 */
[----:B---3--:R-:W-:Y:S04]  /*55380*/  STS.U8 [R0+UR6+0x3780], R55 ;  /* 0x0037803700007988 */ /* 0x008fe80008000006 */
        /* <DEDUP_REMOVED lines=17> */
[----:B------:R0:W-:Y:S01]  /*554a0*/  STS.U8 [R0+UR6+0x3f80], R3 ;  /* 0x003f800300007988 */ /* 0x0001e20008000006 */
[----:B------:R-:W-:Y:S06]  /*554b0*/  BAR.SYNC.DEFER_BLOCKING 0x0 ;  /* 0x0000000000007b1d */ /* 0x000fec0000010000 */
[----:B0-----:R-:W2:Y:S04]  /*554c0*/  LDL.LU R0, [R1+0x606c] ;  /* 0x00606c0001007983 */ /* 0x001ea80000300800 */
[----:B------:R-:W3:Y:S01]  /*554d0*/  @!P3 LDG.E.U8 R51, desc[UR4][R4.64] ;  /* 0x000000040433b981 */ /* 0x000ee2000c1e1100 */
[----:B------:R-:W-:-:S03]  /*554e0*/  ISETP.GE.AND P0, PT, R61, R2, PT ;  /* 0x000000023d00720c */ /* 0x000fc60003f06270 */
[----:B---3--:R0:W-:Y:S04]  /*554f0*/  STL [R1+0x1a44], R51 ;  /* 0x001a443301007387 */ /* 0x0081e80000100800 */
[----:B0-----:R-:W3:Y:S04]  /*55500*/  LDL.LU R51, [R1+0x6068] ;  /* 0x0060680001337983 */ /* 0x001ee80000300800 */
[----:B------:R-:W4:Y:S04]  /*55510*/  LDL R4, [R1+0x4d58] ;  /* 0x004d580001047983 */ /* 0x000f280000100800 */
[----:B------:R-:W4:Y:S01]  /*55520*/  LDL R5, [R1+0x4d90] ;  /* 0x004d900001057983 */ /* 0x000f220000100800 */
[----:B--2---:R-:W-:-:S02]  /*55530*/  PRMT R0, RZ, 0x7610, R0 ;  /* 0x00007610ff007816 */ /* 0x004fc40000000000 */
[----:B----4-:R-:W-:-:S04]  /*55540*/  @!P0 LOP3.LUT R5, R5, R4, RZ, 0x3c, !PT ;  /* 0x0000000405058212 */ /* 0x010fc800078e3cff */
[----:B------:R-:W-:-:S04]  /*55550*/  @!P0 LOP3.LUT R4, R5, R4, RZ, 0x3c, !PT ;  /* 0x0000000405048212 */ /* 0x000fc800078e3cff */
[----:B------:R-:W-:-:S05]  /*55560*/  @!P0 LOP3.LUT R5, R5, R4, RZ, 0x3c, !PT ;  /* 0x0000000405058212 */ /* 0x000fca00078e3cff */
[----:B------:R-:W2:Y:S01]  /*55570*/  @!P0 LDG.E.U8 R0, desc[UR4][R4.64] ;  /* 0x0000000404008981 */ /* 0x000ea2000c1e1100 */
[----:B------:R-:W-:-:S03]  /*55580*/  ISETP.GE.AND P1, PT, R61, R2, PT ;  /* 0x000000023d00720c */ /* 0x000fc60003f26270 */
[----:B--2---:R0:W-:Y:S04]  /*55590*/  STL [R1+0x1a40], R0 ;  /* 0x001a400001007387 */ /* 0x0041e80000100800 */
[----:B0-----:R-:W2:Y:S04]  /*555a0*/  LDL.LU R0, [R1+0x6064] ;  /* 0x0060640001007983 */ /* 0x001ea80000300800 */
[----:B------:R-:W4:Y:S04]  /*555b0*/  LDL R4, [R1+0x4380] ;  /* 0x0043800001047983 */ /* 0x000f280000100800 */
[----:B------:R-:W4:Y:S01]  /*555c0*/  LDL R5, [R1+0x4d80] ;  /* 0x004d800001057983 */ /* 0x000f220000100800 */
[----:B---3--:R-:W-:-:S02]  /*555d0*/  PRMT R51, RZ, 0x7610, R51 ;  /* 0x00007610ff337816 */ /* 0x008fc40000000033 */
[----:B----4-:R-:W-:-:S04]  /*555e0*/  @!P1 LOP3.LUT R5, R5, R4, RZ, 0x3c, !PT ;  /* 0x0000000405059212 */ /* 0x010fc800078e3cff */
[----:B------:R-:W-:-:S04]  /*555f0*/  @!P1 LOP3.LUT R4, R5, R4, RZ, 0x3c, !PT ;  /* 0x0000000405049212 */ /* 0x000fc800078e3cff */
[----:B------:R-:W-:-:S05]  /*55600*/  @!P1 LOP3.LUT R5, R5, R4, RZ, 0x3c, !PT ;  /* 0x0000000405059212 */ /* 0x000fca00078e3cff */
        /* <DEDUP_REMOVED lines=1495> */
[----:B------:R-:W4:Y:S02]  /*5b380*/  LDL R5, [R1+0x4cd0] ;  /* 0x004cd00001057983 */ /* 0x000f240000100800 */
[----:B----4-:R-:W-:-:S02]  /*5b390*/  @!P0 LOP3.LUT R5, R5, R4, RZ, 0x3c, !PT ;  /* 0x0000000405058212 */ /* 0x010fc400078e3cff */
[----:B--2---:R-:W-:Y:S02]  /*5b3a0*/  PRMT R0, RZ, 0x7610, R0 ;  /* 0x00007610ff007816 */ /* 0x004fe40000000000 */
        /* <DEDUP_REMOVED lines=8> */
[----:B------:R-:W-:-:S02]  /*5b430*/  PRMT R3, RZ, 0x7610, R3 ;  /* 0x00007610ff037816 */ /* 0x000fc40000000003 */
[----:B----4-:R-:W-:-:S04]  /*5b440*/  @!P3 LOP3.LUT R5, R5, R4, RZ, 0x3c, !PT ;  /* 0x000000040505b212 */ /* 0x010fc800078e3cff */
[----:B------:R-:W-:-:S04]  /*5b450*/  @!P3 LOP3.LUT R4, R5, R4, RZ, 0x3c, !PT ;  /* 0x000000040504b212 */ /* 0x000fc800078e3cff */
[----:B------:R-:W-:-:S05]  /*5b460*/  @!P3 LOP3.LUT R5, R5, R4, RZ, 0x3c, !PT ;  /* 0x000000040505b212 */ /* 0x000fca00078e3cff */
[----:B------:R0:W4:Y:S04]  /*5b470*/  @!P3 LDG.E.U8 R3, desc[UR4][R4.64] ;  /* 0x000000040403b981 */ /* 0x000128000c1e1100 */
[----:B------:R-:W0:Y:S04]  /*5b480*/  LDL R4, [R1+0x4cec] ;  /* 0x004cec0001047983 */ /* 0x000e280000100800 */
[----:B------:R-:W0:Y:S01]  /*5b490*/  LDL R5, [R1+0x4cf0] ;  /* 0x004cf00001057983 */ /* 0x000e220000100800 */
[----:B------:R-:W-:Y:S02]  /*5b4a0*/  ISETP.GE.AND P1, PT, R61, R2, PT ;  /* 0x000000023d00720c */ /* 0x000fe40003f26270 */
[----:B--2---:R-:W-:-:S11]  /*5b4b0*/  PRMT R0, RZ, 0x7610, R0 ;  /* 0x00007610ff007816 */ /* 0x004fd60000000000 */
[----:B0-----:R-:W-:-:S04]  /*5b4c0*/  @!P1 LOP3.LUT R5, R5, R4, RZ, 0x3c, !PT ;  /* 0x0000000405059212 */ /* 0x001fc800078e3cff */
[----:B------:R-:W-:-:S04]  /*5b4d0*/  @!P1 LOP3.LUT R4, R5, R4, RZ, 0x3c, !PT ;  /* 0x0000000405049212 */ /* 0x000fc800078e3cff */
[----:B------:R-:W-:-:S05]  /*5b4e0*/  @!P1 LOP3.LUT R5, R5, R4, RZ, 0x3c, !PT ;  /* 0x0000000405059212 */ /* 0x000fca00078e3cff */
[----:B------:R-:W2:Y:S04]  /*5b4f0*/  @!P1 LDG.E.U8 R0, desc[UR4][R4.64] ;  /* 0x0000000404009981 */ /* 0x000ea8000c1e1100 */
[----:B----4-:R0:W-:Y:S04]  /*5b500*/  STL [R1+0x10e4], R3 ;  /* 0x0010e40301007387 */ /* 0x0101e80000100800 */
[----:B0-----:R-:W4:Y:S04]  /*5b510*/  LDL R3, [R1+0x4d20] ;  /* 0x004d200001037983 */ /* 0x001f280000100800 */
[----:B--2---:R0:W-:Y:S04]  /*5b520*/  STL [R1+0x10dc], R0 ;  /* 0x0010dc0001007387 */ /* 0x0041e80000100800 */
[----:B0-----:R-:W2:Y:S04]  /*5b530*/  LDL.LU R0, [R1+0x5e04] ;  /* 0x005e040001007983 */ /* 0x001ea80000300800 */
[----:B------:R-:W2:Y:S04]  /*5b540*/  LDL R4, [R1+0x4cfc] ;  /* 0x004cfc0001047983 */ /* 0x000ea80000100800 */
[----:B------:R-:W2:Y:S01]  /*5b550*/  LDL R5, [R1+0x4d00] ;  /* 0x004d000001057983 */ /* 0x000ea20000100800 */
[----:B------:R-:W-:-:S02]  /*5b560*/  ISETP.GE.AND P2, PT, R61, R2, PT ;  /* 0x000000023d00720c */ /* 0x000fc40003f46270 */
[----:B---3--:R-:W-:-:S11]  /*5b570*/  PRMT R51, RZ, 0x7610, R51 ;  /* 0x00007610ff337816 */ /* 0x008fd60000000033 */
[----:B--2---:R-:W-:-:S04]  /*5b580*/  @!P2 LOP3.LUT R5, R5, R4, RZ, 0x3c, !PT ;  /* 0x000000040505a212 */ /* 0x004fc800078e3cff */
[----:B------:R-:W-:-:S04]  /*5b590*/  @!P2 LOP3.LUT R4, R5, R4, RZ, 0x3c, !PT ;  /* 0x000000040504a212 */ /* 0x000fc800078e3cff */
[----:B------:R-:W-:-:S05]  /*5b5a0*/  @!P2 LOP3.LUT R5, R5, R4, RZ, 0x3c, !PT ;  /* 0x000000040505a212 */ /* 0x000fca00078e3cff */
[----:B------:R-:W2:Y:S01]  /*5b5b0*/  @!P2 LDG.E.U8 R51, desc[UR4][R4.64] ;  /* 0x000000040433a981 */ /* 0x000ea2000c1e1100 */
[----:B------:R-:W-:-:S03]  /*5b5c0*/  ISETP.GE.AND P4, PT, R61, R2, PT ;  /* 0x000000023d00720c */ /* 0x000fc60003f86270 */
[----:B--2---:R0:W-:Y:S04]  /*5b5d0*/  STL [R1+0x10d8], R51 ;  /* 0x0010d83301007387 */ /* 0x0041e80000100800 */
[----:B0-----:R-:W2:Y:S04]  /*5b5e0*/  LDL.LU R51, [R1+0x5e00] ;  /* 0x005e000001337983 */ /* 0x001ea80000300800 */
[----:B------:R-:W3:Y:S04]  /*5b5f0*/  LDL R4, [R1+0x4d0c] ;  /* 0x004d0c0001047983 */ /* 0x000ee80000100800 */
[----:B------:R-:W3:Y:S01]  /*5b600*/  LDL R5, [R1+0x4d10] ;  /* 0x004d100001057983 */ /* 0x000ee20000100800 */
[----:B------:R-:W-:-:S02]  /*5b610*/  PRMT R0, RZ, 0x7610, R0 ;  /* 0x00007610ff007816 */ /* 0x000fc40000000000 */
[----:B---3--:R-:W-:-:S04]  /*5b620*/  @!P4 LOP3.LUT R5, R5, R4, RZ, 0x3c, !PT ;  /* 0x000000040505c212 */ /* 0x008fc800078e3cff */
[----:B------:R-:W-:-:S04]  /*5b630*/  @!P4 LOP3.LUT R4, R5, R4, RZ, 0x3c, !PT ;  /* 0x000000040504c212 */ /* 0x000fc800078e3cff */
[----:B------:R-:W-:-:S05]  /*5b640*/  @!P4 LOP3.LUT R5, R5, R4, RZ, 0x3c, !PT ;  /* 0x000000040505c212 */ /* 0x000fca00078e3cff */
[----:B------:R-:W3:Y:S01]  /*5b650*/  @!P4 LDG.E.U8 R0, desc[UR4][R4.64] ;  /* 0x000000040400c981 */ /* 0x000ee2000c1e1100 */
[-C--:B------:R-:W-:Y:S02]  /*5b660*/  ISETP.GE.AND P2, PT, R52, R2.reuse, PT ;  /* 0x000000023400720c */ /* 0x080fe40003f46270 */
[CC--:B------:R-:W-:Y:S02]  /*5b670*/  ISETP.GE.AND P0, PT, R61.reuse, R2.reuse, PT ;  /* 0x000000023d00720c */ /* 0x0c0fe40003f06270 */
[CC--:B------:R-:W-:Y:S02]  /*5b680*/  ISETP.GE.AND P1, PT, R61.reuse, R2.reuse, PT ;  /* 0x000000023d00720c */ /* 0x0c0fe40003f26270 */
[CC--:B------:R-:W-:Y:S02]  /*5b690*/  ISETP.GE.AND P4, PT, R61.reuse, R2.reuse, PT ;  /* 0x000000023d00720c */ /* 0x0c0fe40003f86270 */
[CC--:B------:R-:W-:Y:S02]  /*5b6a0*/  ISETP.GE.AND P5, PT, R61.reuse, R2.reuse, PT ;  /* 0x000000023d00720c */ /* 0x0c0fe40003fa6270 */
[----:B------:R-:W-:-:S02]  /*5b6b0*/  ISETP.GE.AND P6, PT, R61, R2, PT ;  /* 0x000000023d00720c */ /* 0x000fc40003fc6270 */
[----:B------:R-:W-:Y:S01]  /*5b6c0*/  ISETP.GE.AND P3, PT, R61, R2, PT ;  /* 0x000000023d00720c */ /* 0x000fe20003f66270 */
[----:B---3--:R0:W-:Y:S04]  /*5b6d0*/  STL [R1+0x10d4], R0 ;  /* 0x0010d40001007387 */ /* 0x0081e80000100800 */
[----:B0-----:R-:W3:Y:S04]  /*5b6e0*/  LDL.LU R0, [R1+0x5dfc] ;  /* 0x005dfc0001007983 */ /* 0x001ee80000300800 */
[----:B------:R-:W2:Y:S04]  /*5b6f0*/  LDL.LU R52, [R1+0x5df8] ;  /* 0x005df80001347983 */ /* 0x000ea80000300800 */
[----:B------:R-:W2:Y:S04]  /*5b700*/  LDL.LU R61, [R1+0x5df4] ;  /* 0x005df400013d7983 */ /* 0x000ea80000300800 */
[----:B------:R-:W4:Y:S02]  /*5b710*/  LDL R2, [R1+0x4d1c] ;  /* 0x004d1c0001027983 */ /* 0x000f240000100800 */
[----:B----4-:R-:W-:-:S02]  /*5b720*/  @!P0 LOP3.LUT R3, R3, R2, RZ, 0x3c, !PT ;  /* 0x0000000203038212 */ /* 0x010fc400078e3cff */
[----:B---3--:R-:W-:Y:S02]  /*5b730*/  PRMT R0, RZ, 0x7610, R0 ;  /* 0x00007610ff007816 */ /* 0x008fe40000000000 */
[----:B------:R-:W-:-:S04]  /*5b740*/  @!P0 LOP3.LUT R2, R3, R2, RZ, 0x3c, !PT ;  /* 0x0000000203028212 */ /* 0x000fc800078e3cff */
[----:B------:R-:W-:-:S05]  /*5b750*/  @!P0 LOP3.LUT R3, R3, R2, RZ, 0x3c, !PT ;  /* 0x0000000203038212 */ /* 0x000fca00078e3cff */
[----:B------:R-:W3:Y:S04]  /*5b760*/  @!P0 LDG.E.U8 R0, desc[UR4][R2.64] ;  /* 0x0000000402008981 */ /* 0x000ee8000c1e1100 */
        /* <DEDUP_REMOVED lines=8> */
[----:B------:R-:W2:Y:S04]  /*5b7f0*/  @!P1 LDG.E.U8 R61, desc[UR4][R2.64] ;  /* 0x00000004023d9981 */ /* 0x000ea8000c1e1100 */
        /* <DEDUP_REMOVED lines=2655> */
[----:B---3--:R0:W-:Y:S04]  /*65df0*/  STL [R1], R0 ;  /* 0x0000000001007387 */ /* 0x0081e80000100800 */
[----:B0-----:R-:W3:Y:S04]  /*65e00*/  LDL.LU R0, [R1+0x5950] ;  /* 0x0059500001007983 */ /* 0x001ee80000300800 */
[----:B------:R-:W4:Y:S04]  /*65e10*/  LDL R2, [R1+0x5164] ;  /* 0x0051640001027983 */ /* 0x000f280000100800 */
[----:B------:R-:W4:Y:S01]  /*65e20*/  LDL R3, [R1+0x519c] ;  /* 0x00519c0001037983 */ /* 0x000f220000100800 */
[----:B--2---:R-:W-:-:S02]  /*65e30*/  PRMT R61, RZ, 0x7610, R61 ;  /* 0x00007610ff3d7816 */ /* 0x004fc4000000003d */
[----:B----4-:R-:W-:-:S04]  /*65e40*/  @!P3 LOP3.LUT R3, R3, R2, RZ, 0x3c, !PT ;  /* 0x000000020303b212 */ /* 0x010fc800078e3cff */
[----:B------:R-:W-:-:S04]  /*65e50*/  @!P3 LOP3.LUT R2, R3, R2, RZ, 0x3c, !PT ;  /* 0x000000020302b212 */ /* 0x000fc800078e3cff */
[----:B------:R-:W-:-:S05]  /*65e60*/  @!P3 LOP3.LUT R3, R3, R2, RZ, 0x3c, !PT ;  /* 0x000000020303b212 */ /* 0x000fca00078e3cff */
[----:B------:R0:W2:Y:S04]  /*65e70*/  @!P3 LDG.E.U8 R61, desc[UR4][R2.64] ;  /* 0x00000004023db981 */ /* 0x0000a8000c1e1100 */
[----:B------:R-:W0:Y:S04]  /*65e80*/  LDL R2, [R1+0x5170] ;  /* 0x0051700001027983 */ /* 0x000e280000100800 */
[----:B------:R-:W0:Y:S01]  /*65e90*/  LDL R3, [R1+0x5198] ;  /* 0x0051980001037983 */ /* 0x000e220000100800 */
[----:B------:R-:W-:Y:S02]  /*65ea0*/  PRMT R60, RZ, 0x7610, R60 ;  /* 0x00007610ff3c7816 */ /* 0x000fe4000000003c */
[----:B0-----:R-:W-:-:S04]  /*65eb0*/  @!P2 LOP3.LUT R3, R3, R2, RZ, 0x3c, !PT ;  /* 0x000000020303a212 */ /* 0x001fc800078e3cff */
[----:B------:R-:W-:-:S04]  /*65ec0*/  @!P2 LOP3.LUT R2, R3, R2, RZ, 0x3c, !PT ;  /* 0x000000020302a212 */ /* 0x000fc800078e3cff */
[----:B------:R-:W-:-:S05]  /*65ed0*/  @!P2 LOP3.LUT R3, R3, R2, RZ, 0x3c, !PT ;  /* 0x000000020303a212 */ /* 0x000fca00078e3cff */
[----:B------:R0:W4:Y:S04]  /*65ee0*/  @!P2 LDG.E.U8 R60, desc[UR4][R2.64] ;  /* 0x00000004023ca981 */ /* 0x000128000c1e1100 */
[----:B------:R-:W0:Y:S04]  /*65ef0*/  LDL R2, [R1+0x5174] ;  /* 0x0051740001027983 */ /* 0x000e280000100800 */
[----:B------:R-:W0:Y:S01]  /*65f00*/  LDL R3, [R1+0x51ac] ;  /* 0x0051ac0001037983 */ /* 0x000e220000100800 */
[----:B------:R-:W-:Y:S02]  /*65f10*/  PRMT R59, RZ, 0x7610, R59 ;  /* 0x00007610ff3b7816 */ /* 0x000fe4000000003b */
[----:B0-----:R-:W-:-:S04]  /*65f20*/  @!P3 LOP3.LUT R3, R3, R2, RZ, 0x3c, !PT ;  /* 0x000000020303b212 */ /* 0x001fc800078e3cff */
        /* <DEDUP_REMOVED lines=387> */
[----:B------:R0:W3:Y:S04]  /*67760*/  @!P2 LDG.E.U8 R5, desc[UR4][R2.64] ;  /* 0x000000040205a981 */ /* 0x0000e8000c1e1100 */
[----:B--2---:R1:W-:Y:S04]  /*67770*/  STL [R1+0x9490], R61 ;  /* 0x0094903d01007387 */ /* 0x0043e80000100800 */
[----:B----4-:R-:W-:Y:S04]  /*67780*/  STL [R1+0x948c], R60 ;  /* 0x00948c3c01007387 */ /* 0x010fe80000100800 */
        /* <DEDUP_REMOVED lines=27> */
[----:B---3--:R-:W3:Y:S04]  /*67940*/  LDS.U8 R11, [R0+UR6+0x210] ;  /* 0x00021006000b7984 */ /* 0x008ee80008000000 */
[----:B------:R-:W4:Y:S04]  /*67950*/  LDS.U8 R4, [R0+UR6+0x318] ;  /* 0x0003180600047984 */ /* 0x000f280008000000 */
[----:B------:R-:W3:Y:S04]  /*67960*/  LDS.U8 R6, [R0+UR6+0x8] ;  /* 0x0000080600067984 */ /* 0x000ee80008000000 */
[----:B0-----:R-:W-:Y:S04]  /*67970*/  LDS.U8 R3, [R0+UR6] ;  /* 0x0000000600037984 */ /* 0x001fe80008000000 */
[----:B------:R-:W-:Y:S01]  /*67980*/  LDS.U8 R2, [R0+UR6+0x108] ;  /* 0x0001080600027984 */ /* 0x000fe20008000000 */
[----:B-1----:R-:W0:Y:S01]  /*67990*/  S2R R61, SR_TID.X ;  /* 0x00000000003d7919 */ /* 0x002e220000002100 */
[----:B--2---:R-:W1:Y:S02]  /*679a0*/  S2R R54, SR_TID.X ;  /* 0x0000000000367919 */ /* 0x004e640000002100 */
[----:B---3--:R-:W-:Y:S04]  /*679b0*/  STL [R1+0x3188], R11 ;  /* 0x0031880b01007387 */ /* 0x008fe80000100800 */
[----:B------:R-:W2:Y:S04]  /*679c0*/  LDS.U8 R11, [R0+UR6+0x100] ;  /* 0x00010006000b7984 */ /* 0x000ea80008000000 */
[----:B----4-:R-:W-:Y:S04]  /*679d0*/  STL [R1+0x3184], R4 ;  /* 0x0031840401007387 */ /* 0x010fe80000100800 */
[----:B------:R-:W3:Y:S04]  /*679e0*/  LDS.U8 R4, [R0+UR6+0x218] ;  /* 0x0002180600047984 */ /* 0x000ee80008000000 */
[----:B------:R-:W-:Y:S04]  /*679f0*/  STL [R1+0x1a4c], R6 ;  /* 0x001a4c0601007387 */ /* 0x000fe80000100800 */
[----:B------:R-:W4:Y:S04]  /*67a00*/  LDS.U8 R6, [R0+UR6+0x310] ;  /* 0x0003100600067984 */ /* 0x000f280008000000 */
[----:B--2---:R-:W-:Y:S04]  /*67a10*/  STL [R1+0x1a48], R11 ;  /* 0x001a480b01007387 */ /* 0x004fe80000100800 */
[----:B------:R-:W2:Y:S04]  /*67a20*/  LDS.U8 R11, [R0+UR6+0x1000] ;  /* 0x00100006000b7984 */ /* 0x000ea80008000000 */
[----:B---3--:R-:W-:Y:S04]  /*67a30*/  STL [R1+0x3190], R4 ;  /* 0x0031900401007387 */ /* 0x008fe80000100800 */
[----:B------:R-:W3:Y:S04]  /*67a40*/  LDS.U8 R4, [R0+UR6+0x1108] ;  /* 0x0011080600047984 */ /* 0x000ee80008000000 */
[----:B----4-:R-:W-:Y:S04]  /*67a50*/  STL [R1+0x318c], R6 ;  /* 0x00318c0601007387 */ /* 0x010fe80000100800 */
        /* <DEDUP_REMOVED lines=231> */
[----:B---3--:R3:W-:Y:S04]  /*688d0*/  STL [R1+0x5684], R4 ;  /* 0x0056840401007387 */ /* 0x0087e80000100800 */
[----:B----4-:R-:W-:Y:S01]  /*688e0*/  STL [R1+0x5490], R6 ;  /* 0x0054900601007387 */ /* 0x010fe20000100800 */
[----:B---3--:R-:W-:-:S03]  /*688f0*/  LOP3.LUT R4, R0, 0x20, RZ, 0x3c, !PT ;  /* 0x0000002000047812 */ /* 0x008fc600078e3cff */
[----:B------:R-:W3:Y:S04]  /*68900*/  LDS.U8 R6, [R0+UR6+0x3288] ;  /* 0x0032880600067984 */ /* 0x000ee80008000000 */
[----:B------:R-:W-:Y:S04]  /*68910*/  LDS.U8 R12, [R4+UR6+0x3288] ;  /* 0x00328806040c7984 */ /* 0x000fe80008000000 */
[----:B--2---:R-:W-:Y:S04]  /*68920*/  STL [R1+0x548c], R11 ;  /* 0x00548c0b01007387 */ /* 0x004fe80000100800 */
[----:B------:R-:W-:Y:S04]  /*68930*/  STL [R1+0x5960], R0 ;  /* 0x0059600001007387 */ /* 0x000fe80000100800 */
[----:B------:R-:W2:Y:S04]  /*68940*/  LDS.U8 R11, [R0+UR6+0x3380] ;  /* 0x00338006000b7984 */ /* 0x000ea80008000000 */
[----:B------:R-:W-:Y:S04]  /*68950*/  LDS.U8 R0, [R4+UR6+0x108] ;  /* 0x0001080604007984 */ /* 0x000fe80008000000 */
[----:B---3--:R-:W-:Y:S04]  /*68960*/  STL [R1+0x5690], R6 ;  /* 0x0056900601007387 */ /* 0x008fe80000100800 */
[----:B------:R-:W3:Y:S04]  /*68970*/  LDS.U8 R6, [R4+UR6] ;  /* 0x0000000604067984 */ /* 0x000ee80008000000 */
[----:B--2---:R-:W-:Y:S04]  /*68980*/  STL [R1+0x568c], R11 ;  /* 0x00568c0b01007387 */ /* 0x004fe80000100800 */
[----:B------:R-:W2:Y:S04]  /*68990*/  LDS.U8 R11, [R4+UR6+0x210] ;  /* 0x00021006040b7984 */ /* 0x000ea80008000000 */
[----:B---3--:R-:W-:Y:S04]  /*689a0*/  STL [R1+0x1a84], R6 ;  /* 0x001a840601007387 */ /* 0x008fe80000100800 */
        /* <DEDUP_REMOVED lines=243> */
[----:B--2---:R0:W-:Y:S02]  /*698e0*/  STL [R1+0x56c8], R11 ;  /* 0x0056c80b01007387 */ /* 0x0041e40000100800 */
[----:B0-----:R-:W-:-:S02]  /*698f0*/  SHF.R.U32.HI R11, RZ, 0x2, R61 ;  /* 0x00000002ff0b7819 */ /* 0x001fc4000001163d */
[----:B---3--:R-:W-:Y:S02]  /*69900*/  STL [R1+0x56c4], R6 ;  /* 0x0056c40601007387 */ /* 0x008fe40000100800 */
[----:B------:R-:W-:Y:S02]  /*69910*/  SGXT.U32 R11, R11, 0x3 ;  /* 0x000000030b0b781a */ /* 0x000fe40000000000 */
[----:B------:R-:W0:Y:S04]  /*69920*/  LDS.U8 R6, [R4+UR6+0x3190] ;  /* 0x0031900604067984 */ /* 0x000e280008000000 */
[----:B----4-:R2:W-:Y:S02]  /*69930*/  STL [R1+0x54d0], R0 ;  /* 0x0054d00001007387 */ /* 0x0105e40000100800 */
[----:B--2---:R-:W-:-:S05]  /*69940*/  LOP3.LUT R0, R61, 0x3, RZ, 0xc0, !PT ;  /* 0x000000033d007812 */ /* 0x004fca00078ec0ff */
[----:B------:R-:W-:-:S05]  /*69950*/  IMAD R0, R0, 0x420, RZ ;  /* 0x0000042000007824 */ /* 0x000fca00078e02ff */
[----:B------:R-:W-:Y:S02]  /*69960*/  LOP3.LUT R0, R0, R11, RZ, 0xfc, !PT ;  /* 0x0000000b00007212 */ /* 0x000fe400078efcff */
[----:B------:R-:W2:Y:S02]  /*69970*/  LDS.U8 R11, [R4+UR6+0x3380] ;  /* 0x00338006040b7984 */ /* 0x000ea40008000000 */
[----:B------:R-:W-:-:S05]  /*69980*/  LOP3.LUT R0, R0, 0x40, RZ, 0x3c, !PT ;  /* 0x0000004000007812 */ /* 0x000fca00078e3cff */
[----:B------:R-:W-:Y:S04]  /*69990*/  LDS.U8 R4, [R0+UR6+0x108] ;  /* 0x0001080600047984 */ /* 0x000fe80008000000 */
[----:B0-----:R-:W-:Y:S04]  /*699a0*/  STL [R1+0x54cc], R6 ;  /* 0x0054cc0601007387 */ /* 0x001fe80000100800 */
[----:B------:R-:W0:Y:S04]  /*699b0*/  LDS.U8 R6, [R0+UR6] ;  /* 0x0000000600067984 */ /* 0x000e280008000000 */
[----:B------:R-:W-:Y:S04]  /*699c0*/  STL [R1+0x56d0], R12 ;  /* 0x0056d00c01007387 */ /* 0x000fe80000100800 */
[----:B------:R-:W-:Y:S04]  /*699d0*/  LDS.U8 R12, [R0+UR6+0x3190] ;  /* 0x00319006000c7984 */ /* 0x000fe80008000000 */
[----:B--2---:R-:W-:Y:S04]  /*699e0*/  STL [R1+0x56cc], R11 ;  /* 0x0056cc0b01007387 */ /* 0x004fe80000100800 */
[----:B------:R-:W2:Y:S04]  /*699f0*/  LDS.U8 R11, [R0+UR6+0x210] ;  /* 0x00021006000b7984 */ /* 0x000ea80008000000 */
[----:B0-----:R-:W-:Y:S04]  /*69a00*/  STL [R1+0x1b04], R6 ;  /* 0x001b040601007387 */ /* 0x001fe80000100800 */
[----:B------:R-:W0:Y:S04]  /*69a10*/  LDS.U8 R6, [R0+UR6+0x318] ;  /* 0x0003180600067984 */ /* 0x000e280008000000 */
[----:B------:R-:W-:Y:S04]  /*69a20*/  STL [R1+0x1b00], R4 ;  /* 0x001b000401007387 */ /* 0x000fe80000100800 */
[----:B------:R-:W3:Y:S04]  /*69a30*/  LDS.U8 R4, [R0+UR6+0x8] ;  /* 0x0000080600047984 */ /* 0x000ee80008000000 */
[----:B--2---:R-:W-:Y:S04]  /*69a40*/  STL [R1+0x3214], R11 ;  /* 0x0032140b01007387 */ /* 0x004fe80000100800 */
[----:B------:R-:W2:Y:S04]  /*69a50*/  LDS.U8 R11, [R0+UR6+0x100] ;  /* 0x00010006000b7984 */ /* 0x000ea80008000000 */
[----:B0-----:R-:W-:Y:S04]  /*69a60*/  STL [R1+0x3210], R6 ;  /* 0x0032100601007387 */ /* 0x001fe80000100800 */
[----:B------:R-:W0:Y:S04]  /*69a70*/  LDS.U8 R6, [R0+UR6+0x218] ;  /* 0x0002180600067984 */ /* 0x000e280008000000 */
[----:B---3--:R-:W-:Y:S04]  /*69a80*/  STL [R1+0x1b0c], R4 ;  /* 0x001b0c0401007387 */ /* 0x008fe80000100800 */
        /* <DEDUP_REMOVED lines=230> */
[----:B------:R-:W-:Y:S04]  /*6a8f0*/  LDS.U8 R11, [R0+UR6+0x3388] ;  /* 0x00338806000b7984 */ /* 0x000fe80008000000 */
[----:B0-----:R-:W-:Y:S04]  /*6a900*/  STL [R1+0x5508], R6 ;  /* 0x0055080601007387 */ /* 0x001fe80000100800 */
[----:B------:R-:W0:Y:S04]  /*6a910*/  LDS.U8 R6, [R0+UR6+0x3280] ;  /* 0x0032800600067984 */ /* 0x000e280008000000 */
[----:B---3--:R-:W-:Y:S04]  /*6a920*/  STL [R1+0x5504], R4 ;  /* 0x0055040401007387 */ /* 0x008fe80000100800 */
[----:B------:R-:W2:Y:S04]  /*6a930*/  LDS.U8 R4, [R0+UR6+0x3098] ;  /* 0x0030980600047984 */ /* 0x000ea80008000000 */
[----:B0-----:R1:W-:Y:S04]  /*6a940*/  STL [R1+0x5708], R6 ;  /* 0x0057080601007387 */ /* 0x0013e80000100800 */
[----:B------:R-:W-:Y:S04]  /*6a950*/  STL [R1+0x5704], R11 ;  /* 0x0057040b01007387 */ /* 0x000fe80000100800 */
[----:B--2---:R0:W-:Y:S01]  /*6a960*/  STL [R1+0x5510], R4 ;  /* 0x0055100401007387 */ /* 0x0041e20000100800 */
[----:B-1----:R-:W-:-:S03]  /*6a970*/  SHF.R.U32.HI R6, RZ, 0x2, R54 ;  /* 0x00000002ff067819 */ /* 0x002fc60000011636 */
[----:B------:R-:W1:Y:S01]  /*6a980*/  LDS.U8 R11, [R0+UR6+0x3288] ;  /* 0x00328806000b7984 */ /* 0x000e620008000000 */
[----:B------:R-:W-:-:S03]  /*6a990*/  SGXT.U32 R6, R6, 0x3 ;  /* 0x000000030606781a */ /* 0x000fc60000000000 */
[----:B------:R-:W-:Y:S01]  /*6a9a0*/  STL [R1+0x550c], R12 ;  /* 0x00550c0c01007387 */ /* 0x000fe20000100800 */
[----:B0-----:R-:W-:-:S05]  /*6a9b0*/  LOP3.LUT R4, R54, 0x3, RZ, 0xc0, !PT ;  /* 0x0000000336047812 */ /* 0x001fca00078ec0ff */
[----:B------:R-:W-:-:S05]  /*6a9c0*/  IMAD R4, R4, 0x420, RZ ;  /* 0x0000042004047824 */ /* 0x000fca00078e02ff */
[----:B------:R-:W-:Y:S02]  /*6a9d0*/  LOP3.LUT R4, R4, R6, RZ, 0xfc, !PT ;  /* 0x0000000604047212 */ /* 0x000fe400078efcff */
[----:B------:R-:W0:Y:S02]  /*6a9e0*/  LDS.U8 R6, [R0+UR6+0x3380] ;  /* 0x0033800600067984 */ /* 0x000e240008000000 */
[----:B------:R-:W-:-:S05]  /*6a9f0*/  LOP3.LUT R4, R4, 0x60, RZ, 0x3c, !PT ;  /* 0x0000006004047812 */ /* 0x000fca00078e3cff */
[----:B------:R-:W2:Y:S04]  /*6aa00*/  LDS.U8 R0, [R4+UR6] ;  /* 0x0000000604007984 */ /* 0x000ea80008000000 */
[----:B-1----:R-:W-:Y:S04]  /*6aa10*/  STL [R1+0x5710], R11 ;  /* 0x0057100b01007387 */ /* 0x002fe80000100800 */
[----:B------:R-:W1:Y:S04]  /*6aa20*/  LDS.U8 R11, [R4+UR6+0x108] ;  /* 0x00010806040b7984 */ /* 0x000e680008000000 */
[----:B0-----:R-:W-:Y:S04]  /*6aa30*/  STL [R1+0x570c], R6 ;  /* 0x00570c0601007387 */ /* 0x001fe80000100800 */
[----:B------:R-:W0:Y:S04]  /*6aa40*/  LDS.U8 R6, [R4+UR6+0x210] ;  /* 0x0002100604067984 */ /* 0x000e280008000000 */
[----:B--2---:R-:W-:Y:S04]  /*6aa50*/  STL [R1+0x1b44], R0 ;  /* 0x001b440001007387 */ /* 0x004fe80000100800 */
[----:B------:R-:W2:Y:S04]  /*6aa60*/  LDS.U8 R0, [R4+UR6+0x318] ;  /* 0x0003180604007984 */ /* 0x000ea80008000000 */
        /* <DEDUP_REMOVED lines=211> */
[----:B------:R-:W3:Y:S04]  /*6b7a0*/  LDL.LU R59, [R1+0x10ac] ;  /* 0x0010ac00013b7983 */ /* 0x000ee80000300800 */
[----:B------:R-:W-:Y:S04]  /*6b7b0*/  LDS.U8 R11, [R4+UR6+0x1380] ;  /* 0x00138006040b7984 */ /* 0x000fe80008000000 */
[----:B0-----:R-:W-:Y:S04]  /*6b7c0*/  STL [R1+0x3384], R6 ;  /* 0x0033840601007387 */ /* 0x001fe80000100800 */
[----:B------:R-:W4:Y:S04]  /*6b7d0*/  LDL.LU R44, [R1+0x1a44] ;  /* 0x001a4400012c7983 */ /* 0x000f280000300800 */
[----:B--2---:R-:W-:Y:S04]  /*6b7e0*/  STL [R1+0x3180], R0 ;  /* 0x0031800001007387 */ /* 0x004fe80000100800 */
[----:B------:R-:W0:Y:S04]  /*6b7f0*/  LDS.U8 R0, [R4+UR6+0x1190] ;  /* 0x0011900604007984 */ /* 0x000e280008000000 */
[----:B------:R-:W2:Y:S04]  /*6b800*/  LDL.LU R45, [R1+0x10a8] ;  /* 0x0010a800012d7983 */ /* 0x000ea80000300800 */
[----:B------:R-:W2:Y:S04]  /*6b810*/  LDL.LU R46, [R1+0x10c0] ;  /* 0x0010c000012e7983 */ /* 0x000ea80000300800 */
[----:B------:R-:W2:Y:S04]  /*6b820*/  LDL.LU R51, [R1+0xdfc] ;  /* 0x000dfc0001337983 */ /* 0x000ea80000300800 */
[----:B------:R-:W2:Y:S04]  /*6b830*/  LDL.LU R52, [R1+0x10cc] ;  /* 0x0010cc0001347983 */ /* 0x000ea80000300800 */
[----:B------:R-:W2:Y:S04]  /*6b840*/  LDL.LU R53, [R1+0xdf8] ;  /* 0x000df80001357983 */ /* 0x000ea80000300800 */
[----:B------:R-:W2:Y:S04]  /*6b850*/  LDL.LU R60, [R1+0x10d0] ;  /* 0x0010d000013c7983 */ /* 0x000ea80000300800 */
[----:B------:R-:W2:Y:S04]  /*6b860*/  LDL.LU R61, [R1+0xdec] ;  /* 0x000dec00013d7983 */ /* 0x000ea80000300800 */
[----:B------:R-:W-:Y:S04]  /*6b870*/  LDS.U8 R6, [R4+UR6+0x2090] ;  /* 0x0020900604067984 */ /* 0x000fe80008000000 */
[----:B0-----:R-:W-:Y:S04]  /*6b880*/  STL [R1+0x8ad4], R0 ;  /* 0x008ad40001007387 */ /* 0x001fe80000100800 */
[----:B------:R-:W0:Y:S04]  /*6b890*/  LDS.U8 R0, [R4+UR6+0x1288] ;  /* 0x0012880604007984 */ /* 0x000e280008000000 */
[----:B0-----:R-:W-:Y:S04]  /*6b8a0*/  STL [R1+0x3390], R0 ;  /* 0x0033900001007387 */ /* 0x001fe80000100800 */
[----:B------:R-:W0:Y:S04]  /*6b8b0*/  LDS.U8 R0, [R4+UR6+0x2198] ;  /* 0x0021980604007984 */ /* 0x000e280008000000 */
[----:B------:R-:W-:Y:S04]  /*6b8c0*/  STL [R1+0x338c], R11 ;  /* 0x00338c0b01007387 */ /* 0x000fe80000100800 */
[----:B------:R-:W1:Y:S04]  /*6b8d0*/  LDS.U8 R11, [R4+UR6+0x2280] ;  /* 0x00228006040b7984 */ /* 0x000e680008000000 */
[----:B------:R-:W-:Y:S04]  /*6b8e0*/  STL [R1+0x5538], R6 ;  /* 0x0055380601007387 */ /* 0x000fe80000100800 */
[----:B------:R-:W1:Y:S04]  /*6b8f0*/  LDS.U8 R6, [R4+UR6+0x2388] ;  /* 0x0023880604067984 */ /* 0x000e680008000000 */
[----:B0-----:R-:W-:Y:S04]  /*6b900*/  STL [R1+0x5534], R0 ;  /* 0x0055340001007387 */ /* 0x001fe80000100800 */
[----:B------:R-:W0:Y:S04]  /*6b910*/  LDS.U8 R0, [R4+UR6+0x2098] ;  /* 0x0020980604007984 */ /* 0x000e280008000000 */
[----:B-1----:R-:W-:Y:S04]  /*6b920*/  STL [R1+0x5738], R11 ;  /* 0x0057380b01007387 */ /* 0x002fe80000100800 */
        /* <DEDUP_REMOVED lines=14> */
[----:B------:R-:W3:Y:S04]  /*6ba10*/  LDS.U8 R6, [R4+UR6+0x3098] ;  /* 0x0030980604067984 */ /* 0x000ee80008000000 */
[----:B0-----:R-:W-:Y:S04]  /*6ba20*/  STL [R1+0x5748], R0 ;  /* 0x0057480001007387 */ /* 0x001fe80000100800 */
[----:B------:R-:W0:Y:S04]  /*6ba30*/  LDS.U8 R0, [R4+UR6+0x3190] ;  /* 0x0031900604007984 */ /* 0x000e280008000000 */
[----:B-1----:R1:W-:Y:S04]  /*6ba40*/  STL [R1+0x5744], R11 ;  /* 0x0057440b01007387 */ /* 0x0023e80000100800 */
[----:B---3--:R-:W-:Y:S01]  /*6ba50*/  STL [R1+0x5550], R6 ;  /* 0x0055500601007387 */ /* 0x008fe20000100800 */
[----:B-1----:R-:W-:-:S03]  /*6ba60*/  LOP3.LUT R11, R54, 0x1f, RZ, 0xc0, !PT ;  /* 0x0000001f360b7812 */ /* 0x002fc600078ec0ff */
[----:B------:R-:W1:Y:S04]  /*6ba70*/  LDS.U8 R6, [R4+UR6+0x3288] ;  /* 0x0032880604067984 */ /* 0x000e680008000000 */
[----:B0-----:R-:W-:Y:S04]  /*6ba80*/  STL [R1+0x554c], R0 ;  /* 0x00554c0001007387 */ /* 0x001fe80000100800 */
[----:B------:R-:W0:Y:S01]  /*6ba90*/  LDS.U8 R0, [R4+UR6+0x3380] ;  /* 0x0033800604007984 */ /* 0x000e220008000000 */
[----:B------:R-:W-:Y:S06]  /*6baa0*/  BAR.SYNC.DEFER_BLOCKING 0x0 ;  /* 0x0000000000007b1d */ /* 0x000fec0000010000 */
[----:B-1----:R-:W-:Y:S04]  /*6bab0*/  STL [R1+0x5750], R6 ;  /* 0x0057500601007387 */ /* 0x002fe80000100800 */
[----:B------:R1:W-:Y:S04]  /*6bac0*/  STS.U8 [R11+UR6], R59 ;  /* 0x0000003b0b007988 */ /* 0x0003e80008000006 */
[----:B0-----:R0:W-:Y:S04]  /*6bad0*/  STL [R1+0x574c], R0 ;  /* 0x00574c0001007387 */ /* 0x0011e80000100800 */
[----:B------:R-:W3:Y:S04]  /*6bae0*/  LDL.LU R54, [R1+0x10dc] ;  /* 0x0010dc0001367983 */ /* 0x000ee80000300800 */
[----:B-1----:R-:W3:Y:S04]  /*6baf0*/  LDL.LU R59, [R1+0xde8] ;  /* 0x000de800013b7983 */ /* 0x002ee80000300800 */
[----:B0-----:R-:W3:Y:S04]  /*6bb00*/  LDL.LU R0, [R1+0x10e4] ;  /* 0x0010e40001007983 */ /* 0x001ee80000300800 */
        /* <DEDUP_REMOVED lines=11> */
[----:B----4-:R-:W-:Y:S04]  /*6bbc0*/  STS.U8 [R11+UR6+0x20], R44 ;  /* 0x0000202c0b007988 */ /* 0x010fe80008000006 */
[----:B------:R-:W4:Y:S04]  /*6bbd0*/  LDL.LU R29, [R1+0x1110] ;  /* 0x00111000011d7983 */ /* 0x000f280000300800 */
[----:B--2---:R-:W-:Y:S04]  /*6bbe0*/  STS.U8 [R11+UR6+0x40], R45 ;  /* 0x0000402d0b007988 */ /* 0x004fe80008000006 */
        /* <DEDUP_REMOVED lines=20> */
[----:B---3--:R0:W-:Y:S04]  /*6bd30*/  STS.U8 [R11+UR6+0x220], R54 ;  /* 0x000220360b007988 */ /* 0x0081e80008000006 */
[----:B------:R1:W-:Y:S04]  /*6bd40*/  STS.U8 [R11+UR6+0x240], R59 ;  /* 0x0002403b0b007988 */ /* 0x0003e80008000006 */
[----:B------:R-:W-:Y:S04]  /*6bd50*/  STS.U8 [R11+UR6+0x260], R0 ;  /* 0x000260000b007988 */ /* 0x000fe80008000006 */
[----:B0-----:R-:W3:Y:S04]  /*6bd60*/  LDL.LU R54, [R1+0x408] ;  /* 0x0004080001367983 */ /* 0x001ee80000300800 */
[----:B-1----:R-:W3:Y:S04]  /*6bd70*/  LDL.LU R59, [R1+0x1150] ;  /* 0x00115000013b7983 */ /* 0x002ee80000300800 */
        /* <DEDUP_REMOVED lines=11> */
[----:B----4-:R-:W-:Y:S04]  /*6be30*/  STS.U8 [R11+UR6+0x540], R29 ;  /* 0x0005401d0b007988 */ /* 0x010fe80008000006 */
[----:B--2---:R-:W-:Y:S04]  /*6be40*/  STS.U8 [R11+UR6+0x600], R30 ;  /* 0x0006001e0b007988 */ /* 0x004fe80008000006 */
[----:B------:R-:W-:Y:S04]  /*6be50*/  STS.U8 [R11+UR6+0x620], R35 ;  /* 0x000620230b007988 */ /* 0x000fe80008000006 */
[----:B------:R-:W-:Y:S04]  /*6be60*/  STS.U8 [R11+UR6+0x640], R36 ;  /* 0x000640240b007988 */ /* 0x000fe80008000006 */
[----:B------:R-:W-:Y:S04]  /*6be70*/  STS.U8 [R11+UR6+0x660], R37 ;  /* 0x000660250b007988 */ /* 0x000fe80008000006 */
[----:B------:R-:W-:Y:S04]  /*6be80*/  STS.U8 [R11+UR6+0x720], R38 ;  /* 0x000720260b007988 */ /* 0x000fe80008000006 */
[----:B------:R-:W-:Y:S04]  /*6be90*/  STS.U8 [R11+UR6+0x700], R43 ;  /* 0x0007002b0b007988 */ /* 0x000fe80008000006 */
[----:B------:R0:W-:Y:S04]  /*6bea0*/  STS.U8 [R11+UR6+0x760], R60 ;  /* 0x0007603c0b007988 */ /* 0x0001e80008000006 */
[----:B------:R1:W-:Y:S04]  /*6beb0*/  STS.U8 [R11+UR6+0x740], R61 ;  /* 0x0007403d0b007988 */ /* 0x0003e80008000006 */
[----:B0-----:R-:W2:Y:S04]  /*6bec0*/  LDL.LU R60, [R1+0x3fc] ;  /* 0x0003fc00013c7983 */ /* 0x001ea80000300800 */
        /* <DEDUP_REMOVED lines=25> */
[----:B------:R-:W4:Y:S04]  /*6c060*/  LDL.LU R43, [R1+0x3ac] ;  /* 0x0003ac00012b7983 */ /* 0x000f280000300800 */
[----:B---3--:R0:W-:Y:S04]  /*6c070*/  STS.U8 [R11+UR6+0x960], R54 ;  /* 0x000960360b007988 */ /* 0x0081e80008000006 */
[----:B------:R1:W-:Y:S04]  /*6c080*/  STS.U8 [R11+UR6+0x940], R59 ;  /* 0x0009403b0b007988 */ /* 0x0003e80008000006 */
[----:B0-----:R-:W3:Y:S04]  /*6c090*/  LDL.LU R54, [R1+0x11ac] ;  /* 0x0011ac0001367983 */ /* 0x001ee80000300800 */
[----:B-1----:R-:W3:Y:S04]  /*6c0a0*/  LDL.LU R59, [R1+0x3a8] ;  /* 0x0003a800013b7983 */ /* 0x002ee80000300800 */
[----:B------:R-:W3:Y:S04]  /*6c0b0*/  LDL.LU R44, [R1+0x11b0] ;  /* 0x0011b000012c7983 */ /* 0x000ee80000300800 */
[----:B------:R-:W3:Y:S04]  /*6c0c0*/  LDL.LU R45, [R1+0x39c] ;  /* 0x00039c00012d7983 */ /* 0x000ee80000300800 */
[----:B------:R-:W3:Y:S04]  /*6c0d0*/  LDL.LU R46, [R1+0x11bc] ;  /* 0x0011bc00012e7983 */ /* 0x000ee80000300800 */
[----:B------:R-:W3:Y:S04]  /*6c0e0*/  LDL.LU R51, [R1+0x398] ;  /* 0x0003980001337983 */ /* 0x000ee80000300800 */
[----:B------:R-:W3:Y:S04]  /*6c0f0*/  LDL.LU R52, [R1+0x1610] ;  /* 0x0016100001347983 */ /* 0x000ee80000300800 */
[----:B------:R-:W3:Y:S04]  /*6c100*/  LDL.LU R53, [R1+0x38c] ;  /* 0x00038c0001357983 */ /* 0x000ee80000300800 */
[----:B--2---:R0:W-:Y:S04]  /*6c110*/  STS.U8 [R11+UR6+0xa00], R60 ;  /* 0x000a003c0b007988 */ /* 0x0041e80008000006 */
[----:B----4-:R1:W-:Y:S04]  /*6c120*/  STS.U8 [R11+UR6+0xa20], R61 ;  /* 0x000a203d0b007988 */ /* 0x0103e80008000006 */
[----:B0-----:R-:W2:Y:S04]  /*6c130*/  LDL.LU R60, [R1+0x161c] ;  /* 0x00161c00013c7983 */ /* 0x001ea80000300800 */
[----:B-1----:R-:W4:Y:S04]  /*6c140*/  LDL.LU R61, [R1+0x388] ;  /* 0x00038800013d7983 */ /* 0x002f280000300800 */
        /* <DEDUP_REMOVED lines=35> */
[----:B------:R-:W-:Y:S04]  /*6c380*/  STS.U8 [R11+UR6+0xf40], R44 ;  /* 0x000f402c0b007988 */ /* 0x000fe80008000006 */
        /* <DEDUP_REMOVED lines=11> */
[----:B--2---:R0:W-:Y:S04]  /*6c440*/  STS.U8 [R11+UR6+0x1100], R60 ;  /* 0x0011003c0b007988 */ /* 0x0041e80008000006 */
[----:B------:R-:W2:Y:S04]  /*6c450*/  LDL.LU R43, [R1+0x1790] ;  /* 0x00179000012b7983 */ /* 0x000ea80000300800 */
[----:B----4-:R1:W-:Y:S04]  /*6c460*/  STS.U8 [R11+UR6+0x1160], R61 ;  /* 0x0011603d0b007988 */ /* 0x0103e80008000006 */
        /* <DEDUP_REMOVED lines=30> */
[----:B--2---:R-:W-:Y:S04]  /*6c650*/  STS.U8 [R11+UR6+0x1660], R43 ;  /* 0x0016602b0b007988 */ /* 0x004fe80008000006 */
[----:B----4-:R0:W-:Y:S04]  /*6c660*/  STS.U8 [R11+UR6+0x1720], R60 ;  /* 0x0017203c0b007988 */ /* 0x0101e80008000006 */
        /* <DEDUP_REMOVED lines=114> */
[----:B0-----:R-:W3:Y:S04]  /*6cd90*/  LDL.LU R54, [R1+0x218] ;  /* 0x0002180001367983 */ /* 0x001ee80000300800 */
[----:B------:R-:W-:Y:S04]  /*6cda0*/  STS.U8 [R11+UR6+0x2460], R29 ;  /* 0x0024601d0b007988 */ /* 0x000fe80008000006 */
[----:B-1----:R-:W3:Y:S04]  /*6cdb0*/  LDL.LU R59, [R1+0x1a40] ;  /* 0x001a4000013b7983 */ /* 0x002ee80000300800 */
        /* <DEDUP_REMOVED lines=31> */
[----:B0-----:R-:W4:Y:S04]  /*6cfb0*/  LDL.LU R44, [R1+0x160] ;  /* 0x00016000012c7983 */ /* 0x001f280000300800 */
[----:B------:R0:W-:Y:S04]  /*6cfc0*/  STS.U8 [R11+UR6+0x2760], R46 ;  /* 0x0027602e0b007988 */ /* 0x0001e80008000006 */
[----:B-1----:R-:W4:Y:S04]  /*6cfd0*/  LDL.LU R45, [R1+0x15c] ;  /* 0x00015c00012d7983 */ /* 0x002f280000300800 */
[----:B------:R1:W-:Y:S04]  /*6cfe0*/  STS.U8 [R11+UR6+0x2740], R51 ;  /* 0x002740330b007988 */ /* 0x0003e80008000006 */
[----:B0-----:R-:W4:Y:S04]  /*6cff0*/  LDL.LU R46, [R1+0x158] ;  /* 0x00015800012e7983 */ /* 0x001f280000300800 */
[----:B------:R0:W-:Y:S04]  /*6d000*/  STS.U8 [R11+UR6+0x2800], R52 ;  /* 0x002800340b007988 */ /* 0x0001e80008000006 */
[----:B-1----:R-:W4:Y:S04]  /*6d010*/  LDL.LU R51, [R1+0x144] ;  /* 0x0001440001337983 */ /* 0x002f280000300800 */
[----:B------:R1:W-:Y:S04]  /*6d020*/  STS.U8 [R11+UR6+0x2820], R53 ;  /* 0x002820350b007988 */ /* 0x0003e80008000006 */
[----:B0-----:R-:W4:Y:S04]  /*6d030*/  LDL.LU R52, [R1+0x140] ;  /* 0x0001400001347983 */ /* 0x001f280000300800 */
[----:B-1----:R-:W4:Y:S04]  /*6d040*/  LDL.LU R53, [R1+0x13c] ;  /* 0x00013c0001357983 */ /* 0x002f280000300800 */
[----:B---3--:R0:W-:Y:S04]  /*6d050*/  STS.U8 [R11+UR6+0x2840], R54 ;  /* 0x002840360b007988 */ /* 0x0081e80008000006 */
[----:B------:R1:W-:Y:S04]  /*6d060*/  STS.U8 [R11+UR6+0x2860], R59 ;  /* 0x0028603b0b007988 */ /* 0x0003e80008000006 */
[----:B0-----:R-:W3:Y:S04]  /*6d070*/  LDL.LU R54, [R1+0x138] ;  /* 0x0001380001367983 */ /* 0x001ee80000300800 */
[----:B-1----:R-:W3:Y:S04]  /*6d080*/  LDL.LU R59, [R1+0x124] ;  /* 0x00012400013b7983 */ /* 0x002ee80000300800 */
        /* <DEDUP_REMOVED lines=24> */
[----:B0-----:R-:W4:Y:S04]  /*6d210*/  LDL.LU R19, [R1+0x118] ;  /* 0x0001180001137983 */ /* 0x001f280000300800 */
[----:B------:R-:W-:Y:S04]  /*6d220*/  STS.U8 [R11+UR6+0x2e40], R45 ;  /* 0x002e402d0b007988 */ /* 0x000fe80008000006 */
[----:B-1----:R-:W4:Y:S04]  /*6d230*/  LDL.LU R20, [R1+0x104] ;  /* 0x0001040001147983 */ /* 0x002f280000300800 */
[----:B------:R-:W-:Y:S04]  /*6d240*/  STS.U8 [R11+UR6+0x2e60], R46 ;  /* 0x002e602e0b007988 */ /* 0x000fe80008000006 */
[----:B------:R-:W-:Y:S04]  /*6d250*/  STS.U8 [R11+UR6+0x2f20], R51 ;  /* 0x002f20330b007988 */ /* 0x000fe80008000006 */
[----:B------:R-:W-:Y:S04]  /*6d260*/  STS.U8 [R11+UR6+0x2f00], R52 ;  /* 0x002f00340b007988 */ /* 0x000fe80008000006 */
[----:B------:R-:W-:Y:S04]  /*6d270*/  STS.U8 [R11+UR6+0x2f60], R53 ;  /* 0x002f60350b007988 */ /* 0x000fe80008000006 */
[----:B---3--:R-:W-:Y:S04]  /*6d280*/  STS.U8 [R11+UR6+0x2f40], R54 ;  /* 0x002f40360b007988 */ /* 0x008fe80008000006 */
[----:B------:R-:W-:Y:S04]  /*6d290*/  STS.U8 [R11+UR6+0x3000], R59 ;  /* 0x0030003b0b007988 */ /* 0x000fe80008000006 */
[----:B--2---:R-:W-:Y:S04]  /*6d2a0*/  STS.U8 [R11+UR6+0x3020], R60 ;  /* 0x0030203c0b007988 */ /* 0x004fe80008000006 */
[----:B----4-:R0:W-:Y:S04]  /*6d2b0*/  STS.U8 [R11+UR6+0x3040], R61 ;  /* 0x0030403d0b007988 */ /* 0x0101e80008000006 */
        /* <DEDUP_REMOVED lines=22> */
[----:B------:R0:W-:Y:S04]  /*6d420*/  STS.U8 [R11+UR6+0x3120], R20 ;  /* 0x003120140b007988 */ /* 0x0001e80008000006 */
[----:B0-----:R-:W4:Y:S04]  /*6d430*/  LDL.LU R20, [R1+0x54] ;  /* 0x0000540001147983 */ /* 0x001f280000300800 */
        /* <DEDUP_REMOVED lines=50> */
[----:B0-----:R-:W2:Y:S04]  /*6d760*/  LDL.LU R5, [R1+0x10] ;  /* 0x0000100001057983 */ /* 0x001ea80000300800 */
[----:B------:R0:W-:Y:S04]  /*6d770*/  STS.U8 [R11+UR6+0x3660], R20 ;  /* 0x003660140b007988 */ /* 0x0001e80008000006 */
[----:B------:R1:W-:Y:S04]  /*6d780*/  STS.U8 [R11+UR6+0x3720], R19 ;  /* 0x003720130b007988 */ /* 0x0003e80008000006 */
[----:B------:R1:W-:Y:S04]  /*6d790*/  STS.U8 [R11+UR6+0x3700], R14 ;  /* 0x0037000e0b007988 */ /* 0x0003e80008000006 */
[----:B0-----:R-:W3:Y:S04]  /*6d7a0*/  LDL.LU R20, [R1+0x943c] ;  /* 0x00943c0001147983 */ /* 0x001ee80000300800 */
[----:B-1----:R-:W3:Y:S04]  /*6d7b0*/  LDL.LU R19, [R1+0x9438] ;  /* 0x0094380001137983 */ /* 0x002ee80000300800 */
[----:B------:R0:W-:Y:S04]  /*6d7c0*/  STS.U8 [R11+UR6+0x3760], R13 ;  /* 0x0037600d0b007988 */ /* 0x0001e80008000006 */
[----:B------:R-:W3:Y:S04]  /*6d7d0*/  LDL.LU R14, [R1+0x9434] ;  /* 0x00943400010e7983 */ /* 0x000ee80000300800 */
[----:B------:R1:W-:Y:S04]  /*6d7e0*/  STS.U8 [R11+UR6+0x3740], R12 ;  /* 0x0037400c0b007988 */ /* 0x0003e80008000006 */
[----:B0-----:R-:W3:Y:S04]  /*6d7f0*/  LDL.LU R13, [R1+0x9430] ;  /* 0x00943000010d7983 */ /* 0x001ee80000300800 */
[----:B-1----:R-:W3:Y:S04]  /*6d800*/  LDL.LU R12, [R1+0x942c] ;  /* 0x00942c00010c7983 */ /* 0x002ee80000300800 */
[----:B--2---:R-:W-:Y:S04]  /*6d810*/  STS.U8 [R11+UR6+0x3800], R5 ;  /* 0x003800050b007988 */ /* 0x004fe80008000006 */
[----:B------:R0:W-:Y:S04]  /*6d820*/  STS.U8 [R11+UR6+0x3820], R0 ;  /* 0x003820000b007988 */ /* 0x0001e80008000006 */
[----:B------:R1:W-:Y:S04]  /*6d830*/  STS.U8 [R11+UR6+0x3840], R4 ;  /* 0x003840040b007988 */ /* 0x0003e80008000006 */
[----:B------:R2:W-:Y:S04]  /*6d840*/  STS.U8 [R11+UR6+0x3860], R6 ;  /* 0x003860060b007988 */ /* 0x0005e80008000006 */
[----:B0-----:R-:W3:Y:S04]  /*6d850*/  LDL.LU R0, [R1+0x10d4] ;  /* 0x0010d40001007983 */ /* 0x001ee80000300800 */
[----:B-1----:R-:W3:Y:S04]  /*6d860*/  LDL.LU R4, [R1+0xdf0] ;  /* 0x000df00001047983 */ /* 0x002ee80000300800 */
[----:B--2---:R-:W2:Y:S04]  /*6d870*/  LDL.LU R6, [R1+0x10d8] ;  /* 0x0010d80001067983 */ /* 0x004ea80000300800 */
[----:B------:R0:W-:Y:S04]  /*6d880*/  STS.U8 [R11+UR6+0x3920], R58 ;  /* 0x0039203a0b007988 */ /* 0x0001e80008000006 */
[----:B------:R1:W-:Y:S04]  /*6d890*/  STS.U8 [R11+UR6+0x3900], R57 ;  /* 0x003900390b007988 */ /* 0x0003e80008000006 */
[----:B------:R4:W-:Y:S04]  /*6d8a0*/  STS.U8 [R11+UR6+0x3960], R56 ;  /* 0x003960380b007988 */ /* 0x0009e80008000006 */
[----:B0-----:R-:W2:Y:S04]  /*6d8b0*/  LDL.LU R58, [R1+0xdf4] ;  /* 0x000df400013a7983 */ /* 0x001ea80000300800 */
[----:B-1----:R-:W2:Y:S04]  /*6d8c0*/  LDL.LU R57, [R1+0x10c8] ;  /* 0x0010c80001397983 */ /* 0x002ea80000300800 */
[----:B----4-:R-:W4:Y:S04]  /*6d8d0*/  LDL.LU R56, [R1+0x10a0] ;  /* 0x0010a00001387983 */ /* 0x010f280000300800 */
[----:B------:R0:W-:Y:S04]  /*6d8e0*/  STS.U8 [R11+UR6+0x3940], R55 ;  /* 0x003940370b007988 */ /* 0x0001e80008000006 */
[----:B------:R1:W-:Y:S04]  /*6d8f0*/  STS.U8 [R11+UR6+0x3a00], R50 ;  /* 0x003a00320b007988 */ /* 0x0003e80008000006 */
[----:B0-----:R-:W2:Y:S04]  /*6d900*/  LDL.LU R55, [R1+0x10c4] ;  /* 0x0010c40001377983 */ /* 0x001ea80000300800 */
[----:B-1----:R-:W2:Y:S01]  /*6d910*/  LDL.LU R50, [R1+0x10a4] ;  /* 0x0010a40001327983 */ /* 0x002ea20000300800 */
[----:B------:R-:W0:Y:S03]  /*6d920*/  S2R R5, SR_TID.X ;  /* 0x0000000000057919 */ /* 0x000e260000002100 */
[----:B------:R1:W-:Y:S04]  /*6d930*/  STS.U8 [R11+UR6+0x3a20], R49 ;  /* 0x003a20310b007988 */ /* 0x0003e80008000006 */
[----:B-1----:R-:W3:Y:S01]  /*6d940*/  LDL.LU R11, [R1+0x9428] ;  /* 0x00942800010b7983 */ /* 0x002ee20000300800 */
[----:B0-----:R-:W-:-:S05]  /*6d950*/  LOP3.LUT R49, R5, 0x1f, RZ, 0xc0, !PT ;  /* 0x0000001f05317812 */ /* 0x001fca00078ec0ff */
        /* <DEDUP_REMOVED lines=35> */
[----:B------:R-:W3:Y:S01]  /*6db90*/  LDL.LU R32, [R1+0x1114] ;  /* 0x0011140001207983 */ /* 0x000ee20000300800 */
[----:B------:R-:W-:-:S03]  /*6dba0*/  LOP3.LUT R5, R49, 0x10, RZ, 0x3c, !PT ;  /* 0x0000001031057812 */ /* 0x000fc600078e3cff */
        /* <DEDUP_REMOVED lines=9> */
[----:B--2---:R0:W-:Y:S04]  /*6dc40*/  STS.U8 [R5+UR6+0x80], R50 ;  /* 0x0000803205007988 */ /* 0x0041e80008000006 */
[----:B------:R1:W-:Y:S04]  /*6dc50*/  STS.U8 [R5+UR6+0xa0], R55 ;  /* 0x0000a03705007988 */ /* 0x0003e80008000006 */
[----:B----4-:R2:W-:Y:S04]  /*6dc60*/  STS.U8 [R5+UR6+0xc0], R56 ;  /* 0x0000c03805007988 */ /* 0x0105e80008000006 */
[----:B0-----:R-:W4:Y:S04]  /*6dc70*/  LDL.LU R50, [R1+0x1138] ;  /* 0x0011380001327983 */ /* 0x001f280000300800 */
[----:B-1----:R-:W4:Y:S04]  /*6dc80*/  LDL.LU R55, [R1+0x414] ;  /* 0x0004140001377983 */ /* 0x002f280000300800 */
[----:B------:R0:W-:Y:S04]  /*6dc90*/  STS.U8 [R5+UR6+0xe0], R57 ;  /* 0x0000e03905007988 */ /* 0x0001e80008000006 */
[----:B--2---:R-:W2:Y:S04]  /*6dca0*/  LDL.LU R56, [R1+0x1144] ;  /* 0x0011440001387983 */ /* 0x004ea80000300800 */
[----:B------:R1:W-:Y:S04]  /*6dcb0*/  STS.U8 [R5+UR6+0x1a0], R58 ;  /* 0x0001a03a05007988 */ /* 0x0003e80008000006 */
[----:B0-----:R-:W2:Y:S04]  /*6dcc0*/  LDL.LU R57, [R1+0x410] ;  /* 0x0004100001397983 */ /* 0x001ea80000300800 */
[----:B---3--:R0:W-:Y:S04]  /*6dcd0*/  STS.U8 [R5+UR6+0x180], R0 ;  /* 0x0001800005007988 */ /* 0x0081e80008000006 */
[----:B-1----:R-:W3:Y:S04]  /*6dce0*/  LDL.LU R58, [R1+0x1148] ;  /* 0x00114800013a7983 */ /* 0x002ee80000300800 */
[----:B------:R1:W-:Y:S04]  /*6dcf0*/  STS.U8 [R5+UR6+0x1e0], R4 ;  /* 0x0001e00405007988 */ /* 0x0003e80008000006 */
[----:B0-----:R-:W3:Y:S04]  /*6dd00*/  LDL.LU R0, [R1+0x404] ;  /* 0x0004040001007983 */ /* 0x001ee80000300800 */
[----:B------:R0:W-:Y:S04]  /*6dd10*/  STS.U8 [R5+UR6+0x1c0], R6 ;  /* 0x0001c00605007988 */ /* 0x0001e80008000006 */
[----:B-1----:R-:W3:Y:S04]  /*6dd20*/  LDL.LU R4, [R1+0x1154] ;  /* 0x0011540001047983 */ /* 0x002ee80000300800 */
[----:B0-----:R-:W3:Y:S04]  /*6dd30*/  LDL.LU R6, [R1+0x400] ;  /* 0x0004000001067983 */ /* 0x001ee80000300800 */
        /* <DEDUP_REMOVED lines=9> */
[----:B------:R0:W-:Y:S04]  /*6ddd0*/  STS.U8 [R5+UR6+0x380], R16 ;  /* 0x0003801005007988 */ /* 0x0001e80008000006 */
[----:B-1----:R-:W3:Y:S04]  /*6dde0*/  LDL.LU R15, [R1+0x1168] ;  /* 0x00116800010f7983 */ /* 0x002ee80000300800 */
        /* <DEDUP_REMOVED lines=34> */
[----:B----4-:R0:W-:Y:S04]  /*6e010*/  STS.U8 [R5+UR6+0x7c0], R50 ;  /* 0x0007c03205007988 */ /* 0x0101e80008000006 */
[----:B-1----:R-:W4:Y:S04]  /*6e020*/  LDL.LU R49, [R1+0x11b4] ;  /* 0x0011b40001317983 */ /* 0x002f280000300800 */
[----:B------:R1:W-:Y:S04]  /*6e030*/  STS.U8 [R5+UR6+0x880], R55 ;  /* 0x0008803705007988 */ /* 0x0003e80008000006 */
[----:B0-----:R-:W4:Y:S04]  /*6e040*/  LDL.LU R50, [R1+0x3a0] ;  /* 0x0003a00001327983 */ /* 0x001f280000300800 */
[----:B--2---:R0:W-:Y:S04]  /*6e050*/  STS.U8 [R5+UR6+0x8a0], R56 ;  /* 0x0008a03805007988 */ /* 0x0041e80008000006 */
[----:B-1----:R-:W2:Y:S04]  /*6e060*/  LDL.LU R55, [R1+0x11b8] ;  /* 0x0011b80001377983 */ /* 0x002ea80000300800 */
        /* <DEDUP_REMOVED lines=8> */
[----:B------:R1:W-:Y:S04]  /*6e0f0*/  STS.U8 [R5+UR6+0x9e0], R6 ;  /* 0x0009e00605007988 */ /* 0x0003e80008000006 */
[----:B0-----:R-:W3:Y:S04]  /*6e100*/  LDL.LU R4, [R1+0x384] ;  /* 0x0003840001047983 */ /* 0x001ee80000300800 */
[----:B-1----:R-:W3:Y:S04]  /*6e110*/  LDL.LU R6, [R1+0x1644] ;  /* 0x0016440001067983 */ /* 0x002ee80000300800 */
[----:B------:R0:W-:Y:S04]  /*6e120*/  STS.U8 [R5+UR6+0x9c0], R7 ;  /* 0x0009c00705007988 */ /* 0x0001e80008000006 */
        /* <DEDUP_REMOVED lines=102> */
[----:B----4-:R1:W-:Y:S04]  /*6e790*/  STS.U8 [R5+UR6+0x16e0], R48 ;  /* 0x0016e03005007988 */ /* 0x0103e80008000006 */
[----:B0-----:R-:W4:Y:S04]  /*6e7a0*/  LDL.LU R47, [R1+0x1974] ;  /* 0x00197400012f7983 */ /* 0x001f280000300800 */
[----:B------:R0:W-:Y:S04]  /*6e7b0*/  STS.U8 [R5+UR6+0x17a0], R49 ;  /* 0x0017a03105007988 */ /* 0x0001e80008000006 */
[----:B-1----:R-:W4:Y:S04]  /*6e7c0*/  LDL.LU R48, [R1+0x2b0] ;  /* 0x0002b00001307983 */ /* 0x002f280000300800 */
[----:B--2---:R1:W-:Y:S04]  /*6e7d0*/  STS.U8 [R5+UR6+0x1780], R50 ;  /* 0x0017803205007988 */ /* 0x0043e80008000006 */
[----:B0-----:R-:W2:Y:S04]  /*6e7e0*/  LDL.LU R49, [R1+0x1978] ;  /* 0x0019780001317983 */ /* 0x001ea80000300800 */
[----:B------:R0:W-:Y:S04]  /*6e7f0*/  STS.U8 [R5+UR6+0x17e0], R55 ;  /* 0x0017e03705007988 */ /* 0x0001e80008000006 */
[----:B-1----:R-:W2:Y:S04]  /*6e800*/  LDL.LU R50, [R1+0x2a4] ;  /* 0x0002a40001327983 */ /* 0x002ea80000300800 */
[----:B---3--:R1:W-:Y:S04]  /*6e810*/  STS.U8 [R5+UR6+0x17c0], R56 ;  /* 0x0017c03805007988 */ /* 0x0083e80008000006 */
        /* <DEDUP_REMOVED lines=155> */
[----:B------:R-:W-:Y:S04]  /*6f1d0*/  STS.U8 [R5+UR6+0x2de0], R42 ;  /* 0x002de02a05007988 */ /* 0x000fe80008000006 */
[----:B--2---:R-:W-:Y:S04]  /*6f1e0*/  STS.U8 [R5+UR6+0x2dc0], R47 ;  /* 0x002dc02f05007988 */ /* 0x004fe80008000006 */
[----:B------:R-:W-:Y:S04]  /*6f1f0*/  STS.U8 [R5+UR6+0x2e80], R48 ;  /* 0x002e803005007988 */ /* 0x000fe80008000006 */
        /* <DEDUP_REMOVED lines=41> */
[----:B---3--:R1:W-:Y:S04]  /*6f490*/  STS.U8 [R5+UR6+0x30e0], R4 ;  /* 0x0030e00405007988 */ /* 0x0083e80008000006 */
        /* <DEDUP_REMOVED lines=22> */
[----:B------:R-:W-:Y:S04]  /*6f600*/  STS.U8 [R5+UR6+0x36c0], R49 ;  /* 0x0036c03105007988 */ /* 0x000fe80008000006 */
[----:B------:R-:W-:Y:S04]  /*6f610*/  STS.U8 [R5+UR6+0x36e0], R50 ;  /* 0x0036e03205007988 */ /* 0x000fe80008000006 */
[----:B------:R-:W-:Y:S04]  /*6f620*/  STS.U8 [R5+UR6+0x37a0], R55 ;  /* 0x0037a03705007988 */ /* 0x000fe80008000006 */
[----:B------:R-:W-:Y:S04]  /*6f630*/  STS.U8 [R5+UR6+0x3780], R56 ;  /* 0x0037803805007988 */ /* 0x000fe80008000006 */
[----:B0-----:R-:W3:Y:S04]  /*6f640*/  LDL.LU R6, [R1+0x9424] ;  /* 0x0094240001067983 */ /* 0x001ee80000300800 */
[----:B------:R-:W-:Y:S04]  /*6f650*/  STS.U8 [R5+UR6+0x37e0], R57 ;  /* 0x0037e03905007988 */ /* 0x000fe80008000006 */
[----:B-1----:R-:W4:Y:S04]  /*6f660*/  LDL.LU R4, [R1+0x9420] ;  /* 0x0094200001047983 */ /* 0x002f280000300800 */
[----:B------:R-:W-:Y:S04]  /*6f670*/  STS.U8 [R5+UR6+0x37c0], R58 ;  /* 0x0037c03a05007988 */ /* 0x000fe80008000006 */
[----:B------:R0:W-:Y:S04]  /*6f680*/  STS.U8 [R5+UR6+0x3880], R0 ;  /* 0x0038800005007988 */ /* 0x0001e80008000006 */
[----:B--2---:R-:W2:Y:S04]  /*6f690*/  LDL.LU R48, [R1+0x5c] ;  /* 0x00005c0001307983 */ /* 0x004ea80000300800 */
[----:B------:R-:W-:Y:S04]  /*6f6a0*/  STS.U8 [R5+UR6+0x38a0], R61 ;  /* 0x0038a03d05007988 */ /* 0x000fe80008000006 */
[----:B0-----:R-:W2:Y:S04]  /*6f6b0*/  LDL.LU R0, [R1+0x58] ;  /* 0x0000580001007983 */ /* 0x001ea80000300800 */
        /* <DEDUP_REMOVED lines=30> */
[----:B0-----:R-:W2:Y:S04]  /*6f8a0*/  LDL R13, [R1+0x2c] ;  /* 0x00002c00010d7983 */ /* 0x001ea80000100800 */
[----:B------:R-:W-:Y:S04]  /*6f8b0*/  STS.U8 [R5+UR6+0x3ec0], R12 ;  /* 0x003ec00c05007988 */ /* 0x000fe80008000006 */
[----:B------:R-:W-:Y:S04]  /*6f8c0*/  STS.U8 [R5+UR6+0x3ee0], R11 ;  /* 0x003ee00b05007988 */ /* 0x000fe80008000006 */
[----:B------:R-:W2:Y:S04]  /*6f8d0*/  LDL.LU.64 R16, [R1+0xcd0] ;  /* 0x000cd00001107983 */ /* 0x000ea80000300a00 */
[----:B------:R-:W2:Y:S04]  /*6f8e0*/  LDL.LU.64 R18, [R1+0xcd8] ;  /* 0x000cd80001127983 */ /* 0x000ea80000300a00 */
[----:B---3--:R-:W-:Y:S04]  /*6f8f0*/  STS.U8 [R5+UR6+0x3fa0], R6 ;  /* 0x003fa00605007988 */ /* 0x008fe80008000006 */
[----:B----4-:R-:W-:Y:S04]  /*6f900*/  STS.U8 [R5+UR6+0x3f80], R4 ;  /* 0x003f800405007988 */ /* 0x010fe80008000006 */
[----:B--2---:R-:W-:Y:S04]  /*6f910*/  STS.U8 [R5+UR6+0x3fe0], R48 ;  /* 0x003fe03005007988 */ /* 0x004fe80008000006 */
[----:B------:R-:W-:Y:S01]  /*6f920*/  STS.U8 [R5+UR6+0x3fc0], R0 ;  /* 0x003fc00005007988 */ /* 0x000fe20008000006 */
[----:B------:R-:W-:Y:S06]  /*6f930*/  BAR.SYNC.DEFER_BLOCKING 0x0 ;  /* 0x0000000000007b1d */ /* 0x000fec0000010000 */
[----:B------:R-:W0:Y:S04]  /*6f940*/  LDSM.16.M88.4 R8, [R13+UR6] ;  /* 0x000000060d08783b */ /* 0x000e280008000200 */
[----:B------:R-:W-:Y:S04]  /*6f950*/  LDSM.16.M88.4 R20, [R13+UR6+0x600] ;  /* 0x000600060d14783b */ /* 0x000fe80008000200 */
[----:B------:R-:W-:Y:S04]  /*6f960*/  LDSM.16.M88.4 R24, [R13+UR6+0xa00] ;  /* 0x000a00060d18783b */ /* 0x000fe80008000200 */
[----:B0-----:R-:W-:Y:S01]  /*6f970*/  STL.64 [R1+0x2e60], R8 ;  /* 0x002e600801007387 */ /* 0x001fe20000100a00 */
[----:B------:R-:W-:-:S02]  /*6f980*/  IMAD.MOV.U32 R5, RZ, RZ, R8 ;  /* 0x000000ffff057224 */ /* 0x000fc400078e0008 */
[----:B------:R-:W-:Y:S01]  /*6f990*/  IMAD.MOV.U32 R4, RZ, RZ, R9 ;  /* 0x000000ffff047224 */ /* 0x000fe200078e0009 */
[----:B------:R-:W-:Y:S04]  /*6f9a0*/  STL.64 [R1+0x2e68], R10 ;  /* 0x002e680a01007387 */ /* 0x000fe80000100a00 */
[----:B------:R-:W0:Y:S04]  /*6f9b0*/  LDSM.16.M88.4 R8, [R13+UR6+0x200] ;  /* 0x000200060d08783b */ /* 0x000e280008000200 */
[----:B0-----:R-:W-:Y:S01]  /*6f9c0*/  STL.64 [R1+0x2e70], R8 ;  /* 0x002e700801007387 */ /* 0x001fe20000100a00 */
[----:B------:R-:W-:-:S02]  /*6f9d0*/  IMAD.MOV.U32 R14, RZ, RZ, R8 ;  /* 0x000000ffff0e7224 */ /* 0x000fc400078e0008 */
[----:B------:R-:W-:Y:S01]  /*6f9e0*/  IMAD.MOV.U32 R15, RZ, RZ, R9 ;  /* 0x000000ffff0f7224 */ /* 0x000fe200078e0009 */
[----:B------:R-:W-:Y:S04]  /*6f9f0*/  STL.64 [R1+0x2e78], R10 ;  /* 0x002e780a01007387 */ /* 0x000fe80000100a00 */
[----:B------:R-:W0:Y:S01]  /*6fa00*/  LDSM.16.M88.4 R8, [R13+UR6+0x400] ;  /* 0x000400060d08783b */ /* 0x000e220008000200 */
[----:B------:R-:W-:-:S03]  /*6fa10*/  IMAD.MOV.U32 R0, RZ, RZ, R21 ;  /* 0x000000ffff007224 */ /* 0x000fc600078e0015 */
[----:B0-----:R-:W-:Y:S04]  /*6fa20*/  STL.64 [R1+0x2e80], R8 ;  /* 0x002e800801007387 */ /* 0x001fe80000100a00 */
[----:B------:R0:W-:Y:S04]  /*6fa30*/  STL.64 [R1+0x2e88], R10 ;  /* 0x002e880a01007387 */ /* 0x0001e80000100a00 */
[----:B------:R-:W-:Y:S04]  /*6fa40*/  STL.64 [R1+0x2e90], R20 ;  /* 0x002e901401007387 */ /* 0x000fe80000100a00 */
[----:B------:R-:W-:Y:S01]  /*6fa50*/  STL.64 [R1+0x2e98], R22 ;  /* 0x002e981601007387 */ /* 0x000fe20000100a00 */
[----:B0-----:R-:W-:-:S03]  /*6fa60*/  IMAD.MOV.U32 R10, RZ, RZ, R20 ;  /* 0x000000ffff0a7224 */ /* 0x001fc600078e0014 */
[----:B------:R-:W0:Y:S01]  /*6fa70*/  LDSM.16.M88.4 R20, [R13+UR6+0x800] ;  /* 0x000800060d14783b */ /* 0x000e220008000200 */
[----:B------:R-:W-:Y:S02]  /*6fa80*/  IMAD.MOV.U32 R12, RZ, RZ, R8 ;  /* 0x000000ffff0c7224 */ /* 0x000fe400078e0008 */
[----:B------:R-:W-:Y:S01]  /*6fa90*/  IMAD.MOV.U32 R11, RZ, RZ, R9 ;  /* 0x000000ffff0b7224 */ /* 0x000fe200078e0009 */
[----:B0-----:R0:W-:Y:S01]  /*6faa0*/  STL.64 [R1+0x2ea0], R20 ;  /* 0x002ea01401007387 */ /* 0x0011e20000100a00 */
[----:B------:R-:W-:Y:S02]  /*6fab0*/  IMAD.MOV.U32 R9, RZ, RZ, R20 ;  /* 0x000000ffff097224 */ /* 0x000fe400078e0014 */
[----:B------:R-:W-:Y:S01]  /*6fac0*/  IMAD.MOV.U32 R8, RZ, RZ, R21 ;  /* 0x000000ffff087224 */ /* 0x000fe200078e0015 */
[----:B------:R1:W-:Y:S04]  /*6fad0*/  STL.64 [R1+0x2ea8], R22 ;  /* 0x002ea81601007387 */ /* 0x0003e80000100a00 */
[----:B0-----:R-:W2:Y:S04]  /*6fae0*/  LDL.LU.64 R20, [R1+0xd10] ;  /* 0x000d100001147983 */ /* 0x001ea80000300a00 */
[----:B-1----:R-:W2:Y:S01]  /*6faf0*/  LDL.LU.64 R22, [R1+0xd18] ;  /* 0x000d180001167983 */ /* 0x002ea20000300a00 */
[----:B------:R-:W-:-:S02]  /*6fb00*/  IMAD.MOV.U32 R7, RZ, RZ, R24 ;  /* 0x000000ffff077224 */ /* 0x000fc400078e0018 */
[----:B------:R-:W-:Y:S01]  /*6fb10*/  IMAD.MOV.U32 R6, RZ, RZ, R25 ;  /* 0x000000ffff067224 */ /* 0x000fe200078e0019 */
[----:B------:R-:W-:Y:S04]  /*6fb20*/  STL.64 [R1+0x2eb0], R24 ;  /* 0x002eb01801007387 */ /* 0x000fe80000100a00 */
[----:B------:R-:W-:Y:S04]  /*6fb30*/  STL.64 [R1+0x2eb8], R26 ;  /* 0x002eb81a01007387 */ /* 0x000fe80000100a00 */
[----:B------:R-:W0:Y:S01]  /*6fb40*/  LDSM.16.M88.4 R24, [R13+UR6+0xc00] ;  /* 0x000c00060d18783b */ /* 0x000e220008000200 */
[----:B------:R-:W-:-:S02]  /*6fb50*/  IMAD R28, R2, 0x100, R3 ;  /* 0x00000100021c7824 */ /* 0x000fc400078e0203 */
[----:B------:R-:W-:Y:S02]  /*6fb60*/  IMAD R29, R50, 0x100, R49 ;  /* 0x00000100321d7824 */ /* 0x000fe400078e0231 */
[----:B------:R-:W-:Y:S02]  /*6fb70*/  IMAD R30, R56, 0x100, R55 ;  /* 0x00000100381e7824 */ /* 0x000fe400078e0237 */
[----:B------:R-:W-:Y:S01]  /*6fb80*/  IMAD R31, R58, 0x100, R57 ;  /* 0x000001003a1f7824 */ /* 0x000fe200078e0239 */
[----:B------:R-:W-:Y:S02]  /*6fb90*/  F2FP.F16.E5M2.UNPACK_B R28, R28 ;  /* 0x0000001cff1c723e */ /* 0x000fe400020004ff */
[----:B------:R-:W-:Y:S02]  /*6fba0*/  F2FP.F16.E5M2.UNPACK_B R29, R29 ;  /* 0x0000001dff1d723e */ /* 0x000fe400020004ff */
[----:B------:R-:W-:Y:S02]  /*6fbb0*/  F2FP.F16.E5M2.UNPACK_B R30, R30 ;  /* 0x0000001eff1e723e */ /* 0x000fe400020004ff */
[----:B------:R-:W-:-:S02]  /*6fbc0*/  F2FP.F16.E5M2.UNPACK_B R31, R31 ;  /* 0x0000001fff1f723e */ /* 0x000fc400020004ff */
[----:B------:R-:W-:Y:S02]  /*6fbd0*/  F2FP.F16.E5M2.UNPACK_B R2, R5 ;  /* 0x00000005ff02723e */ /* 0x000fe400020004ff */
[----:B------:R-:W-:-:S07]  /*6fbe0*/  F2FP.F16.E5M2.UNPACK_B R3, R4 ;  /* 0x00000004ff03723e */ /* 0x000fce00020004ff */
[----:B------:R-:W-:Y:S01]  /*6fbf0*/  HMMA.16816.F32 R16, R28, R2, R16 ;  /* 0x000000021c10723c */ /* 0x000fe20000001810 */
[----:B0-----:R-:W-:Y:S04]  /*6fc00*/  STL.64 [R1+0x2ec0], R24 ;  /* 0x002ec01801007387 */ /* 0x001fe80000100a00 */
[----:B------:R-:W-:Y:S04]  /*6fc10*/  STL.64 [R1+0x2ec8], R26 ;  /* 0x002ec81a01007387 */ /* 0x000fe80000100a00 */
[----:B------:R-:W-:Y:S04]  /*6fc20*/  STL.64 [R1+0x18], R2 ;  /* 0x0000180201007387 */ /* 0x000fe80000100a00 */
[----:B------:R-:W3:Y:S04]  /*6fc30*/  LDL.LU.64 R32, [R1+0xd30] ;  /* 0x000d300001207983 */ /* 0x000ee80000300a00 */
[----:B------:R-:W3:Y:S04]  /*6fc40*/  LDL.LU.64 R34, [R1+0xd38] ;  /* 0x000d380001227983 */ /* 0x000ee80000300a00 */
[----:B------:R-:W-:Y:S04]  /*6fc50*/  STL.64 [R1+0x2b00], R16 ;  /* 0x002b001001007387 */ /* 0x000fe80000100a00 */
[----:B------:R-:W-:Y:S04]  /*6fc60*/  STL.64 [R1+0x2b08], R18 ;  /* 0x002b081201007387 */ /* 0x000fe80000100a00 */
[----:B------:R-:W0:Y:S01]  /*6fc70*/  LDSM.16.M88.4 R16, [R13+UR6+0xe00] ;  /* 0x000e00060d10783b */ /* 0x000e220008000200 */
[----:B------:R-:W-:-:S02]  /*6fc80*/  F2FP.F16.E5M2.UNPACK_B R14, R14 ;  /* 0x0000000eff0e723e */ /* 0x000fc400020004ff */
[----:B------:R-:W-:Y:S01]  /*6fc90*/  F2FP.F16.E5M2.UNPACK_B R15, R15 ;  /* 0x0000000fff0f723e */ /* 0x000fe200020004ff */
[----:B------:R-:W-:Y:S02]  /*6fca0*/  IMAD.MOV.U32 R5, RZ, RZ, R24 ;  /* 0x000000ffff057224 */ /* 0x000fe400078e0018 */
[----:B------:R-:W-:Y:S01]  /*6fcb0*/  STL [R1+0x10], R14 ;  /* 0x0000100e01007387 */ /* 0x000fe20000100800 */
[----:B------:R-:W-:-:S03]  /*6fcc0*/  IMAD.MOV.U32 R4, RZ, RZ, R25 ;  /* 0x000000ffff047224 */ /* 0x000fc600078e0019 */
[----:B0-----:R0:W-:Y:S04]  /*6fcd0*/  STL.64 [R1+0x2ed0], R16 ;  /* 0x002ed01001007387 */ /* 0x0011e80000100a00 */
[----:B------:R-:W-:Y:S04]  /*6fce0*/  STL.64 [R1+0x2ed8], R18 ;  /* 0x002ed81201007387 */ /* 0x000fe80000100a00 */
[----:B------:R-:W-:Y:S01]  /*6fcf0*/  STL [R1+0x14], R15 ;  /* 0x0000140f01007387 */ /* 0x000fe20000100800 */
[----:B--2---:R-:W-:Y:S03]  /*6fd00*/  HMMA.16816.F32 R24, R28, R14, R20 ;  /* 0x0000000e1c18723c */ /* 0x004fe60000001814 */
[----:B------:R-:W2:Y:S04]  /*6fd10*/  LDL.LU.64 R20, [R1+0xda0] ;  /* 0x000da00001147983 */ /* 0x000ea80000300a00 */
[----:B------:R-:W2:-:S12]  /*6fd20*/  LDL.LU.64 R22, [R1+0xda8] ;  /* 0x000da80001167983 */ /* 0x000e980000300a00 */
[----:B------:R-:W-:Y:S04]  /*6fd30*/  STL.64 [R1+0x2b10], R24 ;  /* 0x002b101801007387 */ /* 0x000fe80000100a00 */
[----:B------:R-:W-:Y:S04]  /*6fd40*/  STL.64 [R1+0x2b18], R26 ;  /* 0x002b181a01007387 */ /* 0x000fe80000100a00 */
[----:B------:R-:W1:Y:S01]  /*6fd50*/  LDSM.16.M88.4 R24, [R13+UR6+0x1000] ;  /* 0x001000060d18783b */ /* 0x000e620008000200 */
[----:B------:R-:W-:Y:S01]  /*6fd60*/  IMAD.MOV.U32 R3, RZ, RZ, R16 ;  /* 0x000000ffff037224 */ /* 0x000fe200078e0010 */
[----:B0-----:R-:W-:Y:S01]  /*6fd70*/  F2FP.F16.E5M2.UNPACK_B R16, R12 ;  /* 0x0000000cff10723e */ /* 0x001fe200020004ff */
[----:B------:R-:W-:Y:S01]  /*6fd80*/  IMAD.MOV.U32 R2, RZ, RZ, R17 ;  /* 0x000000ffff027224 */ /* 0x000fe200078e0011 */
[----:B------:R-:W-:-:S03]  /*6fd90*/  F2FP.F16.E5M2.UNPACK_B R17, R11 ;  /* 0x0000000bff11723e */ /* 0x000fc600020004ff */
[----:B------:R-:W-:Y:S04]  /*6fda0*/  STL [R1+0x8], R16 ;  /* 0x0000081001007387 */ /* 0x000fe80000100800 */
[----:B-1----:R0:W-:Y:S01]  /*6fdb0*/  STL.64 [R1+0x2ee0], R24 ;  /* 0x002ee01801007387 */ /* 0x0021e20000100a00 */
[----:B------:R-:W-:Y:S02]  /*6fdc0*/  IMAD.MOV.U32 R12, RZ, RZ, R24 ;  /* 0x000000ffff0c7224 */ /* 0x000fe400078e0018 */
[----:B------:R-:W-:Y:S01]  /*6fdd0*/  IMAD.MOV.U32 R11, RZ, RZ, R25 ;  /* 0x000000ffff0b7224 */ /* 0x000fe200078e0019 */
[----:B------:R1:W-:Y:S04]  /*6fde0*/  STL.64 [R1+0x2ee8], R26 ;  /* 0x002ee81a01007387 */ /* 0x0003e80000100a00 */
[----:B------:R4:W-:Y:S04]  /*6fdf0*/  STL [R1+0xc], R17 ;  /* 0x00000c1101007387 */ /* 0x0009e80000100800 */
[----:B0-----:R-:W2:Y:S04]  /*6fe00*/  LDL.LU.64 R24, [R1+0xe30] ;  /* 0x000e300001187983 */ /* 0x001ea80000300a00 */
[----:B-1----:R-:W2:Y:S01]  /*6fe10*/  LDL.LU.64 R26, [R1+0xe38] ;  /* 0x000e3800011a7983 */ /* 0x002ea20000300a00 */
[----:B---3--:R-:W-:Y:S03]  /*6fe20*/  HMMA.16816.F32 R32, R28, R16, R32 ;  /* 0x000000101c20723c */ /* 0x008fe60000001820 */
[----:B----4-:R-:W3:Y:S04]  /*6fe30*/  LDL.LU.64 R16, [R1+0xe40] ;  /* 0x000e400001107983 */ /* 0x010ee80000300a00 */
[----:B------:R-:W3:-:S12]  /*6fe40*/  LDL.LU.64 R18, [R1+0xe48] ;  /* 0x000e480001127983 */ /* 0x000ed80000300a00 */
[----:B------:R-:W-:Y:S04]  /*6fe50*/  STL.64 [R1+0x2b30], R32 ;  /* 0x002b302001007387 */ /* 0x000fe80000100a00 */
[----:B------:R-:W-:Y:S04]  /*6fe60*/  STL.64 [R1+0x2b38], R34 ;  /* 0x002b382201007387 */ /* 0x000fe80000100a00 */
[----:B------:R-:W0:Y:S01]  /*6fe70*/  LDSM.16.M88.4 R32, [R13+UR6+0x1200] ;  /* 0x001200060d20783b */ /* 0x000e220008000200 */
[----:B------:R-:W-:Y:S02]  /*6fe80*/  F2FP.F16.E5M2.UNPACK_B R14, R10 ;  /* 0x0000000aff0e723e */ /* 0x000fe400020004ff */
[----:B------:R-:W-:-:S03]  /*6fe90*/  F2FP.F16.E5M2.UNPACK_B R15, R0 ;  /* 0x00000000ff0f723e */ /* 0x000fc600020004ff */
[----:B------:R-:W-:Y:S04]  /*6fea0*/  STL [R1], R14 ;  /* 0x0000000e01007387 */ /* 0x000fe80000100800 */
[----:B0-----:R-:W-:Y:S01]  /*6feb0*/  STL.64 [R1+0x2ef0], R32 ;  /* 0x002ef02001007387 */ /* 0x001fe20000100a00 */
[----:B------:R-:W-:Y:S02]  /*6fec0*/  IMAD.MOV.U32 R10, RZ, RZ, R32 ;  /* 0x000000ffff0a7224 */ /* 0x000fe400078e0020 */
[----:B------:R-:W-:Y:S01]  /*6fed0*/  IMAD.MOV.U32 R0, RZ, RZ, R33 ;  /* 0x000000ffff007224 */ /* 0x000fe200078e0021 */
[----:B------:R2:W-:Y:S04]  /*6fee0*/  STL.64 [R1+0x2ef8], R34 ;  /* 0x002ef82201007387 */ /* 0x0005e80000100a00 */
[----:B------:R-:W-:Y:S01]  /*6fef0*/  STL [R1+0x4], R15 ;  /* 0x0000040f01007387 */ /* 0x000fe20000100800 */
[----:B--2---:R-:W-:Y:S03]  /*6ff00*/  HMMA.16816.F32 R32, R28, R14, R20 ;  /* 0x0000000e1c20723c */ /* 0x004fe60000001814 */
[----:B------:R-:W2:-:S15]  /*6ff10*/  LDL.LU.64 R20, [R1+0xe50] ;  /* 0x000e500001147983 */ /* 0x000e9e0000300a00 */
[----:B------:R-:W-:Y:S01]  /*6ff20*/  NOP ;  /* 0x0000000000007918 */ /* 0x000fe20000000000 */
[----:B------:R-:W-:Y:S04]  /*6ff30*/  STL.64 [R1+0x2b50], R32 ;  /* 0x002b502001007387 */ /* 0x000fe80000100a00 */
[----:B------:R-:W-:Y:S04]  /*6ff40*/  STL.64 [R1+0x2b58], R34 ;  /* 0x002b582201007387 */ /* 0x000fe80000100a00 */
[----:B------:R-:W2:Y:S04]  /*6ff50*/  LDL.LU.64 R22, [R1+0xe58] ;  /* 0x000e580001167983 */ /* 0x000ea80000300a00 */
[----:B------:R-:W0:Y:S01]  /*6ff60*/  LDSM.16.M88.4 R32, [R13+UR6+0x1400] ;  /* 0x001400060d20783b */ /* 0x000e220008000200 */
[----:B------:R-:W-:-:S02]  /*6ff70*/  F2FP.F16.E5M2.UNPACK_B R60, R9 ;  /* 0x00000009ff3c723e */ /* 0x000fc400020004ff */
[----:B------:R-:W-:Y:S01]  /*6ff80*/  F2FP.F16.E5M2.UNPACK_B R61, R8 ;  /* 0x00000008ff3d723e */ /* 0x000fe200020004ff */
[----:B0-----:R-:W-:Y:S01]  /*6ff90*/  STL.64 [R1+0x2f00], R32 ;  /* 0x002f002001007387 */ /* 0x001fe20000100a00 */
[----:B------:R-:W-:Y:S02]  /*6ffa0*/  IMAD.MOV.U32 R9, RZ, RZ, R32 ;  /* 0x000000ffff097224 */ /* 0x000fe400078e0020 */
[----:B------:R-:W-:Y:S01]  /*6ffb0*/  IMAD.MOV.U32 R8, RZ, RZ, R33 ;  /* 0x000000ffff087224 */ /* 0x000fe200078e0021 */
[----:B------:R0:W-:Y:S02]  /*6ffc0*/  STL.64 [R1+0x2f08], R34 ;  /* 0x002f082201007387 */ /* 0x0001e40000100a00 */
[----:B0-----:R-:W-:Y:S02]  /*6ffd0*/  HMMA.16816.F32 R32, R28, R60, R24 ;  /* 0x0000003c1c20723c */ /* 0x001fe40000001818 */
[----:B------:R-:W0:Y:S01]  /*6ffe0*/  LDSM.16.M88.4 R24, [R13+UR6+0x1600] ;  /* 0x001600060d18783b */ /* 0x000e220008000200 */
[----:B------:R-:W-:-:S02]  /*6fff0*/  F2FP.F16.E5M2.UNPACK_B R58, R7 ;  /* 0x00000007ff3a723e */ /* 0x000fc400020004ff */
[----:B------:R-:W-:-:S14]  /*70000*/  F2FP.F16.E5M2.UNPACK_B R59, R6 ;  /* 0x00000006ff3b723e */ /* 0x000fdc00020004ff */
[----:B------:R-:W-:Y:S04]  /*70010*/  STL.64 [R1+0x2b70], R32 ;  /* 0x002b702001007387 */ /* 0x000fe80000100a00 */
[----:B------:R-:W-:Y:S04]  /*70020*/  STL.64 [R1+0x2b78], R34 ;  /* 0x002b782201007387 */ /* 0x000fe80000100a00 */
[----:B0-----:R-:W-:Y:S01]  /*70030*/  STL.64 [R1+0x2f10], R24 ;  /* 0x002f101801007387 */ /* 0x001fe20000100a00 */
[----:B------:R-:W-:Y:S02]  /*70040*/  IMAD.MOV.U32 R7, RZ, RZ, R24 ;  /* 0x000000ffff077224 */ /* 0x000fe400078e0018 */
[----:B------:R-:W-:Y:S01]  /*70050*/  IMAD.MOV.U32 R6, RZ, RZ, R25 ;  /* 0x000000ffff067224 */ /* 0x000fe200078e0019 */
[----:B------:R3:W-:Y:S02]  /*70060*/  STL.64 [R1+0x2f18], R26 ;  /* 0x002f181a01007387 */ /* 0x0007e40000100a00 */
[----:B---3--:R-:W-:Y:S02]  /*70070*/  HMMA.16816.F32 R24, R28, R58, R16 ;  /* 0x0000003a1c18723c */ /* 0x008fe40000001810 */
[----:B------:R-:W3:Y:S04]  /*70080*/  LDL.LU.64 R16, [R1+0xe60] ;  /* 0x000e600001107983 */ /* 0x000ee80000300a00 */
[----:B------:R-:W3:-:S13]  /*70090*/  LDL.LU.64 R18, [R1+0xe68] ;  /* 0x000e680001127983 */ /* 0x000eda0000300a00 */
[----:B------:R-:W-:Y:S04]  /*700a0*/  STL.64 [R1+0x2b90], R24 ;  /* 0x002b901801007387 */ /* 0x000fe80000100a00 */
[----:B------:R-:W-:Y:S04]  /*700b0*/  STL.64 [R1+0x2b98], R26 ;  /* 0x002b981a01007387 */ /* 0x000fe80000100a00 */
[----:B------:R-:W0:Y:S01]  /*700c0*/  LDSM.16.M88.4 R24, [R13+UR6+0x1800] ;  /* 0x001800060d18783b */ /* 0x000e220008000200 */
[----:B------:R-:W-:Y:S02]  /*700d0*/  F2FP.F16.E5M2.UNPACK_B R56, R5 ;  /* 0x00000005ff38723e */ /* 0x000fe400020004ff */
[----:B------:R-:W-:Y:S01]  /*700e0*/  F2FP.F16.E5M2.UNPACK_B R57, R4 ;  /* 0x00000004ff39723e */ /* 0x000fe200020004ff */
[----:B0-----:R0:W-:Y:S01]  /*700f0*/  STL.64 [R1+0x2f20], R24 ;  /* 0x002f201801007387 */ /* 0x0011e20000100a00 */
[----:B------:R-:W-:-:S02]  /*70100*/  IMAD.MOV.U32 R5, RZ, RZ, R24 ;  /* 0x000000ffff057224 */ /* 0x000fc400078e0018 */
[----:B------:R-:W-:Y:S01]  /*70110*/  IMAD.MOV.U32 R4, RZ, RZ, R25 ;  /* 0x000000ffff047224 */ /* 0x000fe200078e0019 */
[----:B------:R1:W-:Y:S04]  /*70120*/  STL.64 [R1+0x2f28], R26 ;  /* 0x002f281a01007387 */ /* 0x0003e80000100a00 */
[----:B0-----:R-:W4:Y:S04]  /*70130*/  LDL.LU.64 R24, [R1+0xe70] ;  /* 0x000e700001187983 */ /* 0x001f280000300a00 */
[----:B-1----:R-:W4:Y:S01]  /*70140*/  LDL.LU.64 R26, [R1+0xe78] ;  /* 0x000e7800011a7983 */ /* 0x002f220000300a00 */
[----:B------:R-:W-:-:S02]  /*70150*/  F2FP.F16.E5M2.UNPACK_B R54, R3 ;  /* 0x00000003ff36723e */ /* 0x000fc400020004ff */
[----:B------:R-:W-:Y:S01]  /*70160*/  F2FP.F16.E5M2.UNPACK_B R55, R2 ;  /* 0x00000002ff37723e */ /* 0x000fe200020004ff */
[----:B--2---:R-:W-:-:S15]  /*70170*/  HMMA.16816.F32 R20, R28, R56, R20 ;  /* 0x000000381c14723c */ /* 0x004fde0000001814 */
[----:B------:R-:W-:-:S04]  /*70180*/  NOP ;  /* 0x0000000000007918 */ /* 0x000fc80000000000 */
[----:B------:R-:W-:Y:S04]  /*70190*/  STL.64 [R1+0x2ba0], R20 ;  /* 0x002ba01401007387 */ /* 0x000fe80000100a00 */
[----:B------:R-:W-:Y:S04]  /*701a0*/  STL.64 [R1+0x2ba8], R22 ;  /* 0x002ba81601007387 */ /* 0x000fe80000100a00 */
[----:B------:R-:W0:Y:S04]  /*701b0*/  LDSM.16.M88.4 R20, [R13+UR6+0x1a00] ;  /* 0x001a00060d14783b */ /* 0x000e280008000200 */
[----:B------:R-:W-:Y:S04]  /*701c0*/  STL.64 [R1+0x93e8], R58 ;  /* 0x0093e83a01007387 */ /* 0x000fe80000100a00 */
[----:B------:R-:W-:Y:S04]  /*701d0*/  STL.64 [R1+0x93e0], R56 ;  /* 0x0093e03801007387 */ /* 0x000fe80000100a00 */
[----:B0-----:R0:W-:Y:S01]  /*701e0*/  STL.64 [R1+0x2f30], R20 ;  /* 0x002f301401007387 */ /* 0x0011e20000100a00 */
[----:B------:R-:W-:-:S02]  /*701f0*/  IMAD.MOV.U32 R3, RZ, RZ, R20 ;  /* 0x000000ffff037224 */ /* 0x000fc400078e0014 */
[----:B------:R-:W-:Y:S01]  /*70200*/  IMAD.MOV.U32 R2, RZ, RZ, R21 ;  /* 0x000000ffff027224 */ /* 0x000fe200078e0015 */
[----:B------:R1:W-:Y:S04]  /*70210*/  STL.64 [R1+0x2f38], R22 ;  /* 0x002f381601007387 */ /* 0x0003e80000100a00 */
[----:B0-----:R-:W2:Y:S04]  /*70220*/  LDL.LU.64 R20, [R1+0xe80] ;  /* 0x000e800001147983 */ /* 0x001ea80000300a00 */
[----:B-1----:R-:W2:Y:S01]  /*70230*/  LDL.LU.64 R22, [R1+0xe88] ;  /* 0x000e880001167983 */ /* 0x002ea20000300a00 */
[----:B---3--:R-:W-:Y:S03]  /*70240*/  HMMA.16816.F32 R32, R28, R54, R16 ;  /* 0x000000361c20723c */ /* 0x008fe60000001810 */
[----:B------:R-:W0:Y:S01]  /*70250*/  LDSM.16.M88.4 R16, [R13+UR6+0x1c00] ;  /* 0x001c00060d10783b */ /* 0x000e220008000200 */
[----:B------:R-:W-:-:S02]  /*70260*/  F2FP.F16.E5M2.UNPACK_B R52, R12 ;  /* 0x0000000cff34723e */ /* 0x000fc400020004ff */
[----:B------:R-:W-:-:S13]  /*70270*/  F2FP.F16.E5M2.UNPACK_B R53, R11 ;  /* 0x0000000bff35723e */ /* 0x000fda00020004ff */
[----:B------:R-:W-:Y:S04]  /*70280*/  STL.64 [R1+0x2bc0], R32 ;  /* 0x002bc02001007387 */ /* 0x000fe80000100a00 */
[----:B------:R-:W-:Y:S04]  /*70290*/  STL.64 [R1+0x2bc8], R34 ;  /* 0x002bc82201007387 */ /* 0x000fe80000100a00 */
[----:B0-----:R0:W-:Y:S01]  /*702a0*/  STL.64 [R1+0x2f40], R16 ;  /* 0x002f401001007387 */ /* 0x0011e20000100a00 */
[----:B------:R-:W-:Y:S02]  /*702b0*/  IMAD.MOV.U32 R12, RZ, RZ, R16 ;  /* 0x000000ffff0c7224 */ /* 0x000fe400078e0010 */
[----:B------:R-:W-:Y:S01]  /*702c0*/  IMAD.MOV.U32 R11, RZ, RZ, R17 ;  /* 0x000000ffff0b7224 */ /* 0x000fe200078e0011 */
[----:B------:R1:W-:Y:S04]  /*702d0*/  STL.64 [R1+0x2f48], R18 ;  /* 0x002f481201007387 */ /* 0x0003e80000100a00 */
[----:B0-----:R-:W3:Y:S04]  /*702e0*/  LDL.LU.64 R16, [R1+0xe90] ;  /* 0x000e900001107983 */ /* 0x001ee80000300a00 */
[----:B-1----:R-:W3:Y:S04]  /*702f0*/  LDL.LU.64 R18, [R1+0xe98] ;  /* 0x000e980001127983 */ /* 0x002ee80000300a00 */
[----:B------:R-:W-:Y:S01]  /*70300*/  STL.64 [R1+0x93c8], R54 ;  /* 0x0093c83601007387 */ /* 0x000fe20000100a00 */
[----:B----4-:R-:W-:Y:S03]  /*70310*/  HMMA.16816.F32 R24, R28, R52, R24 ;  /* 0x000000341c18723c */ /* 0x010fe60000001818 */
[----:B------:R-:W-:-:S15]  /*70320*/  STL.64 [R1+0x93c0], R52 ;  /* 0x0093c03401007387 */ /* 0x000fde0000100a00 */
[----:B------:R-:W-:Y:S01]  /*70330*/  NOP ;  /* 0x0000000000007918 */ /* 0x000fe20000000000 */
[----:B------:R-:W-:Y:S04]  /*70340*/  STL.64 [R1+0x2be0], R24 ;  /* 0x002be01801007387 */ /* 0x000fe80000100a00 */
[----:B------:R-:W-:Y:S04]  /*70350*/  STL.64 [R1+0x2be8], R26 ;  /* 0x002be81a01007387 */ /* 0x000fe80000100a00 */
[----:B------:R-:W0:Y:S01]  /*70360*/  LDSM.16.M88.4 R24, [R13+UR6+0x1e00] ;  /* 0x001e00060d18783b */ /* 0x000e220008000200 */
[----:B------:R-:W-:Y:S02]  /*70370*/  F2FP.F16.E5M2.UNPACK_B R50, R10 ;  /* 0x0000000aff32723e */ /* 0x000fe400020004ff */
[----:B------:R-:W-:Y:S01]  /*70380*/  F2FP.F16.E5M2.UNPACK_B R51, R0 ;  /* 0x00000000ff33723e */ /* 0x000fe200020004ff */
[----:B0-----:R-:W-:Y:S01]  /*70390*/  STL.64 [R1+0x2f50], R24 ;  /* 0x002f501801007387 */ /* 0x001fe20000100a00 */
[----:B------:R-:W-:-:S02]  /*703a0*/  IMAD.MOV.U32 R10, RZ, RZ, R24 ;  /* 0x000000ffff0a7224 */ /* 0x000fc400078e0018 */
[----:B------:R-:W-:Y:S01]  /*703b0*/  IMAD.MOV.U32 R0, RZ, RZ, R25 ;  /* 0x000000ffff007224 */ /* 0x000fe200078e0019 */
[----:B------:R2:W-:Y:S02]  /*703c0*/  STL.64 [R1+0x2f58], R26 ;  /* 0x002f581a01007387 */ /* 0x0005e40000100a00 */
[----:B--2---:R-:W-:Y:S02]  /*703d0*/  HMMA.16816.F32 R24, R28, R50, R20 ;  /* 0x000000321c18723c */ /* 0x004fe40000001814 */
[----:B------:R-:W2:Y:S04]  /*703e0*/  LDL.LU.64 R20, [R1+0xea0] ;  /* 0x000ea00001147983 */ /* 0x000ea80000300a00 */
[----:B------:R-:W2:-:S13]  /*703f0*/  LDL.LU.64 R22, [R1+0xea8] ;  /* 0x000ea80001167983 */ /* 0x000e9a0000300a00 */
        /* <DEDUP_REMOVED lines=11> */
[----:B---3--:R-:W-:-:S15]  /*704b0*/  HMMA.16816.F32 R16, R28, R48, R16 ;  /* 0x000000301c10723c */ /* 0x008fde0000001810 */
[----:B------:R-:W-:-:S04]  /*704c0*/  NOP ;  /* 0x0000000000007918 */ /* 0x000fc80000000000 */
[----:B------:R-:W-:Y:S04]  /*704d0*/  STL.64 [R1+0x2c10], R16 ;  /* 0x002c101001007387 */ /* 0x000fe80000100a00 */
[----:B------:R-:W-:Y:S04]  /*704e0*/  STL.64 [R1+0x2c18], R18 ;  /* 0x002c181201007387 */ /* 0x000fe80000100a00 */
[----:B------:R-:W0:Y:S01]  /*704f0*/  LDSM.16.M88.4 R16, [R13+UR6+0x2200] ;  /* 0x002200060d10783b */ /* 0x000e220008000200 */
[----:B------:R-:W-:-:S03]  /*70500*/  F2FP.F16.E5M2.UNPACK_B R46, R7 ;  /* 0x00000007ff2e723e */ /* 0x000fc600020004ff */
[----:B------:R-:W-:Y:S01]  /*70510*/  STL.64 [R1+0x93b8], R50 ;  /* 0x0093b83201007387 */ /* 0x000fe20000100a00 */
[----:B------:R-:W-:-:S03]  /*70520*/  F2FP.F16.E5M2.UNPACK_B R47, R6 ;  /* 0x00000006ff2f723e */ /* 0x000fc600020004ff */
[----:B------:R-:W-:Y:S04]  /*70530*/  STL.64 [R1+0x93b0], R48 ;  /* 0x0093b03001007387 */ /* 0x000fe80000100a00 */
[----:B0-----:R0:W-:Y:S01]  /*70540*/  STL.64 [R1+0x2f70], R16 ;  /* 0x002f701001007387 */ /* 0x0011e20000100a00 */
[----:B------:R-:W-:Y:S02]  /*70550*/  IMAD.MOV.U32 R7, RZ, RZ, R16 ;  /* 0x000000ffff077224 */ /* 0x000fe400078e0010 */
[----:B------:R-:W-:Y:S01]  /*70560*/  IMAD.MOV.U32 R6, RZ, RZ, R17 ;  /* 0x000000ffff067224 */ /* 0x000fe200078e0011 */
[----:B------:R1:W-:Y:S04]  /*70570*/  STL.64 [R1+0x2f78], R18 ;  /* 0x002f781201007387 */ /* 0x0003e80000100a00 */
[----:B0-----:R-:W3:Y:S04]  /*70580*/  LDL.LU.64 R16, [R1+0xec0] ;  /* 0x000ec00001107983 */ /* 0x001ee80000300a00 */
[----:B-1----:R-:W3:Y:S01]  /*70590*/  LDL.LU.64 R18, [R1+0xec8] ;  /* 0x000ec80001127983 */ /* 0x002ee20000300a00 */
[----:B------:R-:W-:-:S02]  /*705a0*/  F2FP.F16.E5M2.UNPACK_B R44, R5 ;  /* 0x00000005ff2c723e */ /* 0x000fc400020004ff */
[----:B------:R-:W-:Y:S01]  /*705b0*/  F2FP.F16.E5M2.UNPACK_B R45, R4 ;  /* 0x00000004ff2d723e */ /* 0x000fe200020004ff */
[----:B--2---:R-:W-:Y:S01]  /*705c0*/  HMMA.16816.F32 R32, R28, R46, R20 ;  /* 0x0000002e1c20723c */ /* 0x004fe20000001814 */
[----:B------:R-:W0:-:S15]  /*705d0*/  LDSM.16.M88.4 R20, [R13+UR6+0x2400] ;  /* 0x002400060d14783b */ /* 0x000e1e0008000200 */
[----:B------:R-:W-:-:S03]  /*705e0*/  NOP ;  /* 0x0000000000007918 */ /* 0x000fc60000000000 */
[----:B------:R-:W-:Y:S04]  /*705f0*/  STL.64 [R1+0x2c30], R32 ;  /* 0x002c302001007387 */ /* 0x000fe80000100a00 */
[----:B------:R-:W-:Y:S04]  /*70600*/  STL.64 [R1+0x2c38], R34 ;  /* 0x002c382201007387 */ /* 0x000fe80000100a00 */
[----:B0-----:R0:W-:Y:S01]  /*70610*/  STL.64 [R1+0x2f80], R20 ;  /* 0x002f801401007387 */ /* 0x0011e20000100a00 */
[----:B------:R-:W-:Y:S02]  /*70620*/  IMAD.MOV.U32 R5, RZ, RZ, R20 ;  /* 0x000000ffff057224 */ /* 0x000fe400078e0014 */
[----:B------:R-:W-:Y:S01]  /*70630*/  IMAD.MOV.U32 R4, RZ, RZ, R21 ;  /* 0x000000ffff047224 */ /* 0x000fe200078e0015 */
[----:B------:R1:W-:Y:S04]  /*70640*/  STL.64 [R1+0x2f88], R22 ;  /* 0x002f881601007387 */ /* 0x0003e80000100a00 */
[----:B0-----:R-:W2:Y:S04]  /*70650*/  LDL.LU.64 R20, [R1+0xee0] ;  /* 0x000ee00001147983 */ /* 0x001ea80000300a00 */
[----:B-1----:R-:W2:Y:S04]  /*70660*/  LDL.LU.64 R22, [R1+0xee8] ;  /* 0x000ee80001167983 */ /* 0x002ea80000300a00 */
        /* <DEDUP_REMOVED lines=75> */
[----:B0-----:R-:W-:Y:S04]  /*70b20*/  STL.64 [R1+0x2fe0], R24 ;  /* 0x002fe01801007387 */ /* 0x001fe80000100a00 */
[----:B------:R0:W-:Y:S04]  /*70b30*/  STL.64 [R1+0x2fe8], R26 ;  /* 0x002fe81a01007387 */ /* 0x0001e80000100a00 */
[----:B------:R-:W4:Y:S04]  /*70b40*/  LDL.LU.64 R36, [R1+0xf60] ;  /* 0x000f600001247983 */ /* 0x000f280000300a00 */
[----:B------:R-:W4:Y:S01]  /*70b50*/  LDL.LU.64 R38, [R1+0xf68] ;  /* 0x000f680001267983 */ /* 0x000f220000300a00 */
[----:B---3--:R-:W-:-:S15]  /*70b60*/  HMMA.16816.F32 R16, R28, R32, R16 ;  /* 0x000000201c10723c */ /* 0x008fde0000001810 */
[----:B------:R-:W-:-:S04]  /*70b70*/  NOP ;  /* 0x0000000000007918 */ /* 0x000fc80000000000 */
[----:B------:R-:W-:Y:S04]  /*70b80*/  STL.64 [R1+0x2cf0], R16 ;  /* 0x002cf01001007387 */ /* 0x000fe80000100a00 */
[----:B------:R-:W-:Y:S04]  /*70b90*/  STL.64 [R1+0x2cf8], R18 ;  /* 0x002cf81201007387 */ /* 0x000fe80000100a00 */
[----:B------:R-:W1:Y:S01]  /*70ba0*/  LDSM.16.M88.4 R16, [R13+UR6+0x3200] ;  /* 0x003200060d10783b */ /* 0x000e620008000200 */
[----:B0-----:R-:W-:-:S03]  /*70bb0*/  F2FP.F16.E5M2.UNPACK_B R26, R3 ;  /* 0x00000003ff1a723e */ /* 0x001fc600020004ff */
[----:B------:R-:W-:Y:S01]  /*70bc0*/  STL.64 [R1+0x9388], R34 ;  /* 0x0093882201007387 */ /* 0x000fe20000100a00 */
[----:B------:R-:W-:-:S03]  /*70bd0*/  F2FP.F16.E5M2.UNPACK_B R27, R2 ;  /* 0x00000002ff1b723e */ /* 0x000fc600020004ff */
[----:B------:R-:W-:Y:S04]  /*70be0*/  STL.64 [R1+0x9380], R32 ;  /* 0x0093802001007387 */ /* 0x000fe80000100a00 */
[----:B-1----:R0:W-:Y:S01]  /*70bf0*/  STL.64 [R1+0x2ff0], R16 ;  /* 0x002ff01001007387 */ /* 0x0021e20000100a00 */
[----:B------:R-:W-:Y:S02]  /*70c00*/  IMAD.MOV.U32 R3, RZ, RZ, R16 ;  /* 0x000000ffff037224 */ /* 0x000fe400078e0010 */
[----:B------:R-:W-:Y:S01]  /*70c10*/  IMAD.MOV.U32 R2, RZ, RZ, R17 ;  /* 0x000000ffff027224 */ /* 0x000fe200078e0011 */
[----:B------:R1:W-:Y:S04]  /*70c20*/  STL.64 [R1+0x2ff8], R18 ;  /* 0x002ff81201007387 */ /* 0x0003e80000100a00 */
[----:B0-----:R-:W3:Y:S04]  /*70c30*/  LDL.LU.64 R16, [R1+0xf80] ;  /* 0x000f800001107983 */ /* 0x001ee80000300a00 */
[----:B-1----:R-:W3:Y:S01]  /*70c40*/  LDL.LU.64 R18, [R1+0xf88] ;  /* 0x000f880001127983 */ /* 0x002ee20000300a00 */
[----:B--2---:R-:W-:Y:S03]  /*70c50*/  HMMA.16816.F32 R32, R28, R26, R20 ;  /* 0x0000001a1c20723c */ /* 0x004fe60000001814 */
[----:B------:R-:W0:-:S15]  /*70c60*/  LDSM.16.M88.4 R20, [R13+UR6+0x3400] ;  /* 0x003400060d14783b */ /* 0x000e1e0008000200 */
[----:B------:R-:W-:Y:S01]  /*70c70*/  NOP ;  /* 0x0000000000007918 */ /* 0x000fe20000000000 */
[----:B------:R1:W-:Y:S04]  /*70c80*/  STL.64 [R1+0x2d10], R32 ;  /* 0x002d102001007387 */ /* 0x0003e80000100a00 */
[----:B------:R2:W-:Y:S04]  /*70c90*/  STL.64 [R1+0x2d18], R34 ;  /* 0x002d182201007387 */ /* 0x0005e80000100a00 */
[----:B0-----:R-:W-:Y:S04]  /*70ca0*/  STL.64 [R1+0x3000], R20 ;  /* 0x0030001401007387 */ /* 0x001fe80000100a00 */
[----:B------:R0:W-:Y:S04]  /*70cb0*/  STL.64 [R1+0x3008], R22 ;  /* 0x0030081601007387 */ /* 0x0001e80000100a00 */
[----:B-1----:R-:W3:Y:S04]  /*70cc0*/  LDL.LU.64 R32, [R1+0xf90] ;  /* 0x000f900001207983 */ /* 0x002ee80000300a00 */
[----:B--2---:R-:W2:Y:S01]  /*70cd0*/  LDL.LU.64 R34, [R1+0xf98] ;  /* 0x000f980001227983 */ /* 0x004ea20000300a00 */
[----:B------:R-:W-:Y:S01]  /*70ce0*/  IMAD.MOV.U32 R5, RZ, RZ, R24 ;  /* 0x000000ffff057224 */ /* 0x000fe200078e0018 */
[----:B------:R-:W-:Y:S01]  /*70cf0*/  F2FP.F16.E5M2.UNPACK_B R24, R12 ;  /* 0x0000000cff18723e */ /* 0x000fe200020004ff */
[----:B------:R-:W-:Y:S01]  /*70d00*/  IMAD.MOV.U32 R4, RZ, RZ, R25 ;  /* 0x000000ffff047224 */ /* 0x000fe200078e0019 */
[----:B------:R-:W-:Y:S01]  /*70d10*/  F2FP.F16.E5M2.UNPACK_B R25, R11 ;  /* 0x0000000bff19723e */ /* 0x000fe200020004ff */
[----:B------:R-:W-:Y:S04]  /*70d20*/  STL.64 [R1+0x9398], R26 ;  /* 0x0093981a01007387 */ /* 0x000fe80000100a00 */
[----:B------:R-:W-:Y:S02]  /*70d30*/  STL.64 [R1+0x9390], R24 ;  /* 0x0093901801007387 */ /* 0x000fe40000100a00 */
[----:B----4-:R-:W-:Y:S02]  /*70d40*/  HMMA.16816.F32 R36, R28, R24, R36 ;  /* 0x000000181c24723c */ /* 0x010fe40000001824 */
[----:B------:R-:W1:Y:S01]  /*70d50*/  LDSM.16.M88.4 R24, [R13+UR6+0x3600] ;  /* 0x003600060d18783b */ /* 0x000e620008000200 */
[----:B0-----:R-:W-:-:S02]  /*70d60*/  F2FP.F16.E5M2.UNPACK_B R22, R10 ;  /* 0x0000000aff16723e */ /* 0x001fc400020004ff */
[----:B------:R-:W-:-:S14]  /*70d70*/  F2FP.F16.E5M2.UNPACK_B R23, R0 ;  /* 0x00000000ff17723e */ /* 0x000fdc00020004ff */
[----:B------:R0:W-:Y:S04]  /*70d80*/  STL.64 [R1+0x2d30], R36 ;  /* 0x002d302401007387 */ /* 0x0001e80000100a00 */
[----:B------:R4:W-:Y:S04]  /*70d90*/  STL.64 [R1+0x2d38], R38 ;  /* 0x002d382601007387 */ /* 0x0009e80000100a00 */
[----:B-1----:R-:W-:Y:S04]  /*70da0*/  STL.64 [R1+0x3010], R24 ;  /* 0x0030101801007387 */ /* 0x002fe80000100a00 */
[----:B------:R-:W-:Y:S04]  /*70db0*/  STL.64 [R1+0x3018], R26 ;  /* 0x0030181a01007387 */ /* 0x000fe80000100a00 */
[----:B0-----:R-:W2:Y:S04]  /*70dc0*/  LDL.LU.64 R36, [R1+0xfb0] ;  /* 0x000fb00001247983 */ /* 0x001ea80000300a00 */
[----:B----4-:R-:W4:Y:S01]  /*70dd0*/  LDL.LU.64 R38, [R1+0xfb8] ;  /* 0x000fb80001267983 */ /* 0x010f220000300a00 */
[----:B---3--:R-:W-:-:S15]  /*70de0*/  HMMA.16816.F32 R16, R28, R22, R16 ;  /* 0x000000161c10723c */ /* 0x008fde0000001810 */
[----:B------:R-:W-:-:S04]  /*70df0*/  NOP ;  /* 0x0000000000007918 */ /* 0x000fc80000000000 */
[----:B------:R-:W-:Y:S04]  /*70e00*/  STL.64 [R1+0x2d50], R16 ;  /* 0x002d501001007387 */ /* 0x000fe80000100a00 */
[----:B------:R-:W-:Y:S04]  /*70e10*/  STL.64 [R1+0x2d58], R18 ;  /* 0x002d581201007387 */ /* 0x000fe80000100a00 */
[----:B------:R-:W0:Y:S01]  /*70e20*/  LDSM.16.M88.4 R16, [R13+UR6+0x3800] ;  /* 0x003800060d10783b */ /* 0x000e220008000200 */
[----:B------:R-:W-:Y:S01]  /*70e30*/  IMAD.MOV.U32 R12, RZ, RZ, R20 ;  /* 0x000000ffff0c7224 */ /* 0x000fe200078e0014 */
[----:B------:R-:W-:Y:S01]  /*70e40*/  F2FP.F16.E5M2.UNPACK_B R20, R9 ;  /* 0x00000009ff14723e */ /* 0x000fe200020004ff */
[----:B------:R-:W-:Y:S01]  /*70e50*/  IMAD.MOV.U32 R11, RZ, RZ, R21 ;  /* 0x000000ffff0b7224 */ /* 0x000fe200078e0015 */
[----:B------:R-:W-:Y:S01]  /*70e60*/  F2FP.F16.E5M2.UNPACK_B R21, R8 ;  /* 0x00000008ff15723e */ /* 0x000fe200020004ff */
[----:B------:R-:W-:-:S02]  /*70e70*/  IMAD.MOV.U32 R10, RZ, RZ, R24 ;  /* 0x000000ffff0a7224 */ /* 0x000fc400078e0018 */
[----:B------:R-:W-:Y:S01]  /*70e80*/  IMAD.MOV.U32 R0, RZ, RZ, R25 ;  /* 0x000000ffff007224 */ /* 0x000fe200078e0019 */
[----:B0-----:R-:W-:Y:S04]  /*70e90*/  STL.64 [R1+0x3020], R16 ;  /* 0x0030201001007387 */ /* 0x001fe80000100a00 */
[----:B------:R0:W-:Y:S02]  /*70ea0*/  STL.64 [R1+0x3028], R18 ;  /* 0x0030281201007387 */ /* 0x0001e40000100a00 */
[----:B0-----:R-:W-:Y:S02]  /*70eb0*/  F2FP.F16.E5M2.UNPACK_B R18, R7 ;  /* 0x00000007ff12723e */ /* 0x001fe400020004ff */
[----:B------:R-:W-:Y:S01]  /*70ec0*/  F2FP.F16.E5M2.UNPACK_B R19, R6 ;  /* 0x00000006ff13723e */ /* 0x000fe200020004ff */
[----:B--2---:R-:W-:Y:S01]  /*70ed0*/  HMMA.16816.F32 R24, R28, R20, R32 ;  /* 0x000000141c18723c */ /* 0x004fe20000001820 */
[----:B------:R-:W2:Y:S04]  /*70ee0*/  LDL.LU.64 R32, [R1+0xfc0] ;  /* 0x000fc00001207983 */ /* 0x000ea80000300a00 */
[----:B------:R-:W2:-:S14]  /*70ef0*/  LDL.LU.64 R34, [R1+0xfc8] ;  /* 0x000fc80001227983 */ /* 0x000e9c0000300a00 */
[----:B------:R0:W-:Y:S04]  /*70f00*/  STL.64 [R1+0x2d60], R24 ;  /* 0x002d601801007387 */ /* 0x0001e80000100a00 */
[----:B------:R1:W-:Y:S04]  /*70f10*/  STL.64 [R1+0x2d68], R26 ;  /* 0x002d681a01007387 */ /* 0x0003e80000100a00 */
[----:B0-----:R-:W3:Y:S04]  /*70f20*/  LDL.LU.64 R24, [R1+0xfe0] ;  /* 0x000fe00001187983 */ /* 0x001ee80000300a00 */
[----:B-1----:R-:W3:Y:S04]  /*70f30*/  LDL.LU.64 R26, [R1+0xfe8] ;  /* 0x000fe800011a7983 */ /* 0x002ee80000300a00 */
[----:B------:R-:W-:Y:S04]  /*70f40*/  STL.64 [R1+0x9408], R22 ;  /* 0x0094081601007387 */ /* 0x000fe80000100a00 */
[----:B------:R-:W-:Y:S04]  /*70f50*/  STL.64 [R1+0x9400], R20 ;  /* 0x0094001401007387 */ /* 0x000fe80000100a00 */
[----:B------:R-:W0:Y:S04]  /*70f60*/  LDSM.16.M88.4 R20, [R13+UR6+0x3a00] ;  /* 0x003a00060d14783b */ /* 0x000e280008000200 */
[----:B0-----:R0:W-:Y:S01]  /*70f70*/  STL.64 [R1+0x3030], R20 ;  /* 0x0030301401007387 */ /* 0x0011e20000100a00 */
[----:B------:R-:W-:-:S02]  /*70f80*/  IMAD.MOV.U32 R6, RZ, RZ, R20 ;  /* 0x000000ffff067224 */ /* 0x000fc400078e0014 */
[----:B------:R-:W-:Y:S01]  /*70f90*/  IMAD.MOV.U32 R7, RZ, RZ, R21 ;  /* 0x000000ffff077224 */ /* 0x000fe200078e0015 */
[----:B------:R1:W-:Y:S04]  /*70fa0*/  STL.64 [R1+0x3038], R22 ;  /* 0x0030381601007387 */ /* 0x0003e80000100a00 */
[----:B0-----:R-:W3:Y:S04]  /*70fb0*/  LDL.LU.64 R20, [R1+0xff0] ;  /* 0x000ff00001147983 */ /* 0x001ee80000300a00 */
[----:B-1----:R-:W3:Y:S01]  /*70fc0*/  LDL.LU.64 R22, [R1+0xff8] ;  /* 0x000ff80001167983 */ /* 0x002ee20000300a00 */
[----:B----4-:R-:W-:-:S15]  /*70fd0*/  HMMA.16816.F32 R36, R28, R18, R36 ;  /* 0x000000121c24723c */ /* 0x010fde0000001824 */
        /* <DEDUP_REMOVED lines=8> */
[----:B0-----:R-:W-:Y:S04]  /*71060*/  STL.64 [R1+0x3040], R36 ;  /* 0x0030402401007387 */ /* 0x001fe80000100a00 */
[----:B------:R-:W-:Y:S04]  /*71070*/  STL.64 [R1+0x3048], R38 ;  /* 0x0030482601007387 */ /* 0x000fe80000100a00 */
[----:B------:R-:W-:Y:S04]  /*71080*/  STL.64 [R1+0x9418], R18 ;  /* 0x0094181201007387 */ /* 0x000fe80000100a00 */
[----:B------:R-:W-:Y:S01]  /*71090*/  STL.64 [R1+0x9410], R16 ;  /* 0x0094101001007387 */ /* 0x000fe20000100a00 */
[----:B------:R-:W-:-:S02]  /*710a0*/  F2FP.F16.E5M2.UNPACK_B R14, R3 ;  /* 0x00000003ff0e723e */ /* 0x000fc400020004ff */
[----:B------:R-:W-:Y:S02]  /*710b0*/  F2FP.F16.E5M2.UNPACK_B R15, R2 ;  /* 0x00000002ff0f723e */ /* 0x000fe400020004ff */
[----:B------:R-:W-:Y:S01]  /*710c0*/  F2FP.F16.E5M2.UNPACK_B R12, R12 ;  /* 0x0000000cff0c723e */ /* 0x000fe200020004ff */
[----:B--2---:R-:W-:Y:S01]  /*710d0*/  HMMA.16816.F32 R32, R28, R16, R32 ;  /* 0x000000101c20723c */ /* 0x004fe20000001820 */
[----:B------:R0:W1:-:S15]  /*710e0*/  LDSM.16.M88.4 R16, [R13+UR6+0x3e00] ;  /* 0x003e00060d10783b */ /* 0x00005e0008000200 */
[----:B------:R-:W-:-:S03]  /*710f0*/  NOP ;  /* 0x0000000000007918 */ /* 0x000fc60000000000 */
[----:B------:R-:W-:Y:S04]  /*71100*/  STL.64 [R1+0x2da0], R32 ;  /* 0x002da02001007387 */ /* 0x000fe80000100a00 */
[----:B------:R-:W-:Y:S01]  /*71110*/  STL.64 [R1+0x2da8], R34 ;  /* 0x002da82201007387 */ /* 0x000fe20000100a00 */
[----:B0-----:R-:W-:-:S03]  /*71120*/  F2FP.F16.E5M2.UNPACK_B R13, R11 ;  /* 0x0000000bff0d723e */ /* 0x001fc600020004ff */
[----:B-1----:R-:W-:Y:S01]  /*71130*/  STL.64 [R1+0x3050], R16 ;  /* 0x0030501001007387 */ /* 0x002fe20000100a00 */
[----:B------:R-:W-:Y:S02]  /*71140*/  IMAD.MOV.U32 R2, RZ, RZ, R16 ;  /* 0x000000ffff027224 */ /* 0x000fe400078e0010 */
[----:B------:R-:W-:Y:S01]  /*71150*/  IMAD.MOV.U32 R3, RZ, RZ, R17 ;  /* 0x000000ffff037224 */ /* 0x000fe200078e0011 */
[----:B------:R3:W-:Y:S02]  /*71160*/  STL.64 [R1+0x3058], R18 ;  /* 0x0030581201007387 */ /* 0x0007e40000100a00 */
[----:B---3--:R-:W-:Y:S02]  /*71170*/  HMMA.16816.F32 R16, R28, R14, R24 ;  /* 0x0000000e1c10723c */ /* 0x008fe40000001818 */
[----:B------:R-:W2:Y:S04]  /*71180*/  LDL.LU.64 R24, [R1+0x1000] ;  /* 0x0010000001187983 */ /* 0x000ea80000300a00 */
[----:B------:R-:W2:-:S13]  /*71190*/  LDL.LU.64 R26, [R1+0x1008] ;  /* 0x00100800011a7983 */ /* 0x000e9a0000300a00 */
[----:B------:R-:W-:Y:S04]  /*711a0*/  STL.64 [R1+0x2dc0], R16 ;  /* 0x002dc01001007387 */ /* 0x000fe80000100a00 */
[----:B------:R0:W-:Y:S02]  /*711b0*/  STL.64 [R1+0x2dc8], R18 ;  /* 0x002dc81201007387 */ /* 0x0001e40000100a00 */
[----:B0-----:R-:W-:Y:S02]  /*711c0*/  HMMA.16816.F32 R16, R28, R12, R20 ;  /* 0x0000000c1c10723c */ /* 0x001fe40000001814 */
[----:B------:R-:W3:Y:S04]  /*711d0*/  LDL.LU.64 R20, [R1+0x1010] ;  /* 0x0010100001147983 */ /* 0x000ee80000300a00 */
[----:B------:R-:W3:-:S13]  /*711e0*/  LDL.LU.64 R22, [R1+0x1018] ;  /* 0x0010180001167983 */ /* 0x000eda0000300a00 */
[----:B------:R0:W-:Y:S04]  /*711f0*/  STL.64 [R1+0x2dd0], R16 ;  /* 0x002dd01001007387 */ /* 0x0001e80000100a00 */
[----:B------:R1:W-:Y:S04]  /*71200*/  STL.64 [R1+0x2dd8], R18 ;  /* 0x002dd81201007387 */ /* 0x0003e80000100a00 */
[----:B0-----:R-:W4:Y:S04]  /*71210*/  LDL.LU.64 R16, [R1+0x1030] ;  /* 0x0010300001107983 */ /* 0x001f280000300a00 */
[----:B-1----:R-:W4:Y:S04]  /*71220*/  LDL.LU.64 R18, [R1+0x1038] ;  /* 0x0010380001127983 */ /* 0x002f280000300a00 */
[----:B------:R-:W4:Y:S04]  /*71230*/  LDL.LU R49, [R1+0x1a64] ;  /* 0x001a640001317983 */ /* 0x000f280000300800 */
[----:B------:R-:W4:Y:S04]  /*71240*/  LDL.LU R50, [R1+0x1a60] ;  /* 0x001a600001327983 */ /* 0x000f280000300800 */
[----:B------:R-:W4:Y:S04]  /*71250*/  LDL.LU R51, [R1+0x1a6c] ;  /* 0x001a6c0001337983 */ /* 0x000f280000300800 */
[----:B------:R-:W4:Y:S04]  /*71260*/  LDL.LU R52, [R1+0x1a68] ;  /* 0x001a680001347983 */ /* 0x000f280000300800 */
[----:B------:R-:W-:Y:S01]  /*71270*/  STL.64 [R1+0x9370], R14 ;  /* 0x0093700e01007387 */ /* 0x000fe20000100a00 */
[----:B------:R-:W-:-:S03]  /*71280*/  F2FP.F16.E5M2.UNPACK_B R11, R0 ;  /* 0x00000000ff0b723e */ /* 0x000fc600020004ff */
[----:B------:R0:W-:Y:S04]  /*71290*/  STL.64 [R1+0x9368], R12 ;  /* 0x0093680c01007387 */ /* 0x0001e80000100a00 */
[----:B------:R-:W4:Y:S04]  /*712a0*/  LDL.LU R53, [R1+0x1a74] ;  /* 0x001a740001357983 */ /* 0x000f280000300800 */
[----:B------:R-:W4:Y:S04]  /*712b0*/  LDL.LU R54, [R1+0x1a70] ;  /* 0x001a700001367983 */ /* 0x000f280000300800 */
[----:B------:R-:W4:Y:S04]  /*712c0*/  LDL.LU R55, [R1+0x1a7c] ;  /* 0x001a7c0001377983 */ /* 0x000f280000300800 */
[----:B------:R-:W4:Y:S04]  /*712d0*/  LDL.LU R0, [R1+0x1a78] ;  /* 0x001a780001007983 */ /* 0x000f280000300800 */
[----:B0-----:R-:W4:Y:S04]  /*712e0*/  LDL.LU.64 R12, [R1+0x1050] ;  /* 0x00105000010c7983 */ /* 0x001f280000300a00 */
[----:B------:R-:W4:Y:S01]  /*712f0*/  LDL.LU.64 R14, [R1+0x1058] ;  /* 0x00105800010e7983 */ /* 0x000f220000300a00 */
[----:B------:R-:W-:-:S02]  /*71300*/  F2FP.F16.E5M2.UNPACK_B R10, R10 ;  /* 0x0000000aff0a723e */ /* 0x000fc400020004ff */
[----:B------:R-:W-:Y:S02]  /*71310*/  F2FP.F16.E5M2.UNPACK_B R8, R8 ;  /* 0x00000008ff08723e */ /* 0x000fe400020004ff */
[----:B------:R-:W-:Y:S02]  /*71320*/  F2FP.F16.E5M2.UNPACK_B R9, R9 ;  /* 0x00000009ff09723e */ /* 0x000fe400020004ff */
[----:B------:R-:W-:Y:S02]  /*71330*/  F2FP.F16.E5M2.UNPACK_B R6, R6 ;  /* 0x00000006ff06723e */ /* 0x000fe400020004ff */
[----:B------:R-:W-:Y:S01]  /*71340*/  F2FP.F16.E5M2.UNPACK_B R7, R7 ;  /* 0x00000007ff07723e */ /* 0x000fe200020004ff */
[----:B------:R-:W-:Y:S02]  /*71350*/  IMAD.MOV.U32 R4, RZ, RZ, R36 ;  /* 0x000000ffff047224 */ /* 0x000fe400078e0024 */
[----:B------:R-:W-:-:S03]  /*71360*/  IMAD.MOV.U32 R5, RZ, RZ, R37 ;  /* 0x000000ffff057224 */ /* 0x000fc600078e0025 */
[----:B------:R-:W-:Y:S02]  /*71370*/  F2FP.F16.E5M2.UNPACK_B R4, R4 ;  /* 0x00000004ff04723e */ /* 0x000fe400020004ff */
[----:B------:R-:W-:Y:S01]  /*71380*/  F2FP.F16.E5M2.UNPACK_B R5, R5 ;  /* 0x00000005ff05723e */ /* 0x000fe200020004ff */
[----:B--2---:R-:W-:-:S15]  /*71390*/  HMMA.16816.F32 R24, R28, R10, R24 ;  /* 0x0000000a1c18723c */ /* 0x004fde0000001818 */
[----:B------:R-:W-:-:S04]  /*713a0*/  NOP ;  /* 0x0000000000007918 */ /* 0x000fc80000000000 */
[----:B------:R-:W-:Y:S04]  /*713b0*/  STL.64 [R1+0x2df0], R24 ;  /* 0x002df01801007387 */ /* 0x000fe80000100a00 */
[----:B------:R-:W-:Y:S04]  /*713c0*/  STL.64 [R1+0x2df8], R26 ;  /* 0x002df81a01007387 */ /* 0x000fe80000100a00 */
[----:B------:R-:W2:Y:S04]  /*713d0*/  LDL.64 R56, [R1+0x18] ;  /* 0x0000180001387983 */ /* 0x000ea80000100a00 */
[----:B------:R-:W2:Y:S04]  /*713e0*/  LDL.64 R58, [R1+0x10] ;  /* 0x00001000013a7983 */ /* 0x000ea80000100a00 */
[----:B------:R-:W-:Y:S01]  /*713f0*/  STL.64 [R1+0x9360], R10 ;  /* 0x0093600a01007387 */ /* 0x000fe20000100a00 */
[C---:B---3--:R-:W-:Y:S03]  /*71400*/  HMMA.16816.F32 R20, R28.reuse, R8, R20 ;  /* 0x000000081c14723c */ /* 0x048fe60000001814 */
[----:B------:R4:W-:Y:S05]  /*71410*/  STL.64 [R1+0x9358], R8 ;  /* 0x0093580801007387 */ /* 0x0009ea0000100a00 */
[C---:B----4-:R-:W-:Y:S11]  /*71420*/  HMMA.16816.F32 R8, R28.reuse, R6, R16 ;  /* 0x000000061c08723c */ /* 0x050ff60000001810 */
[----:B------:R0:W-:Y:S04]  /*71430*/  STL.64 [R1+0x2e10], R20 ;  /* 0x002e101401007387 */ /* 0x0001e80000100a00 */
[----:B------:R1:W-:Y:S04]  /*71440*/  STL.64 [R1+0x2e18], R22 ;  /* 0x002e181601007387 */ /* 0x0003e80000100a00 */
[----:B0-----:R-:W3:Y:S04]  /*71450*/  LDL.LU.64 R20, [R1+0x1020] ;  /* 0x0010200001147983 */ /* 0x001ee80000300a00 */
[----:B-1----:R-:W3:Y:S04]  /*71460*/  LDL.LU.64 R22, [R1+0x1028] ;  /* 0x0010280001167983 */ /* 0x002ee80000300a00 */
[----:B------:R-:W-:Y:S04]  /*71470*/  STL.64 [R1+0x2e30], R8 ;  /* 0x002e300801007387 */ /* 0x000fe80000100a00 */
[----:B------:R0:W-:Y:S04]  /*71480*/  STL.64 [R1+0x2e38], R10 ;  /* 0x002e380a01007387 */ /* 0x0001e80000100a00 */
[----:B------:R-:W-:Y:S01]  /*71490*/  STL [R1+0x937c], R6 ;  /* 0x00937c0601007387 */ /* 0x000fe20000100800 */
[----:B0-----:R-:W-:Y:S03]  /*714a0*/  HMMA.16816.F32 R8, R28, R4, R12 ;  /* 0x000000041c08723c */ /* 0x001fe6000000180c */
[----:B------:R-:W-:Y:S04]  /*714b0*/  STL [R1+0x9378], R7 ;  /* 0x0093780701007387 */ /* 0x000fe80000100800 */
[----:B------:R-:W2:Y:S04]  /*714c0*/  LDL.LU.64 R12, [R1+0x1040] ;  /* 0x00104000010c7983 */ /* 0x000ea80000300a00 */
[----:B------:R-:W2:Y:S08]  /*714d0*/  LDL.LU.64 R14, [R1+0x1048] ;  /* 0x00104800010e7983 */ /* 0x000eb00000300a00 */
[----:B------:R0:W-:Y:S04]  /*714e0*/  STL.64 [R1+0x2e40], R8 ;  /* 0x002e400801007387 */ /* 0x0001e80000100a00 */
[----:B------:R1:W-:Y:S04]  /*714f0*/  STL.64 [R1+0x2e48], R10 ;  /* 0x002e480a01007387 */ /* 0x0003e80000100a00 */
[----:B0-----:R-:W4:Y:S04]  /*71500*/  LDL.LU.64 R8, [R1+0x1600] ;  /* 0x0016000001087983 */ /* 0x001f280000300a00 */
[----:B-1----:R-:W4:Y:S01]  /*71510*/  LDL.LU.64 R10, [R1+0x1608] ;  /* 0x00160800010a7983 */ /* 0x002f220000300a00 */
[----:B------:R-:W-:-:S02]  /*71520*/  F2FP.F16.E5M2.UNPACK_B R2, R2 ;  /* 0x00000002ff02723e */ /* 0x000fc400020004ff */
[----:B------:R-:W-:Y:S01]  /*71530*/  F2FP.F16.E5M2.UNPACK_B R3, R3 ;  /* 0x00000003ff03723e */ /* 0x000fe200020004ff */
[----:B------:R-:W-:Y:S01]  /*71540*/  IMAD R16, R50, 0x100, R49 ;  /* 0x0000010032107824 */ /* 0x000fe200078e0231 */
[----:B------:R-:W4:Y:S01]  /*71550*/  LDL R42, [R1] ;  /* 0x00000000012a7983 */ /* 0x000f220000100800 */
[----:B------:R-:W-:Y:S02]  /*71560*/  IMAD R7, R52, 0x100, R51 ;  /* 0x0000010034077824 */ /* 0x000fe400078e0233 */
[----:B------:R-:W-:Y:S01]  /*71570*/  IMAD R6, R54, 0x100, R53 ;  /* 0x0000010036067824 */ /* 0x000fe200078e0235 */
[----:B------:R-:W4:Y:S01]  /*71580*/  LDL R43, [R1+0x4] ;  /* 0x00000400012b7983 */ /* 0x000f220000100800 */
[----:B------:R-:W-:-:S03]  /*71590*/  IMAD R0, R0, 0x100, R55 ;  /* 0x0000010000007824 */ /* 0x000fc600078e0237 */
[----:B------:R-:W4:Y:S04]  /*715a0*/  LDL R40, [R1+0x8] ;  /* 0x0000080001287983 */ /* 0x000f280000100800 */
[----:B------:R-:W4:Y:S01]  /*715b0*/  LDL R41, [R1+0xc] ;  /* 0x00000c0001297983 */ /* 0x000f220000100800 */
[----:B---3--:R-:W-:Y:S01]  /*715c0*/  HMMA.16816.F32 R20, R28, R2, R20 ;  /* 0x000000021c14723c */ /* 0x008fe20000001814 */
[----:B------:R-:W-:Y:S02]  /*715d0*/  F2FP.F16.E5M2.UNPACK_B R28, R16 ;  /* 0x00000010ff1c723e */ /* 0x000fe400020004ff */
[----:B------:R-:W-:Y:S02]  /*715e0*/  F2FP.F16.E5M2.UNPACK_B R29, R7 ;  /* 0x00000007ff1d723e */ /* 0x000fe400020004ff */
[----:B------:R-:W-:-:S02]  /*715f0*/  F2FP.F16.E5M2.UNPACK_B R30, R6 ;  /* 0x00000006ff1e723e */ /* 0x000fc400020004ff */
[----:B------:R-:W-:-:S12]  /*71600*/  F2FP.F16.E5M2.UNPACK_B R31, R0 ;  /* 0x00000000ff1f723e */ /* 0x000fd800020004ff */
[----:B------:R0:W-:Y:S01]  /*71610*/  STL.64 [R1+0x2e00], R20 ;  /* 0x002e001401007387 */ /* 0x0001e20000100a00 */
[C---:B--2---:R-:W-:Y:S03]  /*71620*/  HMMA.16816.F32 R12, R28.reuse, R56, R12 ;  /* 0x000000381c0c723c */ /* 0x044fe6000000180c */
[----:B------:R-:W-:Y:S05]  /*71630*/  STL.64 [R1+0x2e08], R22 ;  /* 0x002e081601007387 */ /* 0x000fea0000100a00 */
[----:B----4-:R-:W-:Y:S11]  /*71640*/  HMMA.16816.F32 R8, R28, R58, R8 ;  /* 0x0000003a1c08723c */ /* 0x010ff60000001808 */
[----:B------:R1:W-:Y:S04]  /*71650*/  STL.64 [R1+0x2e20], R12 ;  /* 0x002e200c01007387 */ /* 0x0003e80000100a00 */
[----:B------:R-:W-:Y:S01]  /*71660*/  STL.64 [R1+0x2e28], R14 ;  /* 0x002e280e01007387 */ /* 0x000fe20000100a00 */
[----:B------:R-:W-:-:S02]  /*71670*/  IMAD.MOV.U32 R6, RZ, RZ, R56 ;  /* 0x000000ffff067224 */ /* 0x000fc400078e0038 */
[----:B------:R-:W-:Y:S01]  /*71680*/  IMAD.MOV.U32 R7, RZ, RZ, R57 ;  /* 0x000000ffff077224 */ /* 0x000fe200078e0039 */
[----:B------:R2:W-:Y:S04]  /*71690*/  STL.64 [R1+0x2de0], R8 ;  /* 0x002de00801007387 */ /* 0x0005e80000100a00 */
[----:B------:R3:W-:Y:S04]  /*716a0*/  STL.64 [R1+0x2de8], R10 ;  /* 0x002de80a01007387 */ /* 0x0007e80000100a00 */
[----:B------:R-:W4:Y:S04]  /*716b0*/  LDL.LU.64 R16, [R1+0x15f0] ;  /* 0x0015f00001107983 */ /* 0x000f280000300a00 */
[----:B------:R-:W4:Y:S04]  /*716c0*/  LDL.LU.64 R18, [R1+0x15f8] ;  /* 0x0015f80001127983 */ /* 0x000f280000300a00 */
[----:B0-----:R-:W4:Y:S01]  /*716d0*/  LDL.LU.64 R20, [R1+0x15e0] ;  /* 0x0015e00001147983 */ /* 0x001f220000300a00 */
[----:B-1----:R-:W-:-:S03]  /*716e0*/  IMAD.MOV.U32 R12, RZ, RZ, R58 ;  /* 0x000000ffff0c7224 */ /* 0x002fc600078e003a */
[----:B------:R-:W4:Y:S01]  /*716f0*/  LDL.LU.64 R22, [R1+0x15e8] ;  /* 0x0015e80001167983 */ /* 0x000f220000300a00 */
[----:B------:R-:W-:-:S03]  /*71700*/  IMAD.MOV.U32 R0, RZ, RZ, R59 ;  /* 0x000000ffff007224 */ /* 0x000fc600078e003b */
[----:B------:R-:W4:Y:S04]  /*71710*/  LDL.LU.64 R56, [R1+0x15d0] ;  /* 0x0015d00001387983 */ /* 0x000f280000300a00 */
        /* <DEDUP_REMOVED lines=13> */
[----:B--2---:R-:W2:Y:S04]  /*717f0*/  LDL.LU.64 R8, [R1+0x1550] ;  /* 0x0015500001087983 */ /* 0x004ea80000300a00 */
[----:B---3--:R-:W2:Y:S01]  /*71800*/  LDL.LU.64 R10, [R1+0x1558] ;  /* 0x00155800010a7983 */ /* 0x008ea20000300a00 */
[C---:B----4-:R-:W-:Y:S08]  /*71810*/  HMMA.16816.F32 R16, R28.reuse, R40, R16 ;  /* 0x000000281c10723c */ /* 0x050ff00000001810 */
[C---:B------:R-:W-:Y:S08]  /*71820*/  HMMA.16816.F32 R40, R28.reuse, R42, R20 ;  /* 0x0000002a1c28723c */ /* 0x040ff00000001814 */
[C---:B------:R-:W-:Y:S03]  /*71830*/  HMMA.16816.F32 R56, R28.reuse, R60, R56 ;  /* 0x0000003c1c38723c */ /* 0x040fe60000001838 */
[----:B------:R-:W-:Y:S04]  /*71840*/  STL.64 [R1+0x2db0], R16 ;  /* 0x002db01001007387 */ /* 0x000fe80000100a00 */
[----:B------:R0:W-:Y:S04]  /*71850*/  STL.64 [R1+0x2db8], R18 ;  /* 0x002db81201007387 */ /* 0x0001e80000100a00 */
[----:B0-----:R-:W3:Y:S04]  /*71860*/  LDL.LU.64 R18, [R1+0x9418] ;  /* 0x0094180001127983 */ /* 0x001ee80000300a00 */
[----:B------:R-:W4:Y:S04]  /*71870*/  LDL.LU.64 R16, [R1+0x9410] ;  /* 0x0094100001107983 */ /* 0x000f280000300a00 */
[----:B------:R-:W2:Y:S04]  /*71880*/  LDL.LU.64 R22, [R1+0x9408] ;  /* 0x0094080001167983 */ /* 0x000ea80000300a00 */
[----:B------:R-:W2:Y:S04]  /*71890*/  LDL.LU.64 R20, [R1+0x9400] ;  /* 0x0094000001147983 */ /* 0x000ea80000300a00 */
[----:B------:R-:W-:Y:S04]  /*718a0*/  STL.64 [R1+0x2d90], R40 ;  /* 0x002d902801007387 */ /* 0x000fe80000100a00 */
[----:B------:R0:W-:Y:S04]  /*718b0*/  STL.64 [R1+0x2d98], R42 ;  /* 0x002d982a01007387 */ /* 0x0001e80000100a00 */
[----:B0-----:R-:W2:Y:S04]  /*718c0*/  LDL.LU.64 R42, [R1+0x93f8] ;  /* 0x0093f800012a7983 */ /* 0x001ea80000300a00 */
[----:B------:R-:W2:Y:S04]  /*718d0*/  LDL.LU.64 R40, [R1+0x93f0] ;  /* 0x0093f00001287983 */ /* 0x000ea80000300a00 */
[----:B------:R-:W-:Y:S04]  /*718e0*/  STL.64 [R1+0x2d70], R56 ;  /* 0x002d703801007387 */ /* 0x000fe80000100a00 */
[----:B------:R0:W-:Y:S04]  /*718f0*/  STL.64 [R1+0x2d78], R58 ;  /* 0x002d783a01007387 */ /* 0x0001e80000100a00 */
[----:B0-----:R-:W2:Y:S04]  /*71900*/  LDL.LU.64 R58, [R1+0x93e8] ;  /* 0x0093e800013a7983 */ /* 0x001ea80000300a00 */
[----:B------:R-:W3:Y:S01]  /*71910*/  LDL.LU.64 R56, [R1+0x93e0] ;  /* 0x0093e00001387983 */ /* 0x000ee20000300a00 */
[C---:B--2---:R-:W-:Y:S08]  /*71920*/  HMMA.16816.F32 R44, R28.reuse, R58, R44 ;  /* 0x0000003a1c2c723c */ /* 0x044ff0000000182c */
[C---:B---3--:R-:W-:Y:S11]  /*71930*/  HMMA.16816.F32 R52, R28.reuse, R56, R52 ;  /* 0x000000381c34723c */ /* 0x048ff60000001834 */
[----:B------:R-:W-:Y:S04]  /*71940*/  STL.64 [R1+0x2d40], R44 ;  /* 0x002d402c01007387 */ /* 0x000fe80000100a00 */
[----:B------:R0:W-:Y:S04]  /*71950*/  STL.64 [R1+0x2d48], R46 ;  /* 0x002d482e01007387 */ /* 0x0001e80000100a00 */
[----:B0-----:R-:W2:Y:S04]  /*71960*/  LDL.LU.64 R46, [R1+0x93d8] ;  /* 0x0093d800012e7983 */ /* 0x001ea80000300a00 */
[----:B------:R-:W3:Y:S04]  /*71970*/  LDL.LU.64 R44, [R1+0x93d0] ;  /* 0x0093d000012c7983 */ /* 0x000ee80000300a00 */
[----:B------:R-:W-:Y:S04]  /*71980*/  STL.64 [R1+0x2d20], R52 ;  /* 0x002d203401007387 */ /* 0x000fe80000100a00 */
[----:B------:R0:W-:Y:S04]  /*71990*/  STL.64 [R1+0x2d28], R54 ;  /* 0x002d283601007387 */ /* 0x0001e80000100a00 */
[----:B0-----:R-:W2:Y:S04]  /*719a0*/  LDL.LU.64 R54, [R1+0x93c8] ;  /* 0x0093c80001367983 */ /* 0x001ea80000300a00 */
[----:B------:R-:W3:Y:S04]  /*719b0*/  LDL.LU.64 R52, [R1+0x93c0] ;  /* 0x0093c00001347983 */ /* 0x000ee80000300a00 */
[----:B------:R-:W-:Y:S04]  /*719c0*/  STL.64 [R1+0x9330], R58 ;  /* 0x0093303a01007387 */ /* 0x000fe80000100a00 */
[----:B------:R0:W-:Y:S04]  /*719d0*/  STL.64 [R1+0x9328], R56 ;  /* 0x0093283801007387 */ /* 0x0001e80000100a00 */
[----:B0-----:R-:W3:Y:S04]  /*719e0*/  LDL.LU.64 R56, [R1+0x1590] ;  /* 0x0015900001387983 */ /* 0x001ee80000300a00 */
[----:B------:R-:W3:Y:S01]  /*719f0*/  LDL.LU.64 R58, [R1+0x1598] ;  /* 0x00159800013a7983 */ /* 0x000ee20000300a00 */
[----:B--2---:R-:W-:-:S15]  /*71a00*/  HMMA.16816.F32 R48, R28, R54, R48 ;  /* 0x000000361c30723c */ /* 0x004fde0000001830 */
[----:B------:R-:W-:-:S04]  /*71a10*/  NOP ;  /* 0x0000000000007918 */ /* 0x000fc80000000000 */
[----:B------:R-:W-:Y:S04]  /*71a20*/  STL.64 [R1+0x2d00], R48 ;  /* 0x002d003001007387 */ /* 0x000fe80000100a00 */
[----:B------:R0:W-:Y:S04]  /*71a30*/  STL.64 [R1+0x2d08], R50 ;  /* 0x002d083201007387 */ /* 0x0001e80000100a00 */
[----:B0-----:R-:W2:Y:S04]  /*71a40*/  LDL.LU.64 R50, [R1+0x93b8] ;  /* 0x0093b80001327983 */ /* 0x001ea80000300a00 */
[----:B------:R-:W4:Y:S01]  /*71a50*/  LDL.LU.64 R48, [R1+0x93b0] ;  /* 0x0093b00001307983 */ /* 0x000f220000300a00 */
[----:B---3--:R-:W-:Y:S03]  /*71a60*/  HMMA.16816.F32 R56, R28, R52, R56 ;  /* 0x000000341c38723c */ /* 0x008fe60000001838 */
[----:B------:R-:W-:Y:S04]  /*71a70*/  STL.64 [R1+0x9310], R54 ;  /* 0x0093103601007387 */ /* 0x000fe80000100a00 */
[----:B------:R-:W-:-:S12]  /*71a80*/  STL.64 [R1+0x9308], R52 ;  /* 0x0093083401007387 */ /* 0x000fd80000100a00 */
[----:B------:R-:W-:Y:S04]  /*71a90*/  STL.64 [R1+0x2cd0], R56 ;  /* 0x002cd03801007387 */ /* 0x000fe80000100a00 */
[----:B------:R-:W-:Y:S01]  /*71aa0*/  STL.64 [R1+0x2cd8], R58 ;  /* 0x002cd83a01007387 */ /* 0x000fe20000100a00 */
[C---:B--2---:R-:W-:Y:S08]  /*71ab0*/  HMMA.16816.F32 R36, R28.reuse, R50, R36 ;  /* 0x000000321c24723c */ /* 0x044ff00000001824 */
[C---:B----4-:R-:W-:Y:S01]  /*71ac0*/  HMMA.16816.F32 R32, R28.reuse, R48, R32 ;  /* 0x000000301c20723c */ /* 0x050fe20000001820 */
[----:B------:R-:W-:Y:S10]  /*71ad0*/  STL.64 [R1+0x9320], R50 ;  /* 0x0093203201007387 */ /* 0x000ff40000100a00 */
[----:B------:R-:W-:Y:S04]  /*71ae0*/  STL.64 [R1+0x2cb0], R36 ;  /* 0x002cb02401007387 */ /* 0x000fe80000100a00 */
[----:B------:R-:W-:Y:S04]  /*71af0*/  STL.64 [R1+0x2cb8], R38 ;  /* 0x002cb82601007387 */ /* 0x000fe80000100a00 */
[----:B------:R-:W-:Y:S04]  /*71b00*/  STL.64 [R1+0x9318], R48 ;  /* 0x0093183001007387 */ /* 0x000fe80000100a00 */
[----:B------:R-:W-:Y:S04]  /*71b10*/  STL.64 [R1+0x2c90], R32 ;  /* 0x002c902001007387 */ /* 0x000fe80000100a00 */
[----:B------:R0:W-:Y:S02]  /*71b20*/  STL.64 [R1+0x2c98], R34 ;  /* 0x002c982201007387 */ /* 0x0001e40000100a00 */
[C---:B0-----:R-:W-:Y:S08]  /*71b30*/  HMMA.16816.F32 R32, R28.reuse, R46, R24 ;  /* 0x0000002e1c20723c */ /* 0x041ff00000001818 */
[C---:B------:R-:W-:Y:S01]  /*71b40*/  HMMA.16816.F32 R24, R28.reuse, R44, R8 ;  /* 0x0000002c1c18723c */ /* 0x040fe20000001808 */
[----:B------:R-:W2:Y:S10]  /*71b50*/  LDL.LU.64 R8, [R1+0x1540] ;  /* 0x0015400001087983 */ /* 0x000eb40000300a00 */
[----:B------:R-:W-:Y:S04]  /*71b60*/  STL.64 [R1+0x2c60], R32 ;  /* 0x002c602001007387 */ /* 0x000fe80000100a00 */
[----:B------:R-:W-:Y:S04]  /*71b70*/  STL.64 [R1+0x2c68], R34 ;  /* 0x002c682201007387 */ /* 0x000fe80000100a00 */
[----:B------:R-:W2:Y:S04]  /*71b80*/  LDL.LU.64 R10, [R1+0x1548] ;  /* 0x00154800010a7983 */ /* 0x000ea80000300a00 */
[----:B------:R0:W-:Y:S04]  /*71b90*/  STL.64 [R1+0x2c40], R24 ;  /* 0x002c401801007387 */ /* 0x0001e80000100a00 */
[----:B------:R1:W-:Y:S04]  /*71ba0*/  STL.64 [R1+0x2c48], R26 ;  /* 0x002c481a01007387 */ /* 0x0003e80000100a00 */
[----:B------:R-:W3:Y:S04]  /*71bb0*/  LDL.LU.64 R36, [R1+0x1530] ;  /* 0x0015300001247983 */ /* 0x000ee80000300a00 */
[----:B------:R-:W3:Y:S04]  /*71bc0*/  LDL.LU.64 R38, [R1+0x1538] ;  /* 0x0015380001267983 */ /* 0x000ee80000300a00 */
[----:B0-----:R-:W4:Y:S04]  /*71bd0*/  LDL.LU.64 R24, [R1+0x1520] ;  /* 0x0015200001187983 */ /* 0x001f280000300a00 */
[----:B-1----:R-:W4:Y:S04]  /*71be0*/  LDL.LU.64 R26, [R1+0x1528] ;  /* 0x00152800011a7983 */ /* 0x002f280000300a00 */
        /* <DEDUP_REMOVED lines=8> */
[----:B------:R-:W-:Y:S04]  /*71c70*/  STL.64 [R1+0x9340], R46 ;  /* 0x0093402e01007387 */ /* 0x000fe80000100a00 */
[----:B------:R0:W-:Y:S04]  /*71c80*/  STL.64 [R1+0x9338], R44 ;  /* 0x0093382c01007387 */ /* 0x0001e80000100a00 */
[----:B0-----:R-:W4:Y:S04]  /*71c90*/  LDL.LU.64 R44, [R1+0x14f0] ;  /* 0x0014f000012c7983 */ /* 0x001f280000300a00 */
[----:B------:R-:W4:Y:S01]  /*71ca0*/  LDL.LU.64 R46, [R1+0x14f8] ;  /* 0x0014f800012e7983 */ /* 0x000f220000300a00 */
[C---:B--2---:R-:W-:Y:S08]  /*71cb0*/  HMMA.16816.F32 R8, R28.reuse, R42, R8 ;  /* 0x0000002a1c08723c */ /* 0x044ff00000001808 */
[C---:B---3--:R-:W-:Y:S11]  /*71cc0*/  HMMA.16816.F32 R36, R28.reuse, R40, R36 ;  /* 0x000000281c24723c */ /* 0x048ff60000001824 */
[----:B------:R0:W-:Y:S04]  /*71cd0*/  STL.64 [R1+0x2c20], R8 ;  /* 0x002c200801007387 */ /* 0x0001e80000100a00 */
[----:B------:R1:W-:Y:S04]  /*71ce0*/  STL.64 [R1+0x2c28], R10 ;  /* 0x002c280a01007387 */ /* 0x0003e80000100a00 */
[----:B0-----:R-:W2:Y:S04]  /*71cf0*/  LDL.LU.64 R8, [R1+0x14b0] ;  /* 0x0014b00001087983 */ /* 0x001ea80000300a00 */
[----:B-1----:R-:W2:Y:S04]  /*71d00*/  LDL.LU.64 R10, [R1+0x14b8] ;  /* 0x0014b800010a7983 */ /* 0x002ea80000300a00 */
[----:B------:R-:W-:Y:S04]  /*71d10*/  STL.64 [R1+0x2bf0], R36 ;  /* 0x002bf02401007387 */ /* 0x000fe80000100a00 */
[----:B------:R0:W-:Y:S04]  /*71d20*/  STL.64 [R1+0x2bf8], R38 ;  /* 0x002bf82601007387 */ /* 0x0001e80000100a00 */
[----:B0-----:R-:W4:Y:S04]  /*71d30*/  LDL.LU.64 R38, [R1+0x93a8] ;  /* 0x0093a80001267983 */ /* 0x001f280000300a00 */
[----:B------:R-:W3:Y:S04]  /*71d40*/  LDL.LU.64 R36, [R1+0x93a0] ;  /* 0x0093a00001247983 */ /* 0x000ee80000300a00 */
[----:B------:R-:W-:Y:S04]  /*71d50*/  STL.64 [R1+0x9300], R42 ;  /* 0x0093002a01007387 */ /* 0x000fe80000100a00 */
[----:B------:R0:W-:Y:S04]  /*71d60*/  STL.64 [R1+0x92f8], R40 ;  /* 0x0092f82801007387 */ /* 0x0001e80000100a00 */
[----:B0-----:R-:W2:Y:S04]  /*71d70*/  LDL.LU.64 R40, [R1+0x1500] ;  /* 0x0015000001287983 */ /* 0x001ea80000300a00 */
[----:B------:R-:W2:Y:S01]  /*71d80*/  LDL.LU.64 R42, [R1+0x1508] ;  /* 0x00150800012a7983 */ /* 0x000ea20000300a00 */
[C---:B----4-:R-:W-:Y:S08]  /*71d90*/  HMMA.16816.F32 R24, R28.reuse, R38, R24 ;  /* 0x000000261c18723c */ /* 0x050ff00000001818 */
[C---:B---3--:R-:W-:Y:S11]  /*71da0*/  HMMA.16816.F32 R32, R28.reuse, R36, R32 ;  /* 0x000000241c20723c */ /* 0x048ff60000001820 */
[----:B------:R-:W-:Y:S04]  /*71db0*/  STL.64 [R1+0x2bd0], R24 ;  /* 0x002bd01801007387 */ /* 0x000fe80000100a00 */
[----:B------:R0:W-:Y:S04]  /*71dc0*/  STL.64 [R1+0x2bd8], R26 ;  /* 0x002bd81a01007387 */ /* 0x0001e80000100a00 */
[----:B0-----:R-:W3:Y:S04]  /*71dd0*/  LDL.LU.64 R26, [R1+0x9398] ;  /* 0x00939800011a7983 */ /* 0x001ee80000300a00 */
[----:B------:R-:W4:Y:S04]  /*71de0*/  LDL.LU.64 R24, [R1+0x9390] ;  /* 0x0093900001187983 */ /* 0x000f280000300a00 */
[----:B------:R-:W-:Y:S04]  /*71df0*/  STL.64 [R1+0x2bb0], R32 ;  /* 0x002bb02001007387 */ /* 0x000fe80000100a00 */
[----:B------:R0:W-:Y:S04]  /*71e00*/  STL.64 [R1+0x2bb8], R34 ;  /* 0x002bb82201007387 */ /* 0x0001e80000100a00 */
[----:B0-----:R-:W2:Y:S04]  /*71e10*/  LDL.LU.64 R34, [R1+0x9388] ;  /* 0x0093880001227983 */ /* 0x001ea80000300a00 */
[----:B------:R-:W3:Y:S04]  /*71e20*/  LDL.LU.64 R32, [R1+0x9380] ;  /* 0x0093800001207983 */ /* 0x000ee80000300a00 */
[----:B------:R-:W-:Y:S04]  /*71e30*/  STL.64 [R1+0x92f0], R38 ;  /* 0x0092f02601007387 */ /* 0x000fe80000100a00 */
[----:B------:R3:W-:Y:S01]  /*71e40*/  STL.64 [R1+0x92e8], R36 ;  /* 0x0092e82401007387 */ /* 0x0007e20000100a00 */
[C---:B--2---:R-:W-:Y:S08]  /*71e50*/  HMMA.16816.F32 R40, R28.reuse, R34, R40 ;  /* 0x000000221c28723c */ /* 0x044ff00000001828 */
[C---:B---3--:R-:W-:Y:S01]  /*71e60*/  HMMA.16816.F32 R36, R28.reuse, R32, R44 ;  /* 0x000000201c24723c */ /* 0x048fe2000000182c */
[----:B------:R-:W-:Y:S10]  /*71e70*/  STL.64 [R1+0x9350], R34 ;  /* 0x0093502201007387 */ /* 0x000ff40000100a00 */
[----:B------:R-:W-:Y:S04]  /*71e80*/  STL.64 [R1+0x2b80], R40 ;  /* 0x002b802801007387 */ /* 0x000fe80000100a00 */
[----:B------:R0:W-:Y:S04]  /*71e90*/  STL.64 [R1+0x2b88], R42 ;  /* 0x002b882a01007387 */ /* 0x0001e80000100a00 */
[----:B------:R1:W-:Y:S04]  /*71ea0*/  STL.64 [R1+0x9348], R32 ;  /* 0x0093482001007387 */ /* 0x0003e80000100a00 */
[----:B------:R-:W-:Y:S01]  /*71eb0*/  STL.64 [R1+0x2b60], R36 ;  /* 0x002b602401007387 */ /* 0x000fe20000100a00 */
[C---:B0-----:R-:W-:Y:S03]  /*71ec0*/  HMMA.16816.F32 R40, R28.reuse, R26, R56 ;  /* 0x0000001a1c28723c */ /* 0x041fe60000001838 */
[----:B------:R4:W-:Y:S05]  /*71ed0*/  STL.64 [R1+0x2b68], R38 ;  /* 0x002b682601007387 */ /* 0x0009ea0000100a00 */
[C---:B-1----:R-:W-:Y:S08]  /*71ee0*/  HMMA.16816.F32 R32, R28.reuse, R22, R48 ;  /* 0x000000161c20723c */ /* 0x042ff00000001830 */
[----:B----4-:R-:W-:Y:S03]  /*71ef0*/  HMMA.16816.F32 R36, R28, R24, R52 ;  /* 0x000000181c24723c */ /* 0x010fe60000001834 */
[----:B------:R-:W-:Y:S04]  /*71f00*/  STL.64 [R1+0x2b40], R40 ;  /* 0x002b402801007387 */ /* 0x000fe80000100a00 */
[----:B------:R-:W-:Y:S01]  /*71f10*/  STL.64 [R1+0x2b48], R42 ;  /* 0x002b482a01007387 */ /* 0x000fe20000100a00 */
[----:B------:R-:W-:-:S11]  /*71f20*/  IMAD.MOV.U32 R58, RZ, RZ, R12 ;  /* 0x000000ffff3a7224 */ /* 0x000fd600078e000c */
[----:B------:R0:W-:Y:S04]  /*71f30*/  STL.64 [R1+0x2b20], R36 ;  /* 0x002b202401007387 */ /* 0x0001e80000100a00 */
[----:B------:R1:W-:Y:S04]  /*71f40*/  STL.64 [R1+0x2b28], R38 ;  /* 0x002b282601007387 */ /* 0x0003e80000100a00 */
[----:B------:R-:W-:Y:S04]  /*71f50*/  STL.64 [R1+0x2af0], R32 ;  /* 0x002af02001007387 */ /* 0x000fe80000100a00 */
[----:B------:R-:W-:Y:S04]  /*71f60*/  STL.64 [R1+0x2af8], R34 ;  /* 0x002af82201007387 */ /* 0x000fe80000100a00 */
[----:B------:R-:W2:Y:S04]  /*71f70*/  LDL.LU.64 R12, [R1+0x14a0] ;  /* 0x0014a000010c7983 */ /* 0x000ea80000300a00 */
[----:B------:R-:W2:Y:S01]  /*71f80*/  LDL.LU.64 R14, [R1+0x14a8] ;  /* 0x0014a800010e7983 */ /* 0x000ea20000300a00 */
[----:B------:R-:W-:-:S15]  /*71f90*/  HMMA.16816.F32 R8, R28, R20, R8 ;  /* 0x000000141c08723c */ /* 0x000fde0000001808 */
[----:B------:R-:W-:-:S04]  /*71fa0*/  NOP ;  /* 0x0000000000007918 */ /* 0x000fc80000000000 */
[----:B------:R3:W-:Y:S04]  /*71fb0*/  STL.64 [R1+0x2ae0], R8 ;  /* 0x002ae00801007387 */ /* 0x0007e80000100a00 */
[----:B------:R4:W-:Y:S04]  /*71fc0*/  STL.64 [R1+0x2ae8], R10 ;  /* 0x002ae80a01007387 */ /* 0x0009e80000100a00 */
[----:B0-----:R-:W2:Y:S04]  /*71fd0*/  LDL.LU.64 R36, [R1+0x1490] ;  /* 0x0014900001247983 */ /* 0x001ea80000300a00 */
[----:B-1----:R-:W2:Y:S04]  /*71fe0*/  LDL.LU.64 R38, [R1+0x1498] ;  /* 0x0014980001267983 */ /* 0x002ea80000300a00 */
[----:B---3--:R-:W3:Y:S04]  /*71ff0*/  LDL.LU.64 R8, [R1+0x1480] ;  /* 0x0014800001087983 */ /* 0x008ee80000300a00 */
[----:B----4-:R-:W3:Y:S04]  /*72000*/  LDL.LU.64 R10, [R1+0x1488] ;  /* 0x00148800010a7983 */ /* 0x010ee80000300a00 */
[----:B------:R-:W4:Y:S04]  /*72010*/  LDL.LU.64 R44, [R1+0x1660] ;  /* 0x00166000012c7983 */ /* 0x000f280000300a00 */
[----:B------:R-:W4:Y:S04]  /*72020*/  LDL.LU.64 R46, [R1+0x1668] ;  /* 0x00166800012e7983 */ /* 0x000f280000300a00 */
[----:B------:R-:W3:Y:S04]  /*72030*/  LDL.LU.64 R32, [R1+0x1680] ;  /* 0x0016800001207983 */ /* 0x000ee80000300a00 */
[----:B------:R-:W3:Y:S04]  /*72040*/  LDL.LU.64 R34, [R1+0x1688] ;  /* 0x0016880001227983 */ /* 0x000ee80000300a00 */
[----:B------:R-:W3:Y:S04]  /*72050*/  LDL.LU R49, [R1+0x1a84] ;  /* 0x001a840001317983 */ /* 0x000ee80000300800 */
[----:B------:R-:W3:Y:S04]  /*72060*/  LDL.LU R50, [R1+0x1a80] ;  /* 0x001a800001327983 */ /* 0x000ee80000300800 */
[----:B------:R-:W3:Y:S01]  /*72070*/  LDL.LU R51, [R1+0x1a8c] ;  /* 0x001a8c0001337983 */ /* 0x000ee20000300800 */
[----:B------:R-:W-:-:S03]  /*72080*/  IMAD.MOV.U32 R59, RZ, RZ, R0 ;  /* 0x000000ffff3b7224 */ /* 0x000fc600078e0000 */
[----:B------:R-:W3:Y:S01]  /*72090*/  LDL.LU R52, [R1+0x1a88] ;  /* 0x001a880001347983 */ /* 0x000ee20000300800 */
[----:B------:R-:W-:-:S03]  /*720a0*/  IMAD.MOV.U32 R56, RZ, RZ, R6 ;  /* 0x000000ffff387224 */ /* 0x000fc600078e0006 */
[----:B------:R-:W3:Y:S01]  /*720b0*/  LDL.LU R53, [R1+0x1aa4] ;  /* 0x001aa40001357983 */ /* 0x000ee20000300800 */
[----:B------:R-:W-:-:S03]  /*720c0*/  IMAD.MOV.U32 R57, RZ, RZ, R7 ;  /* 0x000000ffff397224 */ /* 0x000fc600078e0007 */
[----:B------:R-:W3:Y:S04]  /*720d0*/  LDL.LU R54, [R1+0x1aa0] ;  /* 0x001aa00001367983 */ /* 0x000ee80000300800 */
[----:B------:R-:W3:Y:S04]  /*720e0*/  LDL.LU R55, [R1+0x1aac] ;  /* 0x001aac0001377983 */ /* 0x000ee80000300800 */
[----:B------:R-:W3:Y:S04]  /*720f0*/  LDL.LU R0, [R1+0x1aa8] ;  /* 0x001aa80001007983 */ /* 0x000ee80000300800 */
[----:B------:R-:W3:Y:S04]  /*72100*/  LDL.LU R6, [R1+0x937c] ;  /* 0x00937c0001067983 */ /* 0x000ee80000300800 */
[----:B------:R-:W3:Y:S04]  /*72110*/  LDL.LU R7, [R1+0x9378] ;  /* 0x0093780001077983 */ /* 0x000ee80000300800 */
[----:B------:R-:W3:Y:S04]  /*72120*/  LDL.LU.64 R40, [R1+0x16a0] ;  /* 0x0016a00001287983 */ /* 0x000ee80000300a00 */
[----:B------:R-:W3:Y:S01]  /*72130*/  LDL.LU.64 R42, [R1+0x16a8] ;  /* 0x0016a800012a7983 */ /* 0x000ee20000300a00 */
[----:B--2---:R-:W-:-:S15]  /*72140*/  HMMA.16816.F32 R12, R28, R18, R12 ;  /* 0x000000121c0c723c */ /* 0x004fde000000180c */
[----:B------:R-:W-:-:S04]  /*72150*/  NOP ;  /* 0x0000000000007918 */ /* 0x000fc80000000000 */
[----:B------:R-:W-:Y:S04]  /*72160*/  STL.64 [R1+0x2ad0], R12 ;  /* 0x002ad00c01007387 */ /* 0x000fe80000100a00 */
[----:B------:R0:W-:Y:S04]  /*72170*/  STL.64 [R1+0x2ad8], R14 ;  /* 0x002ad80e01007387 */ /* 0x0001e80000100a00 */
[----:B0-----:R-:W3:Y:S01]  /*72180*/  LDL.LU.64 R14, [R1+0x9370] ;  /* 0x00937000010e7983 */ /* 0x001ee20000300a00 */
[----:B------:R-:W-:Y:S03]  /*72190*/  HMMA.16816.F32 R36, R28, R16, R36 ;  /* 0x000000101c24723c */ /* 0x000fe60000001824 */
[----:B------:R-:W2:-:S15]  /*721a0*/  LDL.LU.64 R12, [R1+0x9368] ;  /* 0x00936800010c7983 */ /* 0x000e9e0000300a00 */
[----:B------:R-:W-:Y:S01]  /*721b0*/  NOP ;  /* 0x0000000000007918 */ /* 0x000fe20000000000 */
[----:B------:R0:W-:Y:S04]  /*721c0*/  STL.64 [R1+0x2ac0], R36 ;  /* 0x002ac02401007387 */ /* 0x0001e80000100a00 */
[----:B------:R1:W-:Y:S04]  /*721d0*/  STL.64 [R1+0x2ac8], R38 ;  /* 0x002ac82601007387 */ /* 0x0003e80000100a00 */
[----:B0-----:R-:W2:Y:S04]  /*721e0*/  LDL.LU.64 R36, [R1+0x16f0] ;  /* 0x0016f00001247983 */ /* 0x001ea80000300a00 */
[----:B-1----:R-:W2:Y:S04]  /*721f0*/  LDL.LU.64 R38, [R1+0x16f8] ;  /* 0x0016f80001267983 */ /* 0x002ea80000300a00 */
[----:B------:R-:W-:Y:S04]  /*72200*/  STL.64 [R1+0x92d0], R18 ;  /* 0x0092d01201007387 */ /* 0x000fe80000100a00 */
[----:B------:R0:W-:Y:S04]  /*72210*/  STL.64 [R1+0x92c8], R16 ;  /* 0x0092c81001007387 */ /* 0x0001e80000100a00 */
[----:B0-----:R-:W2:Y:S04]  /*72220*/  LDL.LU.64 R16, [R1+0x1630] ;  /* 0x0016300001107983 */ /* 0x001ea80000300a00 */
[----:B------:R-:W2:Y:S01]  /*72230*/  LDL.LU.64 R18, [R1+0x1638] ;  /* 0x0016380001127983 */ /* 0x000ea20000300a00 */
[----:B---3--:R-:W-:-:S15]  /*72240*/  HMMA.16816.F32 R8, R28, R14, R8 ;  /* 0x0000000e1c08723c */ /* 0x008fde0000001808 */
[----:B------:R-:W-:-:S04]  /*72250*/  NOP ;  /* 0x0000000000007918 */ /* 0x000fc80000000000 */
[----:B------:R-:W-:Y:S04]  /*72260*/  STL.64 [R1+0x430], R8 ;  /* 0x0004300801007387 */ /* 0x000fe80000100a00 */
[----:B------:R0:W-:Y:S04]  /*72270*/  STL.64 [R1+0x438], R10 ;  /* 0x0004380a01007387 */ /* 0x0001e80000100a00 */
[----:B0-----:R-:W4:Y:S04]  /*72280*/  LDL.LU.64 R10, [R1+0x9360] ;  /* 0x00936000010a7983 */ /* 0x001f280000300a00 */
[----:B------:R-:W3:Y:S04]  /*72290*/  LDL.LU.64 R8, [R1+0x9358] ;  /* 0x0093580001087983 */ /* 0x000ee80000300a00 */
[----:B------:R-:W-:Y:S01]  /*722a0*/  STL.64 [R1+0x92c0], R14 ;  /* 0x0092c00e01007387 */ /* 0x000fe20000100a00 */
[----:B--2---:R-:W-:Y:S03]  /*722b0*/  HMMA.16816.F32 R16, R28, R12, R16 ;  /* 0x0000000c1c10723c */ /* 0x004fe60000001810 */
[----:B------:R-:W-:-:S15]  /*722c0*/  STL.64 [R1+0x92b8], R12 ;  /* 0x0092b80c01007387 */ /* 0x000fde0000100a00 */
[----:B------:R-:W-:Y:S01]  /*722d0*/  NOP ;  /* 0x0000000000007918 */ /* 0x000fe20000000000 */
[----:B------:R-:W-:Y:S04]  /*722e0*/  STL.64 [R1+0x420], R16 ;  /* 0x0004201001007387 */ /* 0x000fe80000100a00 */
[----:B------:R4:W-:Y:S02]  /*722f0*/  STL.64 [R1+0x428], R18 ;  /* 0x0004281201007387 */ /* 0x0009e40000100a00 */
[C---:B----4-:R-:W-:Y:S08]  /*72300*/  HMMA.16816.F32 R16, R28.reuse, R10, R44 ;  /* 0x0000000a1c10723c */ /* 0x050ff0000000182c */
[C---:B---3--:R-:W-:Y:S01]  /*72310*/  HMMA.16816.F32 R12, R28.reuse, R8, R32 ;  /* 0x000000081c0c723c */ /* 0x048fe20000001820 */
[----:B------:R-:W2:Y:S10]  /*72320*/  LDL.LU.64 R32, [R1+0x16d0] ;  /* 0x0016d00001207983 */ /* 0x000eb40000300a00 */
[----:B------:R-:W-:Y:S04]  /*72330*/  STL.64 [R1+0x410], R16 ;  /* 0x0004101001007387 */ /* 0x000fe80000100a00 */
[----:B------:R-:W-:Y:S04]  /*72340*/  STL.64 [R1+0x418], R18 ;  /* 0x0004181201007387 */ /* 0x000fe80000100a00 */
[----:B------:R-:W2:Y:S04]  /*72350*/  LDL.LU.64 R34, [R1+0x16d8] ;  /* 0x0016d80001227983 */ /* 0x000ea80000300a00 */
[----:B------:R0:W-:Y:S04]  /*72360*/  STL.64 [R1+0x400], R12 ;  /* 0x0004000c01007387 */ /* 0x0001e80000100a00 */
[----:B------:R1:W-:Y:S04]  /*72370*/  STL.64 [R1+0x408], R14 ;  /* 0x0004080e01007387 */ /* 0x0003e80000100a00 */
[----:B------:R-:W-:Y:S04]  /*72380*/  STL.64 [R1+0x92e0], R10 ;  /* 0x0092e00a01007387 */ /* 0x000fe80000100a00 */
[----:B------:R3:W-:Y:S04]  /*72390*/  STL.64 [R1+0x92d8], R8 ;  /* 0x0092d80801007387 */ /* 0x0007e80000100a00 */
[----:B0-----:R-:W4:Y:S04]  /*723a0*/  LDL.LU.64 R12, [R1+0x1730] ;  /* 0x00173000010c7983 */ /* 0x001f280000300a00 */
[----:B-1----:R-:W4:Y:S01]  /*723b0*/  LDL.LU.64 R14, [R1+0x1738] ;  /* 0x00173800010e7983 */ /* 0x002f220000300a00 */
[----:B---3--:R-:W-:-:S15]  /*723c0*/  HMMA.16816.F32 R8, R28, R6, R40 ;  /* 0x000000061c08723c */ /* 0x008fde0000001828 */
[----:B------:R-:W-:-:S04]  /*723d0*/  NOP ;  /* 0x0000000000007918 */ /* 0x000fc80000000000 */
[----:B------:R0:W-:Y:S04]  /*723e0*/  STL.64 [R1+0x3f0], R8 ;  /* 0x0003f00801007387 */ /* 0x0001e80000100a00 */
[----:B------:R1:W-:Y:S04]  /*723f0*/  STL.64 [R1+0x3f8], R10 ;  /* 0x0003f80a01007387 */ /* 0x0003e80000100a00 */
[----:B0-----:R-:W3:Y:S04]  /*72400*/  LDL.LU.64 R8, [R1+0x1760] ;  /* 0x0017600001087983 */ /* 0x001ee80000300a00 */
[----:B-1----:R-:W3:Y:S01]  /*72410*/  LDL.LU.64 R10, [R1+0x1768] ;  /* 0x00176800010a7983 */ /* 0x002ee20000300a00 */
[----:B------:R-:W-:Y:S03]  /*72420*/  HMMA.16816.F32 R16, R28, R4, R36 ;  /* 0x000000041c10723c */ /* 0x000fe60000001824 */
[----:B------:R-:W3:Y:S04]  /*72430*/  LDL.64 R44, [R1+0x8] ;  /* 0x00000800012c7983 */ /* 0x000ee80000100a00 */
[----:B------:R-:W3:Y:S01]  /*72440*/  LDL R46, [R1] ;  /* 0x00000000012e7983 */ /* 0x000ee20000100800 */
[----:B------:R-:W-:-:S11]  /*72450*/  IMAD R0, R0, 0x100, R55 ;  /* 0x0000010000007824 */ /* 0x000fd600078e0237 */
[----:B------:R0:W-:Y:S04]  /*72460*/  STL.64 [R1+0x3e0], R16 ;  /* 0x0003e01001007387 */ /* 0x0001e80000100a00 */
[----:B------:R-:W-:Y:S04]  /*72470*/  STL.64 [R1+0x3e8], R18 ;  /* 0x0003e81201007387 */ /* 0x000fe80000100a00 */
[----:B------:R-:W3:Y:S04]  /*72480*/  LDL R47, [R1+0x4] ;  /* 0x00000400012f7983 */ /* 0x000ee80000100800 */
[----:B------:R1:W-:Y:S01]  /*72490*/  STL [R1+0x92b4], R4 ;  /* 0x0092b40401007387 */ /* 0x0003e20000100800 */
[----:B0-----:R-:W-:-:S03]  /*724a0*/  IMAD R16, R50, 0x100, R49 ;  /* 0x0000010032107824 */ /* 0x001fc600078e0231 */
[----:B------:R0:W-:Y:S01]  /*724b0*/  STL [R1+0x92b0], R5 ;  /* 0x0092b00501007387 */ /* 0x0001e20000100800 */
[----:B-1----:R-:W-:Y:S02]  /*724c0*/  IMAD R4, R54, 0x100, R53 ;  /* 0x0000010036047824 */ /* 0x002fe400078e0235 */
[----:B0-----:R-:W-:Y:S01]  /*724d0*/  IMAD R5, R52, 0x100, R51 ;  /* 0x0000010034057824 */ /* 0x001fe200078e0233 */
[----:B--2---:R-:W-:Y:S01]  /*724e0*/  HMMA.16816.F32 R32, R28, R2, R32 ;  /* 0x000000021c20723c */ /* 0x004fe20000001820 */
[----:B------:R-:W-:-:S03]  /*724f0*/  F2FP.F16.E5M2.UNPACK_B R28, R16 ;  /* 0x00000010ff1c723e */ /* 0x000fc600020004ff */
[----:B------:R-:W-:Y:S02]  /*72500*/  F2FP.F16.E5M2.UNPACK_B R29, R5 ;  /* 0x00000005ff1d723e */ /* 0x000fe400020004ff */
[----:B------:R-:W-:Y:S02]  /*72510*/  F2FP.F16.E5M2.UNPACK_B R30, R4 ;  /* 0x00000004ff1e723e */ /* 0x000fe400020004ff */
[----:B------:R-:W-:-:S07]  /*72520*/  F2FP.F16.E5M2.UNPACK_B R31, R0 ;  /* 0x00000000ff1f723e */ /* 0x000fce00020004ff */
[C---:B----4-:R-:W-:Y:S04]  /*72530*/  HMMA.16816.F32 R16, R28.reuse, R56, R12 ;  /* 0x000000381c10723c */ /* 0x050fe8000000180c */
[----:B------:R0:W-:Y:S04]  /*72540*/  STL.64 [R1+0x40], R32 ;  /* 0x0000402001007387 */ /* 0x0001e80000100a00 */
[----:B------:R1:W-:Y:S01]  /*72550*/  STL.64 [R1+0x48], R34 ;  /* 0x0000482201007387 */ /* 0x0003e20000100a00 */
[----:B---3--:R-:W-:Y:S03]  /*72560*/  HMMA.16816.F32 R12, R28, R58, R8 ;  /* 0x0000003a1c0c723c */ /* 0x008fe60000001808 */
[----:B------:R-:W2:Y:S07]  /*72570*/  LDL.LU.64 R8, [R1+0x1780] ;  /* 0x0017800001087983 */ /* 0x000eae0000300a00 */
[----:B------:R3:W-:Y:S04]  /*72580*/  STL.64 [R1+0x3d0], R16 ;  /* 0x0003d01001007387 */ /* 0x0007e80000100a00 */
[----:B------:R4:W-:Y:S04]  /*72590*/  STL.64 [R1+0x3d8], R18 ;  /* 0x0003d81201007387 */ /* 0x0009e80000100a00 */
[----:B------:R-:W2:Y:S04]  /*725a0*/  LDL.LU.64 R10, [R1+0x1788] ;  /* 0x00178800010a7983 */ /* 0x000ea80000300a00 */
[----:B------:R1:W-:Y:S04]  /*725b0*/  STL.64 [R1+0x3c0], R12 ;  /* 0x0003c00c01007387 */ /* 0x0003e80000100a00 */
[----:B------:R3:W-:Y:S04]  /*725c0*/  STL.64 [R1+0x3c8], R14 ;  /* 0x0003c80e01007387 */ /* 0x0007e80000100a00 */
[----:B0-----:R-:W2:Y:S04]  /*725d0*/  LDL.LU.64 R32, [R1+0x17b0] ;  /* 0x0017b00001207983 */ /* 0x001ea80000300a00 */
[----:B-1----:R-:W2:Y:S04]  /*725e0*/  LDL.LU.64 R34, [R1+0x17b8] ;  /* 0x0017b80001227983 */ /* 0x002ea80000300a00 */
[----:B------:R-:W2:Y:S04]  /*725f0*/  LDL.LU.64 R56, [R1+0x17d0] ;  /* 0x0017d00001387983 */ /* 0x000ea80000300a00 */
[----:B------:R-:W2:Y:S01]  /*72600*/  LDL.LU.64 R58, [R1+0x17d8] ;  /* 0x0017d800013a7983 */ /* 0x000ea20000300a00 */
[----:B------:R-:W-:-:S02]  /*72610*/  IMAD.MOV.U32 R4, RZ, RZ, R44 ;  /* 0x000000ffff047224 */ /* 0x000fc400078e002c */
[----:B------:R-:W-:Y:S01]  /*72620*/  IMAD.MOV.U32 R5, RZ, RZ, R45 ;  /* 0x000000ffff057224 */ /* 0x000fe200078e002d */
[----:B------:R-:W2:Y:S04]  /*72630*/  LDL.LU.64 R48, [R1+0x1800] ;  /* 0x0018000001307983 */ /* 0x000ea80000300a00 */
[----:B------:R-:W2:Y:S04]  /*72640*/  LDL.LU.64 R50, [R1+0x1808] ;  /* 0x0018080001327983 */ /* 0x000ea80000300a00 */
[----:B------:R-:W2:Y:S04]  /*72650*/  LDL.LU.64 R52, [R1+0x1830] ;  /* 0x0018300001347983 */ /* 0x000ea80000300a00 */
[----:B------:R-:W2:Y:S04]  /*72660*/  LDL.LU.64 R54, [R1+0x1838] ;  /* 0x0018380001367983 */ /* 0x000ea80000300a00 */
[----:B------:R-:W2:Y:S04]  /*72670*/  LDL.LU.64 R40, [R1+0x1860] ;  /* 0x0018600001287983 */ /* 0x000ea80000300a00 */
[----:B------:R-:W2:Y:S04]  /*72680*/  LDL.LU.64 R42, [R1+0x1868] ;  /* 0x00186800012a7983 */ /* 0x000ea80000300a00 */
[----:B------:R-:W2:Y:S04]  /*72690*/  LDL.LU.64 R36, [R1+0x1890] ;  /* 0x0018900001247983 */ /* 0x000ea80000300a00 */
[----:B------:R-:W2:Y:S04]  /*726a0*/  LDL.LU.64 R38, [R1+0x1898] ;  /* 0x0018980001267983 */ /* 0x000ea80000300a00 */
[----:B---3--:R-:W3:Y:S04]  /*726b0*/  LDL.LU.64 R16, [R1+0x18b0] ;  /* 0x0018b00001107983 */ /* 0x008ee80000300a00 */
[----:B----4-:R-:W3:Y:S04]  /*726c0*/  LDL.LU.64 R18, [R1+0x18b8] ;  /* 0x0018b80001127983 */ /* 0x010ee80000300a00 */
[----:B------:R-:W4:Y:S04]  /*726d0*/  LDL.LU.64 R12, [R1+0x18d0] ;  /* 0x0018d000010c7983 */ /* 0x000f280000300a00 */
[----:B------:R-:W4:Y:S01]  /*726e0*/  LDL.LU.64 R14, [R1+0x18d8] ;  /* 0x0018d800010e7983 */ /* 0x000f220000300a00 */
[C---:B--2---:R-:W-:Y:S08]  /*726f0*/  HMMA.16816.F32 R8, R28.reuse, R44, R8 ;  /* 0x0000002c1c08723c */ /* 0x044ff00000001808 */
[C---:B------:R-:W-:Y:S08]  /*72700*/  HMMA.16816.F32 R44, R28.reuse, R46, R32 ;  /* 0x0000002e1c2c723c */ /* 0x040ff00000001820 */
[C---:B------:R-:W-:Y:S03]  /*72710*/  HMMA.16816.F32 R56, R28.reuse, R60, R56 ;  /* 0x0000003c1c38723c */ /* 0x040fe60000001838 */
[----:B------:R0:W-:Y:S04]  /*72720*/  STL.64 [R1+0x3b0], R8 ;  /* 0x0003b00801007387 */ /* 0x0001e80000100a00 */
[----:B------:R1:W-:Y:S04]  /*72730*/  STL.64 [R1+0x3b8], R10 ;  /* 0x0003b80a01007387 */ /* 0x0003e80000100a00 */
[----:B0-----:R-:W2:Y:S04]  /*72740*/  LDL.LU.64 R8, [R1+0x1900] ;  /* 0x0019000001087983 */ /* 0x001ea80000300a00 */
[----:B-1----:R-:W2:Y:S04]  /*72750*/  LDL.LU.64 R10, [R1+0x1908] ;  /* 0x00190800010a7983 */ /* 0x002ea80000300a00 */
        /* <DEDUP_REMOVED lines=15> */
[----:B------:R-:W4:Y:S04]  /*72850*/  LDL.LU.64 R48, [R1+0x9318] ;  /* 0x0093180001307983 */ /* 0x000f280000300a00 */
[----:B------:R-:W-:Y:S04]  /*72860*/  STL.64 [R1+0x370], R52 ;  /* 0x0003703401007387 */ /* 0x000fe80000100a00 */
[----:B------:R0:W-:Y:S04]  /*72870*/  STL.64 [R1+0x378], R54 ;  /* 0x0003783601007387 */ /* 0x0001e80000100a00 */
[----:B0-----:R-:W3:Y:S04]  /*72880*/  LDL.LU.64 R54, [R1+0x9310] ;  /* 0x0093100001367983 */ /* 0x001ee80000300a00 */
[----:B------:R-:W4:Y:S04]  /*72890*/  LDL.LU.64 R52, [R1+0x9308] ;  /* 0x0093080001347983 */ /* 0x000f280000300a00 */
[----:B------:R-:W-:Y:S04]  /*728a0*/  STL.64 [R1+0x9278], R58 ;  /* 0x0092783a01007387 */ /* 0x000fe80000100a00 */
[----:B------:R-:W-:Y:S01]  /*728b0*/  STL.64 [R1+0x9270], R56 ;  /* 0x0092703801007387 */ /* 0x000fe20000100a00 */
[C---:B--2---:R-:W-:Y:S08]  /*728c0*/  HMMA.16816.F32 R16, R28.reuse, R50, R16 ;  /* 0x000000321c10723c */ /* 0x044ff00000001810 */
[C---:B---3--:R-:W-:Y:S08]  /*728d0*/  HMMA.16816.F32 R40, R28.reuse, R54, R40 ;  /* 0x000000361c28723c */ /* 0x048ff00000001828 */
[C---:B----4-:R-:W-:Y:S01]  /*728e0*/  HMMA.16816.F32 R36, R28.reuse, R52, R36 ;  /* 0x000000341c24723c */ /* 0x050fe20000001824 */
[----:B------:R-:W-:Y:S10]  /*728f0*/  STL.64 [R1+0x9268], R54 ;  /* 0x0092683601007387 */ /* 0x000ff40000100a00 */
[----:B------:R0:W-:Y:S04]  /*72900*/  STL.64 [R1+0x360], R40 ;  /* 0x0003602801007387 */ /* 0x0001e80000100a00 */
[----:B------:R1:W-:Y:S04]  /*72910*/  STL.64 [R1+0x368], R42 ;  /* 0x0003682a01007387 */ /* 0x0003e80000100a00 */
[----:B------:R-:W-:Y:S04]  /*72920*/  STL.64 [R1+0x9260], R52 ;  /* 0x0092603401007387 */ /* 0x000fe80000100a00 */
[----:B------:R2:W-:Y:S04]  /*72930*/  STL.64 [R1+0x350], R36 ;  /* 0x0003502401007387 */ /* 0x0005e80000100a00 */
[----:B------:R3:W-:Y:S04]  /*72940*/  STL.64 [R1+0x358], R38 ;  /* 0x0003582601007387 */ /* 0x0007e80000100a00 */
[----:B0-----:R-:W4:Y:S04]  /*72950*/  LDL.LU.64 R40, [R1+0x1950] ;  /* 0x0019500001287983 */ /* 0x001f280000300a00 */
[----:B------:R-:W-:Y:S04]  /*72960*/  STL.64 [R1+0x340], R16 ;  /* 0x0003401001007387 */ /* 0x000fe80000100a00 */
[----:B------:R-:W-:Y:S04]  /*72970*/  STL.64 [R1+0x348], R18 ;  /* 0x0003481201007387 */ /* 0x000fe80000100a00 */
[----:B-1----:R-:W4:Y:S01]  /*72980*/  LDL.LU.64 R42, [R1+0x1958] ;  /* 0x00195800012a7983 */ /* 0x002f220000300a00 */
[C---:B------:R-:W-:Y:S08]  /*72990*/  HMMA.16816.F32 R12, R28.reuse, R48, R12 ;  /* 0x000000301c0c723c */ /* 0x040ff0000000180c */
[C---:B------:R-:W-:Y:S11]  /*729a0*/  HMMA.16816.F32 R8, R28.reuse, R46, R8 ;  /* 0x0000002e1c08723c */ /* 0x040ff60000001808 */
[----:B------:R-:W-:Y:S04]  /*729b0*/  STL.64 [R1+0x330], R12 ;  /* 0x0003300c01007387 */ /* 0x000fe80000100a00 */
[----:B------:R-:W-:Y:S04]  /*729c0*/  STL.64 [R1+0x338], R14 ;  /* 0x0003380e01007387 */ /* 0x000fe80000100a00 */
[----:B------:R-:W-:Y:S04]  /*729d0*/  STL.64 [R1+0x9288], R50 ;  /* 0x0092883201007387 */ /* 0x000fe80000100a00 */
[----:B------:R0:W-:Y:S04]  /*729e0*/  STL.64 [R1+0x9280], R48 ;  /* 0x0092803001007387 */ /* 0x0001e80000100a00 */
[----:B--2---:R-:W2:Y:S04]  /*729f0*/  LDL.LU.64 R36, [R1+0x1960] ;  /* 0x0019600001247983 */ /* 0x004ea80000300a00 */
[----:B---3--:R-:W2:Y:S04]  /*72a00*/  LDL.LU.64 R38, [R1+0x1968] ;  /* 0x0019680001267983 */ /* 0x008ea80000300a00 */
[----:B------:R1:W-:Y:S04]  /*72a10*/  STL.64 [R1+0x320], R8 ;  /* 0x0003200801007387 */ /* 0x0003e80000100a00 */
[----:B------:R3:W-:Y:S04]  /*72a20*/  STL.64 [R1+0x328], R10 ;  /* 0x0003280a01007387 */ /* 0x0007e80000100a00 */
[----:B------:R-:W2:Y:S04]  /*72a30*/  LDL.LU.64 R56, [R1+0x19b0] ;  /* 0x0019b00001387983 */ /* 0x000ea80000300a00 */
[----:B------:R-:W2:Y:S04]  /*72a40*/  LDL.LU.64 R58, [R1+0x19b8] ;  /* 0x0019b800013a7983 */ /* 0x000ea80000300a00 */
[----:B------:R-:W2:Y:S04]  /*72a50*/  LDL.LU.64 R52, [R1+0x1ab0] ;  /* 0x001ab00001347983 */ /* 0x000ea80000300a00 */
[----:B------:R-:W2:Y:S04]  /*72a60*/  LDL.LU.64 R54, [R1+0x1ab8] ;  /* 0x001ab80001367983 */ /* 0x000ea80000300a00 */
[----:B0-----:R-:W2:Y:S04]  /*72a70*/  LDL.LU.64 R48, [R1+0x1af0] ;  /* 0x001af00001307983 */ /* 0x001ea80000300a00 */
[----:B------:R-:W2:Y:S04]  /*72a80*/  LDL.LU.64 R50, [R1+0x1af8] ;  /* 0x001af80001327983 */ /* 0x000ea80000300a00 */
[----:B------:R-:W2:Y:S04]  /*72a90*/  LDL.LU.64 R16, [R1+0x1c10] ;  /* 0x001c100001107983 */ /* 0x000ea80000300a00 */
[----:B------:R-:W2:Y:S04]  /*72aa0*/  LDL.LU.64 R18, [R1+0x1c18] ;  /* 0x001c180001127983 */ /* 0x000ea80000300a00 */
[----:B------:R-:W2:Y:S04]  /*72ab0*/  LDL.LU.64 R12, [R1+0x1c40] ;  /* 0x001c4000010c7983 */ /* 0x000ea80000300a00 */
[----:B------:R-:W2:Y:S04]  /*72ac0*/  LDL.LU.64 R14, [R1+0x1c48] ;  /* 0x001c4800010e7983 */ /* 0x000ea80000300a00 */
[----:B-1----:R-:W2:Y:S04]  /*72ad0*/  LDL.LU.64 R8, [R1+0x1d50] ;  /* 0x001d500001087983 */ /* 0x002ea80000300a00 */
[----:B---3--:R-:W3:Y:S01]  /*72ae0*/  LDL.LU.64 R10, [R1+0x1d58] ;  /* 0x001d5800010a7983 */ /* 0x008ee20000300a00 */
[----:B----4-:R-:W-:-:S15]  /*72af0*/  HMMA.16816.F32 R40, R28, R44, R40 ;  /* 0x0000002c1c28723c */ /* 0x010fde0000001828 */
[----:B------:R-:W-:-:S04]  /*72b00*/  NOP ;  /* 0x0000000000007918 */ /* 0x000fc80000000000 */
[----:B------:R-:W-:Y:S04]  /*72b10*/  STL.64 [R1+0x310], R40 ;  /* 0x0003102801007387 */ /* 0x000fe80000100a00 */
[----:B------:R0:W-:Y:S04]  /*72b20*/  STL.64 [R1+0x318], R42 ;  /* 0x0003182a01007387 */ /* 0x0001e80000100a00 */
[----:B0-----:R-:W2:Y:S04]  /*72b30*/  LDL.LU.64 R42, [R1+0x9300] ;  /* 0x00930000012a7983 */ /* 0x001ea80000300a00 */
[----:B------:R-:W4:Y:S04]  /*72b40*/  LDL.LU.64 R40, [R1+0x92f8] ;  /* 0x0092f80001287983 */ /* 0x000f280000300a00 */
[----:B------:R-:W-:Y:S04]  /*72b50*/  STL.64 [R1+0x9298], R46 ;  /* 0x0092982e01007387 */ /* 0x000fe80000100a00 */
[----:B------:R0:W-:Y:S04]  /*72b60*/  STL.64 [R1+0x9290], R44 ;  /* 0x0092902c01007387 */ /* 0x0001e80000100a00 */
[----:B0-----:R-:W4:Y:S04]  /*72b70*/  LDL.LU.64 R44, [R1+0x19a0] ;  /* 0x0019a000012c7983 */ /* 0x001f280000300a00 */
[----:B------:R-:W4:Y:S01]  /*72b80*/  LDL.LU.64 R46, [R1+0x19a8] ;  /* 0x0019a800012e7983 */ /* 0x000f220000300a00 */
[----:B--2---:R-:W-:-:S15]  /*72b90*/  HMMA.16816.F32 R36, R28, R42, R36 ;  /* 0x0000002a1c24723c */ /* 0x004fde0000001824 */
[----:B------:R-:W-:-:S04]  /*72ba0*/  NOP ;  /* 0x0000000000007918 */ /* 0x000fc80000000000 */
[----:B------:R-:W-:Y:S04]  /*72bb0*/  STL.64 [R1+0x300], R36 ;  /* 0x0003002401007387 */ /* 0x000fe80000100a00 */
[----:B------:R0:W-:Y:S04]  /*72bc0*/  STL.64 [R1+0x308], R38 ;  /* 0x0003082601007387 */ /* 0x0001e80000100a00 */
[----:B0-----:R-:W2:Y:S04]  /*72bd0*/  LDL.LU.64 R38, [R1+0x92f0] ;  /* 0x0092f00001267983 */ /* 0x001ea80000300a00 */
[----:B------:R-:W3:Y:S01]  /*72be0*/  LDL.LU.64 R36, [R1+0x92e8] ;  /* 0x0092e80001247983 */ /* 0x000ee20000300a00 */
[----:B----4-:R-:W-:Y:S03]  /*72bf0*/  HMMA.16816.F32 R44, R28, R40, R44 ;  /* 0x000000281c2c723c */ /* 0x010fe6000000182c */
[----:B------:R-:W-:Y:S04]  /*72c00*/  STL.64 [R1+0x9258], R42 ;  /* 0x0092582a01007387 */ /* 0x000fe80000100a00 */
[----:B------:R-:W-:-:S12]  /*72c10*/  STL.64 [R1+0x9250], R40 ;  /* 0x0092502801007387 */ /* 0x000fd80000100a00 */
[----:B------:R-:W-:Y:S04]  /*72c20*/  STL.64 [R1+0x2f0], R44 ;  /* 0x0002f02c01007387 */ /* 0x000fe80000100a00 */
[----:B------:R2:W-:Y:S01]  /*72c30*/  STL.64 [R1+0x2f8], R46 ;  /* 0x0002f82e01007387 */ /* 0x0005e20000100a00 */
[C---:B------:R-:W-:Y:S08]  /*72c40*/  HMMA.16816.F32 R16, R28.reuse, R32, R16 ;  /* 0x000000201c10723c */ /* 0x040ff00000001810 */
[C---:B--2---:R-:W-:Y:S01]  /*72c50*/  HMMA.16816.F32 R44, R28.reuse, R38, R56 ;  /* 0x000000261c2c723c */ /* 0x044fe20000001838 */
[----:B------:R-:W-:Y:S07]  /*72c60*/  STL.64 [R1+0x9238], R38 ;  /* 0x0092382601007387 */ /* 0x000fee0000100a00 */
[C---:B---3--:R-:W-:Y:S11]  /*72c70*/  HMMA.16816.F32 R40, R28.reuse, R36, R52 ;  /* 0x000000241c28723c */ /* 0x048ff60000001834 */
[----:B------:R-:W-:Y:S04]  /*72c80*/  STL.64 [R1+0x2e0], R44 ;  /* 0x0002e02c01007387 */ /* 0x000fe80000100a00 */
[----:B------:R-:W-:Y:S04]  /*72c90*/  STL.64 [R1+0x2e8], R46 ;  /* 0x0002e82e01007387 */ /* 0x000fe80000100a00 */
[----:B------:R0:W-:Y:S02]  /*72ca0*/  STL.64 [R1+0x9230], R36 ;  /* 0x0092302401007387 */ /* 0x0001e40000100a00 */
[C---:B0-----:R-:W-:Y:S02]  /*72cb0*/  HMMA.16816.F32 R36, R28.reuse, R34, R48 ;  /* 0x000000221c24723c */ /* 0x041fe40000001830 */
[----:B------:R-:W-:Y:S04]  /*72cc0*/  STL.64 [R1+0x2d0], R40 ;  /* 0x0002d02801007387 */ /* 0x000fe80000100a00 */
[----:B------:R-:W-:Y:S04]  /*72cd0*/  STL.64 [R1+0x2d8], R42 ;  /* 0x0002d82a01007387 */ /* 0x000fe80000100a00 */
[----:B------:R-:W-:Y:S09]  /*72ce0*/  STL.64 [R1+0x9248], R34 ;  /* 0x0092482201007387 */ /* 0x000ff20000100a00 */
        /* <DEDUP_REMOVED lines=8> */
[----:B------:R0:W-:Y:S04]  /*72d70*/  STL.64 [R1+0x2a0], R16 ;  /* 0x0002a01001007387 */ /* 0x0001e80000100a00 */
[----:B------:R1:W-:Y:S04]  /*72d80*/  STL.64 [R1+0x2a8], R18 ;  /* 0x0002a81201007387 */ /* 0x0003e80000100a00 */
[----:B------:R-:W2:Y:S04]  /*72d90*/  LDL.LU.64 R10, [R1+0x1d98] ;  /* 0x001d9800010a7983 */ /* 0x000ea80000300a00 */
        /* <DEDUP_REMOVED lines=10> */
[----:B------:R-:W3:Y:S04]  /*72e40*/  LDL.LU.64 R36, [R1+0x1f40] ;  /* 0x001f400001247983 */ /* 0x000ee80000300a00 */
[----:B------:R-:W3:Y:S04]  /*72e50*/  LDL.LU.64 R38, [R1+0x1f48] ;  /* 0x001f480001267983 */ /* 0x000ee80000300a00 */
[----:B------:R-:W3:Y:S04]  /*72e60*/  LDL.LU.64 R32, [R1+0x1f60] ;  /* 0x001f600001207983 */ /* 0x000ee80000300a00 */
[----:B------:R-:W3:Y:S04]  /*72e70*/  LDL.LU.64 R34, [R1+0x1f68] ;  /* 0x001f680001227983 */ /* 0x000ee80000300a00 */
        /* <DEDUP_REMOVED lines=8> */
[----:B------:R-:W-:Y:S04]  /*72f00*/  STL.64 [R1+0x92a8], R26 ;  /* 0x0092a81a01007387 */ /* 0x000fe80000100a00 */
[----:B------:R0:W-:Y:S04]  /*72f10*/  STL.64 [R1+0x92a0], R24 ;  /* 0x0092a01801007387 */ /* 0x0001e80000100a00 */
[----:B0-----:R-:W3:Y:S04]  /*72f20*/  LDL.LU.64 R24, [R1+0x1ef0] ;  /* 0x001ef00001187983 */ /* 0x001ee80000300a00 */
[----:B------:R-:W3:Y:S01]  /*72f30*/  LDL.LU.64 R26, [R1+0x1ef8] ;  /* 0x001ef800011a7983 */ /* 0x000ee20000300a00 */
[C---:B--2---:R-:W-:Y:S08]  /*72f40*/  HMMA.16816.F32 R8, R28.reuse, R22, R8 ;  /* 0x000000161c08723c */ /* 0x044ff00000001808 */
[C---:B------:R-:W-:Y:S11]  /*72f50*/  HMMA.16816.F32 R16, R28.reuse, R20, R16 ;  /* 0x000000141c10723c */ /* 0x040ff60000001810 */
[----:B------:R-:W-:Y:S04]  /*72f60*/  STL.64 [R1+0x280], R8 ;  /* 0x0002800801007387 */ /* 0x000fe80000100a00 */
[----:B------:R0:W-:Y:S04]  /*72f70*/  STL.64 [R1+0x288], R10 ;  /* 0x0002880a01007387 */ /* 0x0001e80000100a00 */
[----:B0-----:R-:W2:Y:S04]  /*72f80*/  LDL.LU.64 R10, [R1+0x92e0] ;  /* 0x0092e000010a7983 */ /* 0x001ea80000300a00 */
[----:B------:R-:W2:Y:S04]  /*72f90*/  LDL.LU.64 R8, [R1+0x92d8] ;  /* 0x0092d80001087983 */ /* 0x000ea80000300a00 */
[----:B------:R-:W-:Y:S04]  /*72fa0*/  STL.64 [R1+0x270], R16 ;  /* 0x0002701001007387 */ /* 0x000fe80000100a00 */
[----:B------:R0:W-:Y:S04]  /*72fb0*/  STL.64 [R1+0x278], R18 ;  /* 0x0002781201007387 */ /* 0x0001e80000100a00 */
[----:B0-----:R-:W3:Y:S04]  /*72fc0*/  LDL.LU.64 R18, [R1+0x92d0] ;  /* 0x0092d00001127983 */ /* 0x001ee80000300a00 */
[----:B------:R-:W2:Y:S01]  /*72fd0*/  LDL.LU.64 R16, [R1+0x92c8] ;  /* 0x0092c80001107983 */ /* 0x000ea20000300a00 */
[----:B---3--:R-:W-:-:S15]  /*72fe0*/  HMMA.16816.F32 R12, R28, R18, R12 ;  /* 0x000000121c0c723c */ /* 0x008fde000000180c */
[----:B------:R-:W-:-:S04]  /*72ff0*/  NOP ;  /* 0x0000000000007918 */ /* 0x000fc80000000000 */
[----:B------:R-:W-:Y:S04]  /*73000*/  STL.64 [R1+0x260], R12 ;  /* 0x0002600c01007387 */ /* 0x000fe80000100a00 */
[----:B------:R0:W-:Y:S04]  /*73010*/  STL.64 [R1+0x268], R14 ;  /* 0x0002680e01007387 */ /* 0x0001e80000100a00 */
[----:B0-----:R-:W4:Y:S04]  /*73020*/  LDL.LU.64 R14, [R1+0x92c0] ;  /* 0x0092c000010e7983 */ /* 0x001f280000300a00 */
[----:B------:R-:W3:Y:S01]  /*73030*/  LDL.LU.64 R12, [R1+0x92b8] ;  /* 0x0092b800010c7983 */ /* 0x000ee20000300a00 */
[----:B--2---:R-:W-:-:S15]  /*73040*/  HMMA.16816.F32 R24, R28, R16, R24 ;  /* 0x000000101c18723c */ /* 0x004fde0000001818 */
[----:B------:R-:W-:-:S04]  /*73050*/  NOP ;  /* 0x0000000000007918 */ /* 0x000fc80000000000 */
[----:B------:R-:W-:Y:S04]  /*73060*/  STL.64 [R1+0x250], R24 ;  /* 0x0002501801007387 */ /* 0x000fe80000100a00 */
[----:B------:R4:W-:Y:S01]  /*73070*/  STL.64 [R1+0x258], R26 ;  /* 0x0002581a01007387 */ /* 0x0009e20000100a00 */
[C---:B------:R-:W-:Y:S08]  /*73080*/  HMMA.16816.F32 R32, R28.reuse, R8, R32 ;  /* 0x000000081c20723c */ /* 0x040ff00000001820 */
[C---:B----4-:R-:W-:Y:S01]  /*73090*/  HMMA.16816.F32 R24, R28.reuse, R14, R44 ;  /* 0x0000000e1c18723c */ /* 0x050fe2000000182c */
[----:B------:R-:W2:Y:S04]  /*730a0*/  LDL.LU.64 R44, [R1+0x1fb0] ;  /* 0x001fb000012c7983 */ /* 0x000ea80000300a00 */
[----:B------:R-:W2:Y:S03]  /*730b0*/  LDL.LU.64 R46, [R1+0x1fb8] ;  /* 0x001fb800012e7983 */ /* 0x000ea60000300a00 */
[C---:B---3--:R-:W-:Y:S11]  /*730c0*/  HMMA.16816.F32 R40, R28.reuse, R12, R40 ;  /* 0x0000000c1c28723c */ /* 0x048ff60000001828 */
[----:B------:R-:W-:Y:S04]  /*730d0*/  STL.64 [R1+0x240], R24 ;  /* 0x0002401801007387 */ /* 0x000fe80000100a00 */
[----:B------:R0:W-:Y:S04]  /*730e0*/  STL.64 [R1+0x248], R26 ;  /* 0x0002481a01007387 */ /* 0x0001e80000100a00 */
[----:B------:R-:W3:Y:S01]  /*730f0*/  LDL.64 R58, [R1+0x18] ;  /* 0x00001800013a7983 */ /* 0x000ee20000100a00 */
[----:B0-----:R-:W-:Y:S03]  /*73100*/  HMMA.16816.F32 R24, R28, R10, R36 ;  /* 0x0000000a1c18723c */ /* 0x001fe60000001824 */
[----:B------:R-:W-:Y:S04]  /*73110*/  STL [R1+0x922c], R14 ;  /* 0x00922c0e01007387 */ /* 0x000fe80000100800 */
[----:B------:R-:W-:Y:S04]  /*73120*/  STL [R1+0x9228], R15 ;  /* 0x0092280f01007387 */ /* 0x000fe80000100800 */
[----:B------:R-:W-:Y:S04]  /*73130*/  STL [R1+0x9224], R10 ;  /* 0x0092240a01007387 */ /* 0x000fe80000100800 */
[----:B------:R-:W-:Y:S04]  /*73140*/  STL.64 [R1+0x230], R40 ;  /* 0x0002302801007387 */ /* 0x000fe80000100a00 */
[----:B------:R-:W-:Y:S04]  /*73150*/  STL.64 [R1+0x238], R42 ;  /* 0x0002382a01007387 */ /* 0x000fe80000100a00 */
[----:B------:R-:W-:Y:S04]  /*73160*/  STL [R1+0x9220], R11 ;  /* 0x0092200b01007387 */ /* 0x000fe80000100800 */
[----:B------:R0:W-:Y:S04]  /*73170*/  STL.64 [R1+0x220], R24 ;  /* 0x0002201801007387 */ /* 0x0001e80000100a00 */
[----:B------:R1:W-:Y:S01]  /*73180*/  STL.64 [R1+0x228], R26 ;  /* 0x0002281a01007387 */ /* 0x0003e20000100a00 */
[----:B------:R-:W-:-:S02]  /*73190*/  IMAD.MOV.U32 R38, RZ, RZ, R4 ;  /* 0x000000ffff267224 */ /* 0x000fc400078e0004 */
[----:B------:R-:W-:Y:S01]  /*731a0*/  IMAD.MOV.U32 R39, RZ, RZ, R5 ;  /* 0x000000ffff277224 */ /* 0x000fe200078e0005 */
[----:B0-----:R-:W4:Y:S04]  /*731b0*/  LDL.LU.64 R24, [R1+0x1fa0] ;  /* 0x001fa00001187983 */ /* 0x001f280000300a00 */
[----:B-1----:R-:W4:Y:S04]  /*731c0*/  LDL.LU.64 R26, [R1+0x1fa8] ;  /* 0x001fa800011a7983 */ /* 0x002f280000300a00 */
[----:B------:R-:W-:Y:S04]  /*731d0*/  STL.64 [R1+0x210], R32 ;  /* 0x0002102001007387 */ /* 0x000fe80000100a00 */
[----:B------:R0:W-:Y:S04]  /*731e0*/  STL.64 [R1+0x218], R34 ;  /* 0x0002182201007387 */ /* 0x0001e80000100a00 */
[----:B------:R-:W2:Y:S04]  /*731f0*/  LDL.64 R42, [R1+0x10] ;  /* 0x00001000012a7983 */ /* 0x000ea80000100a00 */
[----:B------:R-:W2:Y:S04]  /*73200*/  LDL.LU R4, [R1+0x92b4] ;  /* 0x0092b40001047983 */ /* 0x000ea80000300800 */
[----:B------:R-:W2:Y:S04]  /*73210*/  LDL.LU R5, [R1+0x92b0] ;  /* 0x0092b00001057983 */ /* 0x000ea80000300800 */
[----:B0-----:R-:W2:Y:S04]  /*73220*/  LDL.64 R34, [R1] ;  /* 0x0000000001227983 */ /* 0x001ea80000100a00 */
[----:B------:R-:W-:Y:S04]  /*73230*/  STL [R1+0x921c], R8 ;  /* 0x00921c0801007387 */ /* 0x000fe80000100800 */
[----:B------:R0:W-:Y:S04]  /*73240*/  STL [R1+0x9218], R9 ;  /* 0x0092180901007387 */ /* 0x0001e80000100800 */
[----:B0-----:R-:W2:Y:S04]  /*73250*/  LDL.LU.64 R8, [R1+0x1f80] ;  /* 0x001f800001087983 */ /* 0x001ea80000300a00 */
[----:B------:R-:W2:Y:S02]  /*73260*/  LDL.LU.64 R10, [R1+0x1f88] ;  /* 0x001f8800010a7983 */ /* 0x000ea40000300a00 */
[----:B--2---:R-:W-:-:S15]  /*73270*/  HMMA.16816.F32 R8, R28, R6, R8 ;  /* 0x000000061c08723c */ /* 0x004fde0000001808 */
[----:B------:R-:W-:-:S04]  /*73280*/  NOP ;  /* 0x0000000000007918 */ /* 0x000fc80000000000 */
[----:B------:R0:W-:Y:S04]  /*73290*/  STL.64 [R1+0x200], R8 ;  /* 0x0002000801007387 */ /* 0x0001e80000100a00 */
[----:B------:R1:W-:Y:S04]  /*732a0*/  STL.64 [R1+0x208], R10 ;  /* 0x0002080a01007387 */ /* 0x0003e80000100a00 */
[----:B0-----:R-:W3:Y:S04]  /*732b0*/  LDL.LU.64 R8, [R1+0x1fe0] ;  /* 0x001fe00001087983 */ /* 0x001ee80000300a00 */
[----:B-1----:R-:W3:Y:S01]  /*732c0*/  LDL.LU.64 R10, [R1+0x1fe8] ;  /* 0x001fe800010a7983 */ /* 0x002ee20000300a00 */
[----:B------:R-:W-:Y:S03]  /*732d0*/  HMMA.16816.F32 R44, R28, R4, R44 ;  /* 0x000000041c2c723c */ /* 0x000fe6000000182c */
[----:B------:R-:W-:Y:S01]  /*732e0*/  STL.64 [R1+0x9200], R6 ;  /* 0x0092000601007387 */ /* 0x000fe20000100a00 */
[----:B------:R-:W-:-:S03]  /*732f0*/  IMAD R14, R52, 0x100, R51 ;  /* 0x00000100340e7824 */ /* 0x000fc600078e0233 */
[----:B------:R0:W-:Y:S01]  /*73300*/  STL.64 [R1+0x91f8], R4 ;  /* 0x0091f80401007387 */ /* 0x0001e20000100a00 */
[----:B------:R-:W-:-:S11]  /*73310*/  IMAD R0, R0, 0x100, R57 ;  /* 0x0000010000007824 */ /* 0x000fd600078e0239 */
[----:B------:R-:W-:Y:S01]  /*73320*/  STL.64 [R1+0x1f0], R44 ;  /* 0x0001f02c01007387 */ /* 0x000fe20000100a00 */
[----:B0-----:R-:W-:Y:S02]  /*73330*/  IMAD R5, R54, 0x100, R53 ;  /* 0x0000010036057824 */ /* 0x001fe400078e0235 */
[----:B------:R-:W-:Y:S01]  /*73340*/  IMAD R4, R56, 0x100, R55 ;  /* 0x0000010038047824 */ /* 0x000fe200078e0237 */
[----:B------:R4:W-:Y:S02]  /*73350*/  STL.64 [R1+0x1f8], R46 ;  /* 0x0001f82e01007387 */ /* 0x0009e40000100a00 */
[----:B----4-:R-:W-:Y:S01]  /*73360*/  HMMA.16816.F32 R44, R28, R2, R24 ;  /* 0x000000021c2c723c */ /* 0x010fe20000001818 */
[----:B------:R-:W-:Y:S01]  /*73370*/  F2FP.F16.E5M2.UNPACK_B R28, R14 ;  /* 0x0000000eff1c723e */ /* 0x000fe200020004ff */
[----:B------:R-:W2:Y:S01]  /*73380*/  LDL.LU.64 R24, [R1+0x2000] ;  /* 0x0020000001187983 */ /* 0x000ea20000300a00 */
[----:B------:R-:W-:Y:S02]  /*73390*/  F2FP.F16.E5M2.UNPACK_B R29, R5 ;  /* 0x00000005ff1d723e */ /* 0x000fe400020004ff */
[----:B------:R-:W-:-:S02]  /*733a0*/  F2FP.F16.E5M2.UNPACK_B R30, R4 ;  /* 0x00000004ff1e723e */ /* 0x000fc400020004ff */
[----:B------:R-:W-:-:S12]  /*733b0*/  F2FP.F16.E5M2.UNPACK_B R31, R0 ;  /* 0x00000000ff1f723e */ /* 0x000fd800020004ff */
[----:B------:R0:W-:Y:S04]  /*733c0*/  STL.64 [R1+0x30], R44 ;  /* 0x0000302c01007387 */ /* 0x0001e80000100a00 */
[----:B------:R1:W-:Y:S04]  /*733d0*/  STL.64 [R1+0x38], R46 ;  /* 0x0000382e01007387 */ /* 0x0003e80000100a00 */
[----:B------:R-:W2:Y:S04]  /*733e0*/  LDL.LU.64 R26, [R1+0x2008] ;  /* 0x00200800011a7983 */ /* 0x000ea80000300a00 */
[----:B0-----:R-:W4:Y:S04]  /*733f0*/  LDL.LU.64 R44, [R1+0x2020] ;  /* 0x00202000012c7983 */ /* 0x001f280000300a00 */
[----:B-1----:R-:W4:Y:S01]  /*73400*/  LDL.LU.64 R46, [R1+0x2028] ;  /* 0x00202800012e7983 */ /* 0x002f220000300a00 */
[----:B---3--:R-:W-:Y:S01]  /*73410*/  HMMA.16816.F32 R4, R28, R58, R8 ;  /* 0x0000003a1c04723c */ /* 0x008fe20000001808 */
[----:B------:R-:W-:-:S02]  /*73420*/  IMAD.MOV.U32 R10, RZ, RZ, R58 ;  /* 0x000000ffff0a7224 */ /* 0x000fc400078e003a */
[----:B------:R-:W-:-:S15]  /*73430*/  IMAD.MOV.U32 R11, RZ, RZ, R59 ;  /* 0x000000ffff0b7224 */ /* 0x000fde00078e003b */
[----:B------:R-:W-:Y:S01]  /*73440*/  NOP ;  /* 0x0000000000007918 */ /* 0x000fe20000000000 */
[----:B------:R0:W-:Y:S04]  /*73450*/  STL.64 [R1+0x1e0], R4 ;  /* 0x0001e00401007387 */ /* 0x0001e80000100a00 */
[----:B------:R1:W-:Y:S04]  /*73460*/  STL.64 [R1+0x1e8], R6 ;  /* 0x0001e80601007387 */ /* 0x0003e80000100a00 */
[----:B------:R-:W3:Y:S04]  /*73470*/  LDL.LU.64 R48, [R1+0x2040] ;  /* 0x0020400001307983 */ /* 0x000ee80000300a00 */
[----:B------:R-:W3:Y:S04]  /*73480*/  LDL.LU.64 R50, [R1+0x2048] ;  /* 0x0020480001327983 */ /* 0x000ee80000300a00 */
[----:B------:R-:W3:Y:S04]  /*73490*/  LDL.LU.64 R56, [R1+0x2060] ;  /* 0x0020600001387983 */ /* 0x000ee80000300a00 */
[----:B------:R-:W3:Y:S04]  /*734a0*/  LDL.LU.64 R58, [R1+0x2068] ;  /* 0x00206800013a7983 */ /* 0x000ee80000300a00 */
[----:B------:R-:W3:Y:S04]  /*734b0*/  LDL.LU.64 R52, [R1+0x2080] ;  /* 0x0020800001347983 */ /* 0x000ee80000300a00 */
[----:B------:R-:W3:Y:S04]  /*734c0*/  LDL.LU.64 R54, [R1+0x2088] ;  /* 0x0020880001367983 */ /* 0x000ee80000300a00 */
[----:B0-----:R-:W3:Y:S04]  /*734d0*/  LDL.LU.64 R4, [R1+0x20a0] ;  /* 0x0020a00001047983 */ /* 0x001ee80000300a00 */
[----:B-1----:R-:W3:Y:S01]  /*734e0*/  LDL.LU.64 R6, [R1+0x20a8] ;  /* 0x0020a80001067983 */ /* 0x002ee20000300a00 */
[C---:B--2---:R-:W-:Y:S08]  /*734f0*/  HMMA.16816.F32 R24, R28.reuse, R42, R24 ;  /* 0x0000002a1c18723c */ /* 0x044ff00000001818 */
[----:B----4-:R-:W-:Y:S01]  /*73500*/  HMMA.16816.F32 R36, R28, R38, R44 ;  /* 0x000000261c24723c */ /* 0x010fe2000000182c */
[----:B------:R-:W-:-:S02]  /*73510*/  IMAD.MOV.U32 R14, RZ, RZ, R42 ;  /* 0x000000ffff0e7224 */ /* 0x000fc400078e002a */
[----:B------:R-:W-:-:S08]  /*73520*/  IMAD.MOV.U32 R15, RZ, RZ, R43 ;  /* 0x000000ffff0f7224 */ /* 0x000fd000078e002b */
[----:B------:R-:W-:Y:S04]  /*73530*/  STL.64 [R1+0x1d0], R24 ;  /* 0x0001d01801007387 */ /* 0x000fe80000100a00 */
[----:B------:R0:W-:Y:S04]  /*73540*/  STL.64 [R1+0x1d8], R26 ;  /* 0x0001d81a01007387 */ /* 0x0001e80000100a00 */
[----:B0-----:R-:W2:Y:S04]  /*73550*/  LDL.LU.64 R26, [R1+0x92a8] ;  /* 0x0092a800011a7983 */ /* 0x001ea80000300a00 */
[----:B------:R-:W4:Y:S04]  /*73560*/  LDL.LU.64 R24, [R1+0x92a0] ;  /* 0x0092a00001187983 */ /* 0x000f280000300a00 */
[----:B------:R-:W2:Y:S04]  /*73570*/  LDL.LU.64 R40, [R1+0x20e0] ;  /* 0x0020e00001287983 */ /* 0x000ea80000300a00 */
[----:B------:R-:W2:Y:S04]  /*73580*/  LDL.LU.64 R42, [R1+0x20e8] ;  /* 0x0020e800012a7983 */ /* 0x000ea80000300a00 */
[----:B------:R-:W2:Y:S04]  /*73590*/  LDL.LU.64 R46, [R1+0x9298] ;  /* 0x00929800012e7983 */ /* 0x000ea80000300a00 */
[----:B------:R-:W2:Y:S04]  /*735a0*/  LDL.LU.64 R44, [R1+0x9290] ;  /* 0x00929000012c7983 */ /* 0x000ea80000300a00 */
[----:B------:R0:W-:Y:S04]  /*735b0*/  STL.64 [R1+0x1c0], R36 ;  /* 0x0001c02401007387 */ /* 0x0001e80000100a00 */
[----:B------:R1:W-:Y:S01]  /*735c0*/  STL.64 [R1+0x1c8], R38 ;  /* 0x0001c82601007387 */ /* 0x0003e20000100a00 */
[----:B------:R-:W-:-:S03]  /*735d0*/  IMAD.MOV.U32 R8, RZ, RZ, R34 ;  /* 0x000000ffff087224 */ /* 0x000fc600078e0022 */
[----:B0-----:R-:W2:Y:S04]  /*735e0*/  LDL.LU.64 R36, [R1+0x2100] ;  /* 0x0021000001247983 */ /* 0x001ea80000300a00 */
[----:B-1----:R-:W2:Y:S01]  /*735f0*/  LDL.LU.64 R38, [R1+0x2108] ;  /* 0x0021080001267983 */ /* 0x002ea20000300a00 */
[----:B------:R-:W-:Y:S01]  /*73600*/  IMAD.MOV.U32 R9, RZ, RZ, R35 ;  /* 0x000000ffff097224 */ /* 0x000fe200078e0023 */
[C---:B---3--:R-:W-:Y:S08]  /*73610*/  HMMA.16816.F32 R48, R28.reuse, R34, R48 ;  /* 0x000000221c30723c */ /* 0x048ff00000001830 */
[C---:B------:R-:W-:Y:S11]  /*73620*/  HMMA.16816.F32 R56, R28.reuse, R60, R56 ;  /* 0x0000003c1c38723c */ /* 0x040ff60000001838 */
[----:B------:R-:W-:Y:S04]  /*73630*/  STL.64 [R1+0x1b0], R48 ;  /* 0x0001b03001007387 */ /* 0x000fe80000100a00 */
[----:B------:R0:W-:Y:S04]  /*73640*/  STL.64 [R1+0x1b8], R50 ;  /* 0x0001b83201007387 */ /* 0x0001e80000100a00 */
[----:B0-----:R-:W3:Y:S04]  /*73650*/  LDL.LU.64 R50, [R1+0x9288] ;  /* 0x0092880001327983 */ /* 0x001ee80000300a00 */
[----:B------:R-:W2:Y:S04]  /*73660*/  LDL.LU.64 R48, [R1+0x9280] ;  /* 0x0092800001307983 */ /* 0x000ea80000300a00 */
[----:B------:R-:W2:Y:S04]  /*73670*/  LDL.LU.64 R32, [R1+0x2120] ;  /* 0x0021200001207983 */ /* 0x000ea80000300a00 */
        /* <DEDUP_REMOVED lines=11> */
[----:B------:R0:W-:Y:S04]  /*73730*/  STL.64 [R1+0x180], R4 ;  /* 0x0001800401007387 */ /* 0x0001e80000100a00 */
[----:B------:R1:W-:Y:S04]  /*73740*/  STL.64 [R1+0x188], R6 ;  /* 0x0001880601007387 */ /* 0x0003e80000100a00 */
[----:B0-----:R-:W4:Y:S04]  /*73750*/  LDL.LU.64 R4, [R1+0x2140] ;  /* 0x0021400001047983 */ /* 0x001f280000300a00 */
[----:B-1----:R-:W4:Y:S04]  /*73760*/  LDL.LU.64 R6, [R1+0x2148] ;  /* 0x0021480001067983 */ /* 0x002f280000300a00 */
[----:B------:R-:W-:Y:S04]  /*73770*/  STL.64 [R1+0x91f0], R58 ;  /* 0x0091f03a01007387 */ /* 0x000fe80000100a00 */
[----:B------:R0:W-:Y:S04]  /*73780*/  STL.64 [R1+0x91e8], R56 ;  /* 0x0091e83801007387 */ /* 0x0001e80000100a00 */
[----:B0-----:R-:W4:Y:S04]  /*73790*/  LDL.LU.64 R56, [R1+0x20c0] ;  /* 0x0020c00001387983 */ /* 0x001f280000300a00 */
[----:B------:R-:W4:Y:S01]  /*737a0*/  LDL.LU.64 R58, [R1+0x20c8] ;  /* 0x0020c800013a7983 */ /* 0x000f220000300a00 */
[C---:B---3--:R-:W-:Y:S03]  /*737b0*/  HMMA.16816.F32 R40, R28.reuse, R52, R40 ;  /* 0x000000341c28723c */ /* 0x048fe60000001828 */
[----:B--2---:R-:W-:Y:S05]  /*737c0*/  STL.64 [R1+0x91e0], R54 ;  /* 0x0091e03601007387 */ /* 0x004fea0000100a00 */
[----:B----4-:R-:W-:-:S15]  /*737d0*/  HMMA.16816.F32 R56, R28, R54, R56 ;  /* 0x000000361c38723c */ /* 0x010fde0000001838 */
[----:B------:R-:W-:-:S04]  /*737e0*/  NOP ;  /* 0x0000000000007918 */ /* 0x000fc80000000000 */
[----:B------:R-:W-:Y:S04]  /*737f0*/  STL.64 [R1+0x170], R56 ;  /* 0x0001703801007387 */ /* 0x000fe80000100a00 */
[----:B------:R-:W-:Y:S04]  /*73800*/  STL.64 [R1+0x178], R58 ;  /* 0x0001783a01007387 */ /* 0x000fe80000100a00 */
[----:B------:R-:W-:Y:S04]  /*73810*/  STL.64 [R1+0x91d8], R52 ;  /* 0x0091d83401007387 */ /* 0x000fe80000100a00 */
[----:B------:R0:W-:Y:S04]  /*73820*/  STL.64 [R1+0x160], R40 ;  /* 0x0001602801007387 */ /* 0x0001e80000100a00 */
[----:B------:R1:W-:Y:S04]  /*73830*/  STL.64 [R1+0x168], R42 ;  /* 0x0001682a01007387 */ /* 0x0003e80000100a00 */
[----:B0-----:R-:W2:Y:S04]  /*73840*/  LDL.LU.64 R40, [R1+0x2160] ;  /* 0x0021600001287983 */ /* 0x001ea80000300a00 */
[----:B-1----:R-:W2:Y:S01]  /*73850*/  LDL.LU.64 R42, [R1+0x2168] ;  /* 0x00216800012a7983 */ /* 0x002ea20000300a00 */
[C---:B------:R-:W-:Y:S08]  /*73860*/  HMMA.16816.F32 R36, R28.reuse, R50, R36 ;  /* 0x000000321c24723c */ /* 0x040ff00000001824 */
[C---:B------:R-:W-:Y:S11]  /*73870*/  HMMA.16816.F32 R4, R28.reuse, R46, R4 ;  /* 0x0000002e1c04723c */ /* 0x040ff60000001804 */
        /* <DEDUP_REMOVED lines=9> */
[----:B------:R-:W-:Y:S04]  /*73910*/  STL.64 [R1+0x91c0], R50 ;  /* 0x0091c03201007387 */ /* 0x000fe80000100a00 */
[----:B------:R0:W-:Y:S04]  /*73920*/  STL.64 [R1+0x91b8], R48 ;  /* 0x0091b83001007387 */ /* 0x0001e80000100a00 */
[----:B------:R-:W3:Y:S04]  /*73930*/  LDL.LU.64 R56, [R1+0x2200] ;  /* 0x0022000001387983 */ /* 0x000ee80000300a00 */
[----:B------:R-:W3:Y:S04]  /*73940*/  LDL.LU.64 R58, [R1+0x2208] ;  /* 0x00220800013a7983 */ /* 0x000ee80000300a00 */
[----:B------:R1:W-:Y:S04]  /*73950*/  STL.64 [R1+0x130], R4 ;  /* 0x0001300401007387 */ /* 0x0003e80000100a00 */
[----:B------:R0:W-:Y:S04]  /*73960*/  STL.64 [R1+0x138], R6 ;  /* 0x0001380601007387 */ /* 0x0001e80000100a00 */
[----:B------:R-:W3:Y:S04]  /*73970*/  LDL.LU.64 R52, [R1+0x2220] ;  /* 0x0022200001347983 */ /* 0x000ee80000300a00 */
[----:B------:R-:W3:Y:S04]  /*73980*/  LDL.LU.64 R54, [R1+0x2228] ;  /* 0x0022280001367983 */ /* 0x000ee80000300a00 */
[----:B0-----:R-:W3:Y:S04]  /*73990*/  LDL.LU.64 R48, [R1+0x2240] ;  /* 0x0022400001307983 */ /* 0x001ee80000300a00 */
[----:B------:R-:W3:Y:S04]  /*739a0*/  LDL.LU.64 R50, [R1+0x2248] ;  /* 0x0022480001327983 */ /* 0x000ee80000300a00 */
[----:B-1----:R-:W3:Y:S04]  /*739b0*/  LDL.LU.64 R4, [R1+0x2260] ;  /* 0x0022600001047983 */ /* 0x002ee80000300a00 */
[----:B------:R-:W3:Y:S01]  /*739c0*/  LDL.LU.64 R6, [R1+0x2268] ;  /* 0x0022680001067983 */ /* 0x000ee20000300a00 */
[----:B--2---:R-:W-:-:S15]  /*739d0*/  HMMA.16816.F32 R40, R28, R44, R40 ;  /* 0x0000002c1c28723c */ /* 0x004fde0000001828 */
[----:B------:R-:W-:-:S04]  /*739e0*/  NOP ;  /* 0x0000000000007918 */ /* 0x000fc80000000000 */
[----:B------:R-:W-:Y:S04]  /*739f0*/  STL.64 [R1+0x120], R40 ;  /* 0x0001202801007387 */ /* 0x000fe80000100a00 */
[----:B------:R0:W-:Y:S04]  /*73a00*/  STL.64 [R1+0x128], R42 ;  /* 0x0001282a01007387 */ /* 0x0001e80000100a00 */
[----:B0-----:R-:W3:Y:S04]  /*73a10*/  LDL.LU.64 R42, [R1+0x9258] ;  /* 0x00925800012a7983 */ /* 0x001ee80000300a00 */
[----:B------:R-:W4:Y:S04]  /*73a20*/  LDL.LU.64 R40, [R1+0x9250] ;  /* 0x0092500001287983 */ /* 0x000f280000300a00 */
[----:B------:R-:W-:Y:S04]  /*73a30*/  STL.64 [R1+0x91d0], R46 ;  /* 0x0091d02e01007387 */ /* 0x000fe80000100a00 */
[----:B------:R0:W-:Y:S04]  /*73a40*/  STL.64 [R1+0x91c8], R44 ;  /* 0x0091c82c01007387 */ /* 0x0001e80000100a00 */
[----:B0-----:R-:W2:Y:S04]  /*73a50*/  LDL.LU.64 R44, [R1+0x21e0] ;  /* 0x0021e000012c7983 */ /* 0x001ea80000300a00 */
[----:B------:R-:W2:Y:S01]  /*73a60*/  LDL.LU.64 R46, [R1+0x21e8] ;  /* 0x0021e800012e7983 */ /* 0x000ea20000300a00 */
[C---:B---3--:R-:W-:Y:S08]  /*73a70*/  HMMA.16816.F32 R32, R28.reuse, R42, R32 ;  /* 0x0000002a1c20723c */ /* 0x048ff00000001820 */
[C---:B----4-:R-:W-:Y:S11]  /*73a80*/  HMMA.16816.F32 R36, R28.reuse, R40, R36 ;  /* 0x000000281c24723c */ /* 0x050ff60000001824 */
[----:B------:R-:W-:Y:S04]  /*73a90*/  STL.64 [R1+0x110], R32 ;  /* 0x0001102001007387 */ /* 0x000fe80000100a00 */
[----:B------:R0:W-:Y:S04]  /*73aa0*/  STL.64 [R1+0x118], R34 ;  /* 0x0001182201007387 */ /* 0x0001e80000100a00 */
[----:B0-----:R-:W3:Y:S04]  /*73ab0*/  LDL.LU.64 R34, [R1+0x9248] ;  /* 0x0092480001227983 */ /* 0x001ee80000300a00 */
[----:B------:R-:W4:Y:S04]  /*73ac0*/  LDL.LU.64 R32, [R1+0x9240] ;  /* 0x0092400001207983 */ /* 0x000f280000300a00 */
[----:B------:R-:W-:Y:S04]  /*73ad0*/  STL.64 [R1+0x100], R36 ;  /* 0x0001002401007387 */ /* 0x000fe80000100a00 */
[----:B------:R0:W-:Y:S04]  /*73ae0*/  STL.64 [R1+0x108], R38 ;  /* 0x0001082601007387 */ /* 0x0001e80000100a00 */
[----:B0-----:R-:W2:Y:S04]  /*73af0*/  LDL.LU.64 R38, [R1+0x9238] ;  /* 0x0092380001267983 */ /* 0x001ea80000300a00 */
[----:B------:R-:W2:Y:S04]  /*73b00*/  LDL.LU.64 R36, [R1+0x9230] ;  /* 0x0092300001247983 */ /* 0x000ea80000300a00 */
[----:B------:R-:W-:Y:S04]  /*73b10*/  STL.64 [R1+0x9210], R42 ;  /* 0x0092102a01007387 */ /* 0x000fe80000100a00 */
[----:B------:R0:W-:Y:S04]  /*73b20*/  STL.64 [R1+0x9208], R40 ;  /* 0x0092082801007387 */ /* 0x0001e80000100a00 */
[----:B0-----:R-:W2:Y:S04]  /*73b30*/  LDL.LU.64 R40, [R1+0x21c0] ;  /* 0x0021c00001287983 */ /* 0x001ea80000300a00 */
[----:B------:R-:W2:Y:S01]  /*73b40*/  LDL.LU.64 R42, [R1+0x21c8] ;  /* 0x0021c800012a7983 */ /* 0x000ea20000300a00 */
[C---:B------:R-:W-:Y:S08]  /*73b50*/  HMMA.16816.F32 R4, R28.reuse, R24, R4 ;  /* 0x000000181c04723c */ /* 0x040ff00000001804 */
[----:B--2---:R-:W-:-:S15]  /*73b60*/  HMMA.16816.F32 R40, R28, R38, R40 ;  /* 0x000000261c28723c */ /* 0x004fde0000001828 */
[----:B------:R-:W-:-:S04]  /*73b70*/  NOP ;  /* 0x0000000000007918 */ /* 0x000fc80000000000 */
[----:B------:R-:W-:Y:S04]  /*73b80*/  STL.64 [R1+0xf0], R40 ;  /* 0x0000f02801007387 */ /* 0x000fe80000100a00 */
[----:B------:R0:W-:Y:S02]  /*73b90*/  STL.64 [R1+0xf8], R42 ;  /* 0x0000f82a01007387 */ /* 0x0001e40000100a00 */
[----:B0-----:R-:W-:Y:S02]  /*73ba0*/  HMMA.16816.F32 R40, R28, R36, R44 ;  /* 0x000000241c28723c */ /* 0x001fe4000000182c */
[----:B------:R-:W-:Y:S04]  /*73bb0*/  STL.64 [R1+0x91b0], R38 ;  /* 0x0091b02601007387 */ /* 0x000fe80000100a00 */
[----:B------:R-:W-:-:S13]  /*73bc0*/  STL.64 [R1+0x91a8], R36 ;  /* 0x0091a82401007387 */ /* 0x000fda0000100a00 */
[----:B------:R-:W-:Y:S04]  /*73bd0*/  STL.64 [R1+0xe0], R40 ;  /* 0x0000e02801007387 */ /* 0x000fe80000100a00 */
[----:B------:R3:W-:Y:S02]  /*73be0*/  STL.64 [R1+0xe8], R42 ;  /* 0x0000e82a01007387 */ /* 0x0007e40000100a00 */
[C---:B---3--:R-:W-:Y:S02]  /*73bf0*/  HMMA.16816.F32 R40, R28.reuse, R34, R56 ;  /* 0x000000221c28723c */ /* 0x048fe40000001838 */
[----:B------:R-:W-:Y:S06]  /*73c00*/  STL.64 [R1+0x91a0], R34 ;  /* 0x0091a02201007387 */ /* 0x000fec0000100a00 */
[C---:B----4-:R-:W-:Y:S11]  /*73c10*/  HMMA.16816.F32 R36, R28.reuse, R32, R52 ;  /* 0x000000201c24723c */ /* 0x050ff60000001834 */
[----:B------:R-:W-:Y:S04]  /*73c20*/  STL.64 [R1+0xd0], R40 ;  /* 0x0000d02801007387 */ /* 0x000fe80000100a00 */
[----:B------:R-:W-:Y:S04]  /*73c30*/  STL.64 [R1+0xd8], R42 ;  /* 0x0000d82a01007387 */ /* 0x000fe80000100a00 */
[----:B------:R0:W-:Y:S02]  /*73c40*/  STL.64 [R1+0x9198], R32 ;  /* 0x0091982001007387 */ /* 0x0001e40000100a00 */
[C---:B0-----:R-:W-:Y:S02]  /*73c50*/  HMMA.16816.F32 R32, R28.reuse, R26, R48 ;  /* 0x0000001a1c20723c */ /* 0x041fe40000001830 */
[----:B------:R0:W-:Y:S04]  /*73c60*/  STL.64 [R1+0xc0], R36 ;  /* 0x0000c02401007387 */ /* 0x0001e80000100a00 */
[----:B------:R1:W-:Y:S04]  /*73c70*/  STL.64 [R1+0xc8], R38 ;  /* 0x0000c82601007387 */ /* 0x0003e80000100a00 */
[----:B------:R-:W2:Y:S09]  /*73c80*/  LDL.LU.64 R56, [R1+0x2280] ;  /* 0x0022800001387983 */ /* 0x000eb20000300a00 */
[----:B------:R-:W-:Y:S04]  /*73c90*/  STL.64 [R1+0xb0], R32 ;  /* 0x0000b02001007387 */ /* 0x000fe80000100a00 */
[----:B------:R-:W-:Y:S04]  /*73ca0*/  STL.64 [R1+0xb8], R34 ;  /* 0x0000b82201007387 */ /* 0x000fe80000100a00 */
[----:B------:R-:W2:Y:S04]  /*73cb0*/  LDL.LU.64 R58, [R1+0x2288] ;  /* 0x00228800013a7983 */ /* 0x000ea80000300a00 */
[----:B------:R3:W-:Y:S04]  /*73cc0*/  STL.64 [R1+0xa0], R4 ;  /* 0x0000a00401007387 */ /* 0x0007e80000100a00 */
[----:B------:R4:W-:Y:S04]  /*73cd0*/  STL.64 [R1+0xa8], R6 ;  /* 0x0000a80601007387 */ /* 0x0009e80000100a00 */
[----:B------:R-:W2:Y:S04]  /*73ce0*/  LDL.LU.64 R40, [R1+0x22a0] ;  /* 0x0022a00001287983 */ /* 0x000ea80000300a00 */
[----:B------:R-:W2:Y:S04]  /*73cf0*/  LDL.LU.64 R42, [R1+0x22a8] ;  /* 0x0022a800012a7983 */ /* 0x000ea80000300a00 */
        /* <DEDUP_REMOVED lines=10> */
[----:B------:R-:W4:Y:S04]  /*73da0*/  LDL.LU R47, [R1+0x1b0c] ;  /* 0x001b0c00012f7983 */ /* 0x000f280000300800 */
[----:B------:R-:W4:Y:S04]  /*73db0*/  LDL.LU R52, [R1+0x1b08] ;  /* 0x001b080001347983 */ /* 0x000f280000300800 */
[----:B------:R-:W4:Y:S04]  /*73dc0*/  LDL.LU R53, [R1+0x1b14] ;  /* 0x001b140001357983 */ /* 0x000f280000300800 */
[----:B------:R-:W4:Y:S04]  /*73dd0*/  LDL.LU R54, [R1+0x1b10] ;  /* 0x001b100001367983 */ /* 0x000f280000300800 */
[----:B------:R-:W4:Y:S04]  /*73de0*/  LDL.LU R55, [R1+0x1b1c] ;  /* 0x001b1c0001377983 */ /* 0x000f280000300800 */
[----:B------:R-:W4:Y:S01]  /*73df0*/  LDL.LU R0, [R1+0x1b18] ;  /* 0x001b180001007983 */ /* 0x000f220000300800 */
[C---:B--2---:R-:W-:Y:S08]  /*73e00*/  HMMA.16816.F32 R56, R28.reuse, R22, R56 ;  /* 0x000000161c38723c */ /* 0x044ff00000001838 */
[C---:B------:R-:W-:Y:S08]  /*73e10*/  HMMA.16816.F32 R40, R28.reuse, R20, R40 ;  /* 0x000000141c28723c */ /* 0x040ff00000001828 */
[----:B------:R-:W-:Y:S03]  /*73e20*/  HMMA.16816.F32 R36, R28, R18, R36 ;  /* 0x000000121c24723c */ /* 0x000fe60000001824 */
[----:B------:R-:W-:Y:S04]  /*73e30*/  STL.64 [R1+0x90], R56 ;  /* 0x0000903801007387 */ /* 0x000fe80000100a00 */
[----:B------:R0:W-:Y:S04]  /*73e40*/  STL.64 [R1+0x98], R58 ;  /* 0x0000983a01007387 */ /* 0x0001e80000100a00 */
[----:B------:R1:W-:Y:S04]  /*73e50*/  STL.64 [R1+0x80], R40 ;  /* 0x0000802801007387 */ /* 0x0003e80000100a00 */
[----:B------:R2:W-:Y:S01]  /*73e60*/  STL.64 [R1+0x88], R42 ;  /* 0x0000882a01007387 */ /* 0x0005e20000100a00 */
[----:B0-----:R-:W-:-:S03]  /*73e70*/  IMAD.MOV.U32 R58, RZ, RZ, R14 ;  /* 0x000000ffff3a7224 */ /* 0x001fc600078e000e */
[----:B------:R-:W4:Y:S01]  /*73e80*/  LDL.LU R14, [R1+0x922c] ;  /* 0x00922c00010e7983 */ /* 0x000f220000300800 */
[----:B------:R-:W-:-:S03]  /*73e90*/  IMAD.MOV.U32 R59, RZ, RZ, R15 ;  /* 0x000000ffff3b7224 */ /* 0x000fc600078e000f */
[----:B------:R-:W-:Y:S04]  /*73ea0*/  STL.64 [R1+0x70], R36 ;  /* 0x0000702401007387 */ /* 0x000fe80000100a00 */
[----:B------:R-:W-:Y:S04]  /*73eb0*/  STL.64 [R1+0x78], R38 ;  /* 0x0000782601007387 */ /* 0x000fe80000100a00 */
[----:B------:R-:W4:Y:S01]  /*73ec0*/  LDL.LU R15, [R1+0x9228] ;  /* 0x00922800010f7983 */ /* 0x000f220000300800 */
[C---:B---3--:R-:W-:Y:S03]  /*73ed0*/  HMMA.16816.F32 R4, R28.reuse, R16, R4 ;  /* 0x000000101c04723c */ /* 0x048fe60000001804 */
[----:B-1----:R-:W3:Y:S04]  /*73ee0*/  LDL.LU.64 R40, [R1+0x2aa0] ;  /* 0x002aa00001287983 */ /* 0x002ee80000300a00 */
[----:B--2---:R-:W3:Y:S01]  /*73ef0*/  LDL.LU.64 R42, [R1+0x2aa8] ;  /* 0x002aa800012a7983 */ /* 0x004ee20000300a00 */
[----:B------:R-:W-:Y:S01]  /*73f00*/  HMMA.16816.F32 R32, R28, R12, R32 ;  /* 0x0000000c1c20723c */ /* 0x000fe20000001820 */
[----:B------:R-:W-:-:S02]  /*73f10*/  IMAD.MOV.U32 R56, RZ, RZ, R10 ;  /* 0x000000ffff387224 */ /* 0x000fc400078e000a */
[----:B------:R-:W-:-:S08]  /*73f20*/  IMAD.MOV.U32 R57, RZ, RZ, R11 ;  /* 0x000000ffff397224 */ /* 0x000fd000078e000b */
[----:B------:R0:W-:Y:S04]  /*73f30*/  STL.64 [R1+0x60], R4 ;  /* 0x0000600401007387 */ /* 0x0001e80000100a00 */
[----:B------:R1:W-:Y:S04]  /*73f40*/  STL.64 [R1+0x68], R6 ;  /* 0x0000680601007387 */ /* 0x0003e80000100a00 */
[----:B0-----:R-:W2:Y:S04]  /*73f50*/  LDL.LU.64 R4, [R1+0x2a90] ;  /* 0x002a900001047983 */ /* 0x001ea80000300a00 */
[----:B-1----:R-:W2:Y:S04]  /*73f60*/  LDL.LU.64 R6, [R1+0x2a98] ;  /* 0x002a980001067983 */ /* 0x002ea80000300a00 */
[----:B------:R-:W2:Y:S04]  /*73f70*/  LDL.LU.64 R36, [R1+0x2a70] ;  /* 0x002a700001247983 */ /* 0x000ea80000300a00 */
[----:B------:R-:W2:Y:S04]  /*73f80*/  LDL.LU.64 R38, [R1+0x2a78] ;  /* 0x002a780001267983 */ /* 0x000ea80000300a00 */
[----:B------:R-:W3:Y:S04]  /*73f90*/  LDL.LU R10, [R1+0x9224] ;  /* 0x00922400010a7983 */ /* 0x000ee80000300800 */
[----:B------:R-:W3:Y:S01]  /*73fa0*/  LDL.LU R11, [R1+0x9220] ;  /* 0x00922000010b7983 */ /* 0x000ee20000300800 */
[----:B----4-:R-:W-:-:S15]  /*73fb0*/  HMMA.16816.F32 R48, R28, R14, R48 ;  /* 0x0000000e1c30723c */ /* 0x010fde0000001830 */
[----:B------:R-:W-:-:S04]  /*73fc0*/  NOP ;  /* 0x0000000000007918 */ /* 0x000fc80000000000 */
[----:B------:R0:W-:Y:S04]  /*73fd0*/  STL.64 [R1+0x50], R48 ;  /* 0x0000503001007387 */ /* 0x0001e80000100a00 */
[----:B------:R1:W-:Y:S04]  /*73fe0*/  STL.64 [R1+0x58], R50 ;  /* 0x0000583201007387 */ /* 0x0003e80000100a00 */
[----:B0-----:R-:W4:Y:S04]  /*73ff0*/  LDL.64 R48, [R1+0x8] ;  /* 0x0000080001307983 */ /* 0x001f280000100a00 */
[----:B------:R0:W-:Y:S01]  /*74000*/  STL.64 [R1+0xca0], R32 ;  /* 0x000ca02001007387 */ /* 0x0001e20000100a00 */
[----:B-1----:R-:W-:-:S02]  /*74010*/  IMAD.MOV.U32 R50, RZ, RZ, R8 ;  /* 0x000000ffff327224 */ /* 0x002fc400078e0008 */
[----:B------:R-:W-:Y:S01]  /*74020*/  IMAD.MOV.U32 R51, RZ, RZ, R9 ;  /* 0x000000ffff337224 */ /* 0x000fe200078e0009 */
[----:B------:R1:W-:Y:S04]  /*74030*/  STL.64 [R1+0xca8], R34 ;  /* 0x000ca82201007387 */ /* 0x0003e80000100a00 */
[----:B------:R-:W2:Y:S04]  /*74040*/  LDL.LU R8, [R1+0x921c] ;  /* 0x00921c0001087983 */ /* 0x000ea80000300800 */
[----:B------:R-:W2:Y:S04]  /*74050*/  LDL.LU R9, [R1+0x9218] ;  /* 0x0092180001097983 */ /* 0x000ea80000300800 */
[----:B0-----:R-:W4:Y:S01]  /*74060*/  LDL.LU.64 R32, [R1+0x2360] ;  /* 0x0023600001207983 */ /* 0x001f220000300a00 */
[C---:B---3--:R-:W-:Y:S03]  /*74070*/  HMMA.16816.F32 R40, R28.reuse, R10, R40 ;  /* 0x0000000a1c28723c */ /* 0x048fe60000001828 */
[----:B-1----:R-:W4:Y:S04]  /*74080*/  LDL.LU.64 R34, [R1+0x2368] ;  /* 0x0023680001227983 */ /* 0x002f280000300a00 */
[----:B------:R-:W-:Y:S04]  /*74090*/  STL.64 [R1+0x9180], R14 ;  /* 0x0091800e01007387 */ /* 0x000fe80000100a00 */
[----:B------:R0:W-:Y:S04]  /*740a0*/  STL.64 [R1+0x9178], R12 ;  /* 0x0091780c01007387 */ /* 0x0001e80000100a00 */
[----:B0-----:R-:W3:Y:S04]  /*740b0*/  LDL.LU.64 R12, [R1+0x2a80] ;  /* 0x002a8000010c7983 */ /* 0x001ee80000300a00 */
        /* <DEDUP_REMOVED lines=9> */
[----:B0-----:R-:W3:Y:S04]  /*74150*/  LDL.LU.64 R6, [R1+0x9200] ;  /* 0x0092000001067983 */ /* 0x001ee80000300a00 */
[----:B------:R-:W2:Y:S04]  /*74160*/  LDL.LU.64 R4, [R1+0x91f8] ;  /* 0x0091f80001047983 */ /* 0x000ea80000300a00 */
[----:B------:R-:W-:Y:S04]  /*74170*/  STL.64 [R1+0x9190], R10 ;  /* 0x0091900a01007387 */ /* 0x000fe80000100a00 */
[----:B------:R2:W-:Y:S01]  /*74180*/  STL.64 [R1+0x9188], R8 ;  /* 0x0091880801007387 */ /* 0x0005e20000100a00 */
[C---:B---3--:R-:W-:Y:S08]  /*74190*/  HMMA.16816.F32 R12, R28.reuse, R6, R12 ;  /* 0x000000061c0c723c */ /* 0x048ff0000000180c */
[C---:B--2---:R-:W-:Y:S01]  /*741a0*/  HMMA.16816.F32 R8, R28.reuse, R4, R36 ;  /* 0x000000041c08723c */ /* 0x044fe20000001824 */
[----:B------:R-:W2:Y:S10]  /*741b0*/  LDL.LU.64 R36, [R1+0x2a60] ;  /* 0x002a600001247983 */ /* 0x000eb40000300a00 */
[----:B------:R-:W-:Y:S04]  /*741c0*/  STL.64 [R1+0xd10], R12 ;  /* 0x000d100c01007387 */ /* 0x000fe80000100a00 */
[----:B------:R-:W-:Y:S04]  /*741d0*/  STL.64 [R1+0xd18], R14 ;  /* 0x000d180e01007387 */ /* 0x000fe80000100a00 */
[----:B------:R-:W2:Y:S04]  /*741e0*/  LDL.LU.64 R38, [R1+0x2a68] ;  /* 0x002a680001267983 */ /* 0x000ea80000300a00 */
[----:B------:R0:W-:Y:S04]  /*741f0*/  STL.64 [R1+0xd40], R8 ;  /* 0x000d400801007387 */ /* 0x0001e80000100a00 */
[----:B------:R1:W-:Y:S04]  /*74200*/  STL.64 [R1+0xd48], R10 ;  /* 0x000d480a01007387 */ /* 0x0003e80000100a00 */
[----:B0-----:R-:W3:Y:S04]  /*74210*/  LDL.LU.64 R8, [R1+0x2a50] ;  /* 0x002a500001087983 */ /* 0x001ee80000300a00 */
[----:B-1----:R-:W3:Y:S01]  /*74220*/  LDL.LU.64 R10, [R1+0x2a58] ;  /* 0x002a5800010a7983 */ /* 0x002ee20000300a00 */
[----:B------:R-:W-:Y:S01]  /*74230*/  IMAD R46, R46, 0x100, R45 ;  /* 0x000001002e2e7824 */ /* 0x000fe200078e022d */
[----:B----4-:R-:W-:Y:S01]  /*74240*/  HMMA.16816.F32 R12, R28, R2, R32 ;  /* 0x000000021c0c723c */ /* 0x010fe20000001820 */
[----:B------:R-:W-:Y:S01]  /*74250*/  IMAD R45, R52, 0x100, R47 ;  /* 0x00000100342d7824 */ /* 0x000fe200078e022f */
[----:B------:R-:W4:Y:S01]  /*74260*/  LDL.LU.64 R32, [R1+0x2a40] ;  /* 0x002a400001207983 */ /* 0x000f220000300a00 */
[----:B------:R-:W-:-:S02]  /*74270*/  IMAD R44, R54, 0x100, R53 ;  /* 0x00000100362c7824 */ /* 0x000fc400078e0235 */
[----:B------:R-:W-:Y:S01]  /*74280*/  IMAD R0, R0, 0x100, R55 ;  /* 0x0000010000007824 */ /* 0x000fe200078e0237 */
[----:B------:R-:W-:Y:S01]  /*74290*/  F2FP.F16.E5M2.UNPACK_B R28, R46 ;  /* 0x0000002eff1c723e */ /* 0x000fe200020004ff */
[----:B------:R-:W4:Y:S01]  /*742a0*/  LDL.LU.64 R34, [R1+0x2a48] ;  /* 0x002a480001227983 */ /* 0x000f220000300a00 */
[----:B------:R-:W-:Y:S02]  /*742b0*/  F2FP.F16.E5M2.UNPACK_B R29, R45 ;  /* 0x0000002dff1d723e */ /* 0x000fe400020004ff */
[----:B------:R-:W-:Y:S02]  /*742c0*/  F2FP.F16.E5M2.UNPACK_B R30, R44 ;  /* 0x0000002cff1e723e */ /* 0x000fe400020004ff */
[----:B------:R-:W-:-:S07]  /*742d0*/  F2FP.F16.E5M2.UNPACK_B R31, R0 ;  /* 0x00000000ff1f723e */ /* 0x000fce00020004ff */
[----:B------:R0:W-:Y:S04]  /*742e0*/  STL.64 [R1+0xd30], R12 ;  /* 0x000d300c01007387 */ /* 0x0001e80000100a00 */
[----:B------:R1:W-:Y:S04]  /*742f0*/  STL.64 [R1+0xd38], R14 ;  /* 0x000d380e01007387 */ /* 0x0003e80000100a00 */
[----:B0-----:R-:W4:Y:S04]  /*74300*/  LDL.LU.64 R12, [R1+0x2a30] ;  /* 0x002a3000010c7983 */ /* 0x001f280000300a00 */
[----:B-1----:R-:W4:Y:S04]  /*74310*/  LDL.LU.64 R14, [R1+0x2a38] ;  /* 0x002a3800010e7983 */ /* 0x002f280000300a00 */
[----:B------:R-:W-:Y:S04]  /*74320*/  STL [R1+0x9174], R2 ;  /* 0x0091740201007387 */ /* 0x000fe80000100800 */
[----:B------:R-:W-:Y:S01]  /*74330*/  STL [R1+0x9170], R3 ;  /* 0x0091700301007387 */ /* 0x000fe20000100800 */
[----:B--2---:R-:W-:Y:S03]  /*74340*/  HMMA.16816.F32 R36, R28, R56, R36 ;  /* 0x000000381c24723c */ /* 0x004fe60000001824 */
[----:B------:R-:W2:-:S15]  /*74350*/  LDL.LU.64 R56, [R1+0x2a20] ;  /* 0x002a200001387983 */ /* 0x000e9e0000300a00 */
[----:B------:R-:W-:Y:S01]  /*74360*/  NOP ;  /* 0x0000000000007918 */ /* 0x000fe20000000000 */
[----:B------:R-:W-:Y:S01]  /*74370*/  STL.64 [R1+0xda0], R36 ;  /* 0x000da02401007387 */ /* 0x000fe20000100a00 */
[C---:B---3--:R-:W-:Y:S03]  /*74380*/  HMMA.16816.F32 R8, R28.reuse, R58, R8 ;  /* 0x0000003a1c08723c */ /* 0x048fe60000001808 */
[----:B------:R-:W-:Y:S04]  /*74390*/  STL.64 [R1+0xda8], R38 ;  /* 0x000da82601007387 */ /* 0x000fe80000100a00 */
[----:B------:R-:W2:Y:S01]  /*743a0*/  LDL.LU.64 R58, [R1+0x2a28] ;  /* 0x002a2800013a7983 */ /* 0x000ea20000300a00 */
[C---:B----4-:R-:W-:Y:S11]  /*743b0*/  HMMA.16816.F32 R32, R28.reuse, R48, R32 ;  /* 0x000000301c20723c */ /* 0x050ff60000001820 */
[----:B------:R0:W-:Y:S04]  /*743c0*/  STL.64 [R1+0xde0], R8 ;  /* 0x000de00801007387 */ /* 0x0001e80000100a00 */
[----:B------:R1:W-:Y:S04]  /*743d0*/  STL.64 [R1+0xde8], R10 ;  /* 0x000de80a01007387 */ /* 0x0003e80000100a00 */
[----:B------:R-:W3:Y:S04]  /*743e0*/  LDL.LU.64 R52, [R1+0x2a10] ;  /* 0x002a100001347983 */ /* 0x000ee80000300a00 */
[----:B------:R-:W3:Y:S04]  /*743f0*/  LDL.LU.64 R54, [R1+0x2a18] ;  /* 0x002a180001367983 */ /* 0x000ee80000300a00 */
[----:B0-----:R-:W4:Y:S01]  /*74400*/  LDL.LU.64 R8, [R1+0x2a00] ;  /* 0x002a000001087983 */ /* 0x001f220000300a00 */
[----:B------:R-:W-:Y:S03]  /*74410*/  HMMA.16816.F32 R12, R28, R50, R12 ;  /* 0x000000321c0c723c */ /* 0x000fe6000000180c */
[----:B-1----:R-:W4:Y:S04]  /*74420*/  LDL.LU.64 R10, [R1+0x2a08] ;  /* 0x002a0800010a7983 */ /* 0x002f280000300a00 */
[----:B------:R0:W-:Y:S04]  /*74430*/  STL.64 [R1+0xdf0], R32 ;  /* 0x000df02001007387 */ /* 0x0001e80000100a00 */
[----:B------:R1:W-:Y:S01]  /*74440*/  STL.64 [R1+0xdf8], R34 ;  /* 0x000df82201007387 */ /* 0x0003e20000100a00 */
[----:B------:R-:W-:-:S03]  /*74450*/  IMAD.MOV.U32 R2, RZ, RZ, R48 ;  /* 0x000000ffff027224 */ /* 0x000fc600078e0030 */
[----:B------:R-:W3:Y:S01]  /*74460*/  LDL.LU.64 R44, [R1+0x29f0] ;  /* 0x0029f000012c7983 */ /* 0x000ee20000300a00 */
[----:B------:R-:W-:-:S03]  /*74470*/  IMAD.MOV.U32 R3, RZ, RZ, R49 ;  /* 0x000000ffff037224 */ /* 0x000fc600078e0031 */
[----:B------:R-:W3:Y:S04]  /*74480*/  LDL.LU.64 R46, [R1+0x29f8] ;  /* 0x0029f800012e7983 */ /* 0x000ee80000300a00 */
[----:B------:R0:W-:Y:S04]  /*74490*/  STL.64 [R1+0xe30], R12 ;  /* 0x000e300c01007387 */ /* 0x0001e80000100a00 */
[----:B------:R0:W-:Y:S04]  /*744a0*/  STL.64 [R1+0xe38], R14 ;  /* 0x000e380e01007387 */ /* 0x0001e80000100a00 */
[----:B------:R-:W3:Y:S04]  /*744b0*/  LDL.LU.64 R48, [R1+0x29e0] ;  /* 0x0029e00001307983 */ /* 0x000ee80000300a00 */
[----:B------:R-:W3:Y:S04]  /*744c0*/  LDL.LU.64 R50, [R1+0x29e8] ;  /* 0x0029e80001327983 */ /* 0x000ee80000300a00 */
[----:B------:R-:W3:Y:S04]  /*744d0*/  LDL.LU.64 R36, [R1+0x29c0] ;  /* 0x0029c00001247983 */ /* 0x000ee80000300a00 */
[----:B------:R-:W3:Y:S04]  /*744e0*/  LDL.LU.64 R38, [R1+0x29c8] ;  /* 0x0029c80001267983 */ /* 0x000ee80000300a00 */
[----:B0-----:R-:W3:Y:S04]  /*744f0*/  LDL.LU.64 R32, [R1+0x29b0] ;  /* 0x0029b00001207983 */ /* 0x001ee80000300a00 */
[----:B-1----:R-:W3:Y:S04]  /*74500*/  LDL.LU.64 R34, [R1+0x29b8] ;  /* 0x0029b80001227983 */ /* 0x002ee80000300a00 */
[----:B------:R-:W3:Y:S04]  /*74510*/  LDL.LU.64 R12, [R1+0x29a0] ;  /* 0x0029a000010c7983 */ /* 0x000ee80000300a00 */
[----:B------:R-:W3:Y:S01]  /*74520*/  LDL.LU.64 R14, [R1+0x29a8] ;  /* 0x0029a800010e7983 */ /* 0x000ee20000300a00 */
[----:B--2---:R-:W-:-:S15]  /*74530*/  HMMA.16816.F32 R56, R28, R60, R56 ;  /* 0x0000003c1c38723c */ /* 0x004fde0000001838 */
[----:B------:R-:W-:-:S04]  /*74540*/  NOP ;  /* 0x0000000000007918 */ /* 0x000fc80000000000 */
[----:B------:R-:W-:Y:S04]  /*74550*/  STL.64 [R1+0xe40], R56 ;  /* 0x000e403801007387 */ /* 0x000fe80000100a00 */
[----:B------:R0:W-:Y:S04]  /*74560*/  STL.64 [R1+0xe48], R58 ;  /* 0x000e483a01007387 */ /* 0x0001e80000100a00 */
[----:B0-----:R-:W3:Y:S04]  /*74570*/  LDL.LU.64 R58, [R1+0x91f0] ;  /* 0x0091f000013a7983 */ /* 0x001ee80000300a00 */
[----:B------:R-:W4:Y:S01]  /*74580*/  LDL.LU.64 R56, [R1+0x91e8] ;  /* 0x0091e80001387983 */ /* 0x000f220000300a00 */
[----:B---3--:R-:W-:-:S15]  /*74590*/  HMMA.16816.F32 R52, R28, R58, R52 ;  /* 0x0000003a1c34723c */ /* 0x008fde0000001834 */
[----:B------:R-:W-:-:S04]  /*745a0*/  NOP ;  /* 0x0000000000007918 */ /* 0x000fc80000000000 */
[----:B------:R-:W-:Y:S04]  /*745b0*/  STL.64 [R1+0xe50], R52 ;  /* 0x000e503401007387 */ /* 0x000fe80000100a00 */
[----:B------:R0:W-:Y:S04]  /*745c0*/  STL.64 [R1+0xe58], R54 ;  /* 0x000e583601007387 */ /* 0x0001e80000100a00 */
[----:B0-----:R-:W2:Y:S04]  /*745d0*/  LDL.LU.64 R54, [R1+0x91e0] ;  /* 0x0091e00001367983 */ /* 0x001ea80000300a00 */
[----:B------:R-:W3:Y:S01]  /*745e0*/  LDL.LU.64 R52, [R1+0x91d8] ;  /* 0x0091d80001347983 */ /* 0x000ee20000300a00 */
[----:B----4-:R-:W-:-:S15]  /*745f0*/  HMMA.16816.F32 R8, R28, R56, R8 ;  /* 0x000000381c08723c */ /* 0x010fde0000001808 */
[----:B------:R-:W-:-:S04]  /*74600*/  NOP ;  /* 0x0000000000007918 */ /* 0x000fc80000000000 */
        /* <DEDUP_REMOVED lines=16> */
[----:B0-----:R-:W4:Y:S04]  /*74710*/  LDL.LU.64 R50, [R1+0x91c0] ;  /* 0x0091c00001327983 */ /* 0x001f280000300a00 */
[----:B------:R-:W3:Y:S04]  /*74720*/  LDL.LU.64 R48, [R1+0x91b8] ;  /* 0x0091b80001307983 */ /* 0x000ee80000300a00 */
[----:B------:R-:W-:Y:S04]  /*74730*/  STL.64 [R1+0x9108], R54 ;  /* 0x0091083601007387 */ /* 0x000fe80000100a00 */
[----:B------:R4:W-:Y:S01]  /*74740*/  STL.64 [R1+0x9100], R52 ;  /* 0x0091003401007387 */ /* 0x0009e20000100a00 */
[C---:B--2---:R-:W-:Y:S08]  /*74750*/  HMMA.16816.F32 R32, R28.reuse, R46, R32 ;  /* 0x0000002e1c20723c */ /* 0x044ff00000001820 */
[C---:B----4-:R-:W-:Y:S08]  /*74760*/  HMMA.16816.F32 R52, R28.reuse, R50, R56 ;  /* 0x000000321c34723c */ /* 0x050ff00000001838 */
[C---:B---3--:R-:W-:Y:S01]  /*74770*/  HMMA.16816.F32 R36, R28.reuse, R48, R36 ;  /* 0x000000301c24723c */ /* 0x048fe20000001824 */
[----:B------:R-:W-:Y:S10]  /*74780*/  STL.64 [R1+0x9118], R50 ;  /* 0x0091183201007387 */ /* 0x000ff40000100a00 */
[----:B------:R-:W-:Y:S04]  /*74790*/  STL.64 [R1+0xe90], R52 ;  /* 0x000e903401007387 */ /* 0x000fe80000100a00 */
[----:B------:R-:W-:Y:S04]  /*747a0*/  STL.64 [R1+0xe98], R54 ;  /* 0x000e983601007387 */ /* 0x000fe80000100a00 */
[----:B------:R-:W-:Y:S04]  /*747b0*/  STL.64 [R1+0x9110], R48 ;  /* 0x0091103001007387 */ /* 0x000fe80000100a00 */
[----:B------:R0:W-:Y:S04]  /*747c0*/  STL.64 [R1+0xea0], R36 ;  /* 0x000ea02401007387 */ /* 0x0001e80000100a00 */
[----:B------:R1:W-:Y:S04]  /*747d0*/  STL.64 [R1+0xea8], R38 ;  /* 0x000ea82601007387 */ /* 0x0003e80000100a00 */
[----:B0-----:R-:W2:Y:S04]  /*747e0*/  LDL.LU.64 R36, [R1+0x2980] ;  /* 0x0029800001247983 */ /* 0x001ea80000300a00 */
[----:B------:R0:W-:Y:S04]  /*747f0*/  STL.64 [R1+0xeb0], R32 ;  /* 0x000eb02001007387 */ /* 0x0001e80000100a00 */
[----:B------:R3:W-:Y:S04]  /*74800*/  STL.64 [R1+0xeb8], R34 ;  /* 0x000eb82201007387 */ /* 0x0007e80000100a00 */
[----:B-1----:R-:W2:Y:S01]  /*74810*/  LDL.LU.64 R38, [R1+0x2988] ;  /* 0x0029880001267983 */ /* 0x002ea20000300a00 */
[C---:B------:R-:W-:Y:S08]  /*74820*/  HMMA.16816.F32 R12, R28.reuse, R44, R12 ;  /* 0x0000002c1c0c723c */ /* 0x040ff0000000180c */
[C---:B------:R-:W-:Y:S11]  /*74830*/  HMMA.16816.F32 R8, R28.reuse, R42, R8 ;  /* 0x0000002a1c08723c */ /* 0x040ff60000001808 */
[----:B------:R-:W-:Y:S04]  /*74840*/  STL.64 [R1+0xec0], R12 ;  /* 0x000ec00c01007387 */ /* 0x000fe80000100a00 */
[----:B------:R-:W-:Y:S04]  /*74850*/  STL.64 [R1+0xec8], R14 ;  /* 0x000ec80e01007387 */ /* 0x000fe80000100a00 */
[----:B------:R-:W-:Y:S04]  /*74860*/  STL.64 [R1+0x9138], R46 ;  /* 0x0091382e01007387 */ /* 0x000fe80000100a00 */
[----:B------:R1:W-:Y:S04]  /*74870*/  STL.64 [R1+0x9130], R44 ;  /* 0x0091302c01007387 */ /* 0x0003e80000100a00 */
[----:B0-----:R-:W4:Y:S04]  /*74880*/  LDL.LU.64 R32, [R1+0x2970] ;  /* 0x0029700001207983 */ /* 0x001f280000300a00 */
[----:B---3--:R-:W4:Y:S04]  /*74890*/  LDL.LU.64 R34, [R1+0x2978] ;  /* 0x0029780001227983 */ /* 0x008f280000300a00 */
[----:B------:R0:W-:Y:S04]  /*748a0*/  STL.64 [R1+0xee0], R8 ;  /* 0x000ee00801007387 */ /* 0x0001e80000100a00 */
[----:B------:R3:W-:Y:S04]  /*748b0*/  STL.64 [R1+0xee8], R10 ;  /* 0x000ee80a01007387 */ /* 0x0007e80000100a00 */
[----:B------:R-:W4:Y:S04]  /*748c0*/  LDL.LU.64 R56, [R1+0x2950] ;  /* 0x0029500001387983 */ /* 0x000f280000300a00 */
[----:B------:R-:W4:Y:S04]  /*748d0*/  LDL.LU.64 R58, [R1+0x2958] ;  /* 0x00295800013a7983 */ /* 0x000f280000300a00 */
[----:B------:R-:W4:Y:S04]  /*748e0*/  LDL.LU.64 R52, [R1+0x2940] ;  /* 0x0029400001347983 */ /* 0x000f280000300a00 */
[----:B------:R-:W4:Y:S04]  /*748f0*/  LDL.LU.64 R54, [R1+0x2948] ;  /* 0x0029480001367983 */ /* 0x000f280000300a00 */
[----:B------:R-:W4:Y:S04]  /*74900*/  LDL.LU.64 R48, [R1+0x2930] ;  /* 0x0029300001307983 */ /* 0x000f280000300a00 */
[----:B------:R-:W4:Y:S04]  /*74910*/  LDL.LU.64 R50, [R1+0x2938] ;  /* 0x0029380001327983 */ /* 0x000f280000300a00 */
[----:B-1----:R-:W4:Y:S04]  /*74920*/  LDL.LU.64 R44, [R1+0x2920] ;  /* 0x00292000012c7983 */ /* 0x002f280000300a00 */
[----:B------:R-:W4:Y:S04]  /*74930*/  LDL.LU.64 R46, [R1+0x2928] ;  /* 0x00292800012e7983 */ /* 0x000f280000300a00 */
[----:B------:R-:W4:Y:S04]  /*74940*/  LDL.LU.64 R12, [R1+0x2910] ;  /* 0x00291000010c7983 */ /* 0x000f280000300a00 */
[----:B------:R-:W4:Y:S04]  /*74950*/  LDL.LU.64 R14, [R1+0x2918] ;  /* 0x00291800010e7983 */ /* 0x000f280000300a00 */
[----:B0-----:R-:W4:Y:S04]  /*74960*/  LDL.LU.64 R8, [R1+0x2900] ;  /* 0x0029000001087983 */ /* 0x001f280000300a00 */
[----:B---3--:R-:W3:Y:S01]  /*74970*/  LDL.LU.64 R10, [R1+0x2908] ;  /* 0x00290800010a7983 */ /* 0x008ee20000300a00 */
[----:B--2---:R-:W-:-:S15]  /*74980*/  HMMA.16816.F32 R36, R28, R40, R36 ;  /* 0x000000281c24723c */ /* 0x004fde0000001824 */
[----:B------:R-:W-:-:S04]  /*74990*/  NOP ;  /* 0x0000000000007918 */ /* 0x000fc80000000000 */
[----:B------:R-:W-:Y:S04]  /*749a0*/  STL.64 [R1+0xef0], R36 ;  /* 0x000ef02401007387 */ /* 0x000fe80000100a00 */
[----:B------:R0:W-:Y:S04]  /*749b0*/  STL.64 [R1+0xef8], R38 ;  /* 0x000ef82601007387 */ /* 0x0001e80000100a00 */
[----:B0-----:R-:W4:Y:S04]  /*749c0*/  LDL.LU.64 R38, [R1+0x91b0] ;  /* 0x0091b00001267983 */ /* 0x001f280000300a00 */
[----:B------:R-:W2:Y:S04]  /*749d0*/  LDL.LU.64 R36, [R1+0x91a8] ;  /* 0x0091a80001247983 */ /* 0x000ea80000300a00 */
[----:B------:R-:W-:Y:S04]  /*749e0*/  STL.64 [R1+0x90f8], R42 ;  /* 0x0090f82a01007387 */ /* 0x000fe80000100a00 */
[----:B------:R0:W-:Y:S04]  /*749f0*/  STL.64 [R1+0x90f0], R40 ;  /* 0x0090f02801007387 */ /* 0x0001e80000100a00 */
[----:B0-----:R-:W2:Y:S04]  /*74a00*/  LDL.LU.64 R40, [R1+0x2960] ;  /* 0x0029600001287983 */ /* 0x001ea80000300a00 */
[----:B------:R-:W2:Y:S01]  /*74a10*/  LDL.LU.64 R42, [R1+0x2968] ;  /* 0x00296800012a7983 */ /* 0x000ea20000300a00 */
[----:B----4-:R-:W-:-:S15]  /*74a20*/  HMMA.16816.F32 R32, R28, R38, R32 ;  /* 0x000000261c20723c */ /* 0x010fde0000001820 */
[----:B------:R-:W-:-:S04]  /*74a30*/  NOP ;  /* 0x0000000000007918 */ /* 0x000fc80000000000 */
[----:B------:R-:W-:Y:S04]  /*74a40*/  STL.64 [R1+0xf00], R32 ;  /* 0x000f002001007387 */ /* 0x000fe80000100a00 */
[----:B------:R0:W-:Y:S04]  /*74a50*/  STL.64 [R1+0xf08], R34 ;  /* 0x000f082201007387 */ /* 0x0001e80000100a00 */
[----:B0-----:R-:W4:Y:S04]  /*74a60*/  LDL.LU.64 R34, [R1+0x91a0] ;  /* 0x0091a00001227983 */ /* 0x001f280000300a00 */
[----:B------:R-:W3:Y:S01]  /*74a70*/  LDL.LU.64 R32, [R1+0x9198] ;  /* 0x0091980001207983 */ /* 0x000ee20000300a00 */
[----:B--2---:R-:W-:Y:S03]  /*74a80*/  HMMA.16816.F32 R40, R28, R36, R40 ;  /* 0x000000241c28723c */ /* 0x004fe60000001828 */
[----:B------:R-:W-:Y:S04]  /*74a90*/  STL.64 [R1+0x90e8], R38 ;  /* 0x0090e82601007387 */ /* 0x000fe80000100a00 */
[----:B------:R-:W-:-:S12]  /*74aa0*/  STL.64 [R1+0x90e0], R36 ;  /* 0x0090e02401007387 */ /* 0x000fd80000100a00 */
[----:B------:R-:W-:Y:S04]  /*74ab0*/  STL.64 [R1+0xf10], R40 ;  /* 0x000f102801007387 */ /* 0x000fe80000100a00 */
[----:B------:R4:W-:Y:S02]  /*74ac0*/  STL.64 [R1+0xf18], R42 ;  /* 0x000f182a01007387 */ /* 0x0009e40000100a00 */
[C---:B----4-:R-:W-:Y:S08]  /*74ad0*/  HMMA.16816.F32 R40, R28.reuse, R34, R56 ;  /* 0x000000221c28723c */ /* 0x050ff00000001838 */
[C---:B---3--:R-:W-:Y:S01]  /*74ae0*/  HMMA.16816.F32 R36, R28.reuse, R32, R52 ;  /* 0x000000201c24723c */ /* 0x048fe20000001834 */
[----:B------:R-:W-:Y:S10]  /*74af0*/  STL.64 [R1+0x9148], R34 ;  /* 0x0091482201007387 */ /* 0x000ff40000100a00 */
[----:B------:R-:W-:Y:S04]  /*74b00*/  STL.64 [R1+0xf30], R40 ;  /* 0x000f302801007387 */ /* 0x000fe80000100a00 */
[----:B------:R-:W-:Y:S04]  /*74b10*/  STL.64 [R1+0xf38], R42 ;  /* 0x000f382a01007387 */ /* 0x000fe80000100a00 */
[----:B------:R-:W-:Y:S04]  /*74b20*/  STL.64 [R1+0x9140], R32 ;  /* 0x0091402001007387 */ /* 0x000fe80000100a00 */
[----:B------:R-:W-:Y:S04]  /*74b30*/  STL.64 [R1+0xf40], R36 ;  /* 0x000f402401007387 */ /* 0x000fe80000100a00 */
[----:B------:R0:W-:Y:S02]  /*74b40*/  STL.64 [R1+0xf48], R38 ;  /* 0x000f482601007387 */ /* 0x0001e40000100a00 */
[C---:B0-----:R-:W-:Y:S02]  /*74b50*/  HMMA.16816.F32 R36, R28.reuse, R26, R48 ;  /* 0x0000001a1c24723c */ /* 0x041fe40000001830 */
[----:B------:R-:W-:Y:S06]  /*74b60*/  STL.64 [R1+0x9158], R26 ;  /* 0x0091581a01007387 */ /* 0x000fec0000100a00 */
[C---:B------:R-:W-:Y:S11]  /*74b70*/  HMMA.16816.F32 R32, R28.reuse, R24, R44 ;  /* 0x000000181c20723c */ /* 0x040ff6000000182c */
[----:B------:R-:W-:Y:S04]  /*74b80*/  STL.64 [R1+0xf60], R36 ;  /* 0x000f602401007387 */ /* 0x000fe80000100a00 */
[----:B------:R-:W-:Y:S04]  /*74b90*/  STL.64 [R1+0xf68], R38 ;  /* 0x000f682601007387 */ /* 0x000fe80000100a00 */
[----:B------:R0:W-:Y:S02]  /*74ba0*/  STL.64 [R1+0x9150], R24 ;  /* 0x0091501801007387 */ /* 0x0001e40000100a00 */
[C---:B0-----:R-:W-:Y:S08]  /*74bb0*/  HMMA.16816.F32 R24, R28.reuse, R22, R12 ;  /* 0x000000161c18723c */ /* 0x041ff0000000180c */
[C---:B------:R-:W-:Y:S01]  /*74bc0*/  HMMA.16816.F32 R12, R28.reuse, R20, R8 ;  /* 0x000000141c0c723c */ /* 0x040fe20000001808 */
[----:B------:R-:W-:Y:S04]  /*74bd0*/  STL.64 [R1+0xf80], R32 ;  /* 0x000f802001007387 */ /* 0x000fe80000100a00 */
[----:B------:R-:W-:Y:S04]  /*74be0*/  STL.64 [R1+0xf88], R34 ;  /* 0x000f882201007387 */ /* 0x000fe80000100a00 */
[----:B------:R-:W2:Y:S04]  /*74bf0*/  LDL.LU.64 R8, [R1+0x28f0] ;  /* 0x0028f00001087983 */ /* 0x000ea80000300a00 */
[----:B------:R-:W-:Y:S04]  /*74c00*/  STL.64 [R1+0xf90], R24 ;  /* 0x000f901801007387 */ /* 0x000fe80000100a00 */
[----:B------:R-:W-:Y:S04]  /*74c10*/  STL.64 [R1+0xf98], R26 ;  /* 0x000f981a01007387 */ /* 0x000fe80000100a00 */
[----:B------:R-:W2:Y:S04]  /*74c20*/  LDL.LU.64 R10, [R1+0x28f8] ;  /* 0x0028f800010a7983 */ /* 0x000ea80000300a00 */
[----:B------:R0:W-:Y:S04]  /*74c30*/  STL.64 [R1+0xfb0], R12 ;  /* 0x000fb00c01007387 */ /* 0x0001e80000100a00 */
[----:B------:R1:W-:Y:S04]  /*74c40*/  STL.64 [R1+0xfb8], R14 ;  /* 0x000fb80e01007387 */ /* 0x0003e80000100a00 */
[----:B0-----:R-:W3:Y:S04]  /*74c50*/  LDL.LU.64 R12, [R1+0x28e0] ;  /* 0x0028e000010c7983 */ /* 0x001ee80000300a00 */
[----:B-1----:R-:W3:Y:S04]  /*74c60*/  LDL.LU.64 R14, [R1+0x28e8] ;  /* 0x0028e800010e7983 */ /* 0x002ee80000300a00 */
        /* <DEDUP_REMOVED lines=18> */
[----:B------:R-:W4:Y:S04]  /*74d90*/  LDL.64 R58, [R1+0x18] ;  /* 0x00001800013a7983 */ /* 0x000f280000100a00 */
        /* <DEDUP_REMOVED lines=12> */
[----:B0-----:R-:W3:Y:S04]  /*74e60*/  LDL.LU.64 R14, [R1+0x9180] ;  /* 0x00918000010e7983 */ /* 0x001ee80000300a00 */
[----:B------:R-:W3:Y:S04]  /*74e70*/  LDL.LU.64 R12, [R1+0x9178] ;  /* 0x00917800010c7983 */ /* 0x000ee80000300a00 */
[----:B------:R-:W-:Y:S01]  /*74e80*/  STL [R1+0x90d8], R17 ;  /* 0x0090d81101007387 */ /* 0x000fe20000100800 */
[C---:B----4-:R-:W-:Y:S08]  /*74e90*/  HMMA.16816.F32 R32, R28.reuse, R6, R32 ;  /* 0x000000061c20723c */ /* 0x050ff00000001820 */
[C---:B--2---:R-:W-:Y:S08]  /*74ea0*/  HMMA.16816.F32 R40, R28.reuse, R10, R40 ;  /* 0x0000000a1c28723c */ /* 0x044ff00000001828 */
[----:B---3--:R-:W-:-:S15]  /*74eb0*/  HMMA.16816.F32 R20, R28, R14, R20 ;  /* 0x0000000e1c14723c */ /* 0x008fde0000001814 */
[----:B------:R-:W-:-:S04]  /*74ec0*/  NOP ;  /* 0x0000000000007918 */ /* 0x000fc80000000000 */
[----:B------:R-:W-:Y:S04]  /*74ed0*/  STL.64 [R1+0x1000], R20 ;  /* 0x0010001401007387 */ /* 0x000fe80000100a00 */
[----:B------:R0:W-:Y:S04]  /*74ee0*/  STL.64 [R1+0x1008], R22 ;  /* 0x0010081601007387 */ /* 0x0001e80000100a00 */
[----:B------:R-:W-:Y:S01]  /*74ef0*/  STL.64 [R1+0x90c0], R14 ;  /* 0x0090c00e01007387 */ /* 0x000fe20000100a00 */
[C---:B0-----:R-:W-:Y:S03]  /*74f00*/  HMMA.16816.F32 R20, R28.reuse, R12, R44 ;  /* 0x0000000c1c14723c */ /* 0x041fe6000000182c */
[----:B------:R0:W-:Y:S05]  /*74f10*/  STL.64 [R1+0x90b8], R12 ;  /* 0x0090b80c01007387 */ /* 0x0001ea0000100a00 */
[C---:B0-----:R-:W-:Y:S11]  /*74f20*/  HMMA.16816.F32 R12, R28.reuse, R8, R36 ;  /* 0x000000081c0c723c */ /* 0x041ff60000001824 */
[----:B------:R0:W-:Y:S04]  /*74f30*/  STL.64 [R1+0x1010], R20 ;  /* 0x0010101401007387 */ /* 0x0001e80000100a00 */
[----:B------:R1:W-:Y:S04]  /*74f40*/  STL.64 [R1+0x1018], R22 ;  /* 0x0010181601007387 */ /* 0x0003e80000100a00 */
[----:B0-----:R-:W2:Y:S04]  /*74f50*/  LDL.LU.64 R20, [R1+0x27e0] ;  /* 0x0027e00001147983 */ /* 0x001ea80000300a00 */
[----:B------:R-:W-:Y:S04]  /*74f60*/  STL.64 [R1+0x1020], R40 ;  /* 0x0010202801007387 */ /* 0x000fe80000100a00 */
[----:B------:R-:W-:Y:S04]  /*74f70*/  STL.64 [R1+0x1028], R42 ;  /* 0x0010282a01007387 */ /* 0x000fe80000100a00 */
[----:B-1----:R-:W2:Y:S04]  /*74f80*/  LDL.LU.64 R22, [R1+0x27e8] ;  /* 0x0027e80001167983 */ /* 0x002ea80000300a00 */
[----:B------:R-:W-:Y:S04]  /*74f90*/  STL.64 [R1+0x10a0], R12 ;  /* 0x0010a00c01007387 */ /* 0x000fe80000100a00 */
[----:B------:R0:W-:Y:S02]  /*74fa0*/  STL.64 [R1+0x10a8], R14 ;  /* 0x0010a80e01007387 */ /* 0x0001e40000100a00 */
[----:B0-----:R-:W-:Y:S02]  /*74fb0*/  HMMA.16816.F32 R12, R28, R4, R24 ;  /* 0x000000041c0c723c */ /* 0x001fe40000001818 */
[----:B------:R-:W-:Y:S04]  /*74fc0*/  STL.64 [R1+0x90a0], R10 ;  /* 0x0090a00a01007387 */ /* 0x000fe80000100a00 */
[----:B------:R0:W-:Y:S01]  /*74fd0*/  STL.64 [R1+0x9098], R8 ;  /* 0x0090980801007387 */ /* 0x0001e20000100a00 */
[----:B------:R-:W-:-:S02]  /*74fe0*/  IMAD.MOV.U32 R44, RZ, RZ, R2 ;  /* 0x000000ffff2c7224 */ /* 0x000fc400078e0002 */
[----:B------:R-:W-:Y:S01]  /*74ff0*/  IMAD.MOV.U32 R45, RZ, RZ, R3 ;  /* 0x000000ffff2d7224 */ /* 0x000fe200078e0003 */
[----:B0-----:R-:W3:Y:S04]  /*75000*/  LDL.LU.64 R8, [R1+0x2870] ;  /* 0x0028700001087983 */ /* 0x001ee80000300a00 */
[----:B------:R-:W-:Y:S04]  /*75010*/  STL.64 [R1+0x10c0], R32 ;  /* 0x0010c02001007387 */ /* 0x000fe80000100a00 */
[----:B------:R-:W-:Y:S04]  /*75020*/  STL.64 [R1+0x10c8], R34 ;  /* 0x0010c82201007387 */ /* 0x000fe80000100a00 */
[----:B------:R-:W3:Y:S04]  /*75030*/  LDL.LU.64 R10, [R1+0x2878] ;  /* 0x00287800010a7983 */ /* 0x000ee80000300a00 */
[----:B------:R0:W-:Y:S04]  /*75040*/  STL.64 [R1+0x10e0], R12 ;  /* 0x0010e00c01007387 */ /* 0x0001e80000100a00 */
[----:B------:R-:W-:Y:S04]  /*75050*/  STL.64 [R1+0x10e8], R14 ;  /* 0x0010e80e01007387 */ /* 0x000fe80000100a00 */
[----:B------:R-:W4:Y:S04]  /*75060*/  LDL R46, [R1] ;  /* 0x00000000012e7983 */ /* 0x000f280000100800 */
[----:B------:R-:W4:Y:S04]  /*75070*/  LDL R47, [R1+0x4] ;  /* 0x00000400012f7983 */ /* 0x000f280000100800 */
[----:B------:R-:W2:Y:S04]  /*75080*/  LDL.LU R2, [R1+0x9174] ;  /* 0x0091740001027983 */ /* 0x000ea80000300800 */
[----:B------:R-:W2:Y:S01]  /*75090*/  LDL.LU R3, [R1+0x9170] ;  /* 0x0091700001037983 */ /* 0x000ea20000300800 */
[----:B0-----:R-:W-:-:S03]  /*750a0*/  IMAD R12, R52, 0x100, R51 ;  /* 0x00000100340c7824 */ /* 0x001fc600078e0233 */
[----:B------:R-:W3:Y:S01]  /*750b0*/  LDL R26, [R1+0x10] ;  /* 0x00001000011a7983 */ /* 0x000ee20000100800 */
[----:B------:R-:W-:-:S03]  /*750c0*/  IMAD R0, R0, 0x100, R57 ;  /* 0x0000010000007824 */ /* 0x000fc600078e0239 */
[----:B------:R-:W3:Y:S04]  /*750d0*/  LDL R27, [R1+0x14] ;  /* 0x00001400011b7983 */ /* 0x000ee80000100800 */
[----:B------:R-:W-:Y:S04]  /*750e0*/  STL.64 [R1+0x90b0], R6 ;  /* 0x0090b00601007387 */ /* 0x000fe80000100a00 */
[----:B------:R0:W-:Y:S02]  /*750f0*/  STL.64 [R1+0x90a8], R4 ;  /* 0x0090a80401007387 */ /* 0x0001e40000100a00 */
[----:B0-----:R-:W-:-:S02]  /*75100*/  IMAD R5, R54, 0x100, R53 ;  /* 0x0000010036057824 */ /* 0x001fc400078e0235 */
[----:B------:R-:W-:Y:S02]  /*75110*/  IMAD R4, R56, 0x100, R55 ;  /* 0x0000010038047824 */ /* 0x000fe400078e0237 */
[----:B------:R-:W-:Y:S01]  /*75120*/  IMAD.MOV.U32 R17, RZ, RZ, R58 ;  /* 0x000000ffff117224 */ /* 0x000fe200078e003a */
[----:B--2---:R-:W-:Y:S01]  /*75130*/  HMMA.16816.F32 R20, R28, R2, R20 ;  /* 0x000000021c14723c */ /* 0x004fe20000001814 */
[----:B------:R-:W-:Y:S02]  /*75140*/  F2FP.F16.E5M2.UNPACK_B R28, R12 ;  /* 0x0000000cff1c723e */ /* 0x000fe400020004ff */
[----:B------:R-:W-:Y:S02]  /*75150*/  F2FP.F16.E5M2.UNPACK_B R29, R5 ;  /* 0x00000005ff1d723e */ /* 0x000fe400020004ff */
[----:B------:R-:W-:Y:S02]  /*75160*/  F2FP.F16.E5M2.UNPACK_B R30, R4 ;  /* 0x00000004ff1e723e */ /* 0x000fe400020004ff */
[----:B------:R-:W-:-:S07]  /*75170*/  F2FP.F16.E5M2.UNPACK_B R31, R0 ;  /* 0x00000000ff1f723e */ /* 0x000fce00020004ff */
[C---:B---3--:R-:W-:Y:S05]  /*75180*/  HMMA.16816.F32 R4, R28.reuse, R58, R8 ;  /* 0x0000003a1c04723c */ /* 0x048fea0000001808 */
[----:B------:R0:W-:Y:S04]  /*75190*/  STL.64 [R1+0x10d0], R20 ;  /* 0x0010d01401007387 */ /* 0x0001e80000100a00 */
[----:B------:R1:W-:Y:S04]  /*751a0*/  STL.64 [R1+0x10d8], R22 ;  /* 0x0010d81601007387 */ /* 0x0003e80000100a00 */
[----:B0-----:R-:W2:Y:S06]  /*751b0*/  LDL.LU.64 R20, [R1+0x2860] ;  /* 0x0028600001147983 */ /* 0x001eac0000300a00 */
[----:B------:R0:W-:Y:S04]  /*751c0*/  STL.64 [R1+0x10f0], R4 ;  /* 0x0010f00401007387 */ /* 0x0001e80000100a00 */
[----:B------:R3:W-:Y:S04]  /*751d0*/  STL.64 [R1+0x10f8], R6 ;  /* 0x0010f80601007387 */ /* 0x0007e80000100a00 */
[----:B-1----:R-:W2:Y:S04]  /*751e0*/  LDL.LU.64 R22, [R1+0x2868] ;  /* 0x0028680001167983 */ /* 0x002ea80000300a00 */
[----:B0-----:R-:W4:Y:S04]  /*751f0*/  LDL.LU.64 R4, [R1+0x2850] ;  /* 0x0028500001047983 */ /* 0x001f280000300a00 */
[----:B---3--:R-:W4:Y:S04]  /*75200*/  LDL.LU.64 R6, [R1+0x2858] ;  /* 0x0028580001067983 */ /* 0x008f280000300a00 */
[----:B------:R-:W3:Y:S04]  /*75210*/  LDL.LU.64 R32, [R1+0x2840] ;  /* 0x0028400001207983 */ /* 0x000ee80000300a00 */
        /* <DEDUP_REMOVED lines=14> */
[----:B------:R-:W3:Y:S01]  /*75300*/  LDL.LU.64 R10, [R1+0x27c8] ;  /* 0x0027c800010a7983 */ /* 0x000ee20000300a00 */
[C---:B--2---:R-:W-:Y:S03]  /*75310*/  HMMA.16816.F32 R24, R28.reuse, R26, R20 ;  /* 0x0000001a1c18723c */ /* 0x044fe60000001814 */
[----:B------:R-:W2:Y:S04]  /*75320*/  LDL.LU.64 R22, [R1+0x9168] ;  /* 0x0091680001167983 */ /* 0x000ea80000300a00 */
[----:B------:R-:W2:Y:S01]  /*75330*/  LDL.LU.64 R20, [R1+0x9160] ;  /* 0x0091600001147983 */ /* 0x000ea20000300a00 */
[C---:B----4-:R-:W-:Y:S08]  /*75340*/  HMMA.16816.F32 R4, R28.reuse, R44, R4 ;  /* 0x0000002c1c04723c */ /* 0x050ff00000001804 */
[C---:B---3--:R-:W-:Y:S03]  /*75350*/  HMMA.16816.F32 R44, R28.reuse, R46, R32 ;  /* 0x0000002e1c2c723c */ /* 0x048fe60000001820 */
[----:B------:R-:W-:Y:S05]  /*75360*/  STL.64 [R1+0x1480], R24 ;  /* 0x0014801801007387 */ /* 0x000fea0000100a00 */
[C---:B------:R-:W-:Y:S01]  /*75370*/  HMMA.16816.F32 R56, R28.reuse, R60, R56 ;  /* 0x0000003c1c38723c */ /* 0x040fe20000001838 */
[----:B------:R0:W-:Y:S04]  /*75380*/  STL.64 [R1+0x1488], R26 ;  /* 0x0014881a01007387 */ /* 0x0001e80000100a00 */
[----:B0-----:R-:W3:Y:S04]  /*75390*/  LDL.LU.64 R26, [R1+0x9158] ;  /* 0x00915800011a7983 */ /* 0x001ee80000300a00 */
[----:B------:R-:W4:Y:S04]  /*753a0*/  LDL.LU.64 R24, [R1+0x9150] ;  /* 0x0091500001187983 */ /* 0x000f280000300a00 */
        /* <DEDUP_REMOVED lines=94> */
[----:B------:R0:W-:Y:S04]  /*75990*/  STL.64 [R1+0x2750], R36 ;  /* 0x0027502401007387 */ /* 0x0001e80000100a00 */
[----:B------:R1:W-:Y:S04]  /*759a0*/  STL.64 [R1+0x2758], R38 ;  /* 0x0027582601007387 */ /* 0x0003e80000100a00 */
[----:B------:R2:W-:Y:S04]  /*759b0*/  STL.64 [R1+0x9028], R32 ;  /* 0x0090282001007387 */ /* 0x0005e80000100a00 */
[----:B------:R3:W-:Y:S04]  /*759c0*/  STL.64 [R1+0x2740], R12 ;  /* 0x0027400c01007387 */ /* 0x0007e80000100a00 */
[----:B------:R4:W-:Y:S04]  /*759d0*/  STL.64 [R1+0x2748], R14 ;  /* 0x0027480e01007387 */ /* 0x0009e80000100a00 */
[----:B0-----:R-:W4:Y:S04]  /*759e0*/  LDL.LU.64 R36, [R1+0x2710] ;  /* 0x0027100001247983 */ /* 0x001f280000300a00 */
[----:B------:R-:W-:Y:S04]  /*759f0*/  STL.64 [R1+0x2730], R8 ;  /* 0x0027300801007387 */ /* 0x000fe80000100a00 */
[----:B------:R-:W-:Y:S04]  /*75a00*/  STL.64 [R1+0x2738], R10 ;  /* 0x0027380a01007387 */ /* 0x000fe80000100a00 */
[----:B-1----:R-:W4:Y:S01]  /*75a10*/  LDL.LU.64 R38, [R1+0x2718] ;  /* 0x0027180001267983 */ /* 0x002f220000300a00 */
[----:B------:R-:W-:-:S15]  /*75a20*/  HMMA.16816.F32 R4, R28, R24, R4 ;  /* 0x000000181c04723c */ /* 0x000fde0000001804 */
[----:B------:R-:W-:-:S04]  /*75a30*/  NOP ;  /* 0x0000000000007918 */ /* 0x000fc80000000000 */
[----:B------:R0:W-:Y:S04]  /*75a40*/  STL.64 [R1+0x2720], R4 ;  /* 0x0027200401007387 */ /* 0x0001e80000100a00 */
[----:B------:R1:W-:Y:S04]  /*75a50*/  STL.64 [R1+0x2728], R6 ;  /* 0x0027280601007387 */ /* 0x0003e80000100a00 */
[----:B--2---:R-:W2:Y:S04]  /*75a60*/  LDL.LU.64 R32, [R1+0x2700] ;  /* 0x0027000001207983 */ /* 0x004ea80000300a00 */
[----:B------:R-:W2:Y:S04]  /*75a70*/  LDL.LU.64 R34, [R1+0x2708] ;  /* 0x0027080001227983 */ /* 0x000ea80000300a00 */
[----:B------:R-:W2:Y:S04]  /*75a80*/  LDL.LU.64 R44, [R1+0x26f0] ;  /* 0x0026f000012c7983 */ /* 0x000ea80000300a00 */
[----:B------:R-:W2:Y:S04]  /*75a90*/  LDL.LU.64 R46, [R1+0x26f8] ;  /* 0x0026f800012e7983 */ /* 0x000ea80000300a00 */
[----:B---3--:R-:W3:Y:S04]  /*75aa0*/  LDL.LU.64 R12, [R1+0x26e0] ;  /* 0x0026e000010c7983 */ /* 0x008ee80000300a00 */
[----:B----4-:R-:W3:Y:S04]  /*75ab0*/  LDL.LU.64 R14, [R1+0x26e8] ;  /* 0x0026e800010e7983 */ /* 0x010ee80000300a00 */
[----:B0-----:R-:W4:Y:S04]  /*75ac0*/  LDL.LU.64 R4, [R1+0x26d0] ;  /* 0x0026d00001047983 */ /* 0x001f280000300a00 */
[----:B-1----:R-:W4:Y:S04]  /*75ad0*/  LDL.LU.64 R6, [R1+0x26d8] ;  /* 0x0026d80001067983 */ /* 0x002f280000300a00 */
        /* <DEDUP_REMOVED lines=13> */
[----:B0-----:R-:W3:Y:S01]  /*75bb0*/  LDL.LU R25, [R1+0x1b44] ;  /* 0x001b440001197983 */ /* 0x001ee20000300800 */
[----:B------:R-:W-:Y:S03]  /*75bc0*/  HMMA.16816.F32 R56, R28, R22, R36 ;  /* 0x000000161c38723c */ /* 0x000fe60000001824 */
[----:B------:R-:W3:Y:S04]  /*75bd0*/  LDL.LU.64 R36, [R1+0x26a0] ;  /* 0x0026a00001247983 */ /* 0x000ee80000300a00 */
[----:B------:R-:W3:-:S12]  /*75be0*/  LDL.LU.64 R38, [R1+0x26a8] ;  /* 0x0026a80001267983 */ /* 0x000ed80000300a00 */
[----:B------:R0:W-:Y:S04]  /*75bf0*/  STL.64 [R1+0x2710], R56 ;  /* 0x0027103801007387 */ /* 0x0001e80000100a00 */
[----:B------:R-:W-:Y:S01]  /*75c00*/  STL.64 [R1+0x2718], R58 ;  /* 0x0027183a01007387 */ /* 0x000fe20000100a00 */
[----:B0-----:R-:W-:-:S03]  /*75c10*/  IMAD.MOV.U32 R56, RZ, RZ, R17 ;  /* 0x000000ffff387224 */ /* 0x001fc600078e0011 */
[----:B------:R-:W3:Y:S01]  /*75c20*/  LDL.LU R17, [R1+0x90d8] ;  /* 0x0090d80001117983 */ /* 0x000ee20000300800 */
[C---:B--2---:R-:W-:Y:S08]  /*75c30*/  HMMA.16816.F32 R32, R28.reuse, R20, R32 ;  /* 0x000000141c20723c */ /* 0x044ff00000001820 */
[C---:B------:R-:W-:Y:S11]  /*75c40*/  HMMA.16816.F32 R44, R28.reuse, R18, R44 ;  /* 0x000000121c2c723c */ /* 0x040ff6000000182c */
[----:B------:R0:W-:Y:S04]  /*75c50*/  STL.64 [R1+0x2700], R32 ;  /* 0x0027002001007387 */ /* 0x0001e80000100a00 */
[----:B------:R1:W-:Y:S04]  /*75c60*/  STL.64 [R1+0x2708], R34 ;  /* 0x0027082201007387 */ /* 0x0003e80000100a00 */
[----:B------:R-:W2:Y:S04]  /*75c70*/  LDL R57, [R1+0x1c] ;  /* 0x00001c0001397983 */ /* 0x000ea80000100800 */
[----:B0-----:R-:W2:Y:S04]  /*75c80*/  LDL.LU.64 R32, [R1+0x2690] ;  /* 0x0026900001207983 */ /* 0x001ea80000300a00 */
[----:B-1----:R-:W2:Y:S04]  /*75c90*/  LDL.LU.64 R34, [R1+0x2698] ;  /* 0x0026980001227983 */ /* 0x002ea80000300a00 */
[----:B------:R-:W2:Y:S04]  /*75ca0*/  LDL.64 R58, [R1+0x10] ;  /* 0x00001000013a7983 */ /* 0x000ea80000100a00 */
        /* <DEDUP_REMOVED lines=9> */
[----:B------:R-:W3:Y:S01]  /*75d40*/  LDL.LU.64 R12, [R1+0x90b8] ;  /* 0x0090b800010c7983 */ /* 0x000ee20000300a00 */
[C---:B----4-:R-:W-:Y:S08]  /*75d50*/  HMMA.16816.F32 R4, R28.reuse, R14, R4 ;  /* 0x0000000e1c04723c */ /* 0x050ff00000001804 */
        /* <DEDUP_REMOVED lines=8> */
[----:B------:R-:W2:Y:S01]  /*75de0*/  LDL.LU.64 R8, [R1+0x9098] ;  /* 0x0090980001087983 */ /* 0x000ea20000300a00 */
[C---:B----4-:R-:W-:Y:S08]  /*75df0*/  HMMA.16816.F32 R48, R28.reuse, R10, R48 ;  /* 0x0000000a1c30723c */ /* 0x050ff00000001830 */
[C---:B--2---:R-:W-:Y:S11]  /*75e00*/  HMMA.16816.F32 R36, R28.reuse, R8, R36 ;  /* 0x000000081c24723c */ /* 0x044ff60000001824 */
[----:B------:R0:W-:Y:S04]  /*75e10*/  STL.64 [R1+0x26b0], R48 ;  /* 0x0026b03001007387 */ /* 0x0001e80000100a00 */
[----:B------:R1:W-:Y:S04]  /*75e20*/  STL.64 [R1+0x26b8], R50 ;  /* 0x0026b83201007387 */ /* 0x0003e80000100a00 */
[----:B0-----:R-:W2:Y:S04]  /*75e30*/  LDL.LU.64 R48, [R1+0x2660] ;  /* 0x0026600001307983 */ /* 0x001ea80000300a00 */
[----:B-1----:R-:W2:Y:S04]  /*75e40*/  LDL.LU.64 R50, [R1+0x2668] ;  /* 0x0026680001327983 */ /* 0x002ea80000300a00 */
[----:B------:R-:W4:Y:S04]  /*75e50*/  LDL.64 R42, [R1+0x8] ;  /* 0x00000800012a7983 */ /* 0x000f280000100a00 */
[----:B------:R-:W-:Y:S04]  /*75e60*/  STL [R1+0x901c], R10 ;  /* 0x00901c0a01007387 */ /* 0x000fe80000100800 */
[----:B------:R-:W-:Y:S04]  /*75e70*/  STL [R1+0x9018], R11 ;  /* 0x0090180b01007387 */ /* 0x000fe80000100800 */
[----:B------:R-:W2:Y:S04]  /*75e80*/  LDL.64 R26, [R1] ;  /* 0x00000000011a7983 */ /* 0x000ea80000100a00 */
[----:B------:R-:W-:Y:S04]  /*75e90*/  STL [R1+0x9024], R8 ;  /* 0x0090240801007387 */ /* 0x000fe80000100800 */
[----:B------:R-:W-:Y:S04]  /*75ea0*/  STL.64 [R1+0x26a0], R36 ;  /* 0x0026a02401007387 */ /* 0x000fe80000100a00 */
[----:B------:R-:W-:Y:S04]  /*75eb0*/  STL.64 [R1+0x26a8], R38 ;  /* 0x0026a82601007387 */ /* 0x000fe80000100a00 */
[----:B------:R0:W-:Y:S04]  /*75ec0*/  STL [R1+0x9020], R9 ;  /* 0x0090200901007387 */ /* 0x0001e80000100800 */
[----:B0-----:R-:W2:Y:S04]  /*75ed0*/  LDL.LU.64 R8, [R1+0x2680] ;  /* 0x0026800001087983 */ /* 0x001ea80000300a00 */
[----:B------:R-:W2:Y:S01]  /*75ee0*/  LDL.LU.64 R10, [R1+0x2688] ;  /* 0x00268800010a7983 */ /* 0x000ea20000300a00 */
[----:B------:R-:W-:Y:S03]  /*75ef0*/  HMMA.16816.F32 R32, R28, R6, R32 ;  /* 0x000000061c20723c */ /* 0x000fe60000001820 */
[----:B------:R-:W4:Y:S04]  /*75f00*/  LDL.LU.64 R36, [R1+0x2670] ;  /* 0x0026700001247983 */ /* 0x000f280000300a00 */
[----:B------:R-:W4:-:S12]  /*75f10*/  LDL.LU.64 R38, [R1+0x2678] ;  /* 0x0026780001267983 */ /* 0x000f180000300a00 */
[----:B------:R0:W-:Y:S04]  /*75f20*/  STL.64 [R1+0x2690], R32 ;  /* 0x0026902001007387 */ /* 0x0001e80000100a00 */
[----:B------:R1:W-:Y:S04]  /*75f30*/  STL.64 [R1+0x2698], R34 ;  /* 0x0026982201007387 */ /* 0x0003e80000100a00 */
[----:B0-----:R-:W4:Y:S04]  /*75f40*/  LDL.LU.64 R32, [R1+0x2650] ;  /* 0x0026500001207983 */ /* 0x001f280000300a00 */
[----:B-1----:R-:W4:Y:S01]  /*75f50*/  LDL.LU.64 R34, [R1+0x2658] ;  /* 0x0026580001227983 */ /* 0x002f220000300a00 */
[----:B------:R-:W-:-:S03]  /*75f60*/  IMAD R24, R40, 0x100, R25 ;  /* 0x0000010028187824 */ /* 0x000fc600078e0219 */
[----:B------:R0:W-:Y:S01]  /*75f70*/  STL [R1+0x9014], R7 ;  /* 0x0090140701007387 */ /* 0x0001e20000100800 */
[----:B------:R-:W-:-:S03]  /*75f80*/  IMAD R0, R0, 0x100, R55 ;  /* 0x0000010000007824 */ /* 0x000fc600078e0237 */
[----:B---3--:R1:W-:Y:S01]  /*75f90*/  STL [R1+0x9010], R5 ;  /* 0x0090100501007387 */ /* 0x0083e20000100800 */
[----:B0-----:R-:W-:Y:S01]  /*75fa0*/  IMAD R7, R52, 0x100, R41 ;  /* 0x0000010034077824 */ /* 0x001fe200078e0229 */
[C---:B--2---:R-:W-:Y:S08]  /*75fb0*/  HMMA.16816.F32 R8, R28.reuse, R4, R8 ;  /* 0x000000041c08723c */ /* 0x044ff00000001808 */
[----:B------:R-:W-:Y:S01]  /*75fc0*/  HMMA.16816.F32 R28, R28, R2, R48 ;  /* 0x000000021c1c723c */ /* 0x000fe20000001830 */
[----:B-1----:R-:W-:-:S10]  /*75fd0*/  IMAD R5, R54, 0x100, R53 ;  /* 0x0000010036057824 */ /* 0x002fd400078e0235 */
[----:B------:R0:W-:Y:S04]  /*75fe0*/  STL.64 [R1+0x2680], R8 ;  /* 0x0026800801007387 */ /* 0x0001e80000100a00 */
[----:B------:R1:W-:Y:S04]  /*75ff0*/  STL.64 [R1+0x2688], R10 ;  /* 0x0026880a01007387 */ /* 0x0003e80000100a00 */
[----:B0-----:R-:W2:Y:S04]  /*76000*/  LDL.LU.64 R8, [R1+0x2640] ;  /* 0x0026400001087983 */ /* 0x001ea80000300a00 */
[----:B-1----:R-:W2:Y:S04]  /*76010*/  LDL.LU.64 R10, [R1+0x2648] ;  /* 0x00264800010a7983 */ /* 0x002ea80000300a00 */
[----:B------:R0:W-:Y:S04]  /*76020*/  STL.64 [R1+0x1730], R28 ;  /* 0x0017301c01007387 */ /* 0x0001e80000100a00 */
[----:B------:R1:W-:Y:S04]  /*76030*/  STL.64 [R1+0x1738], R30 ;  /* 0x0017381e01007387 */ /* 0x0003e80000100a00 */
[----:B------:R-:W3:Y:S01]  /*76040*/  LDL.LU.64 R48, [R1+0x2630] ;  /* 0x0026300001307983 */ /* 0x000ee20000300a00 */
[----:B0-----:R-:W-:-:S03]  /*76050*/  F2FP.F16.E5M2.UNPACK_B R28, R24 ;  /* 0x00000018ff1c723e */ /* 0x001fc600020004ff */
[----:B------:R-:W3:Y:S01]  /*76060*/  LDL.LU.64 R50, [R1+0x2638] ;  /* 0x0026380001327983 */ /* 0x000ee20000300a00 */
[----:B------:R-:W-:Y:S02]  /*76070*/  F2FP.F16.E5M2.UNPACK_B R29, R7 ;  /* 0x00000007ff1d723e */ /* 0x000fe400020004ff */
[----:B-1----:R-:W-:Y:S02]  /*76080*/  F2FP.F16.E5M2.UNPACK_B R30, R5 ;  /* 0x00000005ff1e723e */ /* 0x002fe400020004ff */
[----:B------:R-:W-:-:S07]  /*76090*/  F2FP.F16.E5M2.UNPACK_B R31, R0 ;  /* 0x00000000ff1f723e */ /* 0x000fce00020004ff */
[C---:B----4-:R-:W-:Y:S08]  /*760a0*/  HMMA.16816.F32 R36, R28.reuse, R56, R36 ;  /* 0x000000381c24723c */ /* 0x050ff00000001824 */
[----:B------:R-:W-:Y:S01]  /*760b0*/  HMMA.16816.F32 R32, R28, R58, R32 ;  /* 0x0000003a1c20723c */ /* 0x000fe20000001820 */
[----:B------:R-:W-:Y:S02]  /*760c0*/  IMAD.MOV.U32 R7, RZ, RZ, R58 ;  /* 0x000000ffff077224 */ /* 0x000fe400078e003a */
[----:B------:R-:W-:-:S08]  /*760d0*/  IMAD.MOV.U32 R5, RZ, RZ, R59 ;  /* 0x000000ffff057224 */ /* 0x000fd000078e003b */
[----:B------:R-:W-:Y:S04]  /*760e0*/  STL.64 [R1+0x2660], R36 ;  /* 0x0026602401007387 */ /* 0x000fe80000100a00 */
[----:B------:R-:W-:Y:S04]  /*760f0*/  STL.64 [R1+0x2668], R38 ;  /* 0x0026682601007387 */ /* 0x000fe80000100a00 */
[----:B------:R0:W-:Y:S04]  /*76100*/  STL.64 [R1+0x2650], R32 ;  /* 0x0026502001007387 */ /* 0x0001e80000100a00 */
[----:B------:R1:W-:Y:S04]  /*76110*/  STL.64 [R1+0x2658], R34 ;  /* 0x0026582201007387 */ /* 0x0003e80000100a00 */
[----:B------:R-:W4:Y:S04]  /*76120*/  LDL.LU.64 R56, [R1+0x2620] ;  /* 0x0026200001387983 */ /* 0x000f280000300a00 */
[----:B------:R-:W4:Y:S04]  /*76130*/  LDL.LU.64 R58, [R1+0x2628] ;  /* 0x00262800013a7983 */ /* 0x000f280000300a00 */
[----:B------:R-:W4:Y:S04]  /*76140*/  LDL.LU.64 R52, [R1+0x2610] ;  /* 0x0026100001347983 */ /* 0x000f280000300a00 */
[----:B------:R-:W4:Y:S04]  /*76150*/  LDL.LU.64 R54, [R1+0x2618] ;  /* 0x0026180001367983 */ /* 0x000f280000300a00 */
[----:B0-----:R-:W4:Y:S04]  /*76160*/  LDL.LU.64 R32, [R1+0x2600] ;  /* 0x0026000001207983 */ /* 0x001f280000300a00 */
[----:B-1----:R-:W4:Y:S01]  /*76170*/  LDL.LU.64 R34, [R1+0x2608] ;  /* 0x0026080001227983 */ /* 0x002f220000300a00 */
[----:B--2---:R-:W-:Y:S01]  /*76180*/  HMMA.16816.F32 R36, R28, R42, R8 ;  /* 0x0000002a1c24723c */ /* 0x004fe20000001808 */
[----:B------:R-:W-:-:S07]  /*76190*/  IMAD.MOV.U32 R8, RZ, RZ, R42 ;  /* 0x000000ffff087224 */ /* 0x000fce00078e002a */
[----:B---3--:R-:W-:Y:S11]  /*761a0*/  HMMA.16816.F32 R48, R28, R26, R48 ;  /* 0x0000001a1c30723c */ /* 0x008ff60000001830 */
[----:B------:R0:W-:Y:S01]  /*761b0*/  STL.64 [R1+0x2640], R36 ;  /* 0x0026402401007387 */ /* 0x0001e20000100a00 */
[----:B------:R-:W-:-:S03]  /*761c0*/  IMAD.MOV.U32 R9, RZ, RZ, R43 ;  /* 0x000000ffff097224 */ /* 0x000fc600078e002b */
[----:B------:R1:W-:Y:S04]  /*761d0*/  STL.64 [R1+0x2648], R38 ;  /* 0x0026482601007387 */ /* 0x0003e80000100a00 */
[----:B------:R-:W2:Y:S04]  /*761e0*/  LDL.LU.64 R40, [R1+0x25e0] ;  /* 0x0025e00001287983 */ /* 0x000ea80000300a00 */
[----:B------:R-:W2:Y:S04]  /*761f0*/  LDL.LU.64 R42, [R1+0x25e8] ;  /* 0x0025e800012a7983 */ /* 0x000ea80000300a00 */
[----:B0-----:R-:W3:Y:S04]  /*76200*/  LDL.LU.64 R36, [R1+0x25d0] ;  /* 0x0025d00001247983 */ /* 0x001ee80000300a00 */
[----:B-1----:R-:W3:Y:S04]  /*76210*/  LDL.LU.64 R38, [R1+0x25d8] ;  /* 0x0025d80001267983 */ /* 0x002ee80000300a00 */
[----:B------:R-:W-:Y:S01]  /*76220*/  STL.64 [R1+0x2630], R48 ;  /* 0x0026303001007387 */ /* 0x000fe20000100a00 */
[----:B------:R-:W-:-:S03]  /*76230*/  IMAD.MOV.U32 R10, RZ, RZ, R26 ;  /* 0x000000ffff0a7224 */ /* 0x000fc600078e001a */
[----:B------:R0:W-:Y:S01]  /*76240*/  STL.64 [R1+0x2638], R50 ;  /* 0x0026383201007387 */ /* 0x0001e20000100a00 */
[----:B------:R-:W-:-:S03]  /*76250*/  IMAD.MOV.U32 R11, RZ, RZ, R27 ;  /* 0x000000ffff0b7224 */ /* 0x000fc600078e001b */
[----:B0-----:R-:W3:Y:S04]  /*76260*/  LDL.LU.64 R50, [R1+0x9090] ;  /* 0x0090900001327983 */ /* 0x001ee80000300a00 */
[----:B------:R-:W2:Y:S04]  /*76270*/  LDL.LU.64 R48, [R1+0x9088] ;  /* 0x0090880001307983 */ /* 0x000ea80000300a00 */
[----:B------:R-:W2:Y:S01]  /*76280*/  LDL.LU.64 R24, [R1+0x25c0] ;  /* 0x0025c00001187983 */ /* 0x000ea20000300a00 */
[----:B----4-:R-:W-:Y:S03]  /*76290*/  HMMA.16816.F32 R56, R28, R60, R56 ;  /* 0x0000003c1c38723c */ /* 0x010fe60000001838 */
[----:B------:R-:W4:-:S15]  /*762a0*/  LDL.LU.64 R26, [R1+0x25c8] ;  /* 0x0025c800011a7983 */ /* 0x000f1e0000300a00 */
[----:B------:R-:W-:Y:S01]  /*762b0*/  NOP ;  /* 0x0000000000007918 */ /* 0x000fe20000000000 */
        /* <DEDUP_REMOVED lines=29> */
[----:B------:R-:W-:-:S15]  /*76490*/  HMMA.16816.F32 R36, R28, R50, R36 ;  /* 0x000000321c24723c */ /* 0x000fde0000001824 */
[----:B------:R-:W-:-:S04]  /*764a0*/  NOP ;  /* 0x0000000000007918 */ /* 0x000fc80000000000 */
        /* <DEDUP_REMOVED lines=10> */
[----:B------:R0:W-:Y:S02]  /*76550*/  STL.64 [R1+0x8fd0], R48 ;  /* 0x008fd03001007387 */ /* 0x0001e40000100a00 */
[----:B0-----:R-:W-:Y:S02]  /*76560*/  HMMA.16816.F32 R48, R28, R46, R32 ;  /* 0x0000002e1c30723c */ /* 0x001fe40000001820 */
[----:B------:R-:W3:Y:S04]  /*76570*/  LDL.LU.64 R32, [R1+0x2570] ;  /* 0x0025700001207983 */ /* 0x000ee80000300a00 */
[----:B------:R-:W3:-:S13]  /*76580*/  LDL.LU.64 R34, [R1+0x2578] ;  /* 0x0025780001227983 */ /* 0x000eda0000300a00 */
[----:B------:R0:W-:Y:S04]  /*76590*/  STL.64 [R1+0x25b0], R48 ;  /* 0x0025b03001007387 */ /* 0x0001e80000100a00 */
[----:B------:R1:W-:Y:S04]  /*765a0*/  STL.64 [R1+0x25b8], R50 ;  /* 0x0025b83201007387 */ /* 0x0003e80000100a00 */
[----:B------:R-:W3:Y:S04]  /*765b0*/  LDL.LU.64 R56, [R1+0x2540] ;  /* 0x0025400001387983 */ /* 0x000ee80000300a00 */
[----:B------:R-:W3:Y:S04]  /*765c0*/  LDL.LU.64 R58, [R1+0x2548] ;  /* 0x00254800013a7983 */ /* 0x000ee80000300a00 */
[----:B------:R-:W3:Y:S04]  /*765d0*/  LDL.LU.64 R52, [R1+0x2530] ;  /* 0x0025300001347983 */ /* 0x000ee80000300a00 */
[----:B------:R-:W3:Y:S04]  /*765e0*/  LDL.LU.64 R54, [R1+0x2538] ;  /* 0x0025380001367983 */ /* 0x000ee80000300a00 */
[----:B0-----:R-:W3:Y:S04]  /*765f0*/  LDL.LU.64 R48, [R1+0x2520] ;  /* 0x0025200001307983 */ /* 0x001ee80000300a00 */
[----:B-1----:R-:W3:Y:S01]  /*76600*/  LDL.LU.64 R50, [R1+0x2528] ;  /* 0x0025280001327983 */ /* 0x002ee20000300a00 */
        /* <DEDUP_REMOVED lines=34> */
[----:B------:R2:W-:Y:S02]  /*76830*/  STL.64 [R1+0x2568], R42 ;  /* 0x0025682a01007387 */ /* 0x0005e40000100a00 */
[C---:B--2---:R-:W-:Y:S02]  /*76840*/  HMMA.16816.F32 R40, R28.reuse, R34, R44 ;  /* 0x000000221c28723c */ /* 0x044fe4000000182c */
[----:B------:R-:W-:Y:S06]  /*76850*/  STL.64 [R1+0x8fe8], R34 ;  /* 0x008fe82201007387 */ /* 0x000fec0000100a00 */
[C---:B----4-:R-:W-:Y:S11]  /*76860*/  HMMA.16816.F32 R36, R28.reuse, R32, R56 ;  /* 0x000000201c24723c */ /* 0x050ff60000001838 */
[----:B------:R-:W-:Y:S04]  /*76870*/  STL.64 [R1+0x2550], R40 ;  /* 0x0025502801007387 */ /* 0x000fe80000100a00 */
[----:B------:R0:W-:Y:S02]  /*76880*/  STL.64 [R1+0x2558], R42 ;  /* 0x0025582a01007387 */ /* 0x0001e40000100a00 */
[C---:B0-----:R-:W-:Y:S02]  /*76890*/  HMMA.16816.F32 R40, R28.reuse, R26, R52 ;  /* 0x0000001a1c28723c */ /* 0x041fe40000001834 */
[----:B------:R0:W-:Y:S04]  /*768a0*/  STL.64 [R1+0x8fe0], R32 ;  /* 0x008fe02001007387 */ /* 0x0001e80000100a00 */
[----:B------:R-:W-:Y:S04]  /*768b0*/  STL.64 [R1+0x2540], R36 ;  /* 0x0025402401007387 */ /* 0x000fe80000100a00 */
[----:B------:R1:W-:Y:S04]  /*768c0*/  STL.64 [R1+0x2548], R38 ;  /* 0x0025482601007387 */ /* 0x0003e80000100a00 */
[----:B0-----:R-:W2:Y:S05]  /*768d0*/  LDL.LU.64 R32, [R1+0x2510] ;  /* 0x0025100001207983 */ /* 0x001eaa0000300a00 */
[----:B------:R0:W-:Y:S04]  /*768e0*/  STL.64 [R1+0x2530], R40 ;  /* 0x0025302801007387 */ /* 0x0001e80000100a00 */
[----:B------:R3:W-:Y:S04]  /*768f0*/  STL.64 [R1+0x2538], R42 ;  /* 0x0025382a01007387 */ /* 0x0007e80000100a00 */
[----:B------:R-:W2:Y:S01]  /*76900*/  LDL.LU.64 R34, [R1+0x2518] ;  /* 0x0025180001227983 */ /* 0x000ea20000300a00 */
[----:B-1----:R-:W-:-:S15]  /*76910*/  HMMA.16816.F32 R36, R28, R24, R48 ;  /* 0x000000181c24723c */ /* 0x002fde0000001830 */
[----:B------:R-:W-:-:S04]  /*76920*/  NOP ;  /* 0x0000000000007918 */ /* 0x000fc80000000000 */
[----:B------:R1:W-:Y:S04]  /*76930*/  STL.64 [R1+0x2520], R36 ;  /* 0x0025202401007387 */ /* 0x0003e80000100a00 */
[----:B------:R4:W-:Y:S04]  /*76940*/  STL.64 [R1+0x2528], R38 ;  /* 0x0025282601007387 */ /* 0x0009e80000100a00 */
[----:B------:R-:W2:Y:S04]  /*76950*/  LDL.LU.64 R52, [R1+0x2500] ;  /* 0x0025000001347983 */ /* 0x000ea80000300a00 */
[----:B------:R-:W2:Y:S04]  /*76960*/  LDL.LU.64 R54, [R1+0x2508] ;  /* 0x0025080001367983 */ /* 0x000ea80000300a00 */
[----:B------:R-:W2:Y:S04]  /*76970*/  LDL.LU.64 R44, [R1+0x24f0] ;  /* 0x0024f000012c7983 */ /* 0x000ea80000300a00 */
[----:B------:R-:W2:Y:S04]  /*76980*/  LDL.LU.64 R46, [R1+0x24f8] ;  /* 0x0024f800012e7983 */ /* 0x000ea80000300a00 */
[----:B0-----:R-:W2:Y:S04]  /*76990*/  LDL.LU.64 R40, [R1+0x24e0] ;  /* 0x0024e00001287983 */ /* 0x001ea80000300a00 */
[----:B---3--:R-:W3:Y:S04]  /*769a0*/  LDL.LU.64 R42, [R1+0x24e8] ;  /* 0x0024e800012a7983 */ /* 0x008ee80000300a00 */
[----:B-1----:R-:W3:Y:S04]  /*769b0*/  LDL.LU.64 R36, [R1+0x24d0] ;  /* 0x0024d00001247983 */ /* 0x002ee80000300a00 */
[----:B----4-:R-:W4:Y:S04]  /*769c0*/  LDL.LU.64 R38, [R1+0x24d8] ;  /* 0x0024d80001267983 */ /* 0x010f280000300a00 */
        /* <DEDUP_REMOVED lines=8> */
[----:B------:R-:W-:Y:S04]  /*76a50*/  STL.64 [R1+0x8ff8], R26 ;  /* 0x008ff81a01007387 */ /* 0x000fe80000100a00 */
[----:B------:R2:W-:Y:S02]  /*76a60*/  STL.64 [R1+0x8ff0], R24 ;  /* 0x008ff01801007387 */ /* 0x0005e40000100a00 */
[----:B--2---:R-:W-:Y:S02]  /*76a70*/  HMMA.16816.F32 R24, R28, R22, R32 ;  /* 0x000000161c18723c */ /* 0x004fe40000001820 */
[----:B------:R-:W2:Y:S04]  /*76a80*/  LDL.LU.64 R32, [R1+0x24c0] ;  /* 0x0024c00001207983 */ /* 0x000ea80000300a00 */
[----:B------:R-:W2:-:S13]  /*76a90*/  LDL.LU.64 R34, [R1+0x24c8] ;  /* 0x0024c80001227983 */ /* 0x000e9a0000300a00 */
[----:B------:R-:W-:Y:S04]  /*76aa0*/  STL.64 [R1+0x2510], R24 ;  /* 0x0025101801007387 */ /* 0x000fe80000100a00 */
[----:B------:R0:W-:Y:S02]  /*76ab0*/  STL.64 [R1+0x2518], R26 ;  /* 0x0025181a01007387 */ /* 0x0001e40000100a00 */
[----:B0-----:R-:W-:Y:S02]  /*76ac0*/  HMMA.16816.F32 R24, R28, R20, R52 ;  /* 0x000000141c18723c */ /* 0x001fe40000001834 */
[----:B------:R-:W-:Y:S04]  /*76ad0*/  STL.64 [R1+0x9008], R22 ;  /* 0x0090081601007387 */ /* 0x000fe80000100a00 */
[----:B------:R3:W-:-:S13]  /*76ae0*/  STL.64 [R1+0x9000], R20 ;  /* 0x0090001401007387 */ /* 0x0007da0000100a00 */
[----:B------:R-:W-:Y:S04]  /*76af0*/  STL.64 [R1+0x2500], R24 ;  /* 0x0025001801007387 */ /* 0x000fe80000100a00 */
[----:B------:R0:W-:Y:S01]  /*76b00*/  STL.64 [R1+0x2508], R26 ;  /* 0x0025081a01007387 */ /* 0x0001e20000100a00 */
[C---:B---3--:R-:W-:Y:S08]  /*76b10*/  HMMA.16816.F32 R20, R28.reuse, R16, R40 ;  /* 0x000000101c14723c */ /* 0x048ff00000001828 */
[----:B0-----:R-:W-:Y:S01]  /*76b20*/  HMMA.16816.F32 R24, R28, R18, R44 ;  /* 0x000000121c18723c */ /* 0x001fe2000000182c */
[----:B------:R-:W-:-:S15]  /*76b30*/  STL.64 [R1+0x8f68], R18 ;  /* 0x008f681201007387 */ /* 0x000fde0000100a00 */
[----:B------:R-:W-:-:S03]  /*76b40*/  NOP ;  /* 0x0000000000007918 */ /* 0x000fc60000000000 */
[----:B------:R-:W-:Y:S04]  /*76b50*/  STL.64 [R1+0x24f0], R24 ;  /* 0x0024f01801007387 */ /* 0x000fe80000100a00 */
[----:B------:R-:W-:Y:S04]  /*76b60*/  STL.64 [R1+0x24f8], R26 ;  /* 0x0024f81a01007387 */ /* 0x000fe80000100a00 */
[----:B------:R4:W-:Y:S04]  /*76b70*/  STL.64 [R1+0x8f60], R16 ;  /* 0x008f601001007387 */ /* 0x0009e80000100a00 */
[----:B------:R-:W-:Y:S01]  /*76b80*/  STL.64 [R1+0x24e0], R20 ;  /* 0x0024e01401007387 */ /* 0x000fe20000100a00 */
[----:B----4-:R-:W-:Y:S03]  /*76b90*/  HMMA.16816.F32 R16, R28, R14, R36 ;  /* 0x0000000e1c10723c */ /* 0x010fe60000001824 */
[----:B------:R-:W-:Y:S04]  /*76ba0*/  STL.64 [R1+0x24e8], R22 ;  /* 0x0024e81601007387 */ /* 0x000fe80000100a00 */
[----:B------:R-:W3:Y:S04]  /*76bb0*/  LDL.LU.64 R40, [R1+0x24b0] ;  /* 0x0024b00001287983 */ /* 0x000ee80000300a00 */
[----:B------:R-:W3:Y:S01]  /*76bc0*/  LDL.LU.64 R42, [R1+0x24b8] ;  /* 0x0024b800012a7983 */ /* 0x000ee20000300a00 */
[----:B------:R-:W-:-:S07]  /*76bd0*/  IMAD.MOV.U32 R52, RZ, RZ, R8 ;  /* 0x000000ffff347224 */ /* 0x000fce00078e0008 */
[----:B------:R0:W-:Y:S04]  /*76be0*/  STL.64 [R1+0x24d0], R16 ;  /* 0x0024d01001007387 */ /* 0x0001e80000100a00 */
[----:B------:R1:W-:Y:S04]  /*76bf0*/  STL.64 [R1+0x24d8], R18 ;  /* 0x0024d81201007387 */ /* 0x0003e80000100a00 */
[----:B------:R-:W4:Y:S04]  /*76c00*/  LDL.LU.64 R36, [R1+0x24a0] ;  /* 0x0024a00001247983 */ /* 0x000f280000300a00 */
[----:B------:R-:W4:Y:S04]  /*76c10*/  LDL.LU.64 R38, [R1+0x24a8] ;  /* 0x0024a80001267983 */ /* 0x000f280000300a00 */
[----:B------:R-:W3:Y:S04]  /*76c20*/  LDL.LU.64 R24, [R1+0x2490] ;  /* 0x0024900001187983 */ /* 0x000ee80000300a00 */
[----:B------:R-:W3:Y:S04]  /*76c30*/  LDL.LU.64 R26, [R1+0x2498] ;  /* 0x00249800011a7983 */ /* 0x000ee80000300a00 */
[----:B0-----:R-:W3:Y:S01]  /*76c40*/  LDL.LU.64 R16, [R1+0x2480] ;  /* 0x0024800001107983 */ /* 0x001ee20000300a00 */
[----:B------:R-:W-:-:S03]  /*76c50*/  IMAD.MOV.U32 R53, RZ, RZ, R9 ;  /* 0x000000ffff357224 */ /* 0x000fc600078e0009 */
[----:B-1----:R-:W3:Y:S04]  /*76c60*/  LDL.LU.64 R18, [R1+0x2488] ;  /* 0x0024880001127983 */ /* 0x002ee80000300a00 */
[----:B------:R-:W4:Y:S01]  /*76c70*/  LDL.LU R8, [R1+0x9024] ;  /* 0x0090240001087983 */ /* 0x000f220000300800 */
[----:B------:R-:W-:Y:S02]  /*76c80*/  IMAD.MOV.U32 R54, RZ, RZ, R10 ;  /* 0x000000ffff367224 */ /* 0x000fe400078e000a */
[----:B------:R-:W-:Y:S01]  /*76c90*/  IMAD.MOV.U32 R55, RZ, RZ, R11 ;  /* 0x000000ffff377224 */ /* 0x000fe200078e000b */
[----:B--2---:R-:W-:Y:S01]  /*76ca0*/  HMMA.16816.F32 R20, R28, R12, R32 ;  /* 0x0000000c1c14723c */ /* 0x004fe20000001820 */
[----:B------:R-:W-:-:S15]  /*76cb0*/  IMAD.MOV.U32 R34, RZ, RZ, R7 ;  /* 0x000000ffff227224 */ /* 0x000fde00078e0007 */
[----:B------:R-:W-:-:S03]  /*76cc0*/  NOP ;  /* 0x0000000000007918 */ /* 0x000fc60000000000 */
[----:B------:R0:W-:Y:S04]  /*76cd0*/  STL.64 [R1+0x24c0], R20 ;  /* 0x0024c01401007387 */ /* 0x0001e80000100a00 */
[----:B------:R1:W-:Y:S04]  /*76ce0*/  STL.64 [R1+0x24c8], R22 ;  /* 0x0024c81601007387 */ /* 0x0003e80000100a00 */
[----:B------:R-:W4:Y:S04]  /*76cf0*/  LDL.LU R9, [R1+0x9020] ;  /* 0x0090200001097983 */ /* 0x000f280000300800 */
[----:B0-----:R-:W2:Y:S04]  /*76d00*/  LDL.LU.64 R20, [R1+0x2460] ;  /* 0x0024600001147983 */ /* 0x001ea80000300a00 */
[----:B-1----:R-:W2:Y:S04]  /*76d10*/  LDL.LU.64 R22, [R1+0x2468] ;  /* 0x0024680001167983 */ /* 0x002ea80000300a00 */
[----:B------:R-:W3:Y:S04]  /*76d20*/  LDL.LU R10, [R1+0x901c] ;  /* 0x00901c00010a7983 */ /* 0x000ee80000300800 */
[----:B------:R-:W3:Y:S04]  /*76d30*/  LDL.LU R11, [R1+0x9018] ;  /* 0x00901800010b7983 */ /* 0x000ee80000300800 */
[----:B------:R-:W2:Y:S01]  /*76d40*/  LDL.LU R7, [R1+0x9014] ;  /* 0x0090140001077983 */ /* 0x000ea20000300800 */
[----:B------:R-:W-:-:S03]  /*76d50*/  IMAD.MOV.U32 R35, RZ, RZ, R5 ;  /* 0x000000ffff237224 */ /* 0x000fc600078e0005 */
[----:B------:R-:W2:Y:S04]  /*76d60*/  LDL.LU R5, [R1+0x9010] ;  /* 0x0090100001057983 */ /* 0x000ea80000300800 */
[----:B------:R-:W2:Y:S04]  /*76d70*/  LDL R32, [R1+0x18] ;  /* 0x0000180001207983 */ /* 0x000ea80000100800 */
[----:B------:R-:W2:Y:S04]  /*76d80*/  LDL R33, [R1+0x1c] ;  /* 0x00001c0001217983 */ /* 0x000ea80000100800 */
[----:B------:R-:W-:Y:S04]  /*76d90*/  STL.64 [R1+0x8f78], R14 ;  /* 0x008f780e01007387 */ /* 0x000fe80000100a00 */
[----:B------:R3:W-:Y:S01]  /*76da0*/  STL.64 [R1+0x8f70], R12 ;  /* 0x008f700c01007387 */ /* 0x0007e20000100a00 */
[----:B------:R-:W-:Y:S01]  /*76db0*/  IMAD R0, R0, 0x100, R59 ;  /* 0x0000010000007824 */ /* 0x000fe200078e023b */
[C---:B----4-:R-:W-:Y:S08]  /*76dc0*/  HMMA.16816.F32 R36, R28.reuse, R8, R36 ;  /* 0x000000081c24723c */ /* 0x050ff00000001824 */
[C---:B---3--:R-:W-:Y:S08]  /*76dd0*/  HMMA.16816.F32 R12, R28.reuse, R10, R40 ;  /* 0x0000000a1c0c723c */ /* 0x048ff00000001828 */
[C---:B--2---:R-:W-:Y:S11]  /*76de0*/  HMMA.16816.F32 R24, R28.reuse, R6, R24 ;  /* 0x000000061c18723c */ /* 0x044ff60000001818 */
[----:B------:R-:W-:Y:S04]  /*76df0*/  STL.64 [R1+0x24b0], R12 ;  /* 0x0024b00c01007387 */ /* 0x000fe80000100a00 */
[----:B------:R0:W-:Y:S04]  /*76e00*/  STL.64 [R1+0x24b8], R14 ;  /* 0x0024b80e01007387 */ /* 0x0001e80000100a00 */
[----:B------:R-:W-:Y:S04]  /*76e10*/  STL.64 [R1+0x24a0], R36 ;  /* 0x0024a02401007387 */ /* 0x000fe80000100a00 */
[----:B------:R-:W-:Y:S01]  /*76e20*/  STL.64 [R1+0x24a8], R38 ;  /* 0x0024a82601007387 */ /* 0x000fe20000100a00 */
[C---:B0-----:R-:W-:Y:S03]  /*76e30*/  HMMA.16816.F32 R12, R28.reuse, R4, R16 ;  /* 0x000000041c0c723c */ /* 0x041fe60000001810 */
[----:B------:R-:W-:Y:S04]  /*76e40*/  STL.64 [R1+0x2490], R24 ;  /* 0x0024901801007387 */ /* 0x000fe80000100a00 */
[----:B------:R0:W-:Y:S02]  /*76e50*/  STL.64 [R1+0x2498], R26 ;  /* 0x0024981a01007387 */ /* 0x0001e40000100a00 */
[----:B0-----:R-:W-:Y:S10]  /*76e60*/  HMMA.16816.F32 R24, R28, R2, R20 ;  /* 0x000000021c18723c */ /* 0x001ff40000001814 */
[----:B------:R0:W-:Y:S04]  /*76e70*/  STL.64 [R1+0x2480], R12 ;  /* 0x0024800c01007387 */ /* 0x0001e80000100a00 */
[----:B------:R-:W-:Y:S04]  /*76e80*/  STL.64 [R1+0x2488], R14 ;  /* 0x0024880e01007387 */ /* 0x000fe80000100a00 */
[----:B------:R-:W2:Y:S01]  /*76e90*/  LDL.LU.64 R20, [R1+0x2470] ;  /* 0x0024700001147983 */ /* 0x000ea20000300a00 */
[----:B0-----:R-:W-:-:S03]  /*76ea0*/  IMAD R12, R58, 0x100, R57 ;  /* 0x000001003a0c7824 */ /* 0x001fc600078e0239 */
[----:B------:R0:W-:Y:S04]  /*76eb0*/  STL.64 [R1+0x19f0], R24 ;  /* 0x0019f01801007387 */ /* 0x0001e80000100a00 */
[----:B------:R1:W-:Y:S04]  /*76ec0*/  STL.64 [R1+0x19f8], R26 ;  /* 0x0019f81a01007387 */ /* 0x0003e80000100a00 */
[----:B------:R-:W2:Y:S01]  /*76ed0*/  LDL.LU.64 R22, [R1+0x2478] ;  /* 0x0024780001167983 */ /* 0x000ea20000300a00 */
[----:B------:R-:W-:-:S03]  /*76ee0*/  IMAD.MOV.U32 R31, RZ, RZ, R12 ;  /* 0x000000ffff1f7224 */ /* 0x000fc600078e000c */
[----:B0-----:R-:W3:Y:S04]  /*76ef0*/  LDL.LU.64 R24, [R1+0x2450] ;  /* 0x0024500001187983 */ /* 0x001ee80000300a00 */
[----:B-1----:R-:W3:Y:S04]  /*76f00*/  LDL.LU.64 R26, [R1+0x2458] ;  /* 0x00245800011a7983 */ /* 0x002ee80000300a00 */
[----:B------:R-:W4:Y:S04]  /*76f10*/  LDL.LU.64 R12, [R1+0x2440] ;  /* 0x00244000010c7983 */ /* 0x000f280000300a00 */
[----:B------:R-:W4:Y:S01]  /*76f20*/  LDL.LU.64 R14, [R1+0x2448] ;  /* 0x00244800010e7983 */ /* 0x000f220000300a00 */
[----:B------:R-:W-:-:S02]  /*76f30*/  IMAD R17, R50, 0x100, R49 ;  /* 0x0000010032117824 */ /* 0x000fc400078e0231 */
[----:B------:R-:W-:Y:S01]  /*76f40*/  IMAD R16, R56, 0x100, R51 ;  /* 0x0000010038107824 */ /* 0x000fe200078e0233 */
[----:B------:R-:W4:Y:S04]  /*76f50*/  LDL.LU.64 R48, [R1+0x2430] ;  /* 0x0024300001307983 */ /* 0x000f280000300a00 */
[----:B------:R-:W4:Y:S04]  /*76f60*/  LDL.LU.64 R50, [R1+0x2438] ;  /* 0x0024380001327983 */ /* 0x000f280000300a00 */
[----:B------:R-:W4:Y:S04]  /*76f70*/  LDL.LU.64 R56, [R1+0x2420] ;  /* 0x0024200001387983 */ /* 0x000f280000300a00 */
[----:B------:R-:W4:Y:S01]  /*76f80*/  LDL.LU.64 R58, [R1+0x2428] ;  /* 0x00242800013a7983 */ /* 0x000f220000300a00 */
[----:B------:R-:W-:-:S02]  /*76f90*/  F2FP.F16.E5M2.UNPACK_B R30, R31 ;  /* 0x0000001fff1e723e */ /* 0x000fc400020004ff */
[----:B------:R-:W-:Y:S01]  /*76fa0*/  F2FP.F16.E5M2.UNPACK_B R28, R17 ;  /* 0x00000011ff1c723e */ /* 0x000fe200020004ff */
[----:B------:R-:W4:Y:S01]  /*76fb0*/  LDL.LU.64 R44, [R1+0x2410] ;  /* 0x00241000012c7983 */ /* 0x000f220000300a00 */
[----:B------:R-:W-:Y:S02]  /*76fc0*/  F2FP.F16.E5M2.UNPACK_B R29, R16 ;  /* 0x00000010ff1d723e */ /* 0x000fe400020004ff */
[----:B------:R-:W-:Y:S01]  /*76fd0*/  F2FP.F16.E5M2.UNPACK_B R31, R0 ;  /* 0x00000000ff1f723e */ /* 0x000fe200020004ff */
[----:B------:R-:W4:Y:S04]  /*76fe0*/  LDL.LU.64 R46, [R1+0x2418] ;  /* 0x00241800012e7983 */ /* 0x000f280000300a00 */
[----:B------:R-:W4:Y:S04]  /*76ff0*/  LDL.LU.64 R40, [R1+0x2400] ;  /* 0x0024000001287983 */ /* 0x000f280000300a00 */
[----:B------:R-:W4:Y:S04]  /*77000*/  LDL.LU.64 R42, [R1+0x2408] ;  /* 0x00240800012a7983 */ /* 0x000f280000300a00 */
[----:B------:R-:W4:Y:S04]  /*77010*/  LDL.LU.64 R36, [R1+0x23f0] ;  /* 0x0023f00001247983 */ /* 0x000f280000300a00 */
[----:B------:R-:W4:Y:S04]  /*77020*/  LDL.LU.64 R38, [R1+0x23f8] ;  /* 0x0023f80001267983 */ /* 0x000f280000300a00 */
[----:B------:R-:W4:Y:S04]  /*77030*/  LDL.LU.64 R16, [R1+0x23e0] ;  /* 0x0023e00001107983 */ /* 0x000f280000300a00 */
[----:B------:R-:W4:Y:S01]  /*77040*/  LDL.LU.64 R18, [R1+0x23e8] ;  /* 0x0023e80001127983 */ /* 0x000f220000300a00 */
[C---:B--2---:R-:W-:Y:S08]  /*77050*/  HMMA.16816.F32 R20, R28.reuse, R32, R20 ;  /* 0x000000201c14723c */ /* 0x044ff00000001814 */
[C---:B---3--:R-:W-:Y:S08]  /*77060*/  HMMA.16816.F32 R32, R28.reuse, R34, R24 ;  /* 0x000000221c20723c */ /* 0x048ff00000001818 */
[C---:B----4-:R-:W-:Y:S03]  /*77070*/  HMMA.16816.F32 R12, R28.reuse, R52, R12 ;  /* 0x000000341c0c723c */ /* 0x050fe6000000180c */
[----:B------:R-:W-:Y:S05]  /*77080*/  STL.64 [R1+0x2460], R20 ;  /* 0x0024601401007387 */ /* 0x000fea0000100a00 */
[C---:B------:R-:W-:Y:S01]  /*77090*/  HMMA.16816.F32 R52, R28.reuse, R54, R48 ;  /* 0x000000361c34723c */ /* 0x040fe20000001830 */
[----:B------:R0:W-:Y:S07]  /*770a0*/  STL.64 [R1+0x2468], R22 ;  /* 0x0024681601007387 */ /* 0x0001ee0000100a00 */
[C---:B------:R-:W-:Y:S01]  /*770b0*/  HMMA.16816.F32 R56, R28.reuse, R60, R56 ;  /* 0x0000003c1c38723c */ /* 0x040fe20000001838 */
[----:B0-----:R-:W2:Y:S04]  /*770c0*/  LDL.LU.64 R22, [R1+0x9008] ;  /* 0x0090080001167983 */ /* 0x001ea80000300a00 */
[----:B------:R-:W3:Y:S04]  /*770d0*/  LDL.LU.64 R20, [R1+0x9000] ;  /* 0x0090000001147983 */ /* 0x000ee80000300a00 */
[----:B------:R-:W4:Y:S04]  /*770e0*/  LDL.LU.64 R26, [R1+0x8ff8] ;  /* 0x008ff800011a7983 */ /* 0x000f280000300a00 */
[----:B------:R-:W2:Y:S04]  /*770f0*/  LDL.LU.64 R24, [R1+0x8ff0] ;  /* 0x008ff00001187983 */ /* 0x000ea80000300a00 */
[----:B------:R-:W-:Y:S04]  /*77100*/  STL.64 [R1+0x2450], R32 ;  /* 0x0024502001007387 */ /* 0x000fe80000100a00 */
[----:B------:R0:W-:Y:S04]  /*77110*/  STL.64 [R1+0x2458], R34 ;  /* 0x0024582201007387 */ /* 0x0001e80000100a00 */
[----:B0-----:R-:W2:Y:S04]  /*77120*/  LDL.LU.64 R34, [R1+0x8fe8] ;  /* 0x008fe80001227983 */ /* 0x001ea80000300a00 */
[----:B------:R-:W2:Y:S04]  /*77130*/  LDL.LU.64 R32, [R1+0x8fe0] ;  /* 0x008fe00001207983 */ /* 0x000ea80000300a00 */
        /* <DEDUP_REMOVED lines=15> */
[C---:B---3--:R-:W-:Y:S01]  /*77230*/  HMMA.16816.F32 R40, R28.reuse, R56, R40 ;  /* 0x000000381c28723c */ /* 0x048fe20000001828 */
[----:B------:R-:W-:Y:S10]  /*77240*/  STL.64 [R1+0x8f18], R58 ;  /* 0x008f183a01007387 */ /* 0x000ff40000100a00 */
[----:B------:R0:W-:Y:S04]  /*77250*/  STL.64 [R1+0x2410], R44 ;  /* 0x0024102c01007387 */ /* 0x0001e80000100a00 */
[----:B------:R1:W-:Y:S04]  /*77260*/  STL.64 [R1+0x2418], R46 ;  /* 0x0024182e01007387 */ /* 0x0003e80000100a00 */
[----:B------:R-:W-:Y:S04]  /*77270*/  STL.64 [R1+0x8f10], R56 ;  /* 0x008f103801007387 */ /* 0x000fe80000100a00 */
[----:B------:R-:W-:Y:S04]  /*77280*/  STL.64 [R1+0x2400], R40 ;  /* 0x0024002801007387 */ /* 0x000fe80000100a00 */
[----:B------:R-:W-:Y:S04]  /*77290*/  STL.64 [R1+0x2408], R42 ;  /* 0x0024082a01007387 */ /* 0x000fe80000100a00 */
[----:B0-----:R-:W2:Y:S04]  /*772a0*/  LDL.LU.64 R44, [R1+0x23c0] ;  /* 0x0023c000012c7983 */ /* 0x001ea80000300a00 */
[----:B-1----:R-:W2:Y:S01]  /*772b0*/  LDL.LU.64 R46, [R1+0x23c8] ;  /* 0x0023c800012e7983 */ /* 0x002ea20000300a00 */
[C---:B------:R-:W-:Y:S08]  /*772c0*/  HMMA.16816.F32 R36, R28.reuse, R54, R36 ;  /* 0x000000361c24723c */ /* 0x040ff00000001824 */
[C---:B------:R-:W-:Y:S08]  /*772d0*/  HMMA.16816.F32 R16, R28.reuse, R52, R16 ;  /* 0x000000341c10723c */ /* 0x040ff00000001810 */
[C---:B------:R-:W-:Y:S03]  /*772e0*/  HMMA.16816.F32 R12, R28.reuse, R50, R12 ;  /* 0x000000321c0c723c */ /* 0x040fe6000000180c */
[----:B------:R0:W-:Y:S04]  /*772f0*/  STL.64 [R1+0x2360], R36 ;  /* 0x0023602401007387 */ /* 0x0001e80000100a00 */
[----:B------:R1:W-:Y:S04]  /*77300*/  STL.64 [R1+0x2368], R38 ;  /* 0x0023682601007387 */ /* 0x0003e80000100a00 */
[----:B0-----:R-:W3:Y:S04]  /*77310*/  LDL.LU.64 R36, [R1+0x23b0] ;  /* 0x0023b00001247983 */ /* 0x001ee80000300a00 */
[----:B-1----:R-:W3:Y:S04]  /*77320*/  LDL.LU.64 R38, [R1+0x23b8] ;  /* 0x0023b80001267983 */ /* 0x002ee80000300a00 */
[----:B------:R-:W-:Y:S04]  /*77330*/  STL.64 [R1+0x2300], R16 ;  /* 0x0023001001007387 */ /* 0x000fe80000100a00 */
[----:B------:R-:W-:Y:S04]  /*77340*/  STL.64 [R1+0x2308], R18 ;  /* 0x0023081201007387 */ /* 0x000fe80000100a00 */
[----:B------:R-:W3:Y:S04]  /*77350*/  LDL.LU.64 R40, [R1+0x23a0] ;  /* 0x0023a00001287983 */ /* 0x000ee80000300a00 */
[----:B------:R-:W3:Y:S04]  /*77360*/  LDL.LU.64 R42, [R1+0x23a8] ;  /* 0x0023a800012a7983 */ /* 0x000ee80000300a00 */
[----:B------:R-:W-:Y:S04]  /*77370*/  STL.64 [R1+0x8f28], R54 ;  /* 0x008f283601007387 */ /* 0x000fe80000100a00 */
[----:B------:R0:W-:Y:S04]  /*77380*/  STL.64 [R1+0x8f20], R52 ;  /* 0x008f203401007387 */ /* 0x0001e80000100a00 */
[----:B------:R-:W3:Y:S04]  /*77390*/  LDL.LU.64 R56, [R1+0x2370] ;  /* 0x0023700001387983 */ /* 0x000ee80000300a00 */
[----:B------:R-:W3:Y:S04]  /*773a0*/  LDL.LU.64 R58, [R1+0x2378] ;  /* 0x00237800013a7983 */ /* 0x000ee80000300a00 */
[----:B------:R1:W-:Y:S04]  /*773b0*/  STL.64 [R1+0x22e0], R12 ;  /* 0x0022e00c01007387 */ /* 0x0003e80000100a00 */
[----:B------:R1:W-:Y:S04]  /*773c0*/  STL.64 [R1+0x22e8], R14 ;  /* 0x0022e80e01007387 */ /* 0x0003e80000100a00 */
[----:B0-----:R-:W3:Y:S04]  /*773d0*/  LDL.LU.64 R52, [R1+0x2350] ;  /* 0x0023500001347983 */ /* 0x001ee80000300a00 */
[----:B------:R-:W3:Y:S04]  /*773e0*/  LDL.LU.64 R54, [R1+0x2358] ;  /* 0x0023580001367983 */ /* 0x000ee80000300a00 */
[----:B------:R-:W3:Y:S04]  /*773f0*/  LDL.LU.64 R16, [R1+0x2340] ;  /* 0x0023400001107983 */ /* 0x000ee80000300a00 */
        /* <DEDUP_REMOVED lines=10> */
[----:B------:R0:W-:Y:S04]  /*774a0*/  STL.64 [R1+0x8f30], R48 ;  /* 0x008f303001007387 */ /* 0x0001e80000100a00 */
[----:B0-----:R-:W4:Y:S04]  /*774b0*/  LDL.LU.64 R48, [R1+0x2380] ;  /* 0x0023800001307983 */ /* 0x001f280000300a00 */
[----:B------:R-:W4:Y:S01]  /*774c0*/  LDL.LU.64 R50, [R1+0x2388] ;  /* 0x0023880001327983 */ /* 0x000f220000300a00 */
[C---:B---3--:R-:W-:Y:S08]  /*774d0*/  HMMA.16816.F32 R36, R28.reuse, R46, R36 ;  /* 0x0000002e1c24723c */ /* 0x048ff00000001824 */
[C---:B--2---:R-:W-:Y:S11]  /*774e0*/  HMMA.16816.F32 R40, R28.reuse, R44, R40 ;  /* 0x0000002c1c28723c */ /* 0x044ff60000001828 */
[----:B------:R-:W-:Y:S04]  /*774f0*/  STL.64 [R1+0x22a0], R36 ;  /* 0x0022a02401007387 */ /* 0x000fe80000100a00 */
[----:B------:R0:W-:Y:S04]  /*77500*/  STL.64 [R1+0x22a8], R38 ;  /* 0x0022a82601007387 */ /* 0x0001e80000100a00 */
[----:B0-----:R-:W2:Y:S04]  /*77510*/  LDL.LU.64 R38, [R1+0x8f98] ;  /* 0x008f980001267983 */ /* 0x001ea80000300a00 */
[----:B------:R-:W3:Y:S04]  /*77520*/  LDL.LU.64 R36, [R1+0x8f90] ;  /* 0x008f900001247983 */ /* 0x000ee80000300a00 */
[----:B------:R-:W-:Y:S04]  /*77530*/  STL.64 [R1+0x2280], R40 ;  /* 0x0022802801007387 */ /* 0x000fe80000100a00 */
[----:B------:R0:W-:Y:S04]  /*77540*/  STL.64 [R1+0x2288], R42 ;  /* 0x0022882a01007387 */ /* 0x0001e80000100a00 */
[----:B0-----:R-:W2:Y:S04]  /*77550*/  LDL.LU.64 R42, [R1+0x8f88] ;  /* 0x008f8800012a7983 */ /* 0x001ea80000300a00 */
[----:B------:R-:W4:Y:S04]  /*77560*/  LDL.LU.64 R40, [R1+0x8f80] ;  /* 0x008f800001287983 */ /* 0x000f280000300a00 */
[----:B------:R-:W-:Y:S04]  /*77570*/  STL.64 [R1+0x8f08], R46 ;  /* 0x008f082e01007387 */ /* 0x000fe80000100a00 */
[----:B------:R0:W-:Y:S04]  /*77580*/  STL.64 [R1+0x8f00], R44 ;  /* 0x008f002c01007387 */ /* 0x0001e80000100a00 */
[----:B0-----:R-:W2:Y:S04]  /*77590*/  LDL.LU.64 R44, [R1+0x2390] ;  /* 0x00239000012c7983 */ /* 0x001ea80000300a00 */
[----:B------:R-:W2:Y:S01]  /*775a0*/  LDL.LU.64 R46, [R1+0x2398] ;  /* 0x00239800012e7983 */ /* 0x000ea20000300a00 */
[C---:B------:R-:W-:Y:S08]  /*775b0*/  HMMA.16816.F32 R16, R28.reuse, R34, R16 ;  /* 0x000000221c10723c */ /* 0x040ff00000001810 */
[C---:B------:R-:W-:Y:S08]  /*775c0*/  HMMA.16816.F32 R12, R28.reuse, R32, R12 ;  /* 0x000000201c0c723c */ /* 0x040ff0000000180c */
[----:B--2---:R-:W-:-:S15]  /*775d0*/  HMMA.16816.F32 R44, R28, R42, R44 ;  /* 0x0000002a1c2c723c */ /* 0x004fde000000182c */
[----:B------:R-:W-:-:S04]  /*775e0*/  NOP ;  /* 0x0000000000007918 */ /* 0x000fc80000000000 */
[----:B------:R-:W-:Y:S04]  /*775f0*/  STL.64 [R1+0x2260], R44 ;  /* 0x0022602c01007387 */ /* 0x000fe80000100a00 */
[----:B------:R4:W-:Y:S02]  /*77600*/  STL.64 [R1+0x2268], R46 ;  /* 0x0022682e01007387 */ /* 0x0009e40000100a00 */
[----:B----4-:R-:W-:Y:S02]  /*77610*/  HMMA.16816.F32 R44, R28, R40, R48 ;  /* 0x000000281c2c723c */ /* 0x010fe40000001830 */
        /* <DEDUP_REMOVED lines=19> */
[----:B0-----:R-:W4:Y:S04]  /*77750*/  LDL.LU.64 R36, [R1+0x2310] ;  /* 0x0023100001247983 */ /* 0x001f280000300a00 */
[----:B------:R-:W4:Y:S04]  /*77760*/  LDL.LU.64 R38, [R1+0x2318] ;  /* 0x0023180001267983 */ /* 0x000f280000300a00 */
[----:B-1----:R-:W4:Y:S04]  /*77770*/  LDL.LU.64 R12, [R1+0x22f0] ;  /* 0x0022f000010c7983 */ /* 0x002f280000300a00 */
[----:B---3--:R-:W4:Y:S04]  /*77780*/  LDL.LU.64 R14, [R1+0x22f8] ;  /* 0x0022f800010e7983 */ /* 0x008f280000300a00 */
        /* <DEDUP_REMOVED lines=15> */
[----:B------:R2:W-:Y:S02]  /*77880*/  STL.64 [R1+0x8f40], R32 ;  /* 0x008f402001007387 */ /* 0x0005e40000100a00 */
[----:B--2---:R-:W-:Y:S02]  /*77890*/  HMMA.16816.F32 R32, R28, R26, R48 ;  /* 0x0000001a1c20723c */ /* 0x004fe40000001830 */
[----:B------:R-:W2:Y:S04]  /*778a0*/  LDL.LU.64 R48, [R1+0x2250] ;  /* 0x0022500001307983 */ /* 0x000ea80000300a00 */
[----:B------:R-:W2:-:S13]  /*778b0*/  LDL.LU.64 R50, [R1+0x2258] ;  /* 0x0022580001327983 */ /* 0x000e9a0000300a00 */
[----:B------:R-:W-:Y:S04]  /*778c0*/  STL.64 [R1+0x21b0], R32 ;  /* 0x0021b02001007387 */ /* 0x000fe80000100a00 */
[----:B------:R0:W-:Y:S01]  /*778d0*/  STL.64 [R1+0x21b8], R34 ;  /* 0x0021b82201007387 */ /* 0x0001e20000100a00 */
[C---:B----4-:R-:W-:Y:S08]  /*778e0*/  HMMA.16816.F32 R12, R28.reuse, R22, R12 ;  /* 0x000000161c0c723c */ /* 0x050ff0000000180c */
[C---:B0-----:R-:W-:Y:S01]  /*778f0*/  HMMA.16816.F32 R32, R28.reuse, R24, R36 ;  /* 0x000000181c20723c */ /* 0x041fe20000001824 */
[----:B------:R-:W4:Y:S04]  /*77900*/  LDL.LU.64 R36, [R1+0x2230] ;  /* 0x0022300001247983 */ /* 0x000f280000300a00 */
[----:B------:R-:W4:Y:S03]  /*77910*/  LDL.LU.64 R38, [R1+0x2238] ;  /* 0x0022380001267983 */ /* 0x000f260000300a00 */
[C---:B---3--:R-:W-:Y:S11]  /*77920*/  HMMA.16816.F32 R16, R28.reuse, R20, R16 ;  /* 0x000000141c10723c */ /* 0x048ff60000001810 */
[----:B------:R0:W-:Y:S04]  /*77930*/  STL.64 [R1+0x2180], R32 ;  /* 0x0021802001007387 */ /* 0x0001e80000100a00 */
[----:B------:R1:W-:Y:S04]  /*77940*/  STL.64 [R1+0x2188], R34 ;  /* 0x0021882201007387 */ /* 0x0003e80000100a00 */
[----:B0-----:R-:W3:Y:S04]  /*77950*/  LDL.LU.64 R32, [R1+0x2210] ;  /* 0x0022100001207983 */ /* 0x001ee80000300a00 */
[----:B-1----:R-:W3:Y:S04]  /*77960*/  LDL.LU.64 R34, [R1+0x2218] ;  /* 0x0022180001227983 */ /* 0x002ee80000300a00 */
[----:B------:R-:W-:Y:S04]  /*77970*/  STL.64 [R1+0x8f58], R26 ;  /* 0x008f581a01007387 */ /* 0x000fe80000100a00 */
[----:B------:R0:W-:Y:S04]  /*77980*/  STL.64 [R1+0x8f50], R24 ;  /* 0x008f501801007387 */ /* 0x0001e80000100a00 */
[----:B0-----:R-:W2:Y:S04]  /*77990*/  LDL.LU.64 R24, [R1+0x2270] ;  /* 0x0022700001187983 */ /* 0x001ea80000300a00 */
[----:B------:R-:W2:Y:S04]  /*779a0*/  LDL.LU.64 R26, [R1+0x2278] ;  /* 0x00227800011a7983 */ /* 0x000ea80000300a00 */
[----:B------:R-:W-:Y:S04]  /*779b0*/  STL.64 [R1+0x2160], R12 ;  /* 0x0021600c01007387 */ /* 0x000fe80000100a00 */
[----:B------:R0:W-:Y:S04]  /*779c0*/  STL.64 [R1+0x2168], R14 ;  /* 0x0021680e01007387 */ /* 0x0001e80000100a00 */
[----:B0-----:R-:W2:Y:S04]  /*779d0*/  LDL.LU.64 R14, [R1+0x8f78] ;  /* 0x008f7800010e7983 */ /* 0x001ea80000300a00 */
[----:B------:R-:W3:Y:S04]  /*779e0*/  LDL.LU.64 R12, [R1+0x8f70] ;  /* 0x008f7000010c7983 */ /* 0x000ee80000300a00 */
[----:B------:R-:W-:Y:S04]  /*779f0*/  STL.64 [R1+0x2140], R16 ;  /* 0x0021401001007387 */ /* 0x000fe80000100a00 */
[----:B------:R0:W-:Y:S04]  /*77a00*/  STL.64 [R1+0x2148], R18 ;  /* 0x0021481201007387 */ /* 0x0001e80000100a00 */
[----:B0-----:R-:W3:Y:S04]  /*77a10*/  LDL.LU.64 R18, [R1+0x8f68] ;  /* 0x008f680001127983 */ /* 0x001ee80000300a00 */
[----:B------:R-:W4:Y:S01]  /*77a20*/  LDL.LU.64 R16, [R1+0x8f60] ;  /* 0x008f600001107983 */ /* 0x000f220000300a00 */
[C---:B--2---:R-:W-:Y:S08]  /*77a30*/  HMMA.16816.F32 R24, R28.reuse, R14, R24 ;  /* 0x0000000e1c18723c */ /* 0x044ff00000001818 */
[C---:B---3--:R-:W-:Y:S08]  /*77a40*/  HMMA.16816.F32 R44, R28.reuse, R18, R44 ;  /* 0x000000121c2c723c */ /* 0x048ff0000000182c */
[C---:B----4-:R-:W-:Y:S11]  /*77a50*/  HMMA.16816.F32 R40, R28.reuse, R16, R40 ;  /* 0x000000101c28723c */ /* 0x050ff60000001828 */
[----:B------:R0:W-:Y:S04]  /*77a60*/  STL.64 [R1+0x2120], R44 ;  /* 0x0021202c01007387 */ /* 0x0001e80000100a00 */
[----:B------:R1:W-:Y:S04]  /*77a70*/  STL.64 [R1+0x2128], R46 ;  /* 0x0021282e01007387 */ /* 0x0003e80000100a00 */
[----:B0-----:R-:W2:Y:S04]  /*77a80*/  LDL.LU.64 R44, [R1+0x21f0] ;  /* 0x0021f000012c7983 */ /* 0x001ea80000300a00 */
[----:B-1----:R-:W2:Y:S04]  /*77a90*/  LDL.LU.64 R46, [R1+0x21f8] ;  /* 0x0021f800012e7983 */ /* 0x002ea80000300a00 */
[----:B------:R0:W-:Y:S04]  /*77aa0*/  STL.64 [R1+0x2100], R40 ;  /* 0x0021002801007387 */ /* 0x0001e80000100a00 */
[----:B------:R1:W-:Y:S04]  /*77ab0*/  STL.64 [R1+0x2108], R42 ;  /* 0x0021082a01007387 */ /* 0x0003e80000100a00 */
[----:B0-----:R-:W3:Y:S04]  /*77ac0*/  LDL.LU.64 R40, [R1+0x21d0] ;  /* 0x0021d00001287983 */ /* 0x001ee80000300a00 */
[----:B-1----:R-:W3:Y:S04]  /*77ad0*/  LDL.LU.64 R42, [R1+0x21d8] ;  /* 0x0021d800012a7983 */ /* 0x002ee80000300a00 */
[----:B------:R-:W-:Y:S04]  /*77ae0*/  STL.64 [R1+0x20e0], R24 ;  /* 0x0020e01801007387 */ /* 0x000fe80000100a00 */
[----:B------:R0:W-:Y:S02]  /*77af0*/  STL.64 [R1+0x20e8], R26 ;  /* 0x0020e81a01007387 */ /* 0x0001e40000100a00 */
[----:B0-----:R-:W-:Y:S02]  /*77b00*/  HMMA.16816.F32 R24, R28, R12, R48 ;  /* 0x0000000c1c18723c */ /* 0x001fe40000001830 */
[----:B------:R-:W-:Y:S04]  /*77b10*/  STL [R1+0x8ed8], R12 ;  /* 0x008ed80c01007387 */ /* 0x000fe80000100800 */
[----:B------:R-:W-:-:S13]  /*77b20*/  STL [R1+0x8ed4], R13 ;  /* 0x008ed40d01007387 */ /* 0x000fda0000100800 */
[----:B------:R0:W-:Y:S04]  /*77b30*/  STL.64 [R1+0x20c0], R24 ;  /* 0x0020c01801007387 */ /* 0x0001e80000100a00 */
[----:B------:R1:W-:Y:S04]  /*77b40*/  STL.64 [R1+0x20c8], R26 ;  /* 0x0020c81a01007387 */ /* 0x0003e80000100a00 */
[----:B0-----:R-:W4:Y:S04]  /*77b50*/  LDL.LU.64 R24, [R1+0x21a0] ;  /* 0x0021a00001187983 */ /* 0x001f280000300a00 */
[----:B-1----:R-:W4:Y:S01]  /*77b60*/  LDL.LU.64 R26, [R1+0x21a8] ;  /* 0x0021a800011a7983 */ /* 0x002f220000300a00 */
[----:B------:R-:W-:-:S15]  /*77b70*/  HMMA.16816.F32 R36, R28, R10, R36 ;  /* 0x0000000a1c24723c */ /* 0x000fde0000001824 */
[----:B------:R-:W-:-:S04]  /*77b80*/  NOP ;  /* 0x0000000000007918 */ /* 0x000fc80000000000 */
[----:B------:R-:W-:Y:S04]  /*77b90*/  STL.64 [R1+0x20a0], R36 ;  /* 0x0020a02401007387 */ /* 0x000fe80000100a00 */
[----:B------:R0:W-:Y:S02]  /*77ba0*/  STL.64 [R1+0x20a8], R38 ;  /* 0x0020a82601007387 */ /* 0x0001e40000100a00 */
[----:B0-----:R-:W-:Y:S02]  /*77bb0*/  HMMA.16816.F32 R36, R28, R8, R32 ;  /* 0x000000081c24723c */ /* 0x001fe40000001820 */
[----:B------:R-:W4:-:S15]  /*77bc0*/  LDL R34, [R1+0x18] ;  /* 0x0000180001227983 */ /* 0x000f1e0000100800 */
[----:B------:R-:W-:Y:S02]  /*77bd0*/  NOP ;  /* 0x0000000000007918 */ /* 0x000fe40000000000 */
[----:B------:R0:W-:Y:S04]  /*77be0*/  STL.64 [R1+0x2080], R36 ;  /* 0x0020802401007387 */ /* 0x0001e80000100a00 */
[----:B------:R1:W-:Y:S04]  /*77bf0*/  STL.64 [R1+0x2088], R38 ;  /* 0x0020882601007387 */ /* 0x0003e80000100a00 */
[----:B------:R-:W4:Y:S04]  /*77c00*/  LDL R35, [R1+0x1c] ;  /* 0x00001c0001237983 */ /* 0x000f280000100800 */
[----:B0-----:R-:W4:Y:S04]  /*77c10*/  LDL.64 R36, [R1+0x10] ;  /* 0x0000100001247983 */ /* 0x001f280000100a00 */
[----:B-1----:R-:W4:Y:S04]  /*77c20*/  LDL.64 R38, [R1+0x8] ;  /* 0x0000080001267983 */ /* 0x002f280000100a00 */
[----:B------:R0:W-:Y:S04]  /*77c30*/  STL.64 [R1+0x8eb8], R10 ;  /* 0x008eb80a01007387 */ /* 0x0001e80000100a00 */
[----:B0-----:R-:W4:Y:S04]  /*77c40*/  LDL.64 R10, [R1] ;  /* 0x00000000010a7983 */ /* 0x001f280000100a00 */
[----:B------:R0:W-:Y:S04]  /*77c50*/  STL.64 [R1+0x8eb0], R8 ;  /* 0x008eb00801007387 */ /* 0x0001e80000100a00 */
[----:B------:R-:W-:Y:S01]  /*77c60*/  STL.64 [R1+0x8ea8], R6 ;  /* 0x008ea80601007387 */ /* 0x000fe20000100a00 */
[----:B------:R-:W-:-:S02]  /*77c70*/  IMAD R0, R0, 0x100, R59 ;  /* 0x0000010000007824 */ /* 0x000fc400078e023b */
[----:B0-----:R-:W-:Y:S01]  /*77c80*/  IMAD R8, R54, 0x100, R53 ;  /* 0x0000010036087824 */ /* 0x001fe200078e0235 */
[C---:B--2---:R-:W-:Y:S08]  /*77c90*/  HMMA.16816.F32 R44, R28.reuse, R6, R44 ;  /* 0x000000061c2c723c */ /* 0x044ff0000000182c */
[C---:B---3--:R-:W-:Y:S11]  /*77ca0*/  HMMA.16816.F32 R40, R28.reuse, R4, R40 ;  /* 0x000000041c28723c */ /* 0x048ff60000001828 */
[----:B------:R-:W-:Y:S04]  /*77cb0*/  STL.64 [R1+0x2060], R44 ;  /* 0x0020602c01007387 */ /* 0x000fe80000100a00 */
[----:B------:R-:W-:Y:S04]  /*77cc0*/  STL.64 [R1+0x2068], R46 ;  /* 0x0020682e01007387 */ /* 0x000fe80000100a00 */
[----:B------:R0:W-:Y:S04]  /*77cd0*/  STL.64 [R1+0x8ea0], R4 ;  /* 0x008ea00401007387 */ /* 0x0001e80000100a00 */
[----:B------:R-:W-:Y:S04]  /*77ce0*/  STL.64 [R1+0x2040], R40 ;  /* 0x0020402801007387 */ /* 0x000fe80000100a00 */
[----:B------:R-:W-:Y:S01]  /*77cf0*/  STL.64 [R1+0x2048], R42 ;  /* 0x0020482a01007387 */ /* 0x000fe20000100a00 */
[----:B0-----:R-:W-:Y:S01]  /*77d00*/  IMAD R5, R56, 0x100, R55 ;  /* 0x0000010038057824 */ /* 0x001fe200078e0237 */
[----:B----4-:R-:W-:Y:S02]  /*77d10*/  HMMA.16816.F32 R28, R28, R2, R24 ;  /* 0x000000021c1c723c */ /* 0x010fe40000001818 */
[----:B------:R-:W2:Y:S04]  /*77d20*/  LDL.LU.64 R24, [R1+0x2190] ;  /* 0x0021900001187983 */ /* 0x000ea80000300a00 */
[----:B------:R-:W2:Y:S01]  /*77d30*/  LDL.LU.64 R26, [R1+0x2198] ;  /* 0x00219800011a7983 */ /* 0x000ea20000300a00 */
[----:B------:R-:W-:-:S12]  /*77d40*/  IMAD R4, R58, 0x100, R57 ;  /* 0x000001003a047824 */ /* 0x000fd800078e0239 */
[----:B------:R0:W-:Y:S04]  /*77d50*/  STL.64 [R1+0x1d50], R28 ;  /* 0x001d501c01007387 */ /* 0x0001e80000100a00 */
[----:B------:R1:W-:Y:S04]  /*77d60*/  STL.64 [R1+0x1d58], R30 ;  /* 0x001d581e01007387 */ /* 0x0003e80000100a00 */
[----:B------:R-:W3:Y:S04]  /*77d70*/  LDL.LU.64 R48, [R1+0x2170] ;  /* 0x0021700001307983 */ /* 0x000ee80000300a00 */
[----:B------:R-:W3:Y:S04]  /*77d80*/  LDL.LU.64 R50, [R1+0x2178] ;  /* 0x0021780001327983 */ /* 0x000ee80000300a00 */
[----:B------:R-:W4:Y:S04]  /*77d90*/  LDL.LU.64 R52, [R1+0x2150] ;  /* 0x0021500001347983 */ /* 0x000f280000300a00 */
[----:B------:R-:W4:Y:S04]  /*77da0*/  LDL.LU.64 R54, [R1+0x2158] ;  /* 0x0021580001367983 */ /* 0x000f280000300a00 */
[----:B------:R-:W-:Y:S04]  /*77db0*/  STL [R1+0x8edc], R2 ;  /* 0x008edc0201007387 */ /* 0x000fe80000100800 */
[----:B------:R1:W-:Y:S04]  /*77dc0*/  STL [R1+0x8ed0], R3 ;  /* 0x008ed00301007387 */ /* 0x0003e80000100800 */
[----:B------:R-:W4:Y:S04]  /*77dd0*/  LDL.LU.64 R56, [R1+0x2130] ;  /* 0x0021300001387983 */ /* 0x000f280000300a00 */
[----:B------:R-:W4:Y:S01]  /*77de0*/  LDL.LU.64 R58, [R1+0x2138] ;  /* 0x00213800013a7983 */ /* 0x000f220000300a00 */
[----:B0-----:R-:W-:-:S02]  /*77df0*/  F2FP.F16.E5M2.UNPACK_B R28, R8 ;  /* 0x00000008ff1c723e */ /* 0x001fc400020004ff */
[----:B------:R-:W-:Y:S02]  /*77e00*/  F2FP.F16.E5M2.UNPACK_B R29, R5 ;  /* 0x00000005ff1d723e */ /* 0x000fe400020004ff */
[----:B-1----:R-:W-:Y:S02]  /*77e10*/  F2FP.F16.E5M2.UNPACK_B R30, R4 ;  /* 0x00000004ff1e723e */ /* 0x002fe400020004ff */
[----:B------:R-:W-:Y:S01]  /*77e20*/  F2FP.F16.E5M2.UNPACK_B R31, R0 ;  /* 0x00000000ff1f723e */ /* 0x000fe200020004ff */
[----:B------:R-:W4:Y:S04]  /*77e30*/  LDL.LU.64 R4, [R1+0x2110] ;  /* 0x0021100001047983 */ /* 0x000f280000300a00 */
[----:B------:R-:W4:Y:S04]  /*77e40*/  LDL.LU.64 R6, [R1+0x2118] ;  /* 0x0021180001067983 */ /* 0x000f280000300a00 */
[----:B------:R-:W4:Y:S04]  /*77e50*/  LDL.LU.64 R44, [R1+0x20f0] ;  /* 0x0020f000012c7983 */ /* 0x000f280000300a00 */
[----:B------:R-:W4:Y:S04]  /*77e60*/  LDL.LU.64 R46, [R1+0x20f8] ;  /* 0x0020f800012e7983 */ /* 0x000f280000300a00 */
[----:B------:R-:W4:Y:S04]  /*77e70*/  LDL.LU.64 R40, [R1+0x20d0] ;  /* 0x0020d00001287983 */ /* 0x000f280000300a00 */
[----:B------:R-:W4:Y:S01]  /*77e80*/  LDL.LU.64 R42, [R1+0x20d8] ;  /* 0x0020d800012a7983 */ /* 0x000f220000300a00 */
[----:B------:R-:W-:-:S02]  /*77e90*/  IMAD.MOV.U32 R13, RZ, RZ, R36 ;  /* 0x000000ffff0d7224 */ /* 0x000fc400078e0024 */
[----:B------:R-:W-:Y:S02]  /*77ea0*/  IMAD.MOV.U32 R3, RZ, RZ, R37 ;  /* 0x000000ffff037224 */ /* 0x000fe400078e0025 */
[----:B------:R-:W-:Y:S02]  /*77eb0*/  IMAD.MOV.U32 R2, RZ, RZ, R38 ;  /* 0x000000ffff027224 */ /* 0x000fe400078e0026 */
[----:B------:R-:W-:Y:S01]  /*77ec0*/  IMAD.MOV.U32 R12, RZ, RZ, R39 ;  /* 0x000000ffff0c7224 */ /* 0x000fe200078e0027 */
[C---:B--2---:R-:W-:Y:S01]  /*77ed0*/  HMMA.16816.F32 R32, R28.reuse, R34, R24 ;  /* 0x000000221c20723c */ /* 0x044fe20000001818 */
[----:B------:R-:W2:Y:S04]  /*77ee0*/  LDL.LU.64 R26, [R1+0x8f58] ;  /* 0x008f5800011a7983 */ /* 0x000ea80000300a00 */
[----:B------:R-:W2:Y:S03]  /*77ef0*/  LDL.LU.64 R24, [R1+0x8f50] ;  /* 0x008f500001187983 */ /* 0x000ea60000300a00 */
[C---:B---3--:R-:W-:Y:S08]  /*77f00*/  HMMA.16816.F32 R48, R28.reuse, R36, R48 ;  /* 0x000000241c30723c */ /* 0x048ff00000001830 */
[C---:B----4-:R-:W-:Y:S03]  /*77f10*/  HMMA.16816.F32 R52, R28.reuse, R38, R52 ;  /* 0x000000261c34723c */ /* 0x050fe60000001834 */
[----:B------:R-:W-:Y:S04]  /*77f20*/  STL.64 [R1+0x2020], R32 ;  /* 0x0020202001007387 */ /* 0x000fe80000100a00 */
[----:B------:R0:W-:Y:S01]  /*77f30*/  STL.64 [R1+0x2028], R34 ;  /* 0x0020282201007387 */ /* 0x0001e20000100a00 */
[C---:B------:R-:W-:Y:S03]  /*77f40*/  HMMA.16816.F32 R56, R28.reuse, R10, R56 ;  /* 0x0000000a1c38723c */ /* 0x040fe60000001838 */
        /* <DEDUP_REMOVED lines=9> */
[----:B------:R-:W2:Y:S04]  /*77fe0*/  LDL.LU.64 R52, [R1+0x8f20] ;  /* 0x008f200001347983 */ /* 0x000ea80000300a00 */
[----:B------:R-:W2:Y:S04]  /*77ff0*/  LDL.LU.64 R36, [R1+0x20b0] ;  /* 0x0020b00001247983 */ /* 0x000ea80000300a00 */
[----:B------:R-:W2:Y:S04]  /*78000*/  LDL.LU.64 R38, [R1+0x20b8] ;  /* 0x0020b80001267983 */ /* 0x000ea80000300a00 */
[----:B------:R-:W-:Y:S04]  /*78010*/  STL.64 [R1+0x1fb0], R56 ;  /* 0x001fb03801007387 */ /* 0x000fe80000100a00 */
[----:B------:R0:W-:Y:S04]  /*78020*/  STL.64 [R1+0x1fb8], R58 ;  /* 0x001fb83a01007387 */ /* 0x0001e80000100a00 */
[----:B0-----:R-:W2:Y:S04]  /*78030*/  LDL.LU.64 R58, [R1+0x8f18] ;  /* 0x008f1800013a7983 */ /* 0x001ea80000300a00 */
[----:B------:R-:W3:Y:S01]  /*78040*/  LDL.LU.64 R56, [R1+0x8f10] ;  /* 0x008f100001387983 */ /* 0x000ee20000300a00 */
[----:B------:R-:W-:-:S15]  /*78050*/  HMMA.16816.F32 R4, R28, R60, R4 ;  /* 0x0000003c1c04723c */ /* 0x000fde0000001804 */
[----:B------:R-:W-:-:S04]  /*78060*/  NOP ;  /* 0x0000000000007918 */ /* 0x000fc80000000000 */
[----:B------:R0:W-:Y:S04]  /*78070*/  STL.64 [R1+0x1fa0], R4 ;  /* 0x001fa00401007387 */ /* 0x0001e80000100a00 */
[----:B------:R1:W-:Y:S04]  /*78080*/  STL.64 [R1+0x1fa8], R6 ;  /* 0x001fa80601007387 */ /* 0x0003e80000100a00 */
[----:B0-----:R-:W4:Y:S04]  /*78090*/  LDL.LU.64 R4, [R1+0x2070] ;  /* 0x0020700001047983 */ /* 0x001f280000300a00 */
[----:B-1----:R-:W4:Y:S01]  /*780a0*/  LDL.LU.64 R6, [R1+0x2078] ;  /* 0x0020780001067983 */ /* 0x002f220000300a00 */
[C---:B--2---:R-:W-:Y:S08]  /*780b0*/  HMMA.16816.F32 R44, R28.reuse, R58, R44 ;  /* 0x0000003a1c2c723c */ /* 0x044ff0000000182c */
[C---:B---3--:R-:W-:Y:S11]  /*780c0*/  HMMA.16816.F32 R40, R28.reuse, R56, R40 ;  /* 0x000000381c28723c */ /* 0x048ff60000001828 */
[----:B------:R0:W-:Y:S04]  /*780d0*/  STL.64 [R1+0x1f80], R44 ;  /* 0x001f802c01007387 */ /* 0x0001e80000100a00 */
[----:B------:R1:W-:Y:S04]  /*780e0*/  STL.64 [R1+0x1f88], R46 ;  /* 0x001f882e01007387 */ /* 0x0003e80000100a00 */
[----:B0-----:R-:W2:Y:S04]  /*780f0*/  LDL.LU.64 R44, [R1+0x2050] ;  /* 0x00205000012c7983 */ /* 0x001ea80000300a00 */
[----:B-1----:R-:W2:Y:S04]  /*78100*/  LDL.LU.64 R46, [R1+0x2058] ;  /* 0x00205800012e7983 */ /* 0x002ea80000300a00 */
[----:B------:R-:W-:Y:S04]  /*78110*/  STL.64 [R1+0x1f60], R40 ;  /* 0x001f602801007387 */ /* 0x000fe80000100a00 */
[----:B------:R-:W-:Y:S04]  /*78120*/  STL.64 [R1+0x1f68], R42 ;  /* 0x001f682a01007387 */ /* 0x000fe80000100a00 */
[----:B------:R-:W-:Y:S04]  /*78130*/  STL.64 [R1+0x8e88], R58 ;  /* 0x008e883a01007387 */ /* 0x000fe80000100a00 */
[----:B------:R0:W-:Y:S04]  /*78140*/  STL.64 [R1+0x8e80], R56 ;  /* 0x008e803801007387 */ /* 0x0001e80000100a00 */
[----:B0-----:R-:W3:Y:S04]  /*78150*/  LDL.LU.64 R56, [R1+0x2090] ;  /* 0x0020900001387983 */ /* 0x001ee80000300a00 */
[----:B------:R-:W3:Y:S01]  /*78160*/  LDL.LU.64 R58, [R1+0x2098] ;  /* 0x00209800013a7983 */ /* 0x000ee20000300a00 */
[C---:B------:R-:W-:Y:S03]  /*78170*/  HMMA.16816.F32 R40, R28.reuse, R54, R36 ;  /* 0x000000361c28723c */ /* 0x040fe60000001824 */
[----:B------:R-:W3:Y:S04]  /*78180*/  LDL.LU.64 R36, [R1+0x2030] ;  /* 0x0020300001247983 */ /* 0x000ee80000300a00 */
[----:B------:R-:W3:Y:S01]  /*78190*/  LDL.LU.64 R38, [R1+0x2038] ;  /* 0x0020380001267983 */ /* 0x000ee20000300a00 */
[C---:B----4-:R-:W-:Y:S11]  /*781a0*/  HMMA.16816.F32 R4, R28.reuse, R50, R4 ;  /* 0x000000321c04723c */ /* 0x050ff60000001804 */
[----:B------:R0:W-:Y:S04]  /*781b0*/  STL.64 [R1+0x1f40], R40 ;  /* 0x001f402801007387 */ /* 0x0001e80000100a00 */
[----:B------:R1:W-:Y:S04]  /*781c0*/  STL.64 [R1+0x1f48], R42 ;  /* 0x001f482a01007387 */ /* 0x0003e80000100a00 */
[----:B0-----:R-:W4:Y:S04]  /*781d0*/  LDL.LU.64 R40, [R1+0x2010] ;  /* 0x0020100001287983 */ /* 0x001f280000300a00 */
[----:B-1----:R-:W4:Y:S04]  /*781e0*/  LDL.LU.64 R42, [R1+0x2018] ;  /* 0x00201800012a7983 */ /* 0x002f280000300a00 */
[----:B------:R-:W-:Y:S04]  /*781f0*/  STL.64 [R1+0x8e78], R54 ;  /* 0x008e783601007387 */ /* 0x000fe80000100a00 */
[----:B------:R0:W-:Y:S01]  /*78200*/  STL.64 [R1+0x8e70], R52 ;  /* 0x008e703401007387 */ /* 0x0001e20000100a00 */
[C---:B--2---:R-:W-:Y:S08]  /*78210*/  HMMA.16816.F32 R44, R28.reuse, R48, R44 ;  /* 0x000000301c2c723c */ /* 0x044ff0000000182c */
[----:B---3--:R-:W-:-:S15]  /*78220*/  HMMA.16816.F32 R56, R28, R52, R56 ;  /* 0x000000341c38723c */ /* 0x008fde0000001838 */
[----:B------:R-:W-:-:S04]  /*78230*/  NOP ;  /* 0x0000000000007918 */ /* 0x000fc80000000000 */
[----:B------:R1:W-:Y:S04]  /*78240*/  STL.64 [R1+0x1f30], R56 ;  /* 0x001f303801007387 */ /* 0x0003e80000100a00 */
[----:B------:R2:W-:Y:S04]  /*78250*/  STL.64 [R1+0x1f38], R58 ;  /* 0x001f383a01007387 */ /* 0x0005e80000100a00 */
[----:B0-----:R-:W3:Y:S04]  /*78260*/  LDL.LU.64 R52, [R1+0x1fd0] ;  /* 0x001fd00001347983 */ /* 0x001ee80000300a00 */
[----:B------:R-:W3:Y:S04]  /*78270*/  LDL.LU.64 R54, [R1+0x1fd8] ;  /* 0x001fd80001367983 */ /* 0x000ee80000300a00 */
[----:B-1----:R-:W3:Y:S04]  /*78280*/  LDL.LU.64 R56, [R1+0x1fc0] ;  /* 0x001fc00001387983 */ /* 0x002ee80000300a00 */
[----:B--2---:R-:W2:Y:S04]  /*78290*/  LDL.LU.64 R58, [R1+0x1fc8] ;  /* 0x001fc800013a7983 */ /* 0x004ea80000300a00 */
[----:B------:R0:W-:Y:S04]  /*782a0*/  STL.64 [R1+0x1f10], R4 ;  /* 0x001f100401007387 */ /* 0x0001e80000100a00 */
[----:B------:R1:W-:Y:S04]  /*782b0*/  STL.64 [R1+0x1f18], R6 ;  /* 0x001f180601007387 */ /* 0x0003e80000100a00 */
[----:B0-----:R-:W2:Y:S04]  /*782c0*/  LDL.LU.64 R4, [R1+0x1f90] ;  /* 0x001f900001047983 */ /* 0x001ea80000300a00 */
[----:B-1----:R-:W2:Y:S04]  /*782d0*/  LDL.LU.64 R6, [R1+0x1f98] ;  /* 0x001f980001067983 */ /* 0x002ea80000300a00 */
[----:B------:R-:W-:Y:S04]  /*782e0*/  STL.64 [R1+0x1ef0], R44 ;  /* 0x001ef02c01007387 */ /* 0x000fe80000100a00 */
[----:B------:R0:W-:Y:S04]  /*782f0*/  STL.64 [R1+0x1ef8], R46 ;  /* 0x001ef82e01007387 */ /* 0x0001e80000100a00 */
[----:B0-----:R-:W2:Y:S04]  /*78300*/  LDL.LU.64 R46, [R1+0x8f08] ;  /* 0x008f0800012e7983 */ /* 0x001ea80000300a00 */
[----:B------:R-:W4:Y:S04]  /*78310*/  LDL.LU.64 R44, [R1+0x8f00] ;  /* 0x008f0000012c7983 */ /* 0x000f280000300a00 */
[----:B------:R-:W-:Y:S04]  /*78320*/  STL.64 [R1+0x8e58], R50 ;  /* 0x008e583201007387 */ /* 0x000fe80000100a00 */
[----:B------:R0:W-:Y:S04]  /*78330*/  STL.64 [R1+0x8e50], R48 ;  /* 0x008e503001007387 */ /* 0x0001e80000100a00 */
[----:B0-----:R-:W3:Y:S04]  /*78340*/  LDL.LU.64 R48, [R1+0x1ff0] ;  /* 0x001ff00001307983 */ /* 0x001ee80000300a00 */
[----:B------:R-:W3:Y:S01]  /*78350*/  LDL.LU.64 R50, [R1+0x1ff8] ;  /* 0x001ff80001327983 */ /* 0x000ee20000300a00 */
[C---:B--2---:R-:W-:Y:S08]  /*78360*/  HMMA.16816.F32 R36, R28.reuse, R46, R36 ;  /* 0x0000002e1c24723c */ /* 0x044ff00000001824 */
[C---:B----4-:R-:W-:Y:S11]  /*78370*/  HMMA.16816.F32 R40, R28.reuse, R44, R40 ;  /* 0x0000002c1c28723c */ /* 0x050ff60000001828 */
[----:B------:R-:W-:Y:S04]  /*78380*/  STL.64 [R1+0x1ed0], R36 ;  /* 0x001ed02401007387 */ /* 0x000fe80000100a00 */
[----:B------:R0:W-:Y:S04]  /*78390*/  STL.64 [R1+0x1ed8], R38 ;  /* 0x001ed82601007387 */ /* 0x0001e80000100a00 */
[----:B0-----:R-:W2:Y:S04]  /*783a0*/  LDL.LU.64 R38, [R1+0x8ef8] ;  /* 0x008ef80001267983 */ /* 0x001ea80000300a00 */
[----:B------:R-:W4:Y:S04]  /*783b0*/  LDL.LU.64 R36, [R1+0x8ef0] ;  /* 0x008ef00001247983 */ /* 0x000f280000300a00 */
        /* <DEDUP_REMOVED lines=12> */
[----:B------:R-:W-:Y:S04]  /*78480*/  STL.64 [R1+0x1e80], R44 ;  /* 0x001e802c01007387 */ /* 0x000fe80000100a00 */
[----:B------:R0:W-:Y:S01]  /*78490*/  STL.64 [R1+0x1e88], R46 ;  /* 0x001e882e01007387 */ /* 0x0001e20000100a00 */
[C---:B----4-:R-:W-:Y:S08]  /*784a0*/  HMMA.16816.F32 R4, R28.reuse, R36, R4 ;  /* 0x000000241c04723c */ /* 0x050ff00000001804 */
[C---:B0-----:R-:W-:Y:S01]  /*784b0*/  HMMA.16816.F32 R44, R28.reuse, R38, R56 ;  /* 0x000000261c2c723c */ /* 0x041fe20000001838 */
[----:B------:R-:W-:Y:S04]  /*784c0*/  STL.64 [R1+0x8e98], R42 ;  /* 0x008e982a01007387 */ /* 0x000fe80000100a00 */
[----:B------:R0:W-:Y:S04]  /*784d0*/  STL.64 [R1+0x8e90], R40 ;  /* 0x008e902801007387 */ /* 0x0001e80000100a00 */
[----:B0-----:R-:W3:Y:S04]  /*784e0*/  LDL.LU.64 R40, [R1+0x1f50] ;  /* 0x001f500001287983 */ /* 0x001ee80000300a00 */
[----:B------:R-:W3:Y:S04]  /*784f0*/  LDL.LU.64 R42, [R1+0x1f58] ;  /* 0x001f5800012a7983 */ /* 0x000ee80000300a00 */
[----:B------:R-:W4:Y:S04]  /*78500*/  LDL.LU.64 R56, [R1+0x1f00] ;  /* 0x001f000001387983 */ /* 0x000f280000300a00 */
[----:B------:R0:W-:Y:S04]  /*78510*/  STL.64 [R1+0x1e70], R44 ;  /* 0x001e702c01007387 */ /* 0x0001e80000100a00 */
[----:B------:R1:W-:Y:S04]  /*78520*/  STL.64 [R1+0x1e78], R46 ;  /* 0x001e782e01007387 */ /* 0x0003e80000100a00 */
[----:B------:R-:W4:Y:S04]  /*78530*/  LDL.LU.64 R58, [R1+0x1f08] ;  /* 0x001f0800013a7983 */ /* 0x000f280000300a00 */
[----:B------:R0:W-:Y:S04]  /*78540*/  STL.64 [R1+0x1e60], R4 ;  /* 0x001e600401007387 */ /* 0x0001e80000100a00 */
[----:B------:R0:W-:Y:S04]  /*78550*/  STL.64 [R1+0x1e68], R6 ;  /* 0x001e680601007387 */ /* 0x0001e80000100a00 */
[----:B------:R-:W2:Y:S04]  /*78560*/  LDL.LU.64 R48, [R1+0x1ee0] ;  /* 0x001ee00001307983 */ /* 0x000ea80000300a00 */
[----:B------:R-:W2:Y:S04]  /*78570*/  LDL.LU.64 R50, [R1+0x1ee8] ;  /* 0x001ee80001327983 */ /* 0x000ea80000300a00 */
[----:B0-----:R-:W2:Y:S04]  /*78580*/  LDL.LU.64 R44, [R1+0x1ec0] ;  /* 0x001ec000012c7983 */ /* 0x001ea80000300a00 */
[----:B-1----:R-:W2:Y:S04]  /*78590*/  LDL.LU.64 R46, [R1+0x1ec8] ;  /* 0x001ec800012e7983 */ /* 0x002ea80000300a00 */
[----:B------:R-:W2:Y:S04]  /*785a0*/  LDL.LU.64 R4, [R1+0x1e90] ;  /* 0x001e900001047983 */ /* 0x000ea80000300a00 */
[----:B------:R-:W2:Y:S04]  /*785b0*/  LDL.LU.64 R6, [R1+0x1e98] ;  /* 0x001e980001067983 */ /* 0x000ea80000300a00 */
[----:B------:R-:W-:Y:S04]  /*785c0*/  STL.64 [R1+0x8e48], R38 ;  /* 0x008e482601007387 */ /* 0x000fe80000100a00 */
[----:B------:R0:W-:Y:S04]  /*785d0*/  STL.64 [R1+0x8e40], R36 ;  /* 0x008e402401007387 */ /* 0x0001e80000100a00 */
[----:B0-----:R-:W2:Y:S04]  /*785e0*/  LDL.LU.64 R36, [R1+0x1f70] ;  /* 0x001f700001247983 */ /* 0x001ea80000300a00 */
[----:B------:R-:W2:Y:S02]  /*785f0*/  LDL.LU.64 R38, [R1+0x1f78] ;  /* 0x001f780001267983 */ /* 0x000ea40000300a00 */
[----:B--2---:R-:W-:-:S15]  /*78600*/  HMMA.16816.F32 R36, R28, R34, R36 ;  /* 0x000000221c24723c */ /* 0x004fde0000001824 */
[----:B------:R-:W-:-:S04]  /*78610*/  NOP ;  /* 0x0000000000007918 */ /* 0x000fc80000000000 */
[----:B------:R-:W-:Y:S04]  /*78620*/  STL.64 [R1+0x1e50], R36 ;  /* 0x001e502401007387 */ /* 0x000fe80000100a00 */
[----:B------:R3:W-:Y:S04]  /*78630*/  STL.64 [R1+0x1e58], R38 ;  /* 0x001e582601007387 */ /* 0x0007e80000100a00 */
[----:B------:R-:W-:Y:S04]  /*78640*/  STL.64 [R1+0x8e38], R34 ;  /* 0x008e382201007387 */ /* 0x000fe80000100a00 */
[----:B------:R0:W-:Y:S01]  /*78650*/  STL.64 [R1+0x8e30], R32 ;  /* 0x008e302001007387 */ /* 0x0001e20000100a00 */
[C---:B---3--:R-:W-:Y:S08]  /*78660*/  HMMA.16816.F32 R36, R28.reuse, R32, R40 ;  /* 0x000000201c24723c */ /* 0x048ff00000001828 */
[C---:B0-----:R-:W-:Y:S11]  /*78670*/  HMMA.16816.F32 R32, R28.reuse, R26, R52 ;  /* 0x0000001a1c20723c */ /* 0x041ff60000001834 */
[----:B------:R-:W-:Y:S04]  /*78680*/  STL.64 [R1+0x1e40], R36 ;  /* 0x001e402401007387 */ /* 0x000fe80000100a00 */
[----:B------:R0:W-:Y:S04]  /*78690*/  STL.64 [R1+0x1e48], R38 ;  /* 0x001e482601007387 */ /* 0x0001e80000100a00 */
[----:B------:R-:W2:Y:S04]  /*786a0*/  LDL.LU R41, [R1+0x1ba4] ;  /* 0x001ba40001297983 */ /* 0x000ea80000300800 */
[----:B------:R-:W3:Y:S04]  /*786b0*/  LDL.LU R52, [R1+0x1ba0] ;  /* 0x001ba00001347983 */ /* 0x000ee80000300800 */
[----:B------:R-:W-:Y:S04]  /*786c0*/  STL.64 [R1+0x1e30], R32 ;  /* 0x001e302001007387 */ /* 0x000fe80000100a00 */
[----:B------:R1:W-:Y:S04]  /*786d0*/  STL.64 [R1+0x1e38], R34 ;  /* 0x001e382201007387 */ /* 0x0003e80000100a00 */
[----:B------:R-:W2:Y:S04]  /*786e0*/  LDL.LU R42, [R1+0x1bac] ;  /* 0x001bac00012a7983 */ /* 0x000ea80000300800 */
[----:B------:R-:W2:Y:S01]  /*786f0*/  LDL.LU R43, [R1+0x1ba8] ;  /* 0x001ba800012b7983 */ /* 0x000ea20000300800 */
[C---:B0-----:R-:W-:Y:S08]  /*78700*/  HMMA.16816.F32 R36, R28.reuse, R22, R48 ;  /* 0x000000161c24723c */ /* 0x041ff00000001830 */
[C---:B-1----:R-:W-:Y:S01]  /*78710*/  HMMA.16816.F32 R32, R28.reuse, R20, R44 ;  /* 0x000000141c20723c */ /* 0x042fe2000000182c */
[----:B--2---:R-:W-:Y:S04]  /*78720*/  STL.64 [R1+0x8ec8], R42 ;  /* 0x008ec82a01007387 */ /* 0x004fe80000100a00 */
[----:B------:R4:W-:Y:S03]  /*78730*/  STL [R1+0x8ec0], R41 ;  /* 0x008ec02901007387 */ /* 0x0009e60000100800 */
[----:B----4-:R-:W-:-:S15]  /*78740*/  HMMA.16816.F32 R40, R28, R24, R56 ;  /* 0x000000181c28723c */ /* 0x010fde0000001838 */
[----:B------:R-:W-:-:S04]  /*78750*/  NOP ;  /* 0x0000000000007918 */ /* 0x000fc80000000000 */
[----:B------:R0:W-:Y:S04]  /*78760*/  STL.64 [R1+0x1e20], R40 ;  /* 0x001e202801007387 */ /* 0x0001e80000100a00 */
[----:B------:R1:W-:Y:S04]  /*78770*/  STL.64 [R1+0x1e28], R42 ;  /* 0x001e282a01007387 */ /* 0x0003e80000100a00 */
[----:B------:R-:W-:Y:S04]  /*78780*/  STL.64 [R1+0x1e10], R36 ;  /* 0x001e102401007387 */ /* 0x000fe80000100a00 */
[----:B------:R-:W-:Y:S04]  /*78790*/  STL.64 [R1+0x1e18], R38 ;  /* 0x001e182601007387 */ /* 0x000fe80000100a00 */
[----:B------:R-:W-:Y:S04]  /*787a0*/  STL.64 [R1+0x1e00], R32 ;  /* 0x001e002001007387 */ /* 0x000fe80000100a00 */
[----:B------:R-:W-:Y:S04]  /*787b0*/  STL.64 [R1+0x1e08], R34 ;  /* 0x001e082201007387 */ /* 0x000fe80000100a00 */
[----:B------:R-:W2:Y:S04]  /*787c0*/  LDL.LU.64 R44, [R1+0x1d80] ;  /* 0x001d8000012c7983 */ /* 0x000ea80000300a00 */
[----:B------:R-:W2:Y:S01]  /*787d0*/  LDL.LU.64 R46, [R1+0x1d88] ;  /* 0x001d8800012e7983 */ /* 0x000ea20000300a00 */
[----:B------:R-:W-:Y:S01]  /*787e0*/  HMMA.16816.F32 R4, R28, R18, R4 ;  /* 0x000000121c04723c */ /* 0x000fe20000001804 */
[----:B------:R-:W-:-:S02]  /*787f0*/  IMAD.MOV.U32 R8, RZ, RZ, R10 ;  /* 0x000000ffff087224 */ /* 0x000fc400078e000a */
[----:B------:R-:W-:Y:S02]  /*78800*/  IMAD.MOV.U32 R0, RZ, RZ, R11 ;  /* 0x000000ffff007224 */ /* 0x000fe400078e000b */
[----:B------:R-:W-:-:S14]  /*78810*/  IMAD.MOV.U32 R50, RZ, RZ, R8 ;  /* 0x000000ffff327224 */ /* 0x000fdc00078e0008 */
[----:B------:R4:W-:Y:S04]  /*78820*/  STL.64 [R1+0x1df0], R4 ;  /* 0x001df00401007387 */ /* 0x0009e80000100a00 */
[----:B------:R3:W-:Y:S04]  /*78830*/  STL.64 [R1+0x1df8], R6 ;  /* 0x001df80601007387 */ /* 0x0007e80000100a00 */
[----:B0-----:R-:W2:Y:S04]  /*78840*/  LDL.LU.64 R40, [R1+0x1d30] ;  /* 0x001d300001287983 */ /* 0x001ea80000300a00 */
[----:B-1----:R-:W2:Y:S04]  /*78850*/  LDL.LU.64 R42, [R1+0x1d38] ;  /* 0x001d3800012a7983 */ /* 0x002ea80000300a00 */
[----:B------:R-:W2:Y:S04]  /*78860*/  LDL.LU.64 R8, [R1+0x1c30] ;  /* 0x001c300001087983 */ /* 0x000ea80000300a00 */
[----:B------:R-:W2:Y:S04]  /*78870*/  LDL.LU.64 R10, [R1+0x1c38] ;  /* 0x001c3800010a7983 */ /* 0x000ea80000300a00 */
[----:B----4-:R-:W4:Y:S04]  /*78880*/  LDL.LU.64 R4, [R1+0x1bf0] ;  /* 0x001bf00001047983 */ /* 0x010f280000300a00 */
[----:B---3--:R-:W4:Y:S04]  /*78890*/  LDL.LU.64 R6, [R1+0x1bf8] ;  /* 0x001bf80001067983 */ /* 0x008f280000300a00 */
[----:B------:R-:W3:Y:S04]  /*788a0*/  LDL.LU.64 R56, [R1+0x1ae0] ;  /* 0x001ae00001387983 */ /* 0x000ee80000300a00 */
[----:B------:R-:W3:Y:S04]  /*788b0*/  LDL.LU.64 R58, [R1+0x1ae8] ;  /* 0x001ae800013a7983 */ /* 0x000ee80000300a00 */
[----:B------:R-:W3:Y:S04]  /*788c0*/  LDL.LU.64 R36, [R1+0x1a90] ;  /* 0x001a900001247983 */ /* 0x000ee80000300a00 */
[----:B------:R-:W3:Y:S04]  /*788d0*/  LDL.LU.64 R38, [R1+0x1a98] ;  /* 0x001a980001267983 */ /* 0x000ee80000300a00 */
[----:B------:R-:W3:Y:S01]  /*788e0*/  LDL.LU.64 R32, [R1+0x1990] ;  /* 0x0019900001207983 */ /* 0x000ee20000300a00 */
[----:B------:R-:W-:-:S03]  /*788f0*/  IMAD.MOV.U32 R51, RZ, RZ, R0 ;  /* 0x000000ffff337224 */ /* 0x000fc600078e0000 */
[----:B------:R-:W3:Y:S01]  /*78900*/  LDL.LU.64 R34, [R1+0x1998] ;  /* 0x0019980001227983 */ /* 0x000ee20000300a00 */
[----:B------:R-:W-:-:S03]  /*78910*/  IMAD.MOV.U32 R48, RZ, RZ, R2 ;  /* 0x000000ffff307224 */ /* 0x000fc600078e0002 */
[----:B------:R-:W3:Y:S01]  /*78920*/  LDL.LU R53, [R1+0x1bb4] ;  /* 0x001bb40001357983 */ /* 0x000ee20000300800 */
[----:B------:R-:W-:-:S03]  /*78930*/  IMAD.MOV.U32 R49, RZ, RZ, R12 ;  /* 0x000000ffff317224 */ /* 0x000fc600078e000c */
[----:B------:R-:W3:Y:S04]  /*78940*/  LDL.LU R54, [R1+0x1bb0] ;  /* 0x001bb00001367983 */ /* 0x000ee80000300800 */
[----:B------:R-:W3:Y:S04]  /*78950*/  LDL.LU R55, [R1+0x1bbc] ;  /* 0x001bbc0001377983 */ /* 0x000ee80000300800 */
[----:B------:R-:W3:Y:S04]  /*78960*/  LDL.LU R0, [R1+0x1bb8] ;  /* 0x001bb80001007983 */ /* 0x000ee80000300800 */
[----:B------:R-:W3:Y:S04]  /*78970*/  LDL.LU R2, [R1+0x8edc] ;  /* 0x008edc0001027983 */ /* 0x000ee80000300800 */
[----:B------:R-:W3:Y:S01]  /*78980*/  LDL.LU R12, [R1+0x8ed8] ;  /* 0x008ed800010c7983 */ /* 0x000ee20000300800 */
[----:B--2---:R-:W-:-:S15]  /*78990*/  HMMA.16816.F32 R44, R28, R16, R44 ;  /* 0x000000101c2c723c */ /* 0x004fde000000182c */
[----:B------:R-:W-:-:S04]  /*789a0*/  NOP ;  /* 0x0000000000007918 */ /* 0x000fc80000000000 */
[----:B------:R-:W-:Y:S04]  /*789b0*/  STL.64 [R1+0x1de0], R44 ;  /* 0x001de02c01007387 */ /* 0x000fe80000100a00 */
[----:B------:R0:W-:Y:S02]  /*789c0*/  STL.64 [R1+0x1de8], R46 ;  /* 0x001de82e01007387 */ /* 0x0001e40000100a00 */
[----:B0-----:R-:W-:Y:S02]  /*789d0*/  IMAD.MOV.U32 R46, RZ, RZ, R13 ;  /* 0x000000ffff2e7224 */ /* 0x001fe400078e000d */
[----:B------:R-:W3:Y:S01]  /*789e0*/  LDL.LU R13, [R1+0x8ed4] ;  /* 0x008ed400010d7983 */ /* 0x000ee20000300800 */
[----:B------:R-:W-:Y:S01]  /*789f0*/  HMMA.16816.F32 R40, R28, R14, R40 ;  /* 0x0000000e1c28723c */ /* 0x000fe20000001828 */
[----:B------:R-:W-:-:S02]  /*78a00*/  IMAD.MOV.U32 R47, RZ, RZ, R3 ;  /* 0x000000ffff2f7224 */ /* 0x000fc400078e0003 */
[----:B------:R-:W2:-:S15]  /*78a10*/  LDL.LU R3, [R1+0x8ed0] ;  /* 0x008ed00001037983 */ /* 0x000e9e0000300800 */
[----:B------:R-:W-:Y:S01]  /*78a20*/  NOP ;  /* 0x0000000000007918 */ /* 0x000fe20000000000 */
[----:B------:R-:W-:Y:S04]  /*78a30*/  STL.64 [R1+0x1dd0], R40 ;  /* 0x001dd02801007387 */ /* 0x000fe80000100a00 */
[----:B------:R0:W-:Y:S04]  /*78a40*/  STL.64 [R1+0x1dd8], R42 ;  /* 0x001dd82a01007387 */ /* 0x0001e80000100a00 */
[----:B0-----:R-:W2:Y:S04]  /*78a50*/  LDL.LU.64 R42, [R1+0x8ec8] ;  /* 0x008ec800012a7983 */ /* 0x001ea80000300a00 */
[----:B------:R-:W2:Y:S04]  /*78a60*/  LDL.LU R41, [R1+0x8ec0] ;  /* 0x008ec00001297983 */ /* 0x000ea80000300800 */
[----:B------:R-:W2:Y:S04]  /*78a70*/  LDL R44, [R1+0x18] ;  /* 0x00001800012c7983 */ /* 0x000ea80000100800 */
[----:B------:R-:W2:Y:S01]  /*78a80*/  LDL R45, [R1+0x1c] ;  /* 0x00001c00012d7983 */ /* 0x000ea20000100800 */
        /* <DEDUP_REMOVED lines=10> */
[----:B0-----:R-:W3:Y:S04]  /*78b30*/  LDL.LU.64 R6, [R1+0x8ea8] ;  /* 0x008ea80001067983 */ /* 0x001ee80000300a00 */
[----:B------:R-:W4:Y:S04]  /*78b40*/  LDL.LU.64 R4, [R1+0x8ea0] ;  /* 0x008ea00001047983 */ /* 0x000f280000300a00 */
[----:B------:R0:W-:Y:S04]  /*78b50*/  STL.64 [R1+0x1da0], R56 ;  /* 0x001da03801007387 */ /* 0x0001e80000100a00 */
[----:B------:R1:W-:Y:S04]  /*78b60*/  STL.64 [R1+0x1da8], R58 ;  /* 0x001da83a01007387 */ /* 0x0003e80000100a00 */
[----:B0-----:R-:W4:Y:S04]  /*78b70*/  LDL.LU.64 R56, [R1+0x1930] ;  /* 0x0019300001387983 */ /* 0x001f280000300a00 */
[----:B-1----:R-:W4:Y:S04]  /*78b80*/  LDL.LU.64 R58, [R1+0x1938] ;  /* 0x00193800013a7983 */ /* 0x002f280000300a00 */
[----:B------:R-:W-:Y:S04]  /*78b90*/  STL.64 [R1+0x8e18], R10 ;  /* 0x008e180a01007387 */ /* 0x000fe80000100a00 */
[----:B------:R4:W-:Y:S01]  /*78ba0*/  STL.64 [R1+0x8e10], R8 ;  /* 0x008e100801007387 */ /* 0x0009e20000100a00 */
[----:B--2---:R-:W-:Y:S01]  /*78bb0*/  IMAD R52, R52, 0x100, R41 ;  /* 0x0000010034347824 */ /* 0x004fe200078e0229 */
[C---:B---3--:R-:W-:Y:S08]  /*78bc0*/  HMMA.16816.F32 R36, R28.reuse, R6, R36 ;  /* 0x000000061c24723c */ /* 0x048ff00000001824 */
[C---:B----4-:R-:W-:Y:S01]  /*78bd0*/  HMMA.16816.F32 R8, R28.reuse, R4, R32 ;  /* 0x000000041c08723c */ /* 0x050fe20000001820 */
[----:B------:R-:W-:Y:S10]  /*78be0*/  STL.64 [R1+0x8e08], R6 ;  /* 0x008e080601007387 */ /* 0x000ff40000100a00 */
[----:B------:R-:W-:Y:S04]  /*78bf0*/  STL.64 [R1+0x1d90], R36 ;  /* 0x001d902401007387 */ /* 0x000fe80000100a00 */
[----:B------:R-:W-:Y:S01]  /*78c00*/  STL.64 [R1+0x1d98], R38 ;  /* 0x001d982601007387 */ /* 0x000fe20000100a00 */
[----:B------:R-:W-:Y:S03]  /*78c10*/  HMMA.16816.F32 R56, R28, R2, R56 ;  /* 0x000000021c38723c */ /* 0x000fe60000001838 */
[----:B------:R0:W-:Y:S04]  /*78c20*/  STL.64 [R1+0x8e00], R4 ;  /* 0x008e000401007387 */ /* 0x0001e80000100a00 */
[----:B------:R1:W-:Y:S04]  /*78c30*/  STL.64 [R1+0x1d80], R8 ;  /* 0x001d800801007387 */ /* 0x0003e80000100a00 */
[----:B------:R2:W-:Y:S01]  /*78c40*/  STL.64 [R1+0x1d88], R10 ;  /* 0x001d880a01007387 */ /* 0x0005e20000100a00 */
[----:B0-----:R-:W-:-:S03]  /*78c50*/  IMAD R5, R43, 0x100, R42 ;  /* 0x000001002b057824 */ /* 0x001fc600078e022a */
[----:B------:R-:W3:Y:S04]  /*78c60*/  LDL.LU.64 R40, [R1+0x1920] ;  /* 0x0019200001287983 */ /* 0x000ee80000300a00 */
[----:B------:R-:W3:Y:S04]  /*78c70*/  LDL.LU.64 R42, [R1+0x1928] ;  /* 0x00192800012a7983 */ /* 0x000ee80000300a00 */
[----:B------:R-:W4:Y:S04]  /*78c80*/  LDL.LU.64 R36, [R1+0x18f0] ;  /* 0x0018f00001247983 */ /* 0x000f280000300a00 */
[----:B------:R-:W4:Y:S04]  /*78c90*/  LDL.LU.64 R38, [R1+0x18f8] ;  /* 0x0018f80001267983 */ /* 0x000f280000300a00 */
[----:B------:R-:W4:Y:S04]  /*78ca0*/  LDL.LU.64 R32, [R1+0x18c0] ;  /* 0x0018c00001207983 */ /* 0x000f280000300a00 */
[----:B------:R-:W4:Y:S04]  /*78cb0*/  LDL.LU.64 R34, [R1+0x18c8] ;  /* 0x0018c80001227983 */ /* 0x000f280000300a00 */
[----:B-1----:R-:W4:Y:S04]  /*78cc0*/  LDL.LU.64 R8, [R1+0x18a0] ;  /* 0x0018a00001087983 */ /* 0x002f280000300a00 */
[----:B--2---:R-:W2:Y:S04]  /*78cd0*/  LDL.LU.64 R10, [R1+0x18a8] ;  /* 0x0018a800010a7983 */ /* 0x004ea80000300a00 */
[----:B------:R0:W-:Y:S04]  /*78ce0*/  STL.64 [R1+0x1d40], R56 ;  /* 0x001d403801007387 */ /* 0x0001e80000100a00 */
[----:B------:R1:W-:Y:S04]  /*78cf0*/  STL.64 [R1+0x1d48], R58 ;  /* 0x001d483a01007387 */ /* 0x0003e80000100a00 */
[----:B0-----:R-:W2:Y:S04]  /*78d00*/  LDL.LU.64 R56, [R1+0x1880] ;  /* 0x0018800001387983 */ /* 0x001ea80000300a00 */
[----:B-1----:R-:W2:Y:S01]  /*78d10*/  LDL.LU.64 R58, [R1+0x1888] ;  /* 0x00188800013a7983 */ /* 0x002ea20000300a00 */
[----:B------:R-:W-:-:S02]  /*78d20*/  IMAD R4, R54, 0x100, R53 ;  /* 0x0000010036047824 */ /* 0x000fc400078e0235 */
[----:B------:R-:W-:Y:S01]  /*78d30*/  IMAD R0, R0, 0x100, R55 ;  /* 0x0000010000007824 */ /* 0x000fe200078e0237 */
[----:B------:R-:W-:Y:S02]  /*78d40*/  F2FP.F16.E5M2.UNPACK_B R28, R52 ;  /* 0x00000034ff1c723e */ /* 0x000fe400020004ff */
[----:B------:R-:W-:Y:S01]  /*78d50*/  F2FP.F16.E5M2.UNPACK_B R29, R5 ;  /* 0x00000005ff1d723e */ /* 0x000fe200020004ff */
[----:B------:R-:W2:Y:S01]  /*78d60*/  LDL.LU.64 R52, [R1+0x1850] ;  /* 0x0018500001347983 */ /* 0x000ea20000300a00 */
[----:B------:R-:W-:Y:S02]  /*78d70*/  F2FP.F16.E5M2.UNPACK_B R30, R4 ;  /* 0x00000004ff1e723e */ /* 0x000fe400020004ff */
[----:B------:R-:W-:Y:S01]  /*78d80*/  F2FP.F16.E5M2.UNPACK_B R31, R0 ;  /* 0x00000000ff1f723e */ /* 0x000fe200020004ff */
[----:B------:R-:W2:Y:S04]  /*78d90*/  LDL.LU.64 R54, [R1+0x1858] ;  /* 0x0018580001367983 */ /* 0x000ea80000300a00 */
[----:B------:R-:W2:Y:S04]  /*78da0*/  LDL.LU.64 R4, [R1+0x1820] ;  /* 0x0018200001047983 */ /* 0x000ea80000300a00 */
[----:B------:R-:W2:Y:S01]  /*78db0*/  LDL.LU.64 R6, [R1+0x1828] ;  /* 0x0018280001067983 */ /* 0x000ea20000300a00 */
[C---:B---3--:R-:W-:Y:S08]  /*78dc0*/  HMMA.16816.F32 R40, R28.reuse, R44, R40 ;  /* 0x0000002c1c28723c */ /* 0x048ff00000001828 */
[C---:B----4-:R-:W-:Y:S08]  /*78dd0*/  HMMA.16816.F32 R36, R28.reuse, R46, R36 ;  /* 0x0000002e1c24723c */ /* 0x050ff00000001824 */
[C---:B------:R-:W-:Y:S08]  /*78de0*/  HMMA.16816.F32 R32, R28.reuse, R48, R32 ;  /* 0x000000301c20723c */ /* 0x040ff00000001820 */
[C---:B--2---:R-:W-:Y:S01]  /*78df0*/  HMMA.16816.F32 R8, R28.reuse, R50, R8 ;  /* 0x000000321c08723c */ /* 0x044fe20000001808 */
[----:B------:R-:W-:Y:S04]  /*78e00*/  STL.64 [R1+0x1d70], R40 ;  /* 0x001d702801007387 */ /* 0x000fe80000100a00 */
[----:B------:R0:W-:Y:S04]  /*78e10*/  STL.64 [R1+0x1d78], R42 ;  /* 0x001d782a01007387 */ /* 0x0001e80000100a00 */
[----:B0-----:R-:W2:Y:S01]  /*78e20*/  LDL.LU.64 R42, [R1+0x8e98] ;  /* 0x008e9800012a7983 */ /* 0x001ea20000300a00 */
[C---:B------:R-:W-:Y:S03]  /*78e30*/  HMMA.16816.F32 R56, R28.reuse, R60, R56 ;  /* 0x0000003c1c38723c */ /* 0x040fe60000001838 */
[----:B------:R-:W3:Y:S04]  /*78e40*/  LDL.LU.64 R40, [R1+0x8e90] ;  /* 0x008e900001287983 */ /* 0x000ee80000300a00 */
[----:B------:R0:W-:Y:S04]  /*78e50*/  STL.64 [R1+0x1d60], R36 ;  /* 0x001d602401007387 */ /* 0x0001e80000100a00 */
[----:B------:R1:W-:Y:S04]  /*78e60*/  STL.64 [R1+0x1d68], R38 ;  /* 0x001d682601007387 */ /* 0x0003e80000100a00 */
        /* <DEDUP_REMOVED lines=12> */
[----:B------:R-:W2:Y:S04]  /*78f30*/  LDL.LU.64 R8, [R1+0x1720] ;  /* 0x0017200001087983 */ /* 0x000ea80000300a00 */
[----:B------:R-:W2:Y:S04]  /*78f40*/  LDL.LU.64 R10, [R1+0x1728] ;  /* 0x00172800010a7983 */ /* 0x000ea80000300a00 */
[----:B------:R-:W-:Y:S04]  /*78f50*/  STL.64 [R1+0x1d10], R56 ;  /* 0x001d103801007387 */ /* 0x000fe80000100a00 */
[----:B------:R0:W-:Y:S04]  /*78f60*/  STL.64 [R1+0x1d18], R58 ;  /* 0x001d183a01007387 */ /* 0x0001e80000100a00 */
[----:B0-----:R-:W2:Y:S04]  /*78f70*/  LDL.LU.64 R58, [R1+0x8e88] ;  /* 0x008e8800013a7983 */ /* 0x001ea80000300a00 */
[----:B------:R-:W3:Y:S01]  /*78f80*/  LDL.LU.64 R56, [R1+0x8e80] ;  /* 0x008e800001387983 */ /* 0x000ee20000300a00 */
[----:B--2---:R-:W-:-:S15]  /*78f90*/  HMMA.16816.F32 R52, R28, R58, R52 ;  /* 0x0000003a1c34723c */ /* 0x004fde0000001834 */
[----:B------:R-:W-:-:S04]  /*78fa0*/  NOP ;  /* 0x0000000000007918 */ /* 0x000fc80000000000 */
[----:B------:R-:W-:Y:S04]  /*78fb0*/  STL.64 [R1+0x1d00], R52 ;  /* 0x001d003401007387 */ /* 0x000fe80000100a00 */
[----:B------:R0:W-:Y:S04]  /*78fc0*/  STL.64 [R1+0x1d08], R54 ;  /* 0x001d083601007387 */ /* 0x0001e80000100a00 */
[----:B0-----:R-:W4:Y:S04]  /*78fd0*/  LDL.LU.64 R54, [R1+0x8e78] ;  /* 0x008e780001367983 */ /* 0x001f280000300a00 */
[----:B------:R-:W2:Y:S01]  /*78fe0*/  LDL.LU.64 R52, [R1+0x8e70] ;  /* 0x008e700001347983 */ /* 0x000ea20000300a00 */
[----:B---3--:R-:W-:-:S15]  /*78ff0*/  HMMA.16816.F32 R4, R28, R56, R4 ;  /* 0x000000381c04723c */ /* 0x008fde0000001804 */
[----:B------:R-:W-:-:S04]  /*79000*/  NOP ;  /* 0x0000000000007918 */ /* 0x000fc80000000000 */
[----:B------:R0:W-:Y:S04]  /*79010*/  STL.64 [R1+0x1cf0], R4 ;  /* 0x001cf00401007387 */ /* 0x0001e80000100a00 */
[----:B------:R1:W-:Y:S04]  /*79020*/  STL.64 [R1+0x1cf8], R6 ;  /* 0x001cf80601007387 */ /* 0x0003e80000100a00 */
[----:B0-----:R-:W3:Y:S04]  /*79030*/  LDL.LU.64 R4, [R1+0x1700] ;  /* 0x0017000001047983 */ /* 0x001ee80000300a00 */
[----:B-1----:R-:W3:Y:S04]  /*79040*/  LDL.LU.64 R6, [R1+0x1708] ;  /* 0x0017080001067983 */ /* 0x002ee80000300a00 */
[----:B------:R-:W-:Y:S04]  /*79050*/  STL.64 [R1+0x8df8], R58 ;  /* 0x008df83a01007387 */ /* 0x000fe80000100a00 */
[----:B------:R0:W-:Y:S04]  /*79060*/  STL.64 [R1+0x8df0], R56 ;  /* 0x008df03801007387 */ /* 0x0001e80000100a00 */
[----:B0-----:R-:W3:Y:S04]  /*79070*/  LDL.LU.64 R56, [R1+0x17a0] ;  /* 0x0017a00001387983 */ /* 0x001ee80000300a00 */
[----:B------:R-:W3:Y:S01]  /*79080*/  LDL.LU.64 R58, [R1+0x17a8] ;  /* 0x0017a800013a7983 */ /* 0x000ee20000300a00 */
[C---:B----4-:R-:W-:Y:S08]  /*79090*/  HMMA.16816.F32 R44, R28.reuse, R54, R44 ;  /* 0x000000361c2c723c */ /* 0x050ff0000000182c */
[C---:B--2---:R-:W-:Y:S11]  /*790a0*/  HMMA.16816.F32 R48, R28.reuse, R52, R48 ;  /* 0x000000341c30723c */ /* 0x044ff60000001830 */
        /* <DEDUP_REMOVED lines=9> */
[----:B------:R3:W-:Y:S01]  /*79140*/  STL.64 [R1+0x8dd0], R52 ;  /* 0x008dd03401007387 */ /* 0x0007e20000100a00 */
[C---:B--2---:R-:W-:Y:S08]  /*79150*/  HMMA.16816.F32 R32, R28.reuse, R46, R32 ;  /* 0x0000002e1c20723c */ /* 0x044ff00000001820 */
[C---:B---3--:R-:W-:Y:S08]  /*79160*/  HMMA.16816.F32 R52, R28.reuse, R50, R56 ;  /* 0x000000321c34723c */ /* 0x048ff00000001838 */
[C---:B----4-:R-:W-:Y:S01]  /*79170*/  HMMA.16816.F32 R36, R28.reuse, R48, R36 ;  /* 0x000000301c24723c */ /* 0x050fe20000001824 */
        /* <DEDUP_REMOVED lines=47> */
[----:B------:R-:W4:Y:S01]  /*79470*/  LDL.LU.64 R32, [R1+0x8e30] ;  /* 0x008e300001207983 */ /* 0x000f220000300a00 */
[----:B--2---:R-:W-:Y:S03]  /*79480*/  HMMA.16816.F32 R40, R28, R36, R40 ;  /* 0x000000241c28723c */ /* 0x004fe60000001828 */
[----:B------:R-:W-:Y:S04]  /*79490*/  STL.64 [R1+0x8db8], R38 ;  /* 0x008db82601007387 */ /* 0x000fe80000100a00 */
[----:B------:R-:W-:-:S12]  /*794a0*/  STL.64 [R1+0x8db0], R36 ;  /* 0x008db02401007387 */ /* 0x000fd80000100a00 */
[----:B------:R-:W-:Y:S04]  /*794b0*/  STL.64 [R1+0x1c50], R40 ;  /* 0x001c502801007387 */ /* 0x000fe80000100a00 */
[----:B------:R4:W-:Y:S01]  /*794c0*/  STL.64 [R1+0x1c58], R42 ;  /* 0x001c582a01007387 */ /* 0x0009e20000100a00 */
[C---:B------:R-:W-:Y:S08]  /*794d0*/  HMMA.16816.F32 R8, R28.reuse, R22, R8 ;  /* 0x000000161c08723c */ /* 0x040ff00000001808 */
[C---:B---3--:R-:W-:Y:S08]  /*794e0*/  HMMA.16816.F32 R4, R28.reuse, R20, R4 ;  /* 0x000000141c04723c */ /* 0x048ff00000001804 */
[C---:B----4-:R-:W-:Y:S08]  /*794f0*/  HMMA.16816.F32 R40, R28.reuse, R34, R56 ;  /* 0x000000221c28723c */ /* 0x050ff00000001838 */
[C---:B------:R-:W-:Y:S01]  /*79500*/  HMMA.16816.F32 R36, R28.reuse, R32, R52 ;  /* 0x000000201c24723c */ /* 0x040fe20000001834 */
[----:B------:R-:W-:Y:S10]  /*79510*/  STL.64 [R1+0x8d98], R34 ;  /* 0x008d982201007387 */ /* 0x000ff40000100a00 */
[----:B------:R-:W-:Y:S04]  /*79520*/  STL.64 [R1+0x1c40], R40 ;  /* 0x001c402801007387 */ /* 0x000fe80000100a00 */
[----:B------:R-:W-:Y:S04]  /*79530*/  STL.64 [R1+0x1c48], R42 ;  /* 0x001c482a01007387 */ /* 0x000fe80000100a00 */
[----:B------:R0:W-:Y:S04]  /*79540*/  STL.64 [R1+0x8d90], R32 ;  /* 0x008d902001007387 */ /* 0x0001e80000100a00 */
[----:B------:R-:W-:Y:S04]  /*79550*/  STL.64 [R1+0x1c30], R36 ;  /* 0x001c302401007387 */ /* 0x000fe80000100a00 */
[----:B------:R1:W-:Y:S01]  /*79560*/  STL.64 [R1+0x1c38], R38 ;  /* 0x001c382601007387 */ /* 0x0003e20000100a00 */
[C---:B0-----:R-:W-:Y:S08]  /*79570*/  HMMA.16816.F32 R32, R28.reuse, R24, R44 ;  /* 0x000000181c20723c */ /* 0x041ff0000000182c */
[----:B-1----:R-:W-:Y:S01]  /*79580*/  HMMA.16816.F32 R36, R28, R26, R48 ;  /* 0x0000001a1c24723c */ /* 0x002fe20000001830 */
[----:B------:R-:W-:-:S15]  /*79590*/  STL.64 [R1+0x8da8], R26 ;  /* 0x008da81a01007387 */ /* 0x000fde0000100a00 */
[----:B------:R-:W-:-:S03]  /*795a0*/  NOP ;  /* 0x0000000000007918 */ /* 0x000fc60000000000 */
        /* <DEDUP_REMOVED lines=8> */
[----:B-1----:R-:W2:Y:S04]  /*79630*/  LDL.LU.64 R34, [R1+0x1438] ;  /* 0x0014380001227983 */ /* 0x002ea80000300a00 */
        /* <DEDUP_REMOVED lines=20> */
[C---:B--2---:R-:W-:Y:S03]  /*79780*/  HMMA.16816.F32 R56, R28.reuse, R18, R32 ;  /* 0x000000121c38723c */ /* 0x044fe60000001820 */
[----:B------:R-:W2:Y:S05]  /*79790*/  LDL.LU.64 R32, [R1+0x13d0] ;  /* 0x0013d00001207983 */ /* 0x000eaa0000300a00 */
[C---:B------:R-:W-:Y:S08]  /*797a0*/  HMMA.16816.F32 R24, R28.reuse, R16, R24 ;  /* 0x000000101c18723c */ /* 0x040ff00000001818 */
[C---:B------:R-:W-:Y:S03]  /*797b0*/  HMMA.16816.F32 R40, R28.reuse, R14, R40 ;  /* 0x0000000e1c28723c */ /* 0x040fe60000001828 */
[----:B------:R-:W-:Y:S05]  /*797c0*/  STL.64 [R1+0x1be0], R56 ;  /* 0x001be03801007387 */ /* 0x000fea0000100a00 */
[C---:B---3--:R-:W-:Y:S01]  /*797d0*/  HMMA.16816.F32 R8, R28.reuse, R12, R8 ;  /* 0x0000000c1c08723c */ /* 0x048fe20000001808 */
[----:B------:R-:W-:Y:S04]  /*797e0*/  STL.64 [R1+0x1be8], R58 ;  /* 0x001be83a01007387 */ /* 0x000fe80000100a00 */
[----:B------:R-:W2:Y:S04]  /*797f0*/  LDL.LU.64 R34, [R1+0x13d8] ;  /* 0x0013d80001227983 */ /* 0x000ea80000300a00 */
[----:B------:R0:W-:Y:S04]  /*79800*/  STL.64 [R1+0x1bd0], R24 ;  /* 0x001bd01801007387 */ /* 0x0001e80000100a00 */
[----:B------:R1:W-:Y:S04]  /*79810*/  STL.64 [R1+0x1bd8], R26 ;  /* 0x001bd81a01007387 */ /* 0x0003e80000100a00 */
[----:B0-----:R-:W3:Y:S04]  /*79820*/  LDL.LU.64 R24, [R1+0x13c0] ;  /* 0x0013c00001187983 */ /* 0x001ee80000300a00 */
[----:B-1----:R-:W3:Y:S04]  /*79830*/  LDL.LU.64 R26, [R1+0x13c8] ;  /* 0x0013c800011a7983 */ /* 0x002ee80000300a00 */
[----:B------:R-:W2:Y:S04]  /*79840*/  LDL R54, [R1+0x18] ;  /* 0x0000180001367983 */ /* 0x000ea80000100800 */
[----:B------:R-:W2:Y:S04]  /*79850*/  LDL R55, [R1+0x1c] ;  /* 0x00001c0001377983 */ /* 0x000ea80000100800 */
[----:B------:R-:W2:Y:S04]  /*79860*/  LDL.64 R56, [R1+0x10] ;  /* 0x0000100001387983 */ /* 0x000ea80000100a00 */
[----:B------:R-:W2:Y:S04]  /*79870*/  LDL.64 R58, [R1+0x8] ;  /* 0x00000800013a7983 */ /* 0x000ea80000100a00 */
[----:B------:R-:W-:Y:S04]  /*79880*/  STL.64 [R1+0x1bc0], R40 ;  /* 0x001bc02801007387 */ /* 0x000fe80000100a00 */
[----:B------:R0:W-:Y:S04]  /*79890*/  STL.64 [R1+0x1bc8], R42 ;  /* 0x001bc82a01007387 */ /* 0x0001e80000100a00 */
[----:B0-----:R-:W2:Y:S04]  /*798a0*/  LDL.LU.64 R42, [R1+0x8e28] ;  /* 0x008e2800012a7983 */ /* 0x001ea80000300a00 */
[----:B------:R-:W2:Y:S04]  /*798b0*/  LDL.LU.64 R40, [R1+0x8e20] ;  /* 0x008e200001287983 */ /* 0x000ea80000300a00 */
[----:B------:R-:W-:Y:S04]  /*798c0*/  STL.64 [R1+0x1bb0], R8 ;  /* 0x001bb00801007387 */ /* 0x000fe80000100a00 */
[----:B------:R0:W-:Y:S04]  /*798d0*/  STL.64 [R1+0x1bb8], R10 ;  /* 0x001bb80a01007387 */ /* 0x0001e80000100a00 */
[----:B0-----:R-:W4:Y:S04]  /*798e0*/  LDL.LU.64 R10, [R1+0x8e18] ;  /* 0x008e1800010a7983 */ /* 0x001f280000300a00 */
        /* <DEDUP_REMOVED lines=8> */
[----:B------:R-:W-:Y:S04]  /*79970*/  STL [R1+0x8d88], R10 ;  /* 0x008d880a01007387 */ /* 0x000fe80000100800 */
[----:B------:R-:W-:-:S12]  /*79980*/  STL [R1+0x8d84], R11 ;  /* 0x008d840b01007387 */ /* 0x000fd80000100800 */
[----:B------:R0:W-:Y:S04]  /*79990*/  STL.64 [R1+0x1b90], R44 ;  /* 0x001b902c01007387 */ /* 0x0001e80000100a00 */
[----:B------:R1:W-:Y:S04]  /*799a0*/  STL.64 [R1+0x1b98], R46 ;  /* 0x001b982e01007387 */ /* 0x0003e80000100a00 */
[----:B0-----:R-:W2:Y:S04]  /*799b0*/  LDL.LU.64 R44, [R1+0x13b0] ;  /* 0x0013b000012c7983 */ /* 0x001ea80000300a00 */
[----:B-1----:R-:W2:Y:S04]  /*799c0*/  LDL.LU.64 R46, [R1+0x13b8] ;  /* 0x0013b800012e7983 */ /* 0x002ea80000300a00 */
[----:B------:R-:W2:Y:S04]  /*799d0*/  LDL.64 R50, [R1] ;  /* 0x0000000001327983 */ /* 0x000ea80000100a00 */
[----:B------:R-:W-:Y:S04]  /*799e0*/  STL [R1+0x8d80], R8 ;  /* 0x008d800801007387 */ /* 0x000fe80000100800 */
[----:B------:R3:W-:Y:S01]  /*799f0*/  STL [R1+0x8d7c], R9 ;  /* 0x008d7c0901007387 */ /* 0x0007e20000100800 */
[C---:B----4-:R-:W-:Y:S08]  /*79a00*/  HMMA.16816.F32 R32, R28.reuse, R6, R32 ;  /* 0x000000061c20723c */ /* 0x050ff00000001820 */
[----:B---3--:R-:W-:Y:S11]  /*79a10*/  HMMA.16816.F32 R8, R28, R4, R24 ;  /* 0x000000041c08723c */ /* 0x008ff60000001818 */
[----:B------:R0:W-:Y:S04]  /*79a20*/  STL.64 [R1+0x1b80], R32 ;  /* 0x001b802001007387 */ /* 0x0001e80000100a00 */
[----:B------:R1:W-:Y:S04]  /*79a30*/  STL.64 [R1+0x1b88], R34 ;  /* 0x001b882201007387 */ /* 0x0003e80000100a00 */
[----:B0-----:R-:W3:Y:S04]  /*79a40*/  LDL.LU.64 R32, [R1+0x13a0] ;  /* 0x0013a00001207983 */ /* 0x001ee80000300a00 */
[----:B-1----:R-:W3:Y:S04]  /*79a50*/  LDL.LU.64 R34, [R1+0x13a8] ;  /* 0x0013a80001227983 */ /* 0x002ee80000300a00 */
[----:B------:R0:W-:Y:S04]  /*79a60*/  STL.64 [R1+0x1b70], R8 ;  /* 0x001b700801007387 */ /* 0x0001e80000100a00 */
[----:B------:R1:W-:Y:S04]  /*79a70*/  STL.64 [R1+0x1b78], R10 ;  /* 0x001b780a01007387 */ /* 0x0003e80000100a00 */
[----:B0-----:R-:W4:Y:S04]  /*79a80*/  LDL.LU.64 R8, [R1+0x1390] ;  /* 0x0013900001087983 */ /* 0x001f280000300a00 */
[----:B-1----:R-:W4:Y:S04]  /*79a90*/  LDL.LU.64 R10, [R1+0x1398] ;  /* 0x00139800010a7983 */ /* 0x002f280000300a00 */
[----:B------:R-:W-:Y:S04]  /*79aa0*/  STL.64 [R1+0x8d70], R6 ;  /* 0x008d700601007387 */ /* 0x000fe80000100a00 */
[----:B------:R2:W-:Y:S04]  /*79ab0*/  STL.64 [R1+0x8d68], R4 ;  /* 0x008d680401007387 */ /* 0x0005e80000100a00 */
[----:B------:R-:W4:Y:S04]  /*79ac0*/  LDL.LU.64 R24, [R1+0x1380] ;  /* 0x0013800001187983 */ /* 0x000f280000300a00 */
[----:B------:R-:W4:Y:S01]  /*79ad0*/  LDL.LU.64 R26, [R1+0x1388] ;  /* 0x00138800011a7983 */ /* 0x000f220000300a00 */
[----:B------:R-:W-:-:S02]  /*79ae0*/  IMAD R38, R38, 0x100, R37 ;  /* 0x0000010026267824 */ /* 0x000fc400078e0225 */
[----:B------:R-:W-:Y:S02]  /*79af0*/  IMAD R37, R48, 0x100, R39 ;  /* 0x0000010030257824 */ /* 0x000fe400078e0227 */
[----:B------:R-:W-:Y:S02]  /*79b00*/  IMAD R36, R52, 0x100, R49 ;  /* 0x0000010034247824 */ /* 0x000fe400078e0231 */
[----:B------:R-:W-:Y:S01]  /*79b10*/  IMAD R0, R0, 0x100, R53 ;  /* 0x0000010000007824 */ /* 0x000fe200078e0235 */
[----:B--2---:R-:W-:Y:S01]  /*79b20*/  HMMA.16816.F32 R4, R28, R2, R44 ;  /* 0x000000021c04723c */ /* 0x004fe2000000182c */
[----:B------:R-:W-:Y:S02]  /*79b30*/  F2FP.F16.E5M2.UNPACK_B R28, R38 ;  /* 0x00000026ff1c723e */ /* 0x000fe400020004ff */
[----:B------:R-:W-:Y:S02]  /*79b40*/  F2FP.F16.E5M2.UNPACK_B R29, R37 ;  /* 0x00000025ff1d723e */ /* 0x000fe400020004ff */
[----:B------:R-:W-:-:S02]  /*79b50*/  F2FP.F16.E5M2.UNPACK_B R30, R36 ;  /* 0x00000024ff1e723e */ /* 0x000fc400020004ff */
[----:B------:R-:W-:Y:S01]  /*79b60*/  F2FP.F16.E5M2.UNPACK_B R31, R0 ;  /* 0x00000000ff1f723e */ /* 0x000fe200020004ff */
[----:B------:R-:W-:Y:S04]  /*79b70*/  STL [R1+0x8d8c], R2 ;  /* 0x008d8c0201007387 */ /* 0x000fe80000100800 */
[----:B------:R-:W-:Y:S07]  /*79b80*/  STL [R1+0x8d78], R3 ;  /* 0x008d780301007387 */ /* 0x000fee0000100800 */
[----:B------:R0:W-:Y:S04]  /*79b90*/  STL.64 [R1+0x1b50], R4 ;  /* 0x001b500401007387 */ /* 0x0001e80000100a00 */
[----:B------:R1:W-:Y:S04]  /*79ba0*/  STL.64 [R1+0x1b58], R6 ;  /* 0x001b580601007387 */ /* 0x0003e80000100a00 */
[----:B0-----:R-:W2:Y:S04]  /*79bb0*/  LDL.LU.64 R4, [R1+0x1370] ;  /* 0x0013700001047983 */ /* 0x001ea80000300a00 */
[----:B-1----:R-:W2:Y:S01]  /*79bc0*/  LDL.LU.64 R6, [R1+0x1378] ;  /* 0x0013780001067983 */ /* 0x002ea20000300a00 */
[----:B------:R-:W-:Y:S01]  /*79bd0*/  IMAD.MOV.U32 R3, RZ, RZ, R57 ;  /* 0x000000ffff037224 */ /* 0x000fe200078e0039 */
[C---:B---3--:R-:W-:Y:S08]  /*79be0*/  HMMA.16816.F32 R36, R28.reuse, R54, R32 ;  /* 0x000000361c24723c */ /* 0x048ff00000001820 */
[C---:B----4-:R-:W-:Y:S11]  /*79bf0*/  HMMA.16816.F32 R32, R28.reuse, R56, R8 ;  /* 0x000000381c20723c */ /* 0x050ff60000001808 */
[----:B------:R0:W-:Y:S01]  /*79c00*/  STL.64 [R1+0x1b60], R36 ;  /* 0x001b602401007387 */ /* 0x0001e20000100a00 */
[----:B------:R-:W-:Y:S03]  /*79c10*/  HMMA.16816.F32 R24, R28, R58, R24 ;  /* 0x0000003a1c18723c */ /* 0x000fe60000001818 */
[----:B------:R1:W-:Y:S01]  /*79c20*/  STL.64 [R1+0x1b68], R38 ;  /* 0x001b682601007387 */ /* 0x0003e20000100a00 */
[----:B------:R-:W-:-:S03]  /*79c30*/  IMAD.MOV.U32 R9, RZ, RZ, R56 ;  /* 0x000000ffff097224 */ /* 0x000fc600078e0038 */
[----:B------:R3:W-:Y:S01]  /*79c40*/  STL.64 [R1+0x1b40], R32 ;  /* 0x001b402001007387 */ /* 0x0007e20000100a00 */
[----:B------:R-:W-:-:S03]  /*79c50*/  IMAD.MOV.U32 R11, RZ, RZ, R58 ;  /* 0x000000ffff0b7224 */ /* 0x000fc600078e003a */
[----:B------:R4:W-:Y:S01]  /*79c60*/  STL.64 [R1+0x1b48], R34 ;  /* 0x001b482201007387 */ /* 0x0009e20000100a00 */
[----:B------:R-:W-:-:S07]  /*79c70*/  IMAD.MOV.U32 R8, RZ, RZ, R59 ;  /* 0x000000ffff087224 */ /* 0x000fce00078e003b */
[----:B------:R0:W-:Y:S04]  /*79c80*/  STL.64 [R1+0x1b30], R24 ;  /* 0x001b301801007387 */ /* 0x0001e80000100a00 */
[----:B------:R0:W-:Y:S04]  /*79c90*/  STL.64 [R1+0x1b38], R26 ;  /* 0x001b381a01007387 */ /* 0x0001e80000100a00 */
[----:B------:R-:W4:Y:S04]  /*79ca0*/  LDL.LU.64 R56, [R1+0x1360] ;  /* 0x0013600001387983 */ /* 0x000f280000300a00 */
[----:B------:R-:W4:Y:S04]  /*79cb0*/  LDL.LU.64 R58, [R1+0x1368] ;  /* 0x00136800013a7983 */ /* 0x000f280000300a00 */
[----:B------:R-:W4:Y:S04]  /*79cc0*/  LDL.LU.64 R44, [R1+0x1350] ;  /* 0x00135000012c7983 */ /* 0x000f280000300a00 */
[----:B------:R-:W4:Y:S01]  /*79cd0*/  LDL.LU.64 R46, [R1+0x1358] ;  /* 0x00135800012e7983 */ /* 0x000f220000300a00 */
[----:B--2---:R-:W-:Y:S03]  /*79ce0*/  HMMA.16816.F32 R4, R28, R50, R4 ;  /* 0x000000321c04723c */ /* 0x004fe60000001804 */
[----:B------:R-:W2:Y:S01]  /*79cf0*/  LDL.LU.64 R52, [R1+0x1340] ;  /* 0x0013400001347983 */ /* 0x000ea20000300a00 */
[----:B------:R-:W-:-:S03]  /*79d00*/  IMAD.MOV.U32 R2, RZ, RZ, R50 ;  /* 0x000000ffff027224 */ /* 0x000fc600078e0032 */
[----:B------:R-:W2:Y:S01]  /*79d10*/  LDL.LU.64 R54, [R1+0x1348] ;  /* 0x0013480001367983 */ /* 0x000ea20000300a00 */
[----:B------:R-:W-:-:S11]  /*79d20*/  IMAD.MOV.U32 R10, RZ, RZ, R51 ;  /* 0x000000ffff0a7224 */ /* 0x000fd600078e0033 */
        /* <DEDUP_REMOVED lines=10> */
[----:B------:R-:W2:Y:S04]  /*79dd0*/  LDL.LU.64 R4, [R1+0x12e0] ;  /* 0x0012e00001047983 */ /* 0x000ea80000300a00 */
[----:B------:R-:W2:Y:S01]  /*79de0*/  LDL.LU.64 R6, [R1+0x12e8] ;  /* 0x0012e80001067983 */ /* 0x000ea20000300a00 */
[----:B------:R-:W-:-:S15]  /*79df0*/  HMMA.16816.F32 R56, R28, R60, R56 ;  /* 0x0000003c1c38723c */ /* 0x000fde0000001838 */
[----:B------:R-:W-:-:S04]  /*79e00*/  NOP ;  /* 0x0000000000007918 */ /* 0x000fc80000000000 */
        /* <DEDUP_REMOVED lines=8> */
[----:B0-----:R-:W4:Y:S04]  /*79e90*/  LDL.LU.64 R46, [R1+0x8de8] ;  /* 0x008de800012e7983 */ /* 0x001f280000300a00 */
[----:B------:R-:W2:Y:S04]  /*79ea0*/  LDL.LU.64 R44, [R1+0x8de0] ;  /* 0x008de000012c7983 */ /* 0x000ea80000300a00 */
[----:B------:R-:W-:Y:S04]  /*79eb0*/  STL.64 [R1+0x1af0], R52 ;  /* 0x001af03401007387 */ /* 0x000fe80000100a00 */
[----:B------:R0:W-:Y:S04]  /*79ec0*/  STL.64 [R1+0x1af8], R54 ;  /* 0x001af83601007387 */ /* 0x0001e80000100a00 */
[----:B0-----:R-:W3:Y:S04]  /*79ed0*/  LDL.LU.64 R54, [R1+0x8dd8] ;  /* 0x008dd80001367983 */ /* 0x001ee80000300a00 */
[----:B------:R-:W2:Y:S04]  /*79ee0*/  LDL.LU.64 R52, [R1+0x8dd0] ;  /* 0x008dd00001347983 */ /* 0x000ea80000300a00 */
        /* <DEDUP_REMOVED lines=8> */
[----:B0-----:R-:W3:Y:S04]  /*79f70*/  LDL.LU.64 R50, [R1+0x8dc8] ;  /* 0x008dc80001327983 */ /* 0x001ee80000300a00 */
[----:B------:R-:W3:Y:S01]  /*79f80*/  LDL.LU.64 R48, [R1+0x8dc0] ;  /* 0x008dc00001307983 */ /* 0x000ee20000300a00 */
[C---:B--2---:R-:W-:Y:S08]  /*79f90*/  HMMA.16816.F32 R56, R28.reuse, R52, R56 ;  /* 0x000000341c38723c */ /* 0x044ff00000001838 */
[C---:B----4-:R-:W-:Y:S01]  /*79fa0*/  HMMA.16816.F32 R24, R28.reuse, R46, R24 ;  /* 0x0000002e1c18723c */ /* 0x050fe20000001818 */
[----:B------:R-:W-:Y:S07]  /*79fb0*/  STL.64 [R1+0x8d40], R54 ;  /* 0x008d403601007387 */ /* 0x000fee0000100a00 */
[C---:B------:R-:W-:Y:S01]  /*79fc0*/  HMMA.16816.F32 R4, R28.reuse, R44, R4 ;  /* 0x0000002c1c04723c */ /* 0x040fe20000001804 */
[----:B------:R-:W-:Y:S04]  /*79fd0*/  STL.64 [R1+0x8d38], R52 ;  /* 0x008d383401007387 */ /* 0x000fe80000100a00 */
[----:B------:R-:W-:Y:S04]  /*79fe0*/  STL.64 [R1+0x1ad0], R56 ;  /* 0x001ad03801007387 */ /* 0x000fe80000100a00 */
[----:B------:R-:W-:Y:S01]  /*79ff0*/  STL.64 [R1+0x1ad8], R58 ;  /* 0x001ad83a01007387 */ /* 0x000fe20000100a00 */
[C---:B---3--:R-:W-:Y:S08]  /*7a000*/  HMMA.16816.F32 R36, R28.reuse, R50, R36 ;  /* 0x000000321c24723c */ /* 0x048ff00000001824 */
[C---:B------:R-:W-:Y:S01]  /*7a010*/  HMMA.16816.F32 R32, R28.reuse, R48, R32 ;  /* 0x000000301c20723c */ /* 0x040fe20000001820 */
[----:B------:R-:W-:Y:S10]  /*7a020*/  STL.64 [R1+0x8d20], R50 ;  /* 0x008d203201007387 */ /* 0x000ff40000100a00 */
[----:B------:R0:W-:Y:S04]  /*7a030*/  STL.64 [R1+0x1ac0], R36 ;  /* 0x001ac02401007387 */ /* 0x0001e80000100a00 */
[----:B------:R1:W-:Y:S04]  /*7a040*/  STL.64 [R1+0x1ac8], R38 ;  /* 0x001ac82601007387 */ /* 0x0003e80000100a00 */
[----:B------:R-:W-:Y:S04]  /*7a050*/  STL.64 [R1+0x8d18], R48 ;  /* 0x008d183001007387 */ /* 0x000fe80000100a00 */
[----:B------:R-:W-:Y:S04]  /*7a060*/  STL.64 [R1+0x1ab0], R32 ;  /* 0x001ab02001007387 */ /* 0x000fe80000100a00 */
[----:B------:R-:W-:Y:S04]  /*7a070*/  STL.64 [R1+0x1ab8], R34 ;  /* 0x001ab82201007387 */ /* 0x000fe80000100a00 */
[----:B0-----:R-:W2:Y:S04]  /*7a080*/  LDL.LU.64 R36, [R1+0x12c0] ;  /* 0x0012c00001247983 */ /* 0x001ea80000300a00 */
[----:B------:R0:W-:Y:S04]  /*7a090*/  STL.64 [R1+0x1aa0], R24 ;  /* 0x001aa01801007387 */ /* 0x0001e80000100a00 */
[----:B------:R3:W-:Y:S04]  /*7a0a0*/  STL.64 [R1+0x1aa8], R26 ;  /* 0x001aa81a01007387 */ /* 0x0007e80000100a00 */
[----:B-1----:R-:W2:Y:S04]  /*7a0b0*/  LDL.LU.64 R38, [R1+0x12c8] ;  /* 0x0012c80001267983 */ /* 0x002ea80000300a00 */
[----:B------:R1:W-:Y:S04]  /*7a0c0*/  STL.64 [R1+0x1a90], R4 ;  /* 0x001a900401007387 */ /* 0x0003e80000100a00 */
[----:B------:R4:W-:Y:S04]  /*7a0d0*/  STL.64 [R1+0x1a98], R6 ;  /* 0x001a980601007387 */ /* 0x0009e80000100a00 */
[----:B0-----:R-:W2:Y:S04]  /*7a0e0*/  LDL.LU.64 R24, [R1+0x12b0] ;  /* 0x0012b00001187983 */ /* 0x001ea80000300a00 */
[----:B---3--:R-:W3:Y:S04]  /*7a0f0*/  LDL.LU.64 R26, [R1+0x12b8] ;  /* 0x0012b800011a7983 */ /* 0x008ee80000300a00 */
        /* <DEDUP_REMOVED lines=8> */
[----:B-1----:R-:W3:Y:S04]  /*7a180*/  LDL.LU.64 R4, [R1+0x1250] ;  /* 0x0012500001047983 */ /* 0x002ee80000300a00 */
[----:B----4-:R-:W4:Y:S04]  /*7a190*/  LDL.LU.64 R6, [R1+0x1258] ;  /* 0x0012580001067983 */ /* 0x010f280000300a00 */
[----:B------:R-:W-:Y:S04]  /*7a1a0*/  STL.64 [R1+0x8d30], R46 ;  /* 0x008d302e01007387 */ /* 0x000fe80000100a00 */
[----:B------:R0:W-:Y:S04]  /*7a1b0*/  STL.64 [R1+0x8d28], R44 ;  /* 0x008d282c01007387 */ /* 0x0001e80000100a00 */
[----:B0-----:R-:W3:Y:S04]  /*7a1c0*/  LDL.LU.64 R44, [R1+0x12d0] ;  /* 0x0012d000012c7983 */ /* 0x001ee80000300a00 */
[----:B------:R-:W3:Y:S01]  /*7a1d0*/  LDL.LU.64 R46, [R1+0x12d8] ;  /* 0x0012d800012e7983 */ /* 0x000ee20000300a00 */
[C---:B--2---:R-:W-:Y:S08]  /*7a1e0*/  HMMA.16816.F32 R36, R28.reuse, R40, R36 ;  /* 0x000000281c24723c */ /* 0x044ff00000001824 */
[----:B---3--:R-:W-:-:S15]  /*7a1f0*/  HMMA.16816.F32 R44, R28, R42, R44 ;  /* 0x0000002a1c2c723c */ /* 0x008fde000000182c */
[----:B------:R-:W-:-:S04]  /*7a200*/  NOP ;  /* 0x0000000000007918 */ /* 0x000fc80000000000 */
[----:B------:R0:W-:Y:S04]  /*7a210*/  STL.64 [R1+0x1a80], R44 ;  /* 0x001a802c01007387 */ /* 0x0001e80000100a00 */
[----:B------:R1:W-:Y:S04]  /*7a220*/  STL.64 [R1+0x1a88], R46 ;  /* 0x001a882e01007387 */ /* 0x0003e80000100a00 */
[----:B0-----:R-:W2:Y:S04]  /*7a230*/  LDL.LU.64 R44, [R1+0x1240] ;  /* 0x00124000012c7983 */ /* 0x001ea80000300a00 */
[----:B-1----:R-:W2:Y:S04]  /*7a240*/  LDL.LU.64 R46, [R1+0x1248] ;  /* 0x00124800012e7983 */ /* 0x002ea80000300a00 */
        /* <DEDUP_REMOVED lines=22> */
[C---:B---3--:R-:W-:Y:S11]  /*7a3b0*/  HMMA.16816.F32 R40, R28.reuse, R32, R56 ;  /* 0x000000201c28723c */ /* 0x048ff60000001838 */
[----:B------:R-:W-:Y:S04]  /*7a3c0*/  STL.64 [R1+0x1a40], R36 ;  /* 0x001a402401007387 */ /* 0x000fe80000100a00 */
[----:B------:R0:W-:Y:S02]  /*7a3d0*/  STL.64 [R1+0x1a48], R38 ;  /* 0x001a482601007387 */ /* 0x0001e40000100a00 */
[C---:B0-----:R-:W-:Y:S02]  /*7a3e0*/  HMMA.16816.F32 R36, R28.reuse, R24, R48 ;  /* 0x000000181c24723c */ /* 0x041fe40000001830 */
        /* <DEDUP_REMOVED lines=9> */
[----:B------:R-:W3:Y:S04]  /*7a480*/  LDL.LU.64 R4, [R1+0x1220] ;  /* 0x0012200001047983 */ /* 0x000ee80000300a00 */
[----:B------:R-:W3:-:S13]  /*7a490*/  LDL.LU.64 R6, [R1+0x1228] ;  /* 0x0012280001067983 */ /* 0x000eda0000300a00 */
[----:B------:R-:W-:Y:S04]  /*7a4a0*/  STL.64 [R1+0x1a00], R36 ;  /* 0x001a002401007387 */ /* 0x000fe80000100a00 */
[----:B------:R0:W-:Y:S04]  /*7a4b0*/  STL.64 [R1+0x1a08], R38 ;  /* 0x001a082601007387 */ /* 0x0001e80000100a00 */
[----:B------:R-:W4:Y:S04]  /*7a4c0*/  LDL.LU.64 R52, [R1+0x1210] ;  /* 0x0012100001347983 */ /* 0x000f280000300a00 */
[----:B------:R-:W4:Y:S01]  /*7a4d0*/  LDL.LU.64 R54, [R1+0x1218] ;  /* 0x0012180001367983 */ /* 0x000f220000300a00 */
[----:B0-----:R-:W-:-:S15]  /*7a4e0*/  HMMA.16816.F32 R36, R28, R20, R44 ;  /* 0x000000141c24723c */ /* 0x001fde000000182c */
[----:B------:R-:W-:-:S04]  /*7a4f0*/  NOP ;  /* 0x0000000000007918 */ /* 0x000fc80000000000 */
[----:B------:R0:W-:Y:S04]  /*7a500*/  STL.64 [R1+0x19e0], R36 ;  /* 0x0019e02401007387 */ /* 0x0001e80000100a00 */
[----:B------:R1:W-:Y:S04]  /*7a510*/  STL.64 [R1+0x19e8], R38 ;  /* 0x0019e82601007387 */ /* 0x0003e80000100a00 */
[----:B------:R-:W4:Y:S04]  /*7a520*/  LDL.LU.64 R48, [R1+0x1200] ;  /* 0x0012000001307983 */ /* 0x000f280000300a00 */
[----:B------:R-:W4:Y:S04]  /*7a530*/  LDL.LU.64 R50, [R1+0x1208] ;  /* 0x0012080001327983 */ /* 0x000f280000300a00 */
        /* <DEDUP_REMOVED lines=8> */
[----:B------:R-:W-:Y:S04]  /*7a5c0*/  STL [R1+0x8d04], R18 ;  /* 0x008d041201007387 */ /* 0x000fe80000100800 */
[----:B------:R-:W-:Y:S01]  /*7a5d0*/  STL [R1+0x8d00], R19 ;  /* 0x008d001301007387 */ /* 0x000fe20000100800 */
[----:B--2---:R-:W-:-:S15]  /*7a5e0*/  HMMA.16816.F32 R40, R28, R18, R40 ;  /* 0x000000121c28723c */ /* 0x004fde0000001828 */
[----:B------:R-:W-:-:S04]  /*7a5f0*/  NOP ;  /* 0x0000000000007918 */ /* 0x000fc80000000000 */
[----:B------:R-:W-:Y:S04]  /*7a600*/  STL.64 [R1+0x19d0], R40 ;  /* 0x0019d02801007387 */ /* 0x000fe80000100a00 */
[----:B------:R3:W-:Y:S02]  /*7a610*/  STL.64 [R1+0x19d8], R42 ;  /* 0x0019d82a01007387 */ /* 0x0007e40000100a00 */
[C---:B---3--:R-:W-:Y:S02]  /*7a620*/  HMMA.16816.F32 R40, R28.reuse, R16, R4 ;  /* 0x000000101c28723c */ /* 0x048fe40000001804 */
[----:B------:R-:W2:Y:S04]  /*7a630*/  LDL.LU.64 R4, [R1+0x11f0] ;  /* 0x0011f00001047983 */ /* 0x000ea80000300a00 */
[----:B------:R-:W2:Y:S02]  /*7a640*/  LDL.LU.64 R6, [R1+0x11f8] ;  /* 0x0011f80001067983 */ /* 0x000ea40000300a00 */
[C---:B----4-:R-:W-:Y:S11]  /*7a650*/  HMMA.16816.F32 R52, R28.reuse, R14, R52 ;  /* 0x0000000e1c34723c */ /* 0x050ff60000001834 */
[----:B------:R0:W-:Y:S04]  /*7a660*/  STL.64 [R1+0x19c0], R40 ;  /* 0x0019c02801007387 */ /* 0x0001e80000100a00 */
[----:B------:R1:W-:Y:S04]  /*7a670*/  STL.64 [R1+0x19c8], R42 ;  /* 0x0019c82a01007387 */ /* 0x0003e80000100a00 */
[----:B0-----:R-:W3:Y:S04]  /*7a680*/  LDL.LU.64 R40, [R1+0x11e0] ;  /* 0x0011e00001287983 */ /* 0x001ee80000300a00 */
[----:B-1----:R-:W3:Y:S01]  /*7a690*/  LDL.LU.64 R42, [R1+0x11e8] ;  /* 0x0011e800012a7983 */ /* 0x002ee20000300a00 */
[----:B------:R-:W-:Y:S03]  /*7a6a0*/  HMMA.16816.F32 R48, R28, R12, R48 ;  /* 0x0000000c1c30723c */ /* 0x000fe60000001830 */
[----:B------:R0:W-:Y:S04]  /*7a6b0*/  STL.64 [R1+0x19b0], R52 ;  /* 0x0019b03401007387 */ /* 0x0001e80000100a00 */
[----:B------:R1:W-:Y:S04]  /*7a6c0*/  STL.64 [R1+0x19b8], R54 ;  /* 0x0019b83601007387 */ /* 0x0003e80000100a00 */
[----:B0-----:R-:W4:Y:S04]  /*7a6d0*/  LDL.LU.64 R52, [R1+0x11c0] ;  /* 0x0011c00001347983 */ /* 0x001f280000300a00 */
[----:B-1----:R-:W4:Y:S04]  /*7a6e0*/  LDL.LU.64 R54, [R1+0x11c8] ;  /* 0x0011c80001367983 */ /* 0x002f280000300a00 */
[----:B------:R0:W-:Y:S04]  /*7a6f0*/  STL.64 [R1+0x19a0], R48 ;  /* 0x0019a03001007387 */ /* 0x0001e80000100a00 */
[----:B------:R1:W-:Y:S04]  /*7a700*/  STL.64 [R1+0x19a8], R50 ;  /* 0x0019a83201007387 */ /* 0x0003e80000100a00 */
[----:B------:R-:W2:Y:S01]  /*7a710*/  LDL.64 R58, [R1+0x18] ;  /* 0x00001800013a7983 */ /* 0x000ea20000100a00 */
[----:B0-----:R-:W-:-:S02]  /*7a720*/  IMAD.MOV.U32 R48, RZ, RZ, R11 ;  /* 0x000000ffff307224 */ /* 0x001fc400078e000b */
[----:B-1----:R-:W-:Y:S02]  /*7a730*/  IMAD.MOV.U32 R50, RZ, RZ, R2 ;  /* 0x000000ffff327224 */ /* 0x002fe400078e0002 */
[----:B------:R-:W2:Y:S01]  /*7a740*/  LDL.LU R2, [R1+0x8d8c] ;  /* 0x008d8c0001027983 */ /* 0x000ea20000300800 */
[----:B------:R-:W-:-:S03]  /*7a750*/  IMAD.MOV.U32 R51, RZ, RZ, R10 ;  /* 0x000000ffff337224 */ /* 0x000fc600078e000a */
[----:B------:R-:W2:Y:S04]  /*7a760*/  LDL.LU R10, [R1+0x8d88] ;  /* 0x008d8800010a7983 */ /* 0x000ea80000300800 */
[----:B------:R-:W2:Y:S01]  /*7a770*/  LDL.LU R11, [R1+0x8d84] ;  /* 0x008d8400010b7983 */ /* 0x000ea20000300800 */
[----:B------:R-:W-:Y:S02]  /*7a780*/  IMAD.MOV.U32 R49, RZ, RZ, R8 ;  /* 0x000000ffff317224 */ /* 0x000fe400078e0008 */
[----:B------:R-:W-:Y:S01]  /*7a790*/  IMAD.MOV.U32 R46, RZ, RZ, R9 ;  /* 0x000000ffff2e7224 */ /* 0x000fe200078e0009 */
[----:B------:R-:W3:Y:S04]  /*7a7a0*/  LDL.LU R8, [R1+0x8d80] ;  /* 0x008d800001087983 */ /* 0x000ee80000300800 */
[----:B------:R-:W3:Y:S01]  /*7a7b0*/  LDL.LU R9, [R1+0x8d7c] ;  /* 0x008d7c0001097983 */ /* 0x000ee20000300800 */
[----:B------:R-:W-:-:S03]  /*7a7c0*/  IMAD.MOV.U32 R47, RZ, RZ, R3 ;  /* 0x000000ffff2f7224 */ /* 0x000fc600078e0003 */
[----:B------:R-:W3:Y:S04]  /*7a7d0*/  LDL.LU R3, [R1+0x8d78] ;  /* 0x008d780001037983 */ /* 0x000ee80000300800 */
        /* <DEDUP_REMOVED lines=10> */
[----:B---3--:R-:W-:-:S15]  /*7a880*/  HMMA.16816.F32 R40, R28, R8, R40 ;  /* 0x000000081c28723c */ /* 0x008fde0000001828 */
[----:B------:R-:W-:-:S04]  /*7a890*/  NOP ;  /* 0x0000000000007918 */ /* 0x000fc80000000000 */
[----:B------:R0:W-:Y:S04]  /*7a8a0*/  STL.64 [R1+0x1980], R40 ;  /* 0x0019802801007387 */ /* 0x0001e80000100a00 */
[----:B------:R1:W-:Y:S04]  /*7a8b0*/  STL.64 [R1+0x1988], R42 ;  /* 0x0019882a01007387 */ /* 0x0003e80000100a00 */
[----:B0-----:R-:W3:Y:S04]  /*7a8c0*/  LDL.LU.64 R40, [R1+0x10b0] ;  /* 0x0010b00001287983 */ /* 0x001ee80000300a00 */
[----:B-1----:R-:W3:Y:S04]  /*7a8d0*/  LDL.LU.64 R42, [R1+0x10b8] ;  /* 0x0010b800012a7983 */ /* 0x002ee80000300a00 */
[----:B------:R-:W-:Y:S04]  /*7a8e0*/  STL.64 [R1+0x8cc8], R10 ;  /* 0x008cc80a01007387 */ /* 0x000fe80000100a00 */
[----:B------:R4:W-:Y:S01]  /*7a8f0*/  STL.64 [R1+0x8cc0], R8 ;  /* 0x008cc00801007387 */ /* 0x0009e20000100a00 */
[C---:B--2---:R-:W-:Y:S08]  /*7a900*/  HMMA.16816.F32 R12, R28.reuse, R6, R12 ;  /* 0x000000061c0c723c */ /* 0x044ff0000000180c */
[----:B----4-:R-:W-:Y:S01]  /*7a910*/  HMMA.16816.F32 R8, R28, R4, R52 ;  /* 0x000000041c08723c */ /* 0x010fe20000001834 */
[----:B------:R-:W2:Y:S10]  /*7a920*/  LDL.LU.64 R52, [R1+0x1090] ;  /* 0x0010900001347983 */ /* 0x000eb40000300a00 */
[----:B------:R-:W-:Y:S04]  /*7a930*/  STL.64 [R1+0x1970], R12 ;  /* 0x0019700c01007387 */ /* 0x000fe80000100a00 */
[----:B------:R-:W-:Y:S04]  /*7a940*/  STL.64 [R1+0x1978], R14 ;  /* 0x0019780e01007387 */ /* 0x000fe80000100a00 */
[----:B------:R-:W2:Y:S01]  /*7a950*/  LDL.LU.64 R54, [R1+0x1098] ;  /* 0x0010980001367983 */ /* 0x000ea20000300a00 */
[----:B------:R-:W-:-:S03]  /*7a960*/  IMAD R18, R38, 0x100, R37 ;  /* 0x0000010026127824 */ /* 0x000fc600078e0225 */
[----:B------:R-:W-:Y:S01]  /*7a970*/  STL.64 [R1+0x1960], R8 ;  /* 0x0019600801007387 */ /* 0x000fe20000100a00 */
[----:B---3--:R-:W-:Y:S03]  /*7a980*/  HMMA.16816.F32 R28, R28, R2, R40 ;  /* 0x000000021c1c723c */ /* 0x008fe60000001828 */
[----:B------:R-:W-:Y:S04]  /*7a990*/  STL.64 [R1+0x1968], R10 ;  /* 0x0019680a01007387 */ /* 0x000fe80000100a00 */
[----:B------:R-:W-:Y:S04]  /*7a9a0*/  STL.64 [R1+0x8cb8], R6 ;  /* 0x008cb80601007387 */ /* 0x000fe80000100a00 */
[----:B------:R0:W-:Y:S04]  /*7a9b0*/  STL.64 [R1+0x8cb0], R4 ;  /* 0x008cb00401007387 */ /* 0x0001e80000100a00 */
[----:B------:R-:W3:Y:S01]  /*7a9c0*/  LDL.LU.64 R36, [R1+0x1080] ;  /* 0x0010800001247983 */ /* 0x000ee20000300a00 */
[----:B------:R-:W-:-:S02]  /*7a9d0*/  IMAD R0, R0, 0x100, R57 ;  /* 0x0000010000007824 */ /* 0x000fc400078e0239 */
[----:B0-----:R-:W-:Y:S02]  /*7a9e0*/  IMAD R5, R44, 0x100, R39 ;  /* 0x000001002c057824 */ /* 0x001fe400078e0227 */
[----:B------:R-:W3:Y:S01]  /*7a9f0*/  LDL.LU.64 R38, [R1+0x1088] ;  /* 0x0010880001267983 */ /* 0x000ee20000300a00 */
[----:B------:R-:W-:-:S03]  /*7aa00*/  IMAD R4, R56, 0x100, R45 ;  /* 0x0000010038047824 */ /* 0x000fc600078e022d */
[----:B------:R-:W4:Y:S04]  /*7aa10*/  LDL.LU.64 R12, [R1+0x1070] ;  /* 0x00107000010c7983 */ /* 0x000f280000300a00 */
[----:B------:R-:W4:Y:S04]  /*7aa20*/  LDL.LU.64 R14, [R1+0x1078] ;  /* 0x00107800010e7983 */ /* 0x000f280000300a00 */
[----:B------:R-:W4:Y:S04]  /*7aa30*/  LDL.LU.64 R8, [R1+0x1060] ;  /* 0x0010600001087983 */ /* 0x000f280000300a00 */
[----:B------:R-:W4:Y:S04]  /*7aa40*/  LDL.LU.64 R10, [R1+0x1068] ;  /* 0x00106800010a7983 */ /* 0x000f280000300a00 */
[----:B------:R-:W4:Y:S04]  /*7aa50*/  LDL.LU.64 R42, [R1+0x8d60] ;  /* 0x008d6000012a7983 */ /* 0x000f280000300a00 */
[----:B------:R-:W4:Y:S04]  /*7aa60*/  LDL.LU.64 R40, [R1+0x8d58] ;  /* 0x008d580001287983 */ /* 0x000f280000300a00 */
[----:B------:R0:W-:Y:S04]  /*7aa70*/  STL.64 [R1+0x1950], R28 ;  /* 0x0019501c01007387 */ /* 0x0001e80000100a00 */
[----:B------:R1:W-:Y:S01]  /*7aa80*/  STL.64 [R1+0x1958], R30 ;  /* 0x0019581e01007387 */ /* 0x0003e20000100a00 */
[----:B0-----:R-:W-:-:S02]  /*7aa90*/  F2FP.F16.E5M2.UNPACK_B R28, R18 ;  /* 0x00000012ff1c723e */ /* 0x001fc400020004ff */
[----:B------:R-:W-:Y:S02]  /*7aaa0*/  F2FP.F16.E5M2.UNPACK_B R29, R5 ;  /* 0x00000005ff1d723e */ /* 0x000fe400020004ff */
[----:B-1----:R-:W-:Y:S02]  /*7aab0*/  F2FP.F16.E5M2.UNPACK_B R30, R4 ;  /* 0x00000004ff1e723e */ /* 0x002fe400020004ff */
[----:B------:R-:W-:Y:S01]  /*7aac0*/  F2FP.F16.E5M2.UNPACK_B R31, R0 ;  /* 0x00000000ff1f723e */ /* 0x000fe200020004ff */
[----:B------:R-:W-:Y:S02]  /*7aad0*/  IMAD.MOV.U32 R18, RZ, RZ, R58 ;  /* 0x000000ffff127224 */ /* 0x000fe400078e003a */
[----:B------:R-:W-:-:S04]  /*7aae0*/  IMAD.MOV.U32 R19, RZ, RZ, R59 ;  /* 0x000000ffff137224 */ /* 0x000fc800078e003b */
[----:B--2---:R-:W-:-:S15]  /*7aaf0*/  HMMA.16816.F32 R4, R28, R58, R52 ;  /* 0x0000003a1c04723c */ /* 0x004fde0000001834 */
[----:B------:R-:W-:-:S04]  /*7ab00*/  NOP ;  /* 0x0000000000007918 */ /* 0x000fc80000000000 */
[----:B------:R0:W-:Y:S04]  /*7ab10*/  STL.64 [R1+0x1940], R4 ;  /* 0x0019400401007387 */ /* 0x0001e80000100a00 */
[----:B------:R1:W-:Y:S04]  /*7ab20*/  STL.64 [R1+0x1948], R6 ;  /* 0x0019480601007387 */ /* 0x0003e80000100a00 */
[----:B------:R-:W2:Y:S04]  /*7ab30*/  LDL.LU.64 R56, [R1+0xfd0] ;  /* 0x000fd00001387983 */ /* 0x000ea80000300a00 */
[----:B------:R-:W2:Y:S04]  /*7ab40*/  LDL.LU.64 R58, [R1+0xfd8] ;  /* 0x000fd800013a7983 */ /* 0x000ea80000300a00 */
[----:B------:R-:W2:Y:S01]  /*7ab50*/  LDL.LU.64 R52, [R1+0xfa0] ;  /* 0x000fa00001347983 */ /* 0x000ea20000300a00 */
[C---:B---3--:R-:W-:Y:S03]  /*7ab60*/  HMMA.16816.F32 R36, R28.reuse, R46, R36 ;  /* 0x0000002e1c24723c */ /* 0x048fe60000001824 */
[----:B------:R-:W3:Y:S04]  /*7ab70*/  LDL.LU.64 R54, [R1+0xfa8] ;  /* 0x000fa80001367983 */ /* 0x000ee80000300a00 */
[----:B0-----:R-:W3:Y:S01]  /*7ab80*/  LDL.LU.64 R4, [R1+0xf70] ;  /* 0x000f700001047983 */ /* 0x001ee20000300a00 */
[C---:B----4-:R-:W-:Y:S03]  /*7ab90*/  HMMA.16816.F32 R12, R28.reuse, R48, R12 ;  /* 0x000000301c0c723c */ /* 0x050fe6000000180c */
[----:B-1----:R-:W4:Y:S05]  /*7aba0*/  LDL.LU.64 R6, [R1+0xf78] ;  /* 0x000f780001067983 */ /* 0x002f2a0000300a00 */
[C---:B------:R-:W-:Y:S03]  /*7abb0*/  HMMA.16816.F32 R8, R28.reuse, R50, R8 ;  /* 0x000000321c08723c */ /* 0x040fe60000001808 */
[----:B------:R0:W-:Y:S04]  /*7abc0*/  STL.64 [R1+0x1930], R36 ;  /* 0x0019302401007387 */ /* 0x0001e80000100a00 */
[----:B------:R1:W-:Y:S04]  /*7abd0*/  STL.64 [R1+0x1938], R38 ;  /* 0x0019382601007387 */ /* 0x0003e80000100a00 */
[----:B------:R-:W3:Y:S04]  /*7abe0*/  LDL.LU.64 R44, [R1+0xf50] ;  /* 0x000f5000012c7983 */ /* 0x000ee80000300a00 */
[----:B------:R0:W-:Y:S04]  /*7abf0*/  STL.64 [R1+0x1920], R12 ;  /* 0x0019200c01007387 */ /* 0x0001e80000100a00 */
[----:B------:R0:W-:Y:S04]  /*7ac00*/  STL.64 [R1+0x1928], R14 ;  /* 0x0019280e01007387 */ /* 0x0001e80000100a00 */
[----:B------:R-:W3:Y:S04]  /*7ac10*/  LDL.LU.64 R46, [R1+0xf58] ;  /* 0x000f5800012e7983 */ /* 0x000ee80000300a00 */
[----:B------:R0:W-:Y:S04]  /*7ac20*/  STL.64 [R1+0x1910], R8 ;  /* 0x0019100801007387 */ /* 0x0001e80000100a00 */
[----:B------:R0:W-:Y:S04]  /*7ac30*/  STL.64 [R1+0x1918], R10 ;  /* 0x0019180a01007387 */ /* 0x0001e80000100a00 */
[----:B------:R-:W3:Y:S04]  /*7ac40*/  LDL.LU.64 R48, [R1+0xf20] ;  /* 0x000f200001307983 */ /* 0x000ee80000300a00 */
[----:B------:R-:W3:Y:S04]  /*7ac50*/  LDL.LU.64 R50, [R1+0xf28] ;  /* 0x000f280001327983 */ /* 0x000ee80000300a00 */
[----:B0-----:R-:W3:Y:S04]  /*7ac60*/  LDL.LU.64 R36, [R1+0xe20] ;  /* 0x000e200001247983 */ /* 0x001ee80000300a00 */
[----:B-1----:R-:W3:Y:S04]  /*7ac70*/  LDL.LU.64 R38, [R1+0xe28] ;  /* 0x000e280001267983 */ /* 0x002ee80000300a00 */
[----:B------:R-:W3:Y:S04]  /*7ac80*/  LDL.LU.64 R12, [R1+0xe10] ;  /* 0x000e1000010c7983 */ /* 0x000ee80000300a00 */
[----:B------:R-:W3:Y:S04]  /*7ac90*/  LDL.LU.64 R14, [R1+0xe18] ;  /* 0x000e1800010e7983 */ /* 0x000ee80000300a00 */
        /* <DEDUP_REMOVED lines=46> */
[----:B------:R-:W-:Y:S04]  /*7af80*/  STL.64 [R1+0x1890], R12 ;  /* 0x0018900c01007387 */ /* 0x000fe80000100a00 */
[----:B------:R-:W-:Y:S04]  /*7af90*/  STL.64 [R1+0x1898], R14 ;  /* 0x0018980e01007387 */ /* 0x000fe80000100a00 */
[----:B-1----:R-:W2:Y:S01]  /*7afa0*/  LDL.LU.64 R38, [R1+0xdc8] ;  /* 0x000dc80001267983 */ /* 0x002ea20000300a00 */
[C---:B------:R-:W-:Y:S08]  /*7afb0*/  HMMA.16816.F32 R8, R28.reuse, R44, R8 ;  /* 0x0000002c1c08723c */ /* 0x040ff00000001808 */
[C---:B------:R-:W-:Y:S11]  /*7afc0*/  HMMA.16816.F32 R4, R28.reuse, R42, R4 ;  /* 0x0000002a1c04723c */ /* 0x040ff60000001804 */
[----:B------:R-:W-:Y:S04]  /*7afd0*/  STL.64 [R1+0x1880], R8 ;  /* 0x0018800801007387 */ /* 0x000fe80000100a00 */
[----:B------:R-:W-:Y:S04]  /*7afe0*/  STL.64 [R1+0x1888], R10 ;  /* 0x0018880a01007387 */ /* 0x000fe80000100a00 */
        /* <DEDUP_REMOVED lines=11> */
[----:B------:R-:W3:Y:S04]  /*7b0a0*/  LDL.LU.64 R46, [R1+0xd68] ;  /* 0x000d6800012e7983 */ /* 0x000ee80000300a00 */
[----:B------:R-:W3:Y:S04]  /*7b0b0*/  LDL.LU.64 R12, [R1+0xd50] ;  /* 0x000d5000010c7983 */ /* 0x000ee80000300a00 */
[----:B------:R-:W3:Y:S04]  /*7b0c0*/  LDL.LU.64 R14, [R1+0xd58] ;  /* 0x000d5800010e7983 */ /* 0x000ee80000300a00 */
[----:B------:R-:W3:Y:S04]  /*7b0d0*/  LDL.LU.64 R8, [R1+0xd20] ;  /* 0x000d200001087983 */ /* 0x000ee80000300a00 */
[----:B------:R-:W3:Y:S04]  /*7b0e0*/  LDL.LU.64 R10, [R1+0xd28] ;  /* 0x000d2800010a7983 */ /* 0x000ee80000300a00 */
[----:B-1----:R-:W3:Y:S04]  /*7b0f0*/  LDL.LU.64 R4, [R1+0xd00] ;  /* 0x000d000001047983 */ /* 0x002ee80000300a00 */
[----:B----4-:R-:W4:Y:S01]  /*7b100*/  LDL.LU.64 R6, [R1+0xd08] ;  /* 0x000d080001067983 */ /* 0x010f220000300a00 */
[----:B--2---:R-:W-:-:S15]  /*7b110*/  HMMA.16816.F32 R36, R28, R40, R36 ;  /* 0x000000281c24723c */ /* 0x004fde0000001824 */
[----:B------:R-:W-:-:S04]  /*7b120*/  NOP ;  /* 0x0000000000007918 */ /* 0x000fc80000000000 */
        /* <DEDUP_REMOVED lines=8> */
[C---:B---3--:R-:W-:Y:S08]  /*7b1b0*/  HMMA.16816.F32 R12, R28.reuse, R24, R12 ;  /* 0x000000181c0c723c */ /* 0x048ff0000000180c */
[C---:B------:R-:W-:Y:S08]  /*7b1c0*/  HMMA.16816.F32 R8, R28.reuse, R22, R8 ;  /* 0x000000161c08723c */ /* 0x040ff00000001808 */
[C---:B----4-:R-:W-:Y:S08]  /*7b1d0*/  HMMA.16816.F32 R4, R28.reuse, R20, R4 ;  /* 0x000000141c04723c */ /* 0x050ff00000001804 */
        /* <DEDUP_REMOVED lines=15> */
[----:B0-----:R-:W-:Y:S02]  /*7b2d0*/  HMMA.16816.F32 R32, R28, R26, R44 ;  /* 0x0000001a1c20723c */ /* 0x001fe4000000182c */
[----:B------:R-:W-:Y:S04]  /*7b2e0*/  STL.64 [R1+0x1820], R36 ;  /* 0x0018202401007387 */ /* 0x000fe80000100a00 */
[----:B------:R-:W-:Y:S04]  /*7b2f0*/  STL.64 [R1+0x1828], R38 ;  /* 0x0018282601007387 */ /* 0x000fe80000100a00 */
[----:B------:R-:W-:Y:S09]  /*7b300*/  STL.64 [R1+0x8c58], R26 ;  /* 0x008c581a01007387 */ /* 0x000ff20000100a00 */
[----:B------:R-:W-:Y:S04]  /*7b310*/  STL.64 [R1+0x1810], R32 ;  /* 0x0018102001007387 */ /* 0x000fe80000100a00 */
[----:B------:R-:W-:Y:S04]  /*7b320*/  STL.64 [R1+0x1818], R34 ;  /* 0x0018182201007387 */ /* 0x000fe80000100a00 */
[----:B------:R-:W-:Y:S04]  /*7b330*/  STL.64 [R1+0x8c50], R24 ;  /* 0x008c501801007387 */ /* 0x000fe80000100a00 */
[----:B------:R0:W-:Y:S04]  /*7b340*/  STL.64 [R1+0x1800], R12 ;  /* 0x0018000c01007387 */ /* 0x0001e80000100a00 */
[----:B------:R1:W-:Y:S04]  /*7b350*/  STL.64 [R1+0x1808], R14 ;  /* 0x0018080e01007387 */ /* 0x0003e80000100a00 */
[----:B------:R-:W2:Y:S04]  /*7b360*/  LDL.LU.64 R40, [R1+0xcf0] ;  /* 0x000cf00001287983 */ /* 0x000ea80000300a00 */
        /* <DEDUP_REMOVED lines=8> */
[----:B------:R-:W2:Y:S04]  /*7b3f0*/  LDL.LU.64 R46, [R1+0xcb8] ;  /* 0x000cb800012e7983 */ /* 0x000ea80000300a00 */
[----:B---3--:R-:W3:Y:S04]  /*7b400*/  LDL.LU.64 R8, [R1+0xc90] ;  /* 0x000c900001087983 */ /* 0x008ee80000300a00 */
[----:B----4-:R-:W3:Y:S04]  /*7b410*/  LDL.LU.64 R10, [R1+0xc98] ;  /* 0x000c9800010a7983 */ /* 0x010ee80000300a00 */
[----:B------:R-:W4:Y:S04]  /*7b420*/  LDL.LU.64 R4, [R1+0xc80] ;  /* 0x000c800001047983 */ /* 0x000f280000300a00 */
[----:B------:R-:W4:Y:S04]  /*7b430*/  LDL.LU.64 R6, [R1+0xc88] ;  /* 0x000c880001067983 */ /* 0x000f280000300a00 */
[----:B------:R-:W3:Y:S04]  /*7b440*/  LDL.LU R26, [R1+0x3108] ;  /* 0x00310800011a7983 */ /* 0x000ee80000300800 */
[----:B------:R-:W3:Y:S04]  /*7b450*/  LDL.LU R27, [R1+0x3104] ;  /* 0x00310400011b7983 */ /* 0x000ee80000300800 */
        /* <DEDUP_REMOVED lines=9> */
[----:B------:R-:W4:Y:S04]  /*7b4f0*/  LDL.LU.64 R36, [R1+0xc60] ;  /* 0x000c600001247983 */ /* 0x000f280000300a00 */
[----:B------:R-:W4:Y:S04]  /*7b500*/  LDL.LU.64 R38, [R1+0xc68] ;  /* 0x000c680001267983 */ /* 0x000f280000300a00 */
[----:B------:R-:W4:Y:S04]  /*7b510*/  LDL.LU.64 R32, [R1+0xc50] ;  /* 0x000c500001207983 */ /* 0x000f280000300a00 */
[----:B------:R-:W4:Y:S04]  /*7b520*/  LDL.LU.64 R34, [R1+0xc58] ;  /* 0x000c580001227983 */ /* 0x000f280000300a00 */
[----:B------:R-:W4:Y:S04]  /*7b530*/  LDL.64 R56, [R1+0x10] ;  /* 0x0000100001387983 */ /* 0x000f280000100a00 */
[----:B------:R-:W4:Y:S04]  /*7b540*/  LDL.64 R58, [R1+0x8] ;  /* 0x00000800013a7983 */ /* 0x000f280000100a00 */
[----:B------:R-:W-:Y:S04]  /*7b550*/  STL.64 [R1+0x8c78], R22 ;  /* 0x008c781601007387 */ /* 0x000fe80000100a00 */
[----:B------:R0:W-:Y:S04]  /*7b560*/  STL.64 [R1+0x8c70], R20 ;  /* 0x008c701401007387 */ /* 0x0001e80000100a00 */
[----:B0-----:R-:W4:Y:S04]  /*7b570*/  LDL.LU.64 R20, [R1+0xc70] ;  /* 0x000c700001147983 */ /* 0x001f280000300a00 */
[----:B------:R-:W4:Y:S01]  /*7b580*/  LDL.LU.64 R22, [R1+0xc78] ;  /* 0x000c780001167983 */ /* 0x000f220000300a00 */
[C---:B--2---:R-:W-:Y:S08]  /*7b590*/  HMMA.16816.F32 R12, R28.reuse, R16, R12 ;  /* 0x000000101c0c723c */ /* 0x044ff0000000180c */
[----:B---3--:R-:W-:-:S15]  /*7b5a0*/  HMMA.16816.F32 R40, R28, R18, R40 ;  /* 0x000000121c28723c */ /* 0x008fde0000001828 */
[----:B------:R-:W-:-:S04]  /*7b5b0*/  NOP ;  /* 0x0000000000007918 */ /* 0x000fc80000000000 */
[----:B------:R-:W-:Y:S04]  /*7b5c0*/  STL.64 [R1+0x17d0], R40 ;  /* 0x0017d02801007387 */ /* 0x000fe80000100a00 */
[----:B------:R0:W-:Y:S04]  /*7b5d0*/  STL.64 [R1+0x17d8], R42 ;  /* 0x0017d82a01007387 */ /* 0x0001e80000100a00 */
[----:B0-----:R-:W2:Y:S04]  /*7b5e0*/  LDL.LU.64 R42, [R1+0x8cf8] ;  /* 0x008cf800012a7983 */ /* 0x001ea80000300a00 */
[----:B------:R-:W3:Y:S04]  /*7b5f0*/  LDL.LU.64 R40, [R1+0x8cf0] ;  /* 0x008cf00001287983 */ /* 0x000ee80000300a00 */
        /* <DEDUP_REMOVED lines=20> */
[----:B--2---:R-:W-:-:S15]  /*7b740*/  HMMA.16816.F32 R20, R28, R8, R20 ;  /* 0x000000081c14723c */ /* 0x004fde0000001814 */
[----:B------:R-:W-:-:S04]  /*7b750*/  NOP ;  /* 0x0000000000007918 */ /* 0x000fc80000000000 */
[----:B------:R0:W-:Y:S04]  /*7b760*/  STL.64 [R1+0x1780], R20 ;  /* 0x0017801401007387 */ /* 0x0001e80000100a00 */
[----:B------:R1:W-:Y:S04]  /*7b770*/  STL.64 [R1+0x1788], R22 ;  /* 0x0017881601007387 */ /* 0x0003e80000100a00 */
[----:B0-----:R-:W2:Y:S04]  /*7b780*/  LDL.LU.64 R20, [R1+0xc40] ;  /* 0x000c400001147983 */ /* 0x001ea80000300a00 */
[----:B-1----:R-:W2:Y:S04]  /*7b790*/  LDL.LU.64 R22, [R1+0xc48] ;  /* 0x000c480001167983 */ /* 0x002ea80000300a00 */
[----:B------:R-:W2:Y:S04]  /*7b7a0*/  LDL.64 R50, [R1] ;  /* 0x0000000001327983 */ /* 0x000ea80000100a00 */
[----:B------:R0:W-:Y:S04]  /*7b7b0*/  STL [R1+0x8c3c], R9 ;  /* 0x008c3c0901007387 */ /* 0x0001e80000100800 */
[----:B0-----:R-:W2:Y:S01]  /*7b7c0*/  LDL.LU R9, [R1+0x3110] ;  /* 0x0031100001097983 */ /* 0x001ea20000300800 */
[C---:B----4-:R-:W-:Y:S08]  /*7b7d0*/  HMMA.16816.F32 R36, R28.reuse, R6, R36 ;  /* 0x000000061c24723c */ /* 0x050ff00000001824 */
[----:B---3--:R-:W-:Y:S01]  /*7b7e0*/  HMMA.16816.F32 R32, R28, R4, R32 ;  /* 0x000000041c20723c */ /* 0x008fe20000001820 */
[----:B------:R-:W-:Y:S04]  /*7b7f0*/  STL [R1+0x8c34], R6 ;  /* 0x008c340601007387 */ /* 0x000fe80000100800 */
[----:B------:R0:W-:Y:S06]  /*7b800*/  STL [R1+0x8c30], R7 ;  /* 0x008c300701007387 */ /* 0x0001ec0000100800 */
[----:B------:R1:W-:Y:S04]  /*7b810*/  STL.64 [R1+0x1770], R36 ;  /* 0x0017702401007387 */ /* 0x0003e80000100a00 */
[----:B------:R3:W-:Y:S01]  /*7b820*/  STL.64 [R1+0x1778], R38 ;  /* 0x0017782601007387 */ /* 0x0007e20000100a00 */
[----:B0-----:R-:W-:-:S03]  /*7b830*/  IMAD R7, R27, 0x100, R26 ;  /* 0x000001001b077824 */ /* 0x001fc600078e021a */
[----:B-1----:R-:W4:Y:S04]  /*7b840*/  LDL.LU.64 R36, [R1+0xc30] ;  /* 0x000c300001247983 */ /* 0x002f280000300a00 */
[----:B---3--:R-:W4:Y:S04]  /*7b850*/  LDL.LU.64 R38, [R1+0xc38] ;  /* 0x000c380001267983 */ /* 0x008f280000300a00 */
[----:B------:R0:W-:Y:S04]  /*7b860*/  STL.64 [R1+0x1760], R32 ;  /* 0x0017602001007387 */ /* 0x0001e80000100a00 */
[----:B------:R1:W-:Y:S04]  /*7b870*/  STL.64 [R1+0x1768], R34 ;  /* 0x0017682201007387 */ /* 0x0003e80000100a00 */
[----:B0-----:R-:W3:Y:S04]  /*7b880*/  LDL.LU.64 R32, [R1+0xc20] ;  /* 0x000c200001207983 */ /* 0x001ee80000300a00 */
[----:B-1----:R-:W3:Y:S04]  /*7b890*/  LDL.LU.64 R34, [R1+0xc28] ;  /* 0x000c280001227983 */ /* 0x002ee80000300a00 */
[----:B------:R0:W-:Y:S04]  /*7b8a0*/  STL [R1+0x8c38], R5 ;  /* 0x008c380501007387 */ /* 0x0001e80000100800 */
[----:B------:R-:W3:Y:S04]  /*7b8b0*/  LDL.LU.64 R24, [R1+0xc10] ;  /* 0x000c100001187983 */ /* 0x000ee80000300a00 */
[----:B------:R-:W3:Y:S01]  /*7b8c0*/  LDL.LU.64 R26, [R1+0xc18] ;  /* 0x000c1800011a7983 */ /* 0x000ee20000300a00 */
[----:B--2---:R-:W-:-:S02]  /*7b8d0*/  IMAD R6, R48, 0x100, R9 ;  /* 0x0000010030067824 */ /* 0x004fc400078e0209 */
[----:B0-----:R-:W-:Y:S02]  /*7b8e0*/  IMAD R5, R52, 0x100, R49 ;  /* 0x0000010034057824 */ /* 0x001fe400078e0231 */
[----:B------:R-:W-:Y:S01]  /*7b8f0*/  IMAD R0, R0, 0x100, R53 ;  /* 0x0000010000007824 */ /* 0x000fe200078e0235 */
[----:B------:R-:W-:Y:S01]  /*7b900*/  HMMA.16816.F32 R20, R28, R2, R20 ;  /* 0x000000021c14723c */ /* 0x000fe20000001814 */
[----:B------:R-:W-:Y:S02]  /*7b910*/  F2FP.F16.E5M2.UNPACK_B R28, R7 ;  /* 0x00000007ff1c723e */ /* 0x000fe400020004ff */
[----:B------:R-:W-:Y:S02]  /*7b920*/  F2FP.F16.E5M2.UNPACK_B R29, R6 ;  /* 0x00000006ff1d723e */ /* 0x000fe400020004ff */
[----:B------:R-:W-:Y:S02]  /*7b930*/  F2FP.F16.E5M2.UNPACK_B R30, R5 ;  /* 0x00000005ff1e723e */ /* 0x000fe400020004ff */
[----:B------:R-:W-:Y:S01]  /*7b940*/  F2FP.F16.E5M2.UNPACK_B R31, R0 ;  /* 0x00000000ff1f723e */ /* 0x000fe200020004ff */
[----:B------:R-:W-:Y:S04]  /*7b950*/  STL [R1+0x8c2c], R2 ;  /* 0x008c2c0201007387 */ /* 0x000fe80000100800 */
[----:B------:R-:W-:Y:S07]  /*7b960*/  STL [R1+0x8c28], R3 ;  /* 0x008c280301007387 */ /* 0x000fee0000100800 */
[----:B------:R0:W-:Y:S04]  /*7b970*/  STL.64 [R1+0x1750], R20 ;  /* 0x0017501401007387 */ /* 0x0001e80000100a00 */
[----:B------:R1:W-:Y:S04]  /*7b980*/  STL.64 [R1+0x1758], R22 ;  /* 0x0017581601007387 */ /* 0x0003e80000100a00 */
[----:B0-----:R-:W2:Y:S04]  /*7b990*/  LDL.LU.64 R20, [R1+0xc00] ;  /* 0x000c000001147983 */ /* 0x001ea80000300a00 */
[----:B-1----:R-:W2:Y:S01]  /*7b9a0*/  LDL.LU.64 R22, [R1+0xc08] ;  /* 0x000c080001167983 */ /* 0x002ea20000300a00 */
[----:B------:R-:W-:-:S02]  /*7b9b0*/  IMAD.MOV.U32 R2, RZ, RZ, R56 ;  /* 0x000000ffff027224 */ /* 0x000fc400078e0038 */
[----:B------:R-:W-:Y:S02]  /*7b9c0*/  IMAD.MOV.U32 R3, RZ, RZ, R57 ;  /* 0x000000ffff037224 */ /* 0x000fe400078e0039 */
[----:B------:R-:W-:Y:S02]  /*7b9d0*/  IMAD.MOV.U32 R6, RZ, RZ, R58 ;  /* 0x000000ffff067224 */ /* 0x000fe400078e003a */
[----:B------:R-:W-:Y:S01]  /*7b9e0*/  IMAD.MOV.U32 R7, RZ, RZ, R59 ;  /* 0x000000ffff077224 */ /* 0x000fe200078e003b */
[C---:B----4-:R-:W-:Y:S08]  /*7b9f0*/  HMMA.16816.F32 R36, R28.reuse, R54, R36 ;  /* 0x000000361c24723c */ /* 0x050ff00000001824 */
[C---:B---3--:R-:W-:Y:S08]  /*7ba00*/  HMMA.16816.F32 R32, R28.reuse, R56, R32 ;  /* 0x000000381c20723c */ /* 0x048ff00000001820 */
[C---:B------:R-:W-:Y:S03]  /*7ba10*/  HMMA.16816.F32 R24, R28.reuse, R58, R24 ;  /* 0x0000003a1c18723c */ /* 0x040fe60000001818 */
[----:B------:R-:W-:Y:S04]  /*7ba20*/  STL.64 [R1+0x1740], R36 ;  /* 0x0017402401007387 */ /* 0x000fe80000100a00 */
[----:B------:R-:W-:Y:S04]  /*7ba30*/  STL.64 [R1+0x1748], R38 ;  /* 0x0017482601007387 */ /* 0x000fe80000100a00 */
[----:B------:R-:W-:Y:S04]  /*7ba40*/  STL.64 [R1+0x1720], R32 ;  /* 0x0017202001007387 */ /* 0x000fe80000100a00 */
[----:B------:R-:W-:Y:S04]  /*7ba50*/  STL.64 [R1+0x1728], R34 ;  /* 0x0017282201007387 */ /* 0x000fe80000100a00 */
[----:B------:R0:W-:Y:S04]  /*7ba60*/  STL.64 [R1+0x1710], R24 ;  /* 0x0017101801007387 */ /* 0x0001e80000100a00 */
[----:B------:R1:W-:Y:S04]  /*7ba70*/  STL.64 [R1+0x1718], R26 ;  /* 0x0017181a01007387 */ /* 0x0003e80000100a00 */
[----:B------:R-:W3:Y:S04]  /*7ba80*/  LDL.LU.64 R56, [R1+0xbf0] ;  /* 0x000bf00001387983 */ /* 0x000ee80000300a00 */
[----:B------:R-:W3:Y:S04]  /*7ba90*/  LDL.LU.64 R58, [R1+0xbf8] ;  /* 0x000bf800013a7983 */ /* 0x000ee80000300a00 */
[----:B0-----:R-:W4:Y:S04]  /*7baa0*/  LDL.LU.64 R24, [R1+0xbe0] ;  /* 0x000be00001187983 */ /* 0x001f280000300a00 */
[----:B-1----:R-:W4:Y:S01]  /*7bab0*/  LDL.LU.64 R26, [R1+0xbe8] ;  /* 0x000be800011a7983 */ /* 0x002f220000300a00 */
        /* <DEDUP_REMOVED lines=9> */
[----:B------:R-:W2:Y:S04]  /*7bb50*/  LDL.LU.64 R36, [R1+0xba0] ;  /* 0x000ba00001247983 */ /* 0x000ea80000300a00 */
[----:B------:R-:W2:Y:S04]  /*7bb60*/  LDL.LU.64 R38, [R1+0xba8] ;  /* 0x000ba80001267983 */ /* 0x000ea80000300a00 */
[----:B------:R-:W2:Y:S04]  /*7bb70*/  LDL.LU.64 R32, [R1+0xb90] ;  /* 0x000b900001207983 */ /* 0x000ea80000300a00 */
[----:B------:R-:W2:Y:S04]  /*7bb80*/  LDL.LU.64 R34, [R1+0xb98] ;  /* 0x000b980001227983 */ /* 0x000ea80000300a00 */
[----:B0-----:R-:W2:Y:S04]  /*7bb90*/  LDL.LU.64 R20, [R1+0xb80] ;  /* 0x000b800001147983 */ /* 0x001ea80000300a00 */
[----:B-1----:R-:W2:Y:S01]  /*7bba0*/  LDL.LU.64 R22, [R1+0xb88] ;  /* 0x000b880001167983 */ /* 0x002ea20000300a00 */
[----:B---3--:R-:W-:-:S15]  /*7bbb0*/  HMMA.16816.F32 R56, R28, R60, R56 ;  /* 0x0000003c1c38723c */ /* 0x008fde0000001838 */
[----:B------:R-:W-:-:S04]  /*7bbc0*/  NOP ;  /* 0x0000000000007918 */ /* 0x000fc80000000000 */
        /* <DEDUP_REMOVED lines=10> */
[----:B------:R-:W-:Y:S04]  /*7bc70*/  STL.64 [R1+0x16d0], R52 ;  /* 0x0016d03401007387 */ /* 0x000fe80000100a00 */
[----:B------:R0:W-:Y:S04]  /*7bc80*/  STL.64 [R1+0x16d8], R54 ;  /* 0x0016d83601007387 */ /* 0x0001e80000100a00 */
[----:B0-----:R-:W3:Y:S04]  /*7bc90*/  LDL.LU.64 R54, [R1+0x8c98] ;  /* 0x008c980001367983 */ /* 0x001ee80000300a00 */
[----:B------:R-:W4:Y:S04]  /*7bca0*/  LDL.LU.64 R52, [R1+0x8c90] ;  /* 0x008c900001347983 */ /* 0x000f280000300a00 */
[----:B------:R-:W-:Y:S04]  /*7bcb0*/  STL.64 [R1+0x8bc0], R58 ;  /* 0x008bc03a01007387 */ /* 0x000fe80000100a00 */
[----:B------:R0:W-:Y:S04]  /*7bcc0*/  STL.64 [R1+0x8bb8], R56 ;  /* 0x008bb83801007387 */ /* 0x0001e80000100a00 */
[----:B0-----:R-:W4:Y:S04]  /*7bcd0*/  LDL.LU.64 R56, [R1+0xbb0] ;  /* 0x000bb00001387983 */ /* 0x001f280000300a00 */
[----:B------:R-:W4:Y:S01]  /*7bce0*/  LDL.LU.64 R58, [R1+0xbb8] ;  /* 0x000bb800013a7983 */ /* 0x000f220000300a00 */
[----:B---3--:R-:W-:-:S15]  /*7bcf0*/  HMMA.16816.F32 R48, R28, R54, R48 ;  /* 0x000000361c30723c */ /* 0x008fde0000001830 */
[----:B------:R-:W-:-:S04]  /*7bd00*/  NOP ;  /* 0x0000000000007918 */ /* 0x000fc80000000000 */
[----:B------:R-:W-:Y:S04]  /*7bd10*/  STL.64 [R1+0x16c0], R48 ;  /* 0x0016c03001007387 */ /* 0x000fe80000100a00 */
[----:B------:R0:W-:Y:S04]  /*7bd20*/  STL.64 [R1+0x16c8], R50 ;  /* 0x0016c83201007387 */ /* 0x0001e80000100a00 */
[----:B0-----:R-:W3:Y:S04]  /*7bd30*/  LDL.LU.64 R50, [R1+0x8c88] ;  /* 0x008c880001327983 */ /* 0x001ee80000300a00 */
[----:B------:R-:W2:Y:S01]  /*7bd40*/  LDL.LU.64 R48, [R1+0x8c80] ;  /* 0x008c800001307983 */ /* 0x000ea20000300a00 */
[----:B----4-:R-:W-:Y:S03]  /*7bd50*/  HMMA.16816.F32 R56, R28, R52, R56 ;  /* 0x000000341c38723c */ /* 0x010fe60000001838 */
[----:B------:R-:W-:Y:S04]  /*7bd60*/  STL.64 [R1+0x8bd0], R54 ;  /* 0x008bd03601007387 */ /* 0x000fe80000100a00 */
[----:B------:R-:W-:-:S12]  /*7bd70*/  STL.64 [R1+0x8bc8], R52 ;  /* 0x008bc83401007387 */ /* 0x000fd80000100a00 */
[----:B------:R-:W-:Y:S04]  /*7bd80*/  STL.64 [R1+0x16b0], R56 ;  /* 0x0016b03801007387 */ /* 0x000fe80000100a00 */
[----:B------:R-:W-:Y:S01]  /*7bd90*/  STL.64 [R1+0x16b8], R58 ;  /* 0x0016b83a01007387 */ /* 0x000fe20000100a00 */
[C---:B---3--:R-:W-:Y:S08]  /*7bda0*/  HMMA.16816.F32 R36, R28.reuse, R50, R36 ;  /* 0x000000321c24723c */ /* 0x048ff00000001824 */
[C---:B--2---:R-:W-:Y:S01]  /*7bdb0*/  HMMA.16816.F32 R32, R28.reuse, R48, R32 ;  /* 0x000000301c20723c */ /* 0x044fe20000001820 */
[----:B------:R-:W-:Y:S10]  /*7bdc0*/  STL.64 [R1+0x8be0], R50 ;  /* 0x008be03201007387 */ /* 0x000ff40000100a00 */
[----:B------:R-:W-:Y:S04]  /*7bdd0*/  STL.64 [R1+0x16a0], R36 ;  /* 0x0016a02401007387 */ /* 0x000fe80000100a00 */
[----:B------:R-:W-:Y:S04]  /*7bde0*/  STL.64 [R1+0x16a8], R38 ;  /* 0x0016a82601007387 */ /* 0x000fe80000100a00 */
[----:B------:R-:W-:Y:S04]  /*7bdf0*/  STL.64 [R1+0x8bd8], R48 ;  /* 0x008bd83001007387 */ /* 0x000fe80000100a00 */
[----:B------:R-:W-:Y:S04]  /*7be00*/  STL.64 [R1+0x1690], R32 ;  /* 0x0016902001007387 */ /* 0x000fe80000100a00 */
[----:B------:R0:W-:Y:S02]  /*7be10*/  STL.64 [R1+0x1698], R34 ;  /* 0x0016982201007387 */ /* 0x0001e40000100a00 */
[----:B0-----:R-:W-:Y:S02]  /*7be20*/  HMMA.16816.F32 R32, R28, R46, R20 ;  /* 0x0000002e1c20723c */ /* 0x001fe40000001814 */
[----:B------:R-:W2:Y:S04]  /*7be30*/  LDL.LU.64 R20, [R1+0xb60] ;  /* 0x000b600001147983 */ /* 0x000ea80000300a00 */
[----:B------:R-:W2:-:S13]  /*7be40*/  LDL.LU.64 R22, [R1+0xb68] ;  /* 0x000b680001167983 */ /* 0x000e9a0000300a00 */
[----:B------:R-:W-:Y:S04]  /*7be50*/  STL.64 [R1+0x1680], R32 ;  /* 0x0016802001007387 */ /* 0x000fe80000100a00 */
[----:B------:R0:W-:Y:S04]  /*7be60*/  STL.64 [R1+0x1688], R34 ;  /* 0x0016882201007387 */ /* 0x0001e80000100a00 */
[----:B------:R-:W3:Y:S04]  /*7be70*/  LDL.LU.64 R36, [R1+0xb50] ;  /* 0x000b500001247983 */ /* 0x000ee80000300a00 */
[----:B------:R-:W3:Y:S01]  /*7be80*/  LDL.LU.64 R38, [R1+0xb58] ;  /* 0x000b580001267983 */ /* 0x000ee20000300a00 */
[----:B0-----:R-:W-:Y:S03]  /*7be90*/  HMMA.16816.F32 R32, R28, R44, R24 ;  /* 0x0000002c1c20723c */ /* 0x001fe60000001818 */
[----:B------:R-:W4:Y:S04]  /*7bea0*/  LDL.LU.64 R24, [R1+0xb40] ;  /* 0x000b400001187983 */ /* 0x000f280000300a00 */
[----:B------:R-:W4:-:S12]  /*7beb0*/  LDL.LU.64 R26, [R1+0xb48] ;  /* 0x000b4800011a7983 */ /* 0x000f180000300a00 */
[----:B------:R0:W-:Y:S04]  /*7bec0*/  STL.64 [R1+0x1670], R32 ;  /* 0x0016702001007387 */ /* 0x0001e80000100a00 */
[----:B------:R1:W-:Y:S04]  /*7bed0*/  STL.64 [R1+0x1678], R34 ;  /* 0x0016782201007387 */ /* 0x0003e80000100a00 */
        /* <DEDUP_REMOVED lines=21> */
[----:B------:R-:W2:Y:S04]  /*7c030*/  LDL.LU.64 R36, [R1+0x8c60] ;  /* 0x008c600001247983 */ /* 0x000ea80000300a00 */
        /* <DEDUP_REMOVED lines=18> */
[----:B------:R-:W-:Y:S10]  /*7c160*/  STL.64 [R1+0x8c20], R34 ;  /* 0x008c202201007387 */ /* 0x000ff40000100a00 */
[----:B------:R-:W-:Y:S04]  /*7c170*/  STL.64 [R1+0x1620], R40 ;  /* 0x0016202801007387 */ /* 0x000fe80000100a00 */
[----:B------:R0:W-:Y:S04]  /*7c180*/  STL.64 [R1+0x1628], R42 ;  /* 0x0016282a01007387 */ /* 0x0001e80000100a00 */
[----:B------:R-:W-:Y:S04]  /*7c190*/  STL.64 [R1+0x8c18], R32 ;  /* 0x008c182001007387 */ /* 0x000fe80000100a00 */
[----:B------:R-:W-:Y:S01]  /*7c1a0*/  STL.64 [R1+0x1610], R36 ;  /* 0x0016102401007387 */ /* 0x000fe20000100a00 */
[C---:B0-----:R-:W-:Y:S03]  /*7c1b0*/  HMMA.16816.F32 R40, R28.reuse, R26, R56 ;  /* 0x0000001a1c28723c */ /* 0x041fe60000001838 */
[----:B------:R4:W-:Y:S05]  /*7c1c0*/  STL.64 [R1+0x1618], R38 ;  /* 0x0016182601007387 */ /* 0x0009ea0000100a00 */
[C---:B----4-:R-:W-:Y:S11]  /*7c1d0*/  HMMA.16816.F32 R36, R28.reuse, R24, R52 ;  /* 0x000000181c24723c */ /* 0x050ff60000001834 */
[----:B------:R0:W-:Y:S04]  /*7c1e0*/  STL.64 [R1+0x1600], R40 ;  /* 0x0016002801007387 */ /* 0x0001e80000100a00 */
[----:B------:R1:W-:Y:S04]  /*7c1f0*/  STL.64 [R1+0x1608], R42 ;  /* 0x0016082a01007387 */ /* 0x0003e80000100a00 */
[----:B0-----:R-:W2:Y:S04]  /*7c200*/  LDL.LU.64 R40, [R1+0xad0] ;  /* 0x000ad00001287983 */ /* 0x001ea80000300a00 */
[----:B------:R0:W-:Y:S04]  /*7c210*/  STL.64 [R1+0x15f0], R36 ;  /* 0x0015f02401007387 */ /* 0x0001e80000100a00 */
[----:B------:R3:W-:Y:S04]  /*7c220*/  STL.64 [R1+0x15f8], R38 ;  /* 0x0015f82601007387 */ /* 0x0007e80000100a00 */
[----:B-1----:R-:W2:Y:S01]  /*7c230*/  LDL.LU.64 R42, [R1+0xad8] ;  /* 0x000ad800012a7983 */ /* 0x002ea20000300a00 */
[----:B------:R-:W-:-:S15]  /*7c240*/  HMMA.16816.F32 R32, R28, R22, R48 ;  /* 0x000000161c20723c */ /* 0x000fde0000001830 */
[----:B------:R-:W-:-:S04]  /*7c250*/  NOP ;  /* 0x0000000000007918 */ /* 0x000fc80000000000 */
[----:B------:R1:W-:Y:S04]  /*7c260*/  STL.64 [R1+0x15e0], R32 ;  /* 0x0015e02001007387 */ /* 0x0003e80000100a00 */
[----:B------:R4:W-:Y:S04]  /*7c270*/  STL.64 [R1+0x15e8], R34 ;  /* 0x0015e82201007387 */ /* 0x0009e80000100a00 */
[----:B0-----:R-:W2:Y:S04]  /*7c280*/  LDL.LU.64 R36, [R1+0xac0] ;  /* 0x000ac00001247983 */ /* 0x001ea80000300a00 */
[----:B---3--:R-:W3:Y:S04]  /*7c290*/  LDL.LU.64 R38, [R1+0xac8] ;  /* 0x000ac80001267983 */ /* 0x008ee80000300a00 */
[----:B------:R-:W3:Y:S04]  /*7c2a0*/  LDL.LU.64 R52, [R1+0xab0] ;  /* 0x000ab00001347983 */ /* 0x000ee80000300a00 */
[----:B------:R-:W3:Y:S04]  /*7c2b0*/  LDL.LU.64 R54, [R1+0xab8] ;  /* 0x000ab80001367983 */ /* 0x000ee80000300a00 */
        /* <DEDUP_REMOVED lines=12> */
[----:B--2---:R-:W-:-:S15]  /*7c380*/  HMMA.16816.F32 R40, R28, R20, R40 ;  /* 0x000000141c28723c */ /* 0x004fde0000001828 */
[----:B------:R-:W-:-:S04]  /*7c390*/  NOP ;  /* 0x0000000000007918 */ /* 0x000fc80000000000 */
[----:B------:R0:W-:Y:S04]  /*7c3a0*/  STL.64 [R1+0x15d0], R40 ;  /* 0x0015d02801007387 */ /* 0x0001e80000100a00 */
[----:B------:R1:W-:Y:S04]  /*7c3b0*/  STL.64 [R1+0x15d8], R42 ;  /* 0x0015d82a01007387 */ /* 0x0003e80000100a00 */
[----:B0-----:R-:W2:Y:S04]  /*7c3c0*/  LDL.LU.64 R40, [R1+0xa80] ;  /* 0x000a800001287983 */ /* 0x001ea80000300a00 */
[----:B-1----:R-:W2:Y:S01]  /*7c3d0*/  LDL.LU.64 R42, [R1+0xa88] ;  /* 0x000a8800012a7983 */ /* 0x002ea20000300a00 */
[C---:B---3--:R-:W-:Y:S08]  /*7c3e0*/  HMMA.16816.F32 R36, R28.reuse, R18, R36 ;  /* 0x000000121c24723c */ /* 0x048ff00000001824 */
[C---:B------:R-:W-:Y:S11]  /*7c3f0*/  HMMA.16816.F32 R52, R28.reuse, R16, R52 ;  /* 0x000000101c34723c */ /* 0x040ff60000001834 */
[----:B------:R0:W-:Y:S04]  /*7c400*/  STL.64 [R1+0x15c0], R36 ;  /* 0x0015c02401007387 */ /* 0x0001e80000100a00 */
[----:B------:R1:W-:Y:S04]  /*7c410*/  STL.64 [R1+0x15c8], R38 ;  /* 0x0015c82601007387 */ /* 0x0003e80000100a00 */
[----:B0-----:R-:W3:Y:S04]  /*7c420*/  LDL.LU.64 R36, [R1+0xa70] ;  /* 0x000a700001247983 */ /* 0x001ee80000300a00 */
[----:B-1----:R-:W3:Y:S04]  /*7c430*/  LDL.LU.64 R38, [R1+0xa78] ;  /* 0x000a780001267983 */ /* 0x002ee80000300a00 */
[----:B------:R-:W-:Y:S04]  /*7c440*/  STL.64 [R1+0x8bb0], R18 ;  /* 0x008bb01201007387 */ /* 0x000fe80000100a00 */
[----:B------:R0:W-:Y:S01]  /*7c450*/  STL.64 [R1+0x8ba8], R16 ;  /* 0x008ba81001007387 */ /* 0x0001e20000100a00 */
[C---:B----4-:R-:W-:Y:S08]  /*7c460*/  HMMA.16816.F32 R44, R28.reuse, R12, R44 ;  /* 0x0000000c1c2c723c */ /* 0x050ff0000000182c */
[----:B0-----:R-:W-:Y:S01]  /*7c470*/  HMMA.16816.F32 R16, R28, R14, R32 ;  /* 0x0000000e1c10723c */ /* 0x001fe20000001820 */
[----:B------:R-:W-:Y:S04]  /*7c480*/  STL.64 [R1+0x15b0], R52 ;  /* 0x0015b03401007387 */ /* 0x000fe80000100a00 */
[----:B------:R0:W-:Y:S04]  /*7c490*/  STL.64 [R1+0x15b8], R54 ;  /* 0x0015b83601007387 */ /* 0x0001e80000100a00 */
[----:B------:R-:W4:Y:S04]  /*7c4a0*/  LDL.LU.64 R32, [R1+0xa60] ;  /* 0x000a600001207983 */ /* 0x000f280000300a00 */
[----:B------:R-:W4:Y:S06]  /*7c4b0*/  LDL.LU.64 R34, [R1+0xa68] ;  /* 0x000a680001227983 */ /* 0x000f2c0000300a00 */
[----:B------:R1:W-:Y:S01]  /*7c4c0*/  STL.64 [R1+0x15a0], R16 ;  /* 0x0015a01001007387 */ /* 0x0003e20000100a00 */
[----:B0-----:R-:W-:-:S03]  /*7c4d0*/  IMAD.MOV.U32 R54, RZ, RZ, R9 ;  /* 0x000000ffff367224 */ /* 0x001fc600078e0009 */
[----:B------:R0:W-:Y:S01]  /*7c4e0*/  STL.64 [R1+0x15a8], R18 ;  /* 0x0015a81201007387 */ /* 0x0001e20000100a00 */
[----:B------:R-:W-:-:S03]  /*7c4f0*/  IMAD.MOV.U32 R55, RZ, RZ, R5 ;  /* 0x000000ffff377224 */ /* 0x000fc600078e0005 */
[----:B-1----:R-:W3:Y:S04]  /*7c500*/  LDL.LU.64 R16, [R1+0xa50] ;  /* 0x000a500001107983 */ /* 0x002ee80000300a00 */
[----:B0-----:R-:W3:Y:S04]  /*7c510*/  LDL.LU.64 R18, [R1+0xa58] ;  /* 0x000a580001127983 */ /* 0x001ee80000300a00 */
[----:B------:R-:W3:Y:S04]  /*7c520*/  LDL.LU R9, [R1+0x8c3c] ;  /* 0x008c3c0001097983 */ /* 0x000ee80000300800 */
[----:B------:R-:W-:Y:S04]  /*7c530*/  STL.64 [R1+0x1590], R44 ;  /* 0x0015902c01007387 */ /* 0x000fe80000100a00 */
[----:B------:R-:W-:Y:S04]  /*7c540*/  STL.64 [R1+0x1598], R46 ;  /* 0x0015982e01007387 */ /* 0x000fe80000100a00 */
[----:B------:R-:W4:Y:S04]  /*7c550*/  LDL.LU R5, [R1+0x8c38] ;  /* 0x008c380001057983 */ /* 0x000f280000300800 */
[----:B------:R-:W-:Y:S04]  /*7c560*/  STL.64 [R1+0x8b90], R14 ;  /* 0x008b900e01007387 */ /* 0x000fe80000100a00 */
[----:B------:R2:W-:Y:S01]  /*7c570*/  STL.64 [R1+0x8b88], R12 ;  /* 0x008b880c01007387 */ /* 0x0005e20000100a00 */
[----:B------:R-:W-:-:S03]  /*7c580*/  IMAD.MOV.U32 R52, RZ, RZ, R6 ;  /* 0x000000ffff347224 */ /* 0x000fc600078e0006 */
[----:B------:R-:W4:Y:S01]  /*7c590*/  LDL.LU R6, [R1+0x8c34] ;  /* 0x008c340001067983 */ /* 0x000f220000300800 */
[----:B------:R-:W-:Y:S01]  /*7c5a0*/  IMAD.MOV.U32 R53, RZ, RZ, R7 ;  /* 0x000000ffff357224 */ /* 0x000fe200078e0007 */
[----:B--2---:R-:W-:-:S15]  /*7c5b0*/  HMMA.16816.F32 R12, R28, R10, R40 ;  /* 0x0000000a1c0c723c */ /* 0x004fde0000001828 */
[----:B------:R-:W-:-:S04]  /*7c5c0*/  NOP ;  /* 0x0000000000007918 */ /* 0x000fc80000000000 */
[----:B------:R-:W-:Y:S04]  /*7c5d0*/  STL.64 [R1+0x1580], R12 ;  /* 0x0015800c01007387 */ /* 0x000fe80000100a00 */
[----:B------:R3:W-:Y:S04]  /*7c5e0*/  STL.64 [R1+0x1588], R14 ;  /* 0x0015880e01007387 */ /* 0x0007e80000100a00 */
[----:B------:R-:W2:Y:S01]  /*7c5f0*/  LDL.LU R7, [R1+0x8c30] ;  /* 0x008c300001077983 */ /* 0x000ea20000300800 */
[----:B------:R-:W-:-:S03]  /*7c600*/  IMAD.MOV.U32 R42, RZ, RZ, R2 ;  /* 0x000000ffff2a7224 */ /* 0x000fc600078e0002 */
[----:B------:R-:W2:Y:S01]  /*7c610*/  LDL.LU R2, [R1+0x8c2c] ;  /* 0x008c2c0001027983 */ /* 0x000ea20000300800 */
[----:B------:R-:W-:Y:S01]  /*7c620*/  IMAD.MOV.U32 R43, RZ, RZ, R3 ;  /* 0x000000ffff2b7224 */ /* 0x000fe200078e0003 */
[----:B---3--:R-:W-:-:S15]  /*7c630*/  HMMA.16816.F32 R12, R28, R8, R36 ;  /* 0x000000081c0c723c */ /* 0x008fde0000001824 */
[----:B------:R-:W-:-:S04]  /*7c640*/  NOP ;  /* 0x0000000000007918 */ /* 0x000fc80000000000 */
[----:B------:R0:W-:Y:S04]  /*7c650*/  STL.64 [R1+0x1570], R12 ;  /* 0x0015700c01007387 */ /* 0x0001e80000100a00 */
[----:B------:R-:W-:Y:S04]  /*7c660*/  STL.64 [R1+0x1578], R14 ;  /* 0x0015780e01007387 */ /* 0x000fe80000100a00 */
[----:B------:R-:W3:Y:S04]  /*7c670*/  LDL.LU R3, [R1+0x8c28] ;  /* 0x008c280001037983 */ /* 0x000ee80000300800 */
[----:B------:R-:W3:Y:S04]  /*7c680*/  LDL R40, [R1+0x18] ;  /* 0x0000180001287983 */ /* 0x000ee80000100800 */
[----:B------:R-:W3:Y:S04]  /*7c690*/  LDL R41, [R1+0x1c] ;  /* 0x00001c0001297983 */ /* 0x000ee80000100800 */
[----:B------:R-:W-:Y:S04]  /*7c6a0*/  STL.64 [R1+0x8b80], R10 ;  /* 0x008b800a01007387 */ /* 0x000fe80000100a00 */
[----:B------:R4:W-:Y:S04]  /*7c6b0*/  STL.64 [R1+0x8b78], R8 ;  /* 0x008b780801007387 */ /* 0x0009e80000100a00 */
[----:B0-----:R-:W3:Y:S01]  /*7c6c0*/  LDL.LU.64 R12, [R1+0x660] ;  /* 0x00066000010c7983 */ /* 0x001ee20000300a00 */
[----:B----4-:R-:W-:Y:S01]  /*7c6d0*/  HMMA.16816.F32 R8, R28, R4, R16 ;  /* 0x000000041c08723c */ /* 0x010fe20000001810 */
[----:B------:R-:W-:-:S07]  /*7c6e0*/  IMAD R0, R0, 0x100, R59 ;  /* 0x0000010000007824 */ /* 0x000fce00078e023b */
[----:B--2---:R-:W-:-:S15]  /*7c6f0*/  HMMA.16816.F32 R32, R28, R6, R32 ;  /* 0x000000061c20723c */ /* 0x004fde0000001820 */
[----:B------:R-:W-:-:S04]  /*7c700*/  NOP ;  /* 0x0000000000007918 */ /* 0x000fc80000000000 */
[----:B------:R0:W-:Y:S04]  /*7c710*/  STL.64 [R1+0x1560], R32 ;  /* 0x0015602001007387 */ /* 0x0001e80000100a00 */
[----:B------:R1:W-:Y:S04]  /*7c720*/  STL.64 [R1+0x1568], R34 ;  /* 0x0015682201007387 */ /* 0x0003e80000100a00 */
[----:B------:R-:W3:Y:S04]  /*7c730*/  LDL.LU.64 R14, [R1+0x668] ;  /* 0x00066800010e7983 */ /* 0x000ee80000300a00 */
[----:B------:R-:W-:Y:S04]  /*7c740*/  STL.64 [R1+0x1550], R8 ;  /* 0x0015500801007387 */ /* 0x000fe80000100a00 */
[----:B------:R2:W-:Y:S04]  /*7c750*/  STL.64 [R1+0x1558], R10 ;  /* 0x0015580a01007387 */ /* 0x0005e80000100a00 */
[----:B------:R-:W-:Y:S04]  /*7c760*/  STL.64 [R1+0x8b70], R6 ;  /* 0x008b700601007387 */ /* 0x000fe80000100a00 */
[----:B------:R4:W-:Y:S04]  /*7c770*/  STL.64 [R1+0x8b68], R4 ;  /* 0x008b680401007387 */ /* 0x0009e80000100a00 */
[----:B0-----:R-:W3:Y:S04]  /*7c780*/  LDL.LU.64 R32, [R1+0xa40] ;  /* 0x000a400001207983 */ /* 0x001ee80000300a00 */
[----:B-1----:R-:W3:Y:S04]  /*7c790*/  LDL.LU.64 R34, [R1+0xa48] ;  /* 0x000a480001227983 */ /* 0x002ee80000300a00 */
[----:B------:R-:W3:Y:S04]  /*7c7a0*/  LDL.LU.64 R36, [R1+0xa30] ;  /* 0x000a300001247983 */ /* 0x000ee80000300a00 */
[----:B------:R-:W3:Y:S04]  /*7c7b0*/  LDL.LU.64 R38, [R1+0xa38] ;  /* 0x000a380001267983 */ /* 0x000ee80000300a00 */
[----:B------:R-:W3:Y:S04]  /*7c7c0*/  LDL.LU.64 R44, [R1+0xa20] ;  /* 0x000a2000012c7983 */ /* 0x000ee80000300a00 */
[----:B------:R-:W3:Y:S01]  /*7c7d0*/  LDL.LU.64 R46, [R1+0xa28] ;  /* 0x000a2800012e7983 */ /* 0x000ee20000300a00 */
[----:B--2---:R-:W-:-:S02]  /*7c7e0*/  IMAD R10, R50, 0x100, R49 ;  /* 0x00000100320a7824 */ /* 0x004fc400078e0231 */
[----:B------:R-:W-:Y:S01]  /*7c7f0*/  IMAD R9, R56, 0x100, R51 ;  /* 0x0000010038097824 */ /* 0x000fe200078e0233 */
[----:B------:R-:W2:Y:S01]  /*7c800*/  LDL.LU.64 R48, [R1+0xa10] ;  /* 0x000a100001307983 */ /* 0x000ea20000300a00 */
[----:B------:R-:W-:-:S03]  /*7c810*/  IMAD R8, R58, 0x100, R57 ;  /* 0x000001003a087824 */ /* 0x000fc600078e0239 */
[----:B------:R-:W2:Y:S04]  /*7c820*/  LDL.LU.64 R50, [R1+0xa18] ;  /* 0x000a180001327983 */ /* 0x000ea80000300a00 */
[----:B------:R-:W2:Y:S04]  /*7c830*/  LDL.LU.64 R56, [R1+0xa00] ;  /* 0x000a000001387983 */ /* 0x000ea80000300a00 */
[----:B------:R-:W2:Y:S04]  /*7c840*/  LDL.LU.64 R58, [R1+0xa08] ;  /* 0x000a0800013a7983 */ /* 0x000ea80000300a00 */
[----:B----4-:R-:W4:Y:S04]  /*7c850*/  LDL.LU.64 R4, [R1+0x9f0] ;  /* 0x0009f00001047983 */ /* 0x010f280000300a00 */
[----:B------:R-:W4:Y:S04]  /*7c860*/  LDL.LU.64 R6, [R1+0x9f8] ;  /* 0x0009f80001067983 */ /* 0x000f280000300a00 */
[----:B------:R-:W4:Y:S04]  /*7c870*/  LDL.LU.64 R16, [R1+0x9e0] ;  /* 0x0009e00001107983 */ /* 0x000f280000300a00 */
[----:B------:R-:W4:Y:S01]  /*7c880*/  LDL.LU.64 R18, [R1+0x9e8] ;  /* 0x0009e80001127983 */ /* 0x000f220000300a00 */
[----:B---3--:R-:W-:Y:S01]  /*7c890*/  HMMA.16816.F32 R12, R28, R2, R12 ;  /* 0x000000021c0c723c */ /* 0x008fe2000000180c */
[----:B------:R-:W-:-:S02]  /*7c8a0*/  F2FP.F16.E5M2.UNPACK_B R28, R10 ;  /* 0x0000000aff1c723e */ /* 0x000fc400020004ff */
[----:B------:R-:W-:Y:S02]  /*7c8b0*/  F2FP.F16.E5M2.UNPACK_B R29, R9 ;  /* 0x00000009ff1d723e */ /* 0x000fe400020004ff */
[----:B------:R-:W-:Y:S02]  /*7c8c0*/  F2FP.F16.E5M2.UNPACK_B R30, R8 ;  /* 0x00000008ff1e723e */ /* 0x000fe400020004ff */
[----:B------:R-:W-:-:S07]  /*7c8d0*/  F2FP.F16.E5M2.UNPACK_B R31, R0 ;  /* 0x00000000ff1f723e */ /* 0x000fce00020004ff */
[C---:B------:R-:W-:Y:S05]  /*7c8e0*/  HMMA.16816.F32 R32, R28.reuse, R40, R32 ;  /* 0x000000281c20723c */ /* 0x040fea0000001820 */
[----:B------:R0:W-:Y:S03]  /*7c8f0*/  STL.64 [R1+0x1540], R12 ;  /* 0x0015400c01007387 */ /* 0x0001e60000100a00 */
[C---:B------:R-:W-:Y:S01]  /*7c900*/  HMMA.16816.F32 R40, R28.reuse, R42, R36 ;  /* 0x0000002a1c28723c */ /* 0x040fe20000001824 */
[----:B------:R1:W-:Y:S04]  /*7c910*/  STL.64 [R1+0x1548], R14 ;  /* 0x0015480e01007387 */ /* 0x0003e80000100a00 */
[----:B0-----:R-:W3:Y:S03]  /*7c920*/  LDL.LU.64 R12, [R1+0x9d0] ;  /* 0x0009d000010c7983 */ /* 0x001ee60000300a00 */
[C---:B------:R-:W-:Y:S01]  /*7c930*/  HMMA.16816.F32 R44, R28.reuse, R52, R44 ;  /* 0x000000341c2c723c */ /* 0x040fe2000000182c */
[----:B-1----:R-:W3:Y:S07]  /*7c940*/  LDL.LU.64 R14, [R1+0x9d8] ;  /* 0x0009d800010e7983 */ /* 0x002eee0000300a00 */
[C---:B--2---:R-:W-:Y:S01]  /*7c950*/  HMMA.16816.F32 R52, R28.reuse, R54, R48 ;  /* 0x000000361c34723c */ /* 0x044fe20000001830 */
[----:B------:R-:W2:Y:S04]  /*7c960*/  LDL.LU.64 R8, [R1+0x9c0] ;  /* 0x0009c00001087983 */ /* 0x000ea80000300a00 */
[----:B------:R-:W2:Y:S03]  /*7c970*/  LDL.LU.64 R10, [R1+0x9c8] ;  /* 0x0009c800010a7983 */ /* 0x000ea60000300a00 */
[C---:B------:R-:W-:Y:S01]  /*7c980*/  HMMA.16816.F32 R56, R28.reuse, R60, R56 ;  /* 0x0000003c1c38723c */ /* 0x040fe20000001838 */
        /* <DEDUP_REMOVED lines=25> */
[C---:B--2---:R-:W-:Y:S08]  /*7cb20*/  HMMA.16816.F32 R8, R28.reuse, R52, R8 ;  /* 0x000000341c08723c */ /* 0x044ff00000001808 */
[C---:B----4-:R-:W-:Y:S08]  /*7cb30*/  HMMA.16816.F32 R4, R28.reuse, R58, R4 ;  /* 0x0000003a1c04723c */ /* 0x050ff00000001804 */
[C---:B------:R-:W-:Y:S11]  /*7cb40*/  HMMA.16816.F32 R16, R28.reuse, R56, R16 ;  /* 0x000000381c10723c */ /* 0x040ff60000001810 */
[----:B------:R0:W-:Y:S04]  /*7cb50*/  STL.64 [R1+0x1470], R4 ;  /* 0x0014700401007387 */ /* 0x0001e80000100a00 */
[----:B------:R1:W-:Y:S04]  /*7cb60*/  STL.64 [R1+0x1478], R6 ;  /* 0x0014780601007387 */ /* 0x0003e80000100a00 */
[----:B0-----:R-:W2:Y:S04]  /*7cb70*/  LDL.LU.64 R4, [R1+0x9a0] ;  /* 0x0009a00001047983 */ /* 0x001ea80000300a00 */
[----:B-1----:R-:W2:Y:S04]  /*7cb80*/  LDL.LU.64 R6, [R1+0x9a8] ;  /* 0x0009a80001067983 */ /* 0x002ea80000300a00 */
[----:B------:R-:W-:Y:S04]  /*7cb90*/  STL.64 [R1+0x8b40], R58 ;  /* 0x008b403a01007387 */ /* 0x000fe80000100a00 */
[----:B------:R0:W-:Y:S04]  /*7cba0*/  STL.64 [R1+0x8b38], R56 ;  /* 0x008b383801007387 */ /* 0x0001e80000100a00 */
[----:B------:R1:W-:Y:S04]  /*7cbb0*/  STL.64 [R1+0x1460], R16 ;  /* 0x0014601001007387 */ /* 0x0003e80000100a00 */
[----:B------:R3:W-:Y:S04]  /*7cbc0*/  STL.64 [R1+0x1468], R18 ;  /* 0x0014681201007387 */ /* 0x0007e80000100a00 */
[----:B0-----:R-:W4:Y:S04]  /*7cbd0*/  LDL.LU.64 R56, [R1+0x990] ;  /* 0x0009900001387983 */ /* 0x001f280000300a00 */
[----:B------:R-:W4:Y:S04]  /*7cbe0*/  LDL.LU.64 R58, [R1+0x998] ;  /* 0x00099800013a7983 */ /* 0x000f280000300a00 */
[----:B-1----:R-:W2:Y:S04]  /*7cbf0*/  LDL.LU.64 R16, [R1+0x980] ;  /* 0x0009800001107983 */ /* 0x002ea80000300a00 */
[----:B---3--:R-:W3:Y:S04]  /*7cc00*/  LDL.LU.64 R18, [R1+0x988] ;  /* 0x0009880001127983 */ /* 0x008ee80000300a00 */
[----:B------:R0:W-:Y:S04]  /*7cc10*/  STL.64 [R1+0x1450], R12 ;  /* 0x0014500c01007387 */ /* 0x0001e80000100a00 */
[----:B------:R1:W-:Y:S04]  /*7cc20*/  STL.64 [R1+0x1458], R14 ;  /* 0x0014580e01007387 */ /* 0x0003e80000100a00 */
[----:B0-----:R-:W2:Y:S04]  /*7cc30*/  LDL.LU.64 R12, [R1+0x970] ;  /* 0x00097000010c7983 */ /* 0x001ea80000300a00 */
[----:B-1----:R-:W2:Y:S04]  /*7cc40*/  LDL.LU.64 R14, [R1+0x978] ;  /* 0x00097800010e7983 */ /* 0x002ea80000300a00 */
[----:B------:R0:W-:Y:S04]  /*7cc50*/  STL.64 [R1+0x1440], R8 ;  /* 0x0014400801007387 */ /* 0x0001e80000100a00 */
[----:B------:R1:W-:Y:S04]  /*7cc60*/  STL.64 [R1+0x1448], R10 ;  /* 0x0014480a01007387 */ /* 0x0003e80000100a00 */
[----:B0-----:R-:W2:Y:S04]  /*7cc70*/  LDL.LU.64 R8, [R1+0x960] ;  /* 0x0009600001087983 */ /* 0x001ea80000300a00 */
[----:B-1----:R-:W2:Y:S04]  /*7cc80*/  LDL.LU.64 R10, [R1+0x968] ;  /* 0x00096800010a7983 */ /* 0x002ea80000300a00 */
[----:B------:R-:W-:Y:S04]  /*7cc90*/  STL.64 [R1+0x8b30], R54 ;  /* 0x008b303601007387 */ /* 0x000fe80000100a00 */
[----:B------:R0:W-:Y:S04]  /*7cca0*/  STL.64 [R1+0x8b28], R52 ;  /* 0x008b283401007387 */ /* 0x0001e80000100a00 */
[----:B0-----:R-:W2:Y:S04]  /*7ccb0*/  LDL.LU.64 R52, [R1+0x9b0] ;  /* 0x0009b00001347983 */ /* 0x001ea80000300a00 */
[----:B------:R-:W2:Y:S02]  /*7ccc0*/  LDL.LU.64 R54, [R1+0x9b8] ;  /* 0x0009b80001367983 */ /* 0x000ea40000300a00 */
[----:B--2---:R-:W-:-:S15]  /*7ccd0*/  HMMA.16816.F32 R52, R28, R50, R52 ;  /* 0x000000321c34723c */ /* 0x004fde0000001834 */
[----:B------:R-:W-:-:S04]  /*7cce0*/  NOP ;  /* 0x0000000000007918 */ /* 0x000fc80000000000 */
[----:B------:R-:W-:Y:S04]  /*7ccf0*/  STL.64 [R1+0x1430], R52 ;  /* 0x0014303401007387 */ /* 0x000fe80000100a00 */
[----:B------:R0:W-:Y:S02]  /*7cd00*/  STL.64 [R1+0x1438], R54 ;  /* 0x0014383601007387 */ /* 0x0001e40000100a00 */
[----:B0-----:R-:W-:Y:S02]  /*7cd10*/  HMMA.16816.F32 R52, R28, R48, R4 ;  /* 0x000000301c34723c */ /* 0x001fe40000001804 */
[----:B------:R-:W2:Y:S04]  /*7cd20*/  LDL.LU.64 R4, [R1+0x950] ;  /* 0x0009500001047983 */ /* 0x000ea80000300a00 */
[----:B------:R-:W2:-:S13]  /*7cd30*/  LDL.LU.64 R6, [R1+0x958] ;  /* 0x0009580001067983 */ /* 0x000e9a0000300a00 */
[----:B------:R-:W-:Y:S04]  /*7cd40*/  STL.64 [R1+0x1420], R52 ;  /* 0x0014203401007387 */ /* 0x000fe80000100a00 */
[----:B------:R4:W-:Y:S02]  /*7cd50*/  STL.64 [R1+0x1428], R54 ;  /* 0x0014283601007387 */ /* 0x0009e40000100a00 */
[C---:B----4-:R-:W-:Y:S02]  /*7cd60*/  HMMA.16816.F32 R52, R28.reuse, R46, R56 ;  /* 0x0000002e1c34723c */ /* 0x050fe40000001838 */
[----:B------:R-:W-:Y:S04]  /*7cd70*/  STL.64 [R1+0x8b20], R50 ;  /* 0x008b203201007387 */ /* 0x000fe80000100a00 */
[----:B------:R0:W-:Y:S04]  /*7cd80*/  STL.64 [R1+0x8b18], R48 ;  /* 0x008b183001007387 */ /* 0x0001e80000100a00 */
[----:B0-----:R-:W4:Y:S04]  /*7cd90*/  LDL.LU.64 R48, [R1+0x940] ;  /* 0x0009400001307983 */ /* 0x001f280000300a00 */
[----:B------:R-:W4:Y:S05]  /*7cda0*/  LDL.LU.64 R50, [R1+0x948] ;  /* 0x0009480001327983 */ /* 0x000f2a0000300a00 */
[----:B------:R-:W-:Y:S04]  /*7cdb0*/  STL.64 [R1+0x1410], R52 ;  /* 0x0014103401007387 */ /* 0x000fe80000100a00 */
[----:B------:R3:W-:Y:S02]  /*7cdc0*/  STL.64 [R1+0x1418], R54 ;  /* 0x0014183601007387 */ /* 0x0007e40000100a00 */
[C---:B---3--:R-:W-:Y:S02]  /*7cdd0*/  HMMA.16816.F32 R52, R28.reuse, R44, R16 ;  /* 0x0000002c1c34723c */ /* 0x048fe40000001810 */
[----:B------:R-:W3:Y:S04]  /*7cde0*/  LDL.LU.64 R16, [R1+0x930] ;  /* 0x0009300001107983 */ /* 0x000ee80000300a00 */
[----:B------:R-:W3:Y:S02]  /*7cdf0*/  LDL.LU.64 R18, [R1+0x938] ;  /* 0x0009380001127983 */ /* 0x000ee40000300a00 */
[C---:B------:R-:W-:Y:S11]  /*7ce00*/  HMMA.16816.F32 R8, R28.reuse, R40, R8 ;  /* 0x000000281c08723c */ /* 0x040ff60000001808 */
[----:B------:R-:W-:Y:S04]  /*7ce10*/  STL.64 [R1+0x1400], R52 ;  /* 0x0014003401007387 */ /* 0x000fe80000100a00 */
[----:B------:R-:W-:Y:S04]  /*7ce20*/  STL.64 [R1+0x1408], R54 ;  /* 0x0014083601007387 */ /* 0x000fe80000100a00 */
[----:B------:R-:W-:Y:S04]  /*7ce30*/  STL.64 [R1+0x8b50], R46 ;  /* 0x008b502e01007387 */ /* 0x000fe80000100a00 */
[----:B------:R0:W-:Y:S02]  /*7ce40*/  STL.64 [R1+0x8b48], R44 ;  /* 0x008b482c01007387 */ /* 0x0001e40000100a00 */
[----:B0-----:R-:W-:Y:S02]  /*7ce50*/  HMMA.16816.F32 R44, R28, R42, R12 ;  /* 0x0000002a1c2c723c */ /* 0x001fe4000000180c */
[----:B------:R-:W3:-:S15]  /*7ce60*/  LDL.LU.64 R12, [R1+0x920] ;  /* 0x00092000010c7983 */ /* 0x000ede0000300a00 */
[----:B------:R-:W-:Y:S02]  /*7ce70*/  NOP ;  /* 0x0000000000007918 */ /* 0x000fe40000000000 */
[----:B------:R-:W-:Y:S04]  /*7ce80*/  STL.64 [R1+0x13f0], R44 ;  /* 0x0013f02c01007387 */ /* 0x000fe80000100a00 */
[----:B------:R-:W-:Y:S04]  /*7ce90*/  STL.64 [R1+0x13f8], R46 ;  /* 0x0013f82e01007387 */ /* 0x000fe80000100a00 */
[----:B------:R-:W3:Y:S04]  /*7cea0*/  LDL.LU.64 R14, [R1+0x928] ;  /* 0x00092800010e7983 */ /* 0x000ee80000300a00 */
[----:B------:R0:W-:Y:S04]  /*7ceb0*/  STL.64 [R1+0x13e0], R8 ;  /* 0x0013e00801007387 */ /* 0x0001e80000100a00 */
[----:B------:R1:W-:Y:S04]  /*7cec0*/  STL.64 [R1+0x13e8], R10 ;  /* 0x0013e80a01007387 */ /* 0x0003e80000100a00 */
[----:B------:R-:W-:Y:S04]  /*7ced0*/  STL.64 [R1+0x8b60], R42 ;  /* 0x008b602a01007387 */ /* 0x000fe80000100a00 */
[----:B------:R-:W-:Y:S04]  /*7cee0*/  STL.64 [R1+0x8b58], R40 ;  /* 0x008b582801007387 */ /* 0x000fe80000100a00 */
[----:B0-----:R-:W3:Y:S04]  /*7cef0*/  LDL.LU.64 R8, [R1+0x910] ;  /* 0x0009100001087983 */ /* 0x001ee80000300a00 */
[----:B-1----:R-:W3:Y:S01]  /*7cf00*/  LDL.LU.64 R10, [R1+0x918] ;  /* 0x00091800010a7983 */ /* 0x002ee20000300a00 */
[----:B--2---:R-:W-:-:S15]  /*7cf10*/  HMMA.16816.F32 R4, R28, R38, R4 ;  /* 0x000000261c04723c */ /* 0x004fde0000001804 */
[----:B------:R-:W-:-:S04]  /*7cf20*/  NOP ;  /* 0x0000000000007918 */ /* 0x000fc80000000000 */
[----:B------:R0:W-:Y:S04]  /*7cf30*/  STL.64 [R1+0x13d0], R4 ;  /* 0x0013d00401007387 */ /* 0x0001e80000100a00 */
[----:B------:R1:W-:Y:S04]  /*7cf40*/  STL.64 [R1+0x13d8], R6 ;  /* 0x0013d80601007387 */ /* 0x0003e80000100a00 */
[----:B0-----:R-:W2:Y:S04]  /*7cf50*/  LDL.LU.64 R4, [R1+0x900] ;  /* 0x0009000001047983 */ /* 0x001ea80000300a00 */
[----:B-1----:R-:W2:Y:S01]  /*7cf60*/  LDL.LU.64 R6, [R1+0x908] ;  /* 0x0009080001067983 */ /* 0x002ea20000300a00 */
[C---:B----4-:R-:W-:Y:S03]  /*7cf70*/  HMMA.16816.F32 R40, R28.reuse, R36, R48 ;  /* 0x000000241c28723c */ /* 0x050fe60000001830 */
[----:B------:R-:W-:Y:S04]  /*7cf80*/  STL.64 [R1+0x8b10], R38 ;  /* 0x008b102601007387 */ /* 0x000fe80000100a00 */
[----:B------:R0:W-:Y:S01]  /*7cf90*/  STL.64 [R1+0x8b08], R36 ;  /* 0x008b082401007387 */ /* 0x0001e20000100a00 */
[C---:B---3--:R-:W-:Y:S11]  /*7cfa0*/  HMMA.16816.F32 R16, R28.reuse, R34, R16 ;  /* 0x000000221c10723c */ /* 0x048ff60000001810 */
[----:B------:R-:W-:Y:S04]  /*7cfb0*/  STL.64 [R1+0x13c0], R40 ;  /* 0x0013c02801007387 */ /* 0x000fe80000100a00 */
[----:B------:R-:W-:Y:S04]  /*7cfc0*/  STL.64 [R1+0x13c8], R42 ;  /* 0x0013c82a01007387 */ /* 0x000fe80000100a00 */
[----:B0-----:R-:W3:Y:S04]  /*7cfd0*/  LDL.LU R36, [R1+0x3144] ;  /* 0x0031440001247983 */ /* 0x001ee80000300800 */
[----:B------:R-:W3:Y:S04]  /*7cfe0*/  LDL.LU R37, [R1+0x3158] ;  /* 0x0031580001257983 */ /* 0x000ee80000300800 */
[----:B------:R-:W-:Y:S04]  /*7cff0*/  STL.64 [R1+0x13b0], R16 ;  /* 0x0013b01001007387 */ /* 0x000fe80000100a00 */
[----:B------:R-:W-:Y:S04]  /*7d000*/  STL.64 [R1+0x13b8], R18 ;  /* 0x0013b81201007387 */ /* 0x000fe80000100a00 */
[----:B------:R-:W4:Y:S04]  /*7d010*/  LDL.LU R38, [R1+0x3154] ;  /* 0x0031540001267983 */ /* 0x000f280000300800 */
[----:B------:R-:W4:Y:S01]  /*7d020*/  LDL.LU R39, [R1+0x3160] ;  /* 0x0031600001277983 */ /* 0x000f220000300800 */
[C---:B------:R-:W-:Y:S08]  /*7d030*/  HMMA.16816.F32 R12, R28.reuse, R32, R12 ;  /* 0x000000201c0c723c */ /* 0x040ff0000000180c */
[C---:B------:R-:W-:Y:S01]  /*7d040*/  HMMA.16816.F32 R8, R28.reuse, R26, R8 ;  /* 0x0000001a1c08723c */ /* 0x040fe20000001808 */
[----:B----4-:R-:W-:Y:S04]  /*7d050*/  STL.64 [R1+0x8ba0], R38 ;  /* 0x008ba02601007387 */ /* 0x010fe80000100a00 */
[----:B---3--:R-:W-:Y:S04]  /*7d060*/  STL.64 [R1+0x8b98], R36 ;  /* 0x008b982401007387 */ /* 0x008fe80000100a00 */
[----:B------:R-:W3:Y:S04]  /*7d070*/  LDL.LU R0, [R1+0x315c] ;  /* 0x00315c0001007983 */ /* 0x000ee80000300800 */
[----:B------:R0:W-:Y:S04]  /*7d080*/  STL.64 [R1+0x8af0], R34 ;  /* 0x008af02201007387 */ /* 0x0001e80000100a00 */
[----:B0-----:R-:W4:Y:S04]  /*7d090*/  LDL.LU R35, [R1+0x3148] ;  /* 0x0031480001237983 */ /* 0x001f280000300800 */
[----:B------:R0:W-:Y:S04]  /*7d0a0*/  STL.64 [R1+0x13a0], R12 ;  /* 0x0013a00c01007387 */ /* 0x0001e80000100a00 */
[----:B------:R1:W-:Y:S04]  /*7d0b0*/  STL.64 [R1+0x13a8], R14 ;  /* 0x0013a80e01007387 */ /* 0x0003e80000100a00 */
[----:B------:R-:W-:Y:S04]  /*7d0c0*/  STL.64 [R1+0x8ae8], R32 ;  /* 0x008ae82001007387 */ /* 0x000fe80000100a00 */
[----:B------:R-:W3:Y:S04]  /*7d0d0*/  LDL.LU.64 R16, [R1+0x8f0] ;  /* 0x0008f00001107983 */ /* 0x000ee80000300a00 */
[----:B------:R0:W-:Y:S04]  /*7d0e0*/  STL.64 [R1+0x1390], R8 ;  /* 0x0013900801007387 */ /* 0x0001e80000100a00 */
[----:B------:R0:W-:Y:S04]  /*7d0f0*/  STL.64 [R1+0x1398], R10 ;  /* 0x0013980a01007387 */ /* 0x0001e80000100a00 */
[----:B------:R-:W3:Y:S01]  /*7d100*/  LDL.LU.64 R18, [R1+0x8f8] ;  /* 0x0008f80001127983 */ /* 0x000ee20000300a00 */
[----:B--2---:R-:W-:-:S15]  /*7d110*/  HMMA.16816.F32 R4, R28, R24, R4 ;  /* 0x000000181c04723c */ /* 0x004fde0000001804 */
[----:B------:R-:W-:-:S04]  /*7d120*/  NOP ;  /* 0x0000000000007918 */ /* 0x000fc80000000000 */
[----:B------:R2:W-:Y:S04]  /*7d130*/  STL.64 [R1+0x1380], R4 ;  /* 0x0013800401007387 */ /* 0x0005e80000100a00 */
[----:B------:R0:W-:Y:S04]  /*7d140*/  STL.64 [R1+0x1388], R6 ;  /* 0x0013880601007387 */ /* 0x0001e80000100a00 */
[----:B------:R-:W4:Y:S04]  /*7d150*/  LDL.LU.64 R52, [R1+0x8e0] ;  /* 0x0008e00001347983 */ /* 0x000f280000300a00 */
[----:B------:R-:W4:Y:S04]  /*7d160*/  LDL.LU.64 R54, [R1+0x8e8] ;  /* 0x0008e80001367983 */ /* 0x000f280000300a00 */
[----:B------:R-:W4:Y:S04]  /*7d170*/  LDL.LU.64 R36, [R1+0x8d0] ;  /* 0x0008d00001247983 */ /* 0x000f280000300a00 */
[----:B------:R-:W4:Y:S04]  /*7d180*/  LDL.LU.64 R38, [R1+0x8d8] ;  /* 0x0008d80001267983 */ /* 0x000f280000300a00 */
        /* <DEDUP_REMOVED lines=8> */
[----:B--2---:R-:W2:Y:S04]  /*7d210*/  LDL.LU.64 R4, [R1+0x880] ;  /* 0x0008800001047983 */ /* 0x004ea80000300a00 */
[----:B------:R-:W2:Y:S04]  /*7d220*/  LDL.LU.64 R6, [R1+0x888] ;  /* 0x0008880001067983 */ /* 0x000ea80000300a00 */
[----:B------:R-:W2:Y:S04]  /*7d230*/  LDL.LU.64 R40, [R1+0x870] ;  /* 0x0008700001287983 */ /* 0x000ea80000300a00 */
[----:B------:R-:W2:Y:S04]  /*7d240*/  LDL.LU.64 R42, [R1+0x878] ;  /* 0x00087800012a7983 */ /* 0x000ea80000300a00 */
[----:B------:R-:W2:Y:S04]  /*7d250*/  LDL.LU.64 R44, [R1+0x860] ;  /* 0x00086000012c7983 */ /* 0x000ea80000300a00 */
[----:B------:R-:W2:Y:S04]  /*7d260*/  LDL.LU.64 R46, [R1+0x868] ;  /* 0x00086800012e7983 */ /* 0x000ea80000300a00 */
[----:B------:R0:W-:Y:S04]  /*7d270*/  STL.64 [R1+0x8b00], R26 ;  /* 0x008b001a01007387 */ /* 0x0001e80000100a00 */
[----:B0-----:R-:W2:Y:S04]  /*7d280*/  LDL.LU R26, [R1+0x3150] ;  /* 0x00315000011a7983 */ /* 0x001ea80000300800 */
[----:B------:R-:W2:Y:S04]  /*7d290*/  LDL.LU R27, [R1+0x314c] ;  /* 0x00314c00011b7983 */ /* 0x000ea80000300800 */
[----:B------:R-:W-:Y:S01]  /*7d2a0*/  STL.64 [R1+0x8af8], R24 ;  /* 0x008af81801007387 */ /* 0x000fe20000100a00 */
[----:B---3--:R-:W-:-:S15]  /*7d2b0*/  HMMA.16816.F32 R16, R28, R22, R16 ;  /* 0x000000161c10723c */ /* 0x008fde0000001810 */
[----:B------:R-:W-:-:S04]  /*7d2c0*/  NOP ;  /* 0x0000000000007918 */ /* 0x000fc80000000000 */
[----:B------:R-:W-:Y:S04]  /*7d2d0*/  STL.64 [R1+0x1370], R16 ;  /* 0x0013701001007387 */ /* 0x000fe80000100a00 */
[----:B------:R0:W-:Y:S04]  /*7d2e0*/  STL.64 [R1+0x1378], R18 ;  /* 0x0013781201007387 */ /* 0x0001e80000100a00 */
[----:B0-----:R-:W3:Y:S04]  /*7d2f0*/  LDL.LU.64 R18, [R1+0x8bb0] ;  /* 0x008bb00001127983 */ /* 0x001ee80000300a00 */
[----:B------:R-:W2:Y:S01]  /*7d300*/  LDL.LU.64 R16, [R1+0x8ba8] ;  /* 0x008ba80001107983 */ /* 0x000ea20000300a00 */
[----:B----4-:R-:W-:-:S15]  /*7d310*/  HMMA.16816.F32 R52, R28, R20, R52 ;  /* 0x000000141c34723c */ /* 0x010fde0000001834 */
[----:B------:R-:W-:-:S04]  /*7d320*/  NOP ;  /* 0x0000000000007918 */ /* 0x000fc80000000000 */
[----:B------:R0:W-:Y:S04]  /*7d330*/  STL.64 [R1+0x1360], R52 ;  /* 0x0013603401007387 */ /* 0x0001e80000100a00 */
[----:B------:R-:W-:Y:S04]  /*7d340*/  STL.64 [R1+0x1368], R54 ;  /* 0x0013683601007387 */ /* 0x000fe80000100a00 */
[----:B0-----:R-:W4:Y:S01]  /*7d350*/  LDL.64 R52, [R1+0x18] ;  /* 0x0000180001347983 */ /* 0x001f220000100a00 */
        /* <DEDUP_REMOVED lines=22> */
[----:B-1----:R-:W3:Y:S01]  /*7d4c0*/  LDL.LU.64 R58, [R1+0x658] ;  /* 0x00065800013a7983 */ /* 0x002ee20000300a00 */
[C---:B--2---:R-:W-:Y:S08]  /*7d4d0*/  HMMA.16816.F32 R48, R28.reuse, R10, R48 ;  /* 0x0000000a1c30723c */ /* 0x044ff00000001830 */
[C---:B----4-:R-:W-:Y:S11]  /*7d4e0*/  HMMA.16816.F32 R4, R28.reuse, R8, R4 ;  /* 0x000000081c04723c */ /* 0x050ff60000001804 */
[----:B------:R0:W-:Y:S04]  /*7d4f0*/  STL.64 [R1+0x1310], R48 ;  /* 0x0013103001007387 */ /* 0x0001e80000100a00 */
[----:B------:R1:W-:Y:S04]  /*7d500*/  STL.64 [R1+0x1318], R50 ;  /* 0x0013183201007387 */ /* 0x0003e80000100a00 */
[----:B0-----:R-:W2:Y:S04]  /*7d510*/  LDL.64 R48, [R1+0x8] ;  /* 0x0000080001307983 */ /* 0x001ea80000100a00 */
[----:B-1----:R-:W4:Y:S04]  /*7d520*/  LDL.LU.64 R50, [R1] ;  /* 0x0000000001327983 */ /* 0x002f280000300a00 */
[----:B------:R-:W-:Y:S04]  /*7d530*/  STL.64 [R1+0x1300], R4 ;  /* 0x0013000401007387 */ /* 0x000fe80000100a00 */
[----:B------:R0:W-:Y:S04]  /*7d540*/  STL.64 [R1+0x1308], R6 ;  /* 0x0013080601007387 */ /* 0x0001e80000100a00 */
[----:B0-----:R-:W2:Y:S04]  /*7d550*/  LDL.LU.64 R6, [R1+0x8b70] ;  /* 0x008b700001067983 */ /* 0x001ea80000300a00 */
[----:B------:R-:W3:Y:S01]  /*7d560*/  LDL.LU.64 R4, [R1+0x8b68] ;  /* 0x008b680001047983 */ /* 0x000ee20000300a00 */
[----:B------:R-:W-:Y:S01]  /*7d570*/  IMAD R36, R36, 0x100, R35 ;  /* 0x0000010024247824 */ /* 0x000fe200078e0223 */
[C---:B--2---:R-:W-:Y:S08]  /*7d580*/  HMMA.16816.F32 R40, R28.reuse, R6, R40 ;  /* 0x000000061c28723c */ /* 0x044ff00000001828 */
[C---:B---3--:R-:W-:Y:S08]  /*7d590*/  HMMA.16816.F32 R44, R28.reuse, R4, R44 ;  /* 0x000000041c2c723c */ /* 0x048ff0000000182c */
[----:B------:R-:W-:Y:S03]  /*7d5a0*/  HMMA.16816.F32 R28, R28, R2, R56 ;  /* 0x000000021c1c723c */ /* 0x000fe60000001838 */
[----:B------:R-:W-:Y:S04]  /*7d5b0*/  STL.64 [R1+0x12f0], R40 ;  /* 0x0012f02801007387 */ /* 0x000fe80000100a00 */
[----:B------:R0:W-:Y:S04]  /*7d5c0*/  STL.64 [R1+0x12f8], R42 ;  /* 0x0012f82a01007387 */ /* 0x0001e80000100a00 */
[----:B0-----:R-:W2:Y:S04]  /*7d5d0*/  LDL.LU.64 R42, [R1+0x8b60] ;  /* 0x008b6000012a7983 */ /* 0x001ea80000300a00 */
[----:B------:R-:W3:Y:S04]  /*7d5e0*/  LDL.LU.64 R40, [R1+0x8b58] ;  /* 0x008b580001287983 */ /* 0x000ee80000300a00 */
[----:B------:R-:W-:Y:S04]  /*7d5f0*/  STL.64 [R1+0x12e0], R44 ;  /* 0x0012e02c01007387 */ /* 0x000fe80000100a00 */
[----:B------:R0:W-:Y:S04]  /*7d600*/  STL.64 [R1+0x12e8], R46 ;  /* 0x0012e82e01007387 */ /* 0x0001e80000100a00 */
[----:B0-----:R-:W2:Y:S04]  /*7d610*/  LDL.LU.64 R46, [R1+0x8b50] ;  /* 0x008b5000012e7983 */ /* 0x001ea80000300a00 */
[----:B------:R-:W2:Y:S04]  /*7d620*/  LDL.LU.64 R44, [R1+0x8b48] ;  /* 0x008b4800012c7983 */ /* 0x000ea80000300a00 */
[----:B------:R-:W-:Y:S04]  /*7d630*/  STL [R1+0x8ae4], R4 ;  /* 0x008ae40401007387 */ /* 0x000fe80000100800 */
[----:B------:R0:W-:Y:S04]  /*7d640*/  STL [R1+0x8ae0], R5 ;  /* 0x008ae00501007387 */ /* 0x0001e80000100800 */
[----:B------:R-:W2:Y:S04]  /*7d650*/  LDL.LU.64 R32, [R1+0x850] ;  /* 0x0008500001207983 */ /* 0x000ea80000300a00 */
[----:B------:R-:W2:Y:S01]  /*7d660*/  LDL.LU.64 R34, [R1+0x858] ;  /* 0x0008580001227983 */ /* 0x000ea20000300a00 */
[----:B0-----:R-:W-:-:S03]  /*7d670*/  IMAD R5, R27, 0x100, R26 ;  /* 0x000001001b057824 */ /* 0x001fc600078e021a */
[----:B------:R-:W3:Y:S04]  /*7d680*/  LDL.LU.64 R24, [R1+0x840] ;  /* 0x0008400001187983 */ /* 0x000ee80000300a00 */
[----:B------:R-:W3:Y:S04]  /*7d690*/  LDL.LU.64 R26, [R1+0x848] ;  /* 0x00084800011a7983 */ /* 0x000ee80000300a00 */
[----:B------:R-:W-:Y:S04]  /*7d6a0*/  STL [R1+0x8ad8], R2 ;  /* 0x008ad80201007387 */ /* 0x000fe80000100800 */
[----:B------:R-:W-:Y:S04]  /*7d6b0*/  STL [R1+0x8ad0], R3 ;  /* 0x008ad00301007387 */ /* 0x000fe80000100800 */
[----:B------:R0:W-:Y:S04]  /*7d6c0*/  STL.64 [R1+0x12d0], R28 ;  /* 0x0012d01c01007387 */ /* 0x0001e80000100a00 */
[----:B------:R1:W-:Y:S04]  /*7d6d0*/  STL.64 [R1+0x12d8], R30 ;  /* 0x0012d81e01007387 */ /* 0x0003e80000100a00 */
[----:B------:R-:W4:Y:S04]  /*7d6e0*/  LDL.LU.64 R56, [R1+0x830] ;  /* 0x0008300001387983 */ /* 0x000f280000300a00 */
[----:B------:R-:W4:Y:S01]  /*7d6f0*/  LDL.LU.64 R58, [R1+0x838] ;  /* 0x00083800013a7983 */ /* 0x000f220000300a00 */
[----:B------:R-:W-:-:S02]  /*7d700*/  IMAD R4, R38, 0x100, R37 ;  /* 0x0000010026047824 */ /* 0x000fc400078e0225 */
[----:B------:R-:W-:Y:S01]  /*7d710*/  IMAD R0, R0, 0x100, R39 ;  /* 0x0000010000007824 */ /* 0x000fe200078e0227 */
[----:B0-----:R-:W-:Y:S02]  /*7d720*/  F2FP.F16.E5M2.UNPACK_B R28, R36 ;  /* 0x00000024ff1c723e */ /* 0x001fe400020004ff */
[----:B------:R-:W-:Y:S01]  /*7d730*/  F2FP.F16.E5M2.UNPACK_B R29, R5 ;  /* 0x00000005ff1d723e */ /* 0x000fe200020004ff */
[----:B------:R-:W4:Y:S01]  /*7d740*/  LDL.LU.64 R36, [R1+0x820] ;  /* 0x0008200001247983 */ /* 0x000f220000300a00 */
[----:B-1----:R-:W-:Y:S02]  /*7d750*/  F2FP.F16.E5M2.UNPACK_B R30, R4 ;  /* 0x00000004ff1e723e */ /* 0x002fe400020004ff */
[----:B------:R-:W-:Y:S01]  /*7d760*/  F2FP.F16.E5M2.UNPACK_B R31, R0 ;  /* 0x00000000ff1f723e */ /* 0x000fe200020004ff */
[----:B------:R-:W4:Y:S01]  /*7d770*/  LDL.LU.64 R38, [R1+0x828] ;  /* 0x0008280001267983 */ /* 0x000f220000300a00 */
[----:B------:R-:W-:Y:S02]  /*7d780*/  IMAD.MOV.U32 R0, RZ, RZ, R53 ;  /* 0x000000ffff007224 */ /* 0x000fe400078e0035 */
[----:B------:R-:W-:-:S02]  /*7d790*/  IMAD.MOV.U32 R2, RZ, RZ, R54 ;  /* 0x000000ffff027224 */ /* 0x000fc400078e0036 */
[----:B------:R-:W-:Y:S01]  /*7d7a0*/  IMAD.MOV.U32 R3, RZ, RZ, R55 ;  /* 0x000000ffff037224 */ /* 0x000fe200078e0037 */
[C---:B--2---:R-:W-:Y:S08]  /*7d7b0*/  HMMA.16816.F32 R32, R28.reuse, R52, R32 ;  /* 0x000000341c20723c */ /* 0x044ff00000001820 */
[C---:B---3--:R-:W-:Y:S11]  /*7d7c0*/  HMMA.16816.F32 R24, R28.reuse, R54, R24 ;  /* 0x000000361c18723c */ /* 0x048ff60000001818 */
[----:B------:R0:W-:Y:S04]  /*7d7d0*/  STL.64 [R1+0x12c0], R32 ;  /* 0x0012c02001007387 */ /* 0x0001e80000100a00 */
[----:B------:R1:W-:Y:S04]  /*7d7e0*/  STL.64 [R1+0x12c8], R34 ;  /* 0x0012c82201007387 */ /* 0x0003e80000100a00 */
[----:B0-----:R-:W2:Y:S01]  /*7d7f0*/  LDL.LU.64 R32, [R1+0x810] ;  /* 0x0008100001207983 */ /* 0x001ea20000300a00 */
[C---:B----4-:R-:W-:Y:S03]  /*7d800*/  HMMA.16816.F32 R56, R28.reuse, R48, R56 ;  /* 0x000000301c38723c */ /* 0x050fe60000001838 */
[----:B-1----:R-:W2:Y:S04]  /*7d810*/  LDL.LU.64 R34, [R1+0x818] ;  /* 0x0008180001227983 */ /* 0x002ea80000300a00 */
[----:B------:R-:W-:Y:S04]  /*7d820*/  STL [R1+0x8adc], R0 ;  /* 0x008adc0001007387 */ /* 0x000fe80000100800 */
[----:B------:R0:W-:Y:S04]  /*7d830*/  STL.64 [R1+0x12b0], R24 ;  /* 0x0012b01801007387 */ /* 0x0001e80000100a00 */
[----:B------:R1:W-:Y:S04]  /*7d840*/  STL.64 [R1+0x12b8], R26 ;  /* 0x0012b81a01007387 */ /* 0x0003e80000100a00 */
[----:B0-----:R-:W3:Y:S04]  /*7d850*/  LDL.LU.64 R24, [R1+0x800] ;  /* 0x0008000001187983 */ /* 0x001ee80000300a00 */
[----:B-1----:R-:W3:Y:S04]  /*7d860*/  LDL.LU.64 R26, [R1+0x808] ;  /* 0x00080800011a7983 */ /* 0x002ee80000300a00 */
[----:B------:R-:W4:Y:S04]  /*7d870*/  LDL.LU.64 R52, [R1+0x7f0] ;  /* 0x0007f00001347983 */ /* 0x000f280000300a00 */
[----:B------:R-:W4:Y:S04]  /*7d880*/  LDL.LU.64 R54, [R1+0x7f8] ;  /* 0x0007f80001367983 */ /* 0x000f280000300a00 */
[----:B------:R-:W-:Y:S04]  /*7d890*/  STL.64 [R1+0x12a0], R56 ;  /* 0x0012a03801007387 */ /* 0x000fe80000100a00 */
[----:B------:R0:W-:Y:S04]  /*7d8a0*/  STL.64 [R1+0x12a8], R58 ;  /* 0x0012a83a01007387 */ /* 0x0001e80000100a00 */
[----:B0-----:R-:W3:Y:S04]  /*7d8b0*/  LDL.LU.64 R58, [R1+0x8b40] ;  /* 0x008b4000013a7983 */ /* 0x001ee80000300a00 */
[----:B------:R-:W4:Y:S01]  /*7d8c0*/  LDL.LU.64 R56, [R1+0x8b38] ;  /* 0x008b380001387983 */ /* 0x000f220000300a00 */
[----:B------:R-:W-:Y:S01]  /*7d8d0*/  HMMA.16816.F32 R36, R28, R50, R36 ;  /* 0x000000321c24723c */ /* 0x000fe20000001824 */
[----:B------:R-:W-:-:S02]  /*7d8e0*/  IMAD.MOV.U32 R0, RZ, RZ, R49 ;  /* 0x000000ffff007224 */ /* 0x000fc400078e0031 */
[----:B------:R-:W-:Y:S02]  /*7d8f0*/  IMAD.MOV.U32 R4, RZ, RZ, R50 ;  /* 0x000000ffff047224 */ /* 0x000fe400078e0032 */
[----:B------:R-:W-:-:S14]  /*7d900*/  IMAD.MOV.U32 R5, RZ, RZ, R51 ;  /* 0x000000ffff057224 */ /* 0x000fdc00078e0033 */
[----:B------:R0:W-:Y:S04]  /*7d910*/  STL.64 [R1+0x1290], R36 ;  /* 0x0012902401007387 */ /* 0x0001e80000100a00 */
[----:B------:R1:W-:Y:S04]  /*7d920*/  STL.64 [R1+0x1298], R38 ;  /* 0x0012982601007387 */ /* 0x0003e80000100a00 */
[----:B------:R-:W4:Y:S04]  /*7d930*/  LDL.LU.64 R48, [R1+0x7e0] ;  /* 0x0007e00001307983 */ /* 0x000f280000300a00 */
[----:B------:R-:W4:Y:S04]  /*7d940*/  LDL.LU.64 R50, [R1+0x7e8] ;  /* 0x0007e80001327983 */ /* 0x000f280000300a00 */
[----:B0-----:R-:W4:Y:S04]  /*7d950*/  LDL.LU.64 R36, [R1+0x7b0] ;  /* 0x0007b00001247983 */ /* 0x001f280000300a00 */
[----:B-1----:R-:W4:Y:S01]  /*7d960*/  LDL.LU.64 R38, [R1+0x7b8] ;  /* 0x0007b80001267983 */ /* 0x002f220000300a00 */
[----:B--2---:R-:W-:-:S15]  /*7d970*/  HMMA.16816.F32 R32, R28, R60, R32 ;  /* 0x0000003c1c20723c */ /* 0x004fde0000001820 */
[----:B------:R-:W-:-:S04]  /*7d980*/  NOP ;  /* 0x0000000000007918 */ /* 0x000fc80000000000 */
[----:B------:R0:W-:Y:S04]  /*7d990*/  STL.64 [R1+0x1280], R32 ;  /* 0x0012802001007387 */ /* 0x0001e80000100a00 */
[----:B------:R1:W-:Y:S04]  /*7d9a0*/  STL.64 [R1+0x1288], R34 ;  /* 0x0012882201007387 */ /* 0x0003e80000100a00 */
[----:B0-----:R-:W2:Y:S04]  /*7d9b0*/  LDL.LU.64 R32, [R1+0x7a0] ;  /* 0x0007a00001207983 */ /* 0x001ea80000300a00 */
[----:B-1----:R-:W2:Y:S01]  /*7d9c0*/  LDL.LU.64 R34, [R1+0x7a8] ;  /* 0x0007a80001227983 */ /* 0x002ea20000300a00 */
[C---:B---3--:R-:W-:Y:S08]  /*7d9d0*/  HMMA.16816.F32 R24, R28.reuse, R58, R24 ;  /* 0x0000003a1c18723c */ /* 0x048ff00000001818 */
[C---:B----4-:R-:W-:Y:S01]  /*7d9e0*/  HMMA.16816.F32 R52, R28.reuse, R56, R52 ;  /* 0x000000381c34723c */ /* 0x050fe20000001834 */
[----:B------:R-:W-:Y:S10]  /*7d9f0*/  STL [R1+0x8ab8], R61 ;  /* 0x008ab83d01007387 */ /* 0x000ff40000100800 */
[----:B------:R0:W-:Y:S04]  /*7da00*/  STL.64 [R1+0x1270], R24 ;  /* 0x0012701801007387 */ /* 0x0001e80000100a00 */
[----:B------:R1:W-:Y:S04]  /*7da10*/  STL.64 [R1+0x1278], R26 ;  /* 0x0012781a01007387 */ /* 0x0003e80000100a00 */
[----:B0-----:R-:W3:Y:S04]  /*7da20*/  LDL.LU.64 R24, [R1+0x790] ;  /* 0x0007900001187983 */ /* 0x001ee80000300a00 */
[----:B-1----:R-:W3:Y:S04]  /*7da30*/  LDL.LU.64 R26, [R1+0x798] ;  /* 0x00079800011a7983 */ /* 0x002ee80000300a00 */
        /* <DEDUP_REMOVED lines=8> */
[C---:B----4-:R-:W-:Y:S08]  /*7dac0*/  HMMA.16816.F32 R48, R28.reuse, R54, R48 ;  /* 0x000000361c30723c */ /* 0x050ff00000001830 */
[C---:B--2---:R-:W-:Y:S11]  /*7dad0*/  HMMA.16816.F32 R56, R28.reuse, R52, R56 ;  /* 0x000000341c38723c */ /* 0x044ff60000001838 */
[----:B------:R-:W-:Y:S04]  /*7dae0*/  STL.64 [R1+0x1250], R48 ;  /* 0x0012503001007387 */ /* 0x000fe80000100a00 */
[----:B------:R0:W-:Y:S04]  /*7daf0*/  STL.64 [R1+0x1258], R50 ;  /* 0x0012583201007387 */ /* 0x0001e80000100a00 */
[----:B0-----:R-:W2:Y:S04]  /*7db00*/  LDL.LU.64 R50, [R1+0x8b20] ;  /* 0x008b200001327983 */ /* 0x001ea80000300a00 */
[----:B------:R-:W4:Y:S04]  /*7db10*/  LDL.LU.64 R48, [R1+0x8b18] ;  /* 0x008b180001307983 */ /* 0x000f280000300a00 */
        /* <DEDUP_REMOVED lines=8> */
[C---:B----4-:R-:W-:Y:S03]  /*7dba0*/  HMMA.16816.F32 R36, R28.reuse, R48, R36 ;  /* 0x000000301c24723c */ /* 0x050fe60000001824 */
[----:B--2---:R-:W-:Y:S05]  /*7dbb0*/  STL.64 [R1+0x8a98], R50 ;  /* 0x008a983201007387 */ /* 0x004fea0000100a00 */
[----:B---3--:R-:W-:-:S15]  /*7dbc0*/  HMMA.16816.F32 R52, R28, R50, R52 ;  /* 0x000000321c34723c */ /* 0x008fde0000001834 */
        /* <DEDUP_REMOVED lines=89> */
[----:B---3--:R-:W3:Y:S04]  /*7e160*/  LDL.LU.64 R38, [R1+0x6a8] ;  /* 0x0006a80001267983 */ /* 0x008ee80000300a00 */
[----:B-1----:R-:W3:Y:S04]  /*7e170*/  LDL.LU.64 R32, [R1+0x690] ;  /* 0x0006900001207983 */ /* 0x002ee80000300a00 */
[----:B----4-:R-:W3:Y:S04]  /*7e180*/  LDL.LU.64 R34, [R1+0x698] ;  /* 0x0006980001227983 */ /* 0x010ee80000300a00 */
[----:B------:R-:W4:Y:S04]  /*7e190*/  LDL.LU R51, [R1+0x3168] ;  /* 0x0031680001337983 */ /* 0x000f280000300800 */
[----:B------:R-:W4:Y:S04]  /*7e1a0*/  LDL.LU R61, [R1+0x3164] ;  /* 0x00316400013d7983 */ /* 0x000f280000300800 */
[----:B------:R-:W3:Y:S04]  /*7e1b0*/  LDL.LU R52, [R1+0x3170] ;  /* 0x0031700001347983 */ /* 0x000ee80000300800 */
[----:B------:R-:W3:Y:S04]  /*7e1c0*/  LDL.LU R53, [R1+0x316c] ;  /* 0x00316c0001357983 */ /* 0x000ee80000300800 */
[----:B------:R-:W3:Y:S04]  /*7e1d0*/  LDL.LU R54, [R1+0x3178] ;  /* 0x0031780001367983 */ /* 0x000ee80000300800 */
[----:B------:R-:W3:Y:S04]  /*7e1e0*/  LDL.LU R55, [R1+0x3174] ;  /* 0x0031740001377983 */ /* 0x000ee80000300800 */
[----:B------:R-:W-:Y:S04]  /*7e1f0*/  STL.64 [R1+0x89e8], R22 ;  /* 0x0089e81601007387 */ /* 0x000fe80000100a00 */
[----:B------:R2:W-:Y:S02]  /*7e200*/  STL.64 [R1+0x89e0], R20 ;  /* 0x0089e01401007387 */ /* 0x0005e40000100a00 */
[C---:B--2---:R-:W-:Y:S02]  /*7e210*/  HMMA.16816.F32 R20, R28.reuse, R18, R24 ;  /* 0x000000121c14723c */ /* 0x044fe40000001818 */
[----:B------:R-:W2:Y:S04]  /*7e220*/  LDL.LU.64 R24, [R1+0x680] ;  /* 0x0006800001187983 */ /* 0x000ea80000300a00 */
[----:B------:R-:W2:Y:S02]  /*7e230*/  LDL.LU.64 R26, [R1+0x688] ;  /* 0x00068800011a7983 */ /* 0x000ea40000300a00 */
[C---:B------:R-:W-:Y:S11]  /*7e240*/  HMMA.16816.F32 R56, R28.reuse, R16, R56 ;  /* 0x000000101c38723c */ /* 0x040ff60000001838 */
[----:B------:R0:W-:Y:S04]  /*7e250*/  STL.64 [R1+0x1150], R20 ;  /* 0x0011501401007387 */ /* 0x0001e80000100a00 */
[----:B------:R1:W-:Y:S01]  /*7e260*/  STL.64 [R1+0x1158], R22 ;  /* 0x0011581601007387 */ /* 0x0003e20000100a00 */
[C---:B------:R-:W-:Y:S03]  /*7e270*/  HMMA.16816.F32 R44, R28.reuse, R14, R44 ;  /* 0x0000000e1c2c723c */ /* 0x040fe6000000182c */
[----:B0-----:R-:W4:Y:S04]  /*7e280*/  LDL.LU.64 R20, [R1+0x670] ;  /* 0x0006700001147983 */ /* 0x001f280000300a00 */
[----:B-1----:R-:W4:Y:S04]  /*7e290*/  LDL.LU.64 R22, [R1+0x678] ;  /* 0x0006780001167983 */ /* 0x002f280000300a00 */
[----:B------:R-:W-:Y:S04]  /*7e2a0*/  STL.64 [R1+0x1140], R56 ;  /* 0x0011403801007387 */ /* 0x000fe80000100a00 */
[----:B------:R-:W-:Y:S04]  /*7e2b0*/  STL.64 [R1+0x1148], R58 ;  /* 0x0011483a01007387 */ /* 0x000fe80000100a00 */
[----:B------:R-:W-:Y:S04]  /*7e2c0*/  STL.64 [R1+0x8a08], R18 ;  /* 0x008a081201007387 */ /* 0x000fe80000100a00 */
[----:B------:R0:W-:Y:S02]  /*7e2d0*/  STL.64 [R1+0x8a00], R16 ;  /* 0x008a001001007387 */ /* 0x0001e40000100a00 */
[C---:B0-----:R-:W-:Y:S02]  /*7e2e0*/  HMMA.16816.F32 R16, R28.reuse, R12, R40 ;  /* 0x0000000c1c10723c */ /* 0x041fe40000001828 */
[----:B------:R-:W-:Y:S04]  /*7e2f0*/  STL.64 [R1+0x8a28], R14 ;  /* 0x008a280e01007387 */ /* 0x000fe80000100a00 */
[----:B------:R-:W-:Y:S04]  /*7e300*/  STL.64 [R1+0x1130], R44 ;  /* 0x0011302c01007387 */ /* 0x000fe80000100a00 */
[----:B------:R-:W-:Y:S04]  /*7e310*/  STL.64 [R1+0x1138], R46 ;  /* 0x0011382e01007387 */ /* 0x000fe80000100a00 */
[----:B------:R3:W-:Y:S05]  /*7e320*/  STL.64 [R1+0x8a20], R12 ;  /* 0x008a200c01007387 */ /* 0x0007ea0000100a00 */
[----:B------:R-:W-:Y:S04]  /*7e330*/  STL.64 [R1+0x1120], R16 ;  /* 0x0011201001007387 */ /* 0x000fe80000100a00 */
[----:B------:R0:W-:Y:S01]  /*7e340*/  STL.64 [R1+0x1128], R18 ;  /* 0x0011281201007387 */ /* 0x0001e20000100a00 */
[C---:B---3--:R-:W-:Y:S08]  /*7e350*/  HMMA.16816.F32 R12, R28.reuse, R8, R32 ;  /* 0x000000081c0c723c */ /* 0x048ff00000001820 */
[----:B0-----:R-:W-:Y:S01]  /*7e360*/  HMMA.16816.F32 R16, R28, R10, R36 ;  /* 0x0000000a1c10723c */ /* 0x001fe20000001824 */
[----:B------:R-:W-:-:S02]  /*7e370*/  IMAD.MOV.U32 R42, RZ, RZ, R4 ;  /* 0x000000ffff2a7224 */ /* 0x000fc400078e0004 */
[----:B------:R-:W-:-:S15]  /*7e380*/  IMAD.MOV.U32 R43, RZ, RZ, R5 ;  /* 0x000000ffff2b7224 */ /* 0x000fde00078e0005 */
[----:B------:R-:W-:Y:S01]  /*7e390*/  NOP ;  /* 0x0000000000007918 */ /* 0x000fe20000000000 */
[----:B------:R-:W-:Y:S04]  /*7e3a0*/  STL.64 [R1+0x1110], R16 ;  /* 0x0011101001007387 */ /* 0x000fe80000100a00 */
[----:B------:R-:W-:Y:S04]  /*7e3b0*/  STL.64 [R1+0x1118], R18 ;  /* 0x0011181201007387 */ /* 0x000fe80000100a00 */
[----:B------:R-:W4:Y:S04]  /*7e3c0*/  LDL.LU R4, [R1+0x8ae4] ;  /* 0x008ae40001047983 */ /* 0x000f280000300800 */
[----:B------:R-:W-:Y:S04]  /*7e3d0*/  STL.64 [R1+0x1100], R12 ;  /* 0x0011000c01007387 */ /* 0x000fe80000100a00 */
[----:B------:R-:W-:Y:S04]  /*7e3e0*/  STL.64 [R1+0x1108], R14 ;  /* 0x0011080e01007387 */ /* 0x000fe80000100a00 */
[----:B------:R-:W4:Y:S04]  /*7e3f0*/  LDL.LU R5, [R1+0x8ae0] ;  /* 0x008ae00001057983 */ /* 0x000f280000300800 */
[----:B------:R-:W-:Y:S04]  /*7e400*/  STL.64 [R1+0x8ab0], R42 ;  /* 0x008ab02a01007387 */ /* 0x000fe80000100a00 */
[----:B------:R-:W-:Y:S04]  /*7e410*/  STL.64 [R1+0x8a48], R10 ;  /* 0x008a480a01007387 */ /* 0x000fe80000100a00 */
[----:B------:R2:W-:Y:S01]  /*7e420*/  STL.64 [R1+0x8a40], R8 ;  /* 0x008a400801007387 */ /* 0x0005e20000100a00 */
[----:B------:R-:W-:-:S03]  /*7e430*/  IMAD.MOV.U32 R59, RZ, RZ, R0 ;  /* 0x000000ffff3b7224 */ /* 0x000fc600078e0000 */
[----:B------:R-:W3:Y:S01]  /*7e440*/  LDL.LU R58, [R1+0x8] ;  /* 0x00000800013a7983 */ /* 0x000ee20000300800 */
[----:B--2---:R-:W-:-:S15]  /*7e450*/  HMMA.16816.F32 R8, R28, R6, R24 ;  /* 0x000000061c08723c */ /* 0x004fde0000001818 */
[----:B------:R-:W-:-:S04]  /*7e460*/  NOP ;  /* 0x0000000000007918 */ /* 0x000fc80000000000 */
[----:B------:R-:W-:Y:S04]  /*7e470*/  STL.64 [R1+0x10b0], R8 ;  /* 0x0010b00801007387 */ /* 0x000fe80000100a00 */
[----:B------:R4:W-:Y:S04]  /*7e480*/  STL.64 [R1+0x10b8], R10 ;  /* 0x0010b80a01007387 */ /* 0x0009e80000100a00 */
[----:B------:R-:W2:Y:S01]  /*7e490*/  LDL.LU R0, [R1+0x8adc] ;  /* 0x008adc0001007983 */ /* 0x000ea20000300800 */
[----:B------:R-:W-:Y:S02]  /*7e4a0*/  IMAD.MOV.U32 R56, RZ, RZ, R2 ;  /* 0x000000ffff387224 */ /* 0x000fe400078e0002 */
[----:B------:R-:W-:Y:S01]  /*7e4b0*/  IMAD.MOV.U32 R57, RZ, RZ, R3 ;  /* 0x000000ffff397224 */ /* 0x000fe200078e0003 */
[----:B------:R-:W2:Y:S01]  /*7e4c0*/  LDL.LU R2, [R1+0x8ad8] ;  /* 0x008ad80001027983 */ /* 0x000ea20000300800 */
[----:B----4-:R-:W-:-:S15]  /*7e4d0*/  HMMA.16816.F32 R8, R28, R4, R20 ;  /* 0x000000041c08723c */ /* 0x010fde0000001814 */
[----:B------:R-:W-:-:S04]  /*7e4e0*/  NOP ;  /* 0x0000000000007918 */ /* 0x000fc80000000000 */
[----:B------:R-:W-:Y:S04]  /*7e4f0*/  STL.64 [R1+0x1090], R8 ;  /* 0x0010900801007387 */ /* 0x000fe80000100a00 */
[----:B------:R-:W-:Y:S04]  /*7e500*/  STL.64 [R1+0x1098], R10 ;  /* 0x0010980a01007387 */ /* 0x000fe80000100a00 */
[----:B------:R-:W4:Y:S04]  /*7e510*/  LDL.LU R3, [R1+0x3180] ;  /* 0x0031800001037983 */ /* 0x000f280000300800 */
[----:B---3--:R-:W-:Y:S04]  /*7e520*/  STL.64 [R1+0x8ac8], R58 ;  /* 0x008ac83a01007387 */ /* 0x008fe80000100a00 */
[----:B------:R0:W-:Y:S04]  /*7e530*/  STL.64 [R1+0x8ac0], R56 ;  /* 0x008ac03801007387 */ /* 0x0001e80000100a00 */
[----:B------:R-:W3:Y:S01]  /*7e540*/  LDL.LU R46, [R1+0x18] ;  /* 0x00001800012e7983 */ /* 0x000ee20000300800 */
[----:B--2---:R-:W-:-:S03]  /*7e550*/  IMAD.MOV.U32 R47, RZ, RZ, R0 ;  /* 0x000000ffff2f7224 */ /* 0x004fc600078e0000 */
[----:B------:R-:W4:Y:S04]  /*7e560*/  LDL.LU R0, [R1+0x8ad4] ;  /* 0x008ad40001007983 */ /* 0x000f280000300800 */
[----:B------:R-:W-:Y:S04]  /*7e570*/  STL.64 [R1+0x89d8], R6 ;  /* 0x0089d80601007387 */ /* 0x000fe80000100a00 */
[----:B------:R1:W-:Y:S04]  /*7e580*/  STL.64 [R1+0x89d0], R4 ;  /* 0x0089d00401007387 */ /* 0x0003e80000100a00 */
[----:B0-----:R-:W2:Y:S01]  /*7e590*/  LDL.LU.64 R56, [R1+0x640] ;  /* 0x0006400001387983 */ /* 0x001ea20000300a00 */
[----:B------:R-:W-:-:S03]  /*7e5a0*/  IMAD R61, R61, 0x100, R51 ;  /* 0x000001003d3d7824 */ /* 0x000fc600078e0233 */
[----:B------:R-:W2:Y:S01]  /*7e5b0*/  LDL.LU.64 R58, [R1+0x648] ;  /* 0x00064800013a7983 */ /* 0x000ea20000300a00 */
[----:B------:R-:W-:-:S03]  /*7e5c0*/  IMAD R45, R53, 0x100, R52 ;  /* 0x00000100352d7824 */ /* 0x000fc600078e0234 */
[----:B------:R-:W3:Y:S01]  /*7e5d0*/  LDL.LU.64 R40, [R1+0x630] ;  /* 0x0006300001287983 */ /* 0x000ee20000300a00 */
[----:B------:R-:W-:-:S03]  /*7e5e0*/  IMAD R44, R55, 0x100, R54 ;  /* 0x00000100372c7824 */ /* 0x000fc600078e0236 */
[----:B------:R-:W3:Y:S04]  /*7e5f0*/  LDL.LU.64 R42, [R1+0x638] ;  /* 0x00063800012a7983 */ /* 0x000ee80000300a00 */
        /* <DEDUP_REMOVED lines=18> */
[----:B-1----:R-:W2:Y:S04]  /*7e720*/  LDL.LU.64 R4, [R1+0x590] ;  /* 0x0005900001047983 */ /* 0x002ea80000300a00 */
[----:B------:R-:W2:Y:S01]  /*7e730*/  LDL.LU.64 R6, [R1+0x598] ;  /* 0x0005980001067983 */ /* 0x000ea20000300a00 */
[----:B----4-:R-:W-:-:S03]  /*7e740*/  IMAD R0, R0, 0x100, R3 ;  /* 0x0000010000007824 */ /* 0x010fc600078e0203 */
[----:B------:R-:W2:Y:S02]  /*7e750*/  LDL.LU R3, [R1+0x8ad0] ;  /* 0x008ad00001037983 */ /* 0x000ea40000300800 */
[----:B--2---:R-:W-:Y:S02]  /*7e760*/  HMMA.16816.F32 R28, R28, R2, R56 ;  /* 0x000000021c1c723c */ /* 0x004fe40000001838 */
[----:B------:R-:W2:Y:S04]  /*7e770*/  LDL.LU.64 R58, [R1+0x8ac8] ;  /* 0x008ac800013a7983 */ /* 0x000ea80000300a00 */
[----:B------:R-:W4:-:S13]  /*7e780*/  LDL.LU.64 R56, [R1+0x8ac0] ;  /* 0x008ac00001387983 */ /* 0x000f1a0000300a00 */
[----:B------:R0:W-:Y:S04]  /*7e790*/  STL.64 [R1+0x1080], R28 ;  /* 0x0010801c01007387 */ /* 0x0001e80000100a00 */
[----:B------:R1:W-:Y:S01]  /*7e7a0*/  STL.64 [R1+0x1088], R30 ;  /* 0x0010881e01007387 */ /* 0x0003e20000100a00 */
[----:B0-----:R-:W-:Y:S02]  /*7e7b0*/  F2FP.F16.E5M2.UNPACK_B R28, R61 ;  /* 0x0000003dff1c723e */ /* 0x001fe400020004ff */
[----:B------:R-:W-:Y:S01]  /*7e7c0*/  F2FP.F16.E5M2.UNPACK_B R29, R45 ;  /* 0x0000002dff1d723e */ /* 0x000fe200020004ff */
[----:B------:R-:W2:Y:S01]  /*7e7d0*/  LDL.LU R61, [R1+0x8ab8] ;  /* 0x008ab800013d7983 */ /* 0x000ea20000300800 */
[----:B-1----:R-:W-:Y:S02]  /*7e7e0*/  F2FP.F16.E5M2.UNPACK_B R30, R44 ;  /* 0x0000002cff1e723e */ /* 0x002fe400020004ff */
[----:B------:R-:W-:-:S07]  /*7e7f0*/  F2FP.F16.E5M2.UNPACK_B R31, R0 ;  /* 0x00000000ff1f723e */ /* 0x000fce00020004ff */
[----:B---3--:R-:W-:Y:S01]  /*7e800*/  HMMA.16816.F32 R44, R28, R46, R40 ;  /* 0x0000002e1c2c723c */ /* 0x008fe20000001828 */
[----:B------:R-:W3:-:S15]  /*7e810*/  LDL.LU.64 R42, [R1+0x8ab0] ;  /* 0x008ab000012a7983 */ /* 0x000ede0000300a00 */
[----:B------:R-:W-:-:S03]  /*7e820*/  NOP ;  /* 0x0000000000007918 */ /* 0x000fc60000000000 */
        /* <DEDUP_REMOVED lines=10> */
[----:B------:R-:W4:Y:S04]  /*7e8d0*/  LDL.LU.64 R54, [R1+0x8a88] ;  /* 0x008a880001367983 */ /* 0x000f280000300a00 */
[----:B------:R-:W4:Y:S04]  /*7e8e0*/  LDL.LU.64 R52, [R1+0x8a80] ;  /* 0x008a800001347983 */ /* 0x000f280000300a00 */
[----:B------:R-:W-:Y:S04]  /*7e8f0*/  STL.64 [R1+0x1050], R56 ;  /* 0x0010503801007387 */ /* 0x000fe80000100a00 */
[----:B------:R0:W-:Y:S04]  /*7e900*/  STL.64 [R1+0x1058], R58 ;  /* 0x0010583a01007387 */ /* 0x0001e80000100a00 */
[----:B0-----:R-:W4:Y:S04]  /*7e910*/  LDL.LU.64 R58, [R1+0x8a78] ;  /* 0x008a7800013a7983 */ /* 0x001f280000300a00 */
[----:B------:R-:W4:Y:S01]  /*7e920*/  LDL.LU.64 R56, [R1+0x8a70] ;  /* 0x008a700001387983 */ /* 0x000f220000300a00 */
[C---:B---3--:R-:W-:Y:S08]  /*7e930*/  HMMA.16816.F32 R36, R28.reuse, R42, R36 ;  /* 0x0000002a1c24723c */ /* 0x048ff00000001824 */
[C---:B------:R-:W-:Y:S11]  /*7e940*/  HMMA.16816.F32 R32, R28.reuse, R60, R32 ;  /* 0x0000003c1c20723c */ /* 0x040ff60000001820 */
[----:B------:R-:W-:Y:S04]  /*7e950*/  STL.64 [R1+0x1040], R36 ;  /* 0x0010402401007387 */ /* 0x000fe80000100a00 */
[----:B------:R-:W-:Y:S04]  /*7e960*/  STL.64 [R1+0x1048], R38 ;  /* 0x0010482601007387 */ /* 0x000fe80000100a00 */
[----:B------:R-:W-:Y:S04]  /*7e970*/  STL.64 [R1+0x1030], R32 ;  /* 0x0010302001007387 */ /* 0x000fe80000100a00 */
[----:B------:R-:W-:Y:S01]  /*7e980*/  STL.64 [R1+0x1038], R34 ;  /* 0x0010382201007387 */ /* 0x000fe20000100a00 */
[C---:B--2---:R-:W-:Y:S08]  /*7e990*/  HMMA.16816.F32 R8, R28.reuse, R50, R8 ;  /* 0x000000321c08723c */ /* 0x044ff00000001808 */
[C---:B----4-:R-:W-:Y:S08]  /*7e9a0*/  HMMA.16816.F32 R16, R28.reuse, R54, R16 ;  /* 0x000000361c10723c */ /* 0x050ff00000001810 */
[C---:B------:R-:W-:Y:S08]  /*7e9b0*/  HMMA.16816.F32 R12, R28.reuse, R52, R12 ;  /* 0x000000341c0c723c */ /* 0x040ff0000000180c */
[C---:B------:R-:W-:Y:S08]  /*7e9c0*/  HMMA.16816.F32 R24, R28.reuse, R58, R24 ;  /* 0x0000003a1c18723c */ /* 0x040ff00000001818 */
[C---:B------:R-:W-:Y:S11]  /*7e9d0*/  HMMA.16816.F32 R20, R28.reuse, R56, R20 ;  /* 0x000000381c14723c */ /* 0x040ff60000001814 */
[----:B------:R-:W-:Y:S04]  /*7e9e0*/  STL.64 [R1+0xfd0], R24 ;  /* 0x000fd01801007387 */ /* 0x000fe80000100a00 */
[----:B------:R-:W-:Y:S04]  /*7e9f0*/  STL.64 [R1+0xfd8], R26 ;  /* 0x000fd81a01007387 */ /* 0x000fe80000100a00 */
[----:B------:R-:W-:Y:S04]  /*7ea00*/  STL.64 [R1+0xfc0], R20 ;  /* 0x000fc01401007387 */ /* 0x000fe80000100a00 */
[----:B------:R-:W-:Y:S04]  /*7ea10*/  STL.64 [R1+0xfc8], R22 ;  /* 0x000fc81601007387 */ /* 0x000fe80000100a00 */
[----:B------:R-:W-:Y:S04]  /*7ea20*/  STL.64 [R1+0xfa0], R16 ;  /* 0x000fa01001007387 */ /* 0x000fe80000100a00 */
[----:B------:R-:W-:Y:S04]  /*7ea30*/  STL.64 [R1+0xfa8], R18 ;  /* 0x000fa81201007387 */ /* 0x000fe80000100a00 */
[----:B------:R-:W-:Y:S04]  /*7ea40*/  STL.64 [R1+0xf70], R12 ;  /* 0x000f700c01007387 */ /* 0x000fe80000100a00 */
[----:B------:R-:W-:Y:S04]  /*7ea50*/  STL.64 [R1+0xf78], R14 ;  /* 0x000f780e01007387 */ /* 0x000fe80000100a00 */
[----:B------:R-:W2:Y:S04]  /*7ea60*/  LDL.LU.64 R40, [R1+0x570] ;  /* 0x0005700001287983 */ /* 0x000ea80000300a00 */
[----:B------:R-:W-:Y:S04]  /*7ea70*/  STL.64 [R1+0xf50], R8 ;  /* 0x000f500801007387 */ /* 0x000fe80000100a00 */
[----:B------:R-:W-:Y:S04]  /*7ea80*/  STL.64 [R1+0xf58], R10 ;  /* 0x000f580a01007387 */ /* 0x000fe80000100a00 */
[----:B------:R-:W3:Y:S01]  /*7ea90*/  LDL.LU.64 R42, [R1+0x578] ;  /* 0x00057800012a7983 */ /* 0x000ee20000300a00 */
[----:B------:R-:W-:-:S15]  /*7eaa0*/  HMMA.16816.F32 R4, R28, R48, R4 ;  /* 0x000000301c04723c */ /* 0x000fde0000001804 */
[----:B------:R-:W-:-:S04]  /*7eab0*/  NOP ;  /* 0x0000000000007918 */ /* 0x000fc80000000000 */
[----:B------:R-:W-:Y:S04]  /*7eac0*/  STL.64 [R1+0xe10], R4 ;  /* 0x000e100401007387 */ /* 0x000fe80000100a00 */
[----:B------:R-:W-:Y:S04]  /*7ead0*/  STL.64 [R1+0xe18], R6 ;  /* 0x000e180601007387 */ /* 0x000fe80000100a00 */
[----:B---3--:R-:W-:Y:S04]  /*7eae0*/  STL.64 [R1+0x8a68], R42 ;  /* 0x008a682a01007387 */ /* 0x008fe80000100a00 */
[----:B--2---:R0:W-:Y:S04]  /*7eaf0*/  STL.64 [R1+0x8a60], R40 ;  /* 0x008a602801007387 */ /* 0x0041e80000100a00 */
[----:B0-----:R-:W2:Y:S04]  /*7eb00*/  LDL.LU.64 R40, [R1+0x580] ;  /* 0x0005800001287983 */ /* 0x001ea80000300a00 */
[----:B------:R-:W2:Y:S04]  /*7eb10*/  LDL.LU.64 R42, [R1+0x588] ;  /* 0x00058800012a7983 */ /* 0x000ea80000300a00 */
[----:B------:R-:W3:Y:S04]  /*7eb20*/  LDL.LU.64 R8, [R1+0x560] ;  /* 0x0005600001087983 */ /* 0x000ee80000300a00 */
[----:B------:R-:W3:Y:S04]  /*7eb30*/  LDL.LU.64 R10, [R1+0x568] ;  /* 0x00056800010a7983 */ /* 0x000ee80000300a00 */
        /* <DEDUP_REMOVED lines=24> */
[----:B0-----:R-:W2:Y:S04]  /*7ecc0*/  LDL.LU.64 R42, [R1+0x8a68] ;  /* 0x008a6800012a7983 */ /* 0x001ea80000300a00 */
[----:B------:R-:W2:Y:S02]  /*7ecd0*/  LDL.LU.64 R40, [R1+0x8a60] ;  /* 0x008a600001287983 */ /* 0x000ea40000300a00 */
[----:B--2---:R-:W-:Y:S02]  /*7ece0*/  HMMA.16816.F32 R44, R28, R44, R40 ;  /* 0x0000002c1c2c723c */ /* 0x004fe40000001828 */
[----:B------:R-:W3:Y:S04]  /*7ecf0*/  LDL.LU.64 R42, [R1+0x8a58] ;  /* 0x008a5800012a7983 */ /* 0x000ee80000300a00 */
[----:B------:R-:W4:-:S13]  /*7ed00*/  LDL.LU.64 R40, [R1+0x8a50] ;  /* 0x008a500001287983 */ /* 0x000f1a0000300a00 */
[----:B------:R0:W-:Y:S04]  /*7ed10*/  STL.64 [R1+0xdb0], R44 ;  /* 0x000db02c01007387 */ /* 0x0001e80000100a00 */
[----:B------:R1:W-:Y:S04]  /*7ed20*/  STL.64 [R1+0xdb8], R46 ;  /* 0x000db82e01007387 */ /* 0x0003e80000100a00 */
[----:B0-----:R-:W2:Y:S04]  /*7ed30*/  LDL.LU.64 R44, [R1+0x4c0] ;  /* 0x0004c000012c7983 */ /* 0x001ea80000300a00 */
[----:B-1----:R-:W2:Y:S01]  /*7ed40*/  LDL.LU.64 R46, [R1+0x4c8] ;  /* 0x0004c800012e7983 */ /* 0x002ea20000300a00 */
[C---:B---3--:R-:W-:Y:S08]  /*7ed50*/  HMMA.16816.F32 R8, R28.reuse, R42, R8 ;  /* 0x0000002a1c08723c */ /* 0x048ff00000001808 */
[C---:B----4-:R-:W-:Y:S11]  /*7ed60*/  HMMA.16816.F32 R40, R28.reuse, R40, R36 ;  /* 0x000000281c28723c */ /* 0x050ff60000001824 */
[----:B------:R-:W-:Y:S04]  /*7ed70*/  STL.64 [R1+0xd90], R8 ;  /* 0x000d900801007387 */ /* 0x000fe80000100a00 */
[----:B------:R0:W-:Y:S04]  /*7ed80*/  STL.64 [R1+0xd98], R10 ;  /* 0x000d980a01007387 */ /* 0x0001e80000100a00 */
[----:B0-----:R-:W3:Y:S04]  /*7ed90*/  LDL.LU.64 R10, [R1+0x8a48] ;  /* 0x008a4800010a7983 */ /* 0x001ee80000300a00 */
[----:B------:R-:W4:Y:S04]  /*7eda0*/  LDL.LU.64 R8, [R1+0x8a40] ;  /* 0x008a400001087983 */ /* 0x000f280000300a00 */
[----:B------:R-:W2:Y:S04]  /*7edb0*/  LDL.LU.64 R38, [R1+0x8a38] ;  /* 0x008a380001267983 */ /* 0x000ea80000300a00 */
[----:B------:R-:W3:Y:S04]  /*7edc0*/  LDL.LU.64 R36, [R1+0x8a30] ;  /* 0x008a300001247983 */ /* 0x000ee80000300a00 */
[----:B------:R0:W-:Y:S04]  /*7edd0*/  STL.64 [R1+0xd80], R40 ;  /* 0x000d802801007387 */ /* 0x0001e80000100a00 */
[----:B------:R1:W-:Y:S04]  /*7ede0*/  STL.64 [R1+0xd88], R42 ;  /* 0x000d882a01007387 */ /* 0x0003e80000100a00 */
[----:B0-----:R-:W4:Y:S04]  /*7edf0*/  LDL.LU.64 R40, [R1+0x4d0] ;  /* 0x0004d00001287983 */ /* 0x001f280000300a00 */
[----:B-1----:R-:W4:Y:S01]  /*7ee00*/  LDL.LU.64 R42, [R1+0x4d8] ;  /* 0x0004d800012a7983 */ /* 0x002f220000300a00 */
[C---:B--2---:R-:W-:Y:S08]  /*7ee10*/  HMMA.16816.F32 R12, R28.reuse, R38, R12 ;  /* 0x000000261c0c723c */ /* 0x044ff0000000180c */
[C---:B---3--:R-:W-:Y:S11]  /*7ee20*/  HMMA.16816.F32 R36, R28.reuse, R36, R32 ;  /* 0x000000241c24723c */ /* 0x048ff60000001820 */
[----:B------:R-:W-:Y:S04]  /*7ee30*/  STL.64 [R1+0xd60], R12 ;  /* 0x000d600c01007387 */ /* 0x000fe80000100a00 */
[----:B------:R0:W-:Y:S04]  /*7ee40*/  STL.64 [R1+0xd68], R14 ;  /* 0x000d680e01007387 */ /* 0x0001e80000100a00 */
[----:B0-----:R-:W2:Y:S04]  /*7ee50*/  LDL.LU.64 R14, [R1+0x8a28] ;  /* 0x008a2800010e7983 */ /* 0x001ea80000300a00 */
[----:B------:R-:W3:Y:S04]  /*7ee60*/  LDL.LU.64 R12, [R1+0x8a20] ;  /* 0x008a2000010c7983 */ /* 0x000ee80000300a00 */
        /* <DEDUP_REMOVED lines=16> */
[----:B0-----:R-:W3:Y:S04]  /*7ef70*/  LDL.LU.64 R32, [R1+0x4f0] ;  /* 0x0004f00001207983 */ /* 0x001ee80000300a00 */
[----:B-1----:R-:W3:Y:S01]  /*7ef80*/  LDL.LU.64 R34, [R1+0x4f8] ;  /* 0x0004f80001227983 */ /* 0x002ee20000300a00 */
[----:B--2---:R-:W-:-:S15]  /*7ef90*/  HMMA.16816.F32 R20, R28, R26, R20 ;  /* 0x0000001a1c14723c */ /* 0x004fde0000001814 */
[----:B------:R-:W-:-:S04]  /*7efa0*/  NOP ;  /* 0x0000000000007918 */ /* 0x000fc80000000000 */
[----:B------:R-:W-:Y:S04]  /*7efb0*/  STL.64 [R1+0xcf0], R20 ;  /* 0x000cf01401007387 */ /* 0x000fe80000100a00 */
[----:B------:R0:W-:Y:S04]  /*7efc0*/  STL.64 [R1+0xcf8], R22 ;  /* 0x000cf81601007387 */ /* 0x0001e80000100a00 */
[----:B0-----:R-:W4:Y:S04]  /*7efd0*/  LDL.LU.64 R22, [R1+0x89e8] ;  /* 0x0089e80001167983 */ /* 0x001f280000300a00 */
[----:B------:R-:W2:Y:S01]  /*7efe0*/  LDL.LU.64 R20, [R1+0x89e0] ;  /* 0x0089e00001147983 */ /* 0x000ea20000300a00 */
[C---:B---3--:R-:W-:Y:S08]  /*7eff0*/  HMMA.16816.F32 R24, R28.reuse, R24, R32 ;  /* 0x000000181c18723c */ /* 0x048ff00000001820 */
[C---:B------:R-:W-:Y:S11]  /*7f000*/  HMMA.16816.F32 R4, R28.reuse, R10, R4 ;  /* 0x0000000a1c04723c */ /* 0x040ff60000001804 */
[----:B------:R-:W-:Y:S04]  /*7f010*/  STL.64 [R1+0xcc0], R24 ;  /* 0x000cc01801007387 */ /* 0x000fe80000100a00 */
[----:B------:R0:W-:Y:S02]  /*7f020*/  STL.64 [R1+0xcc8], R26 ;  /* 0x000cc81a01007387 */ /* 0x0001e40000100a00 */
[C---:B0-----:R-:W-:Y:S08]  /*7f030*/  HMMA.16816.F32 R24, R28.reuse, R18, R44 ;  /* 0x000000121c18723c */ /* 0x041ff0000000182c */
[C---:B----4-:R-:W-:Y:S08]  /*7f040*/  HMMA.16816.F32 R36, R28.reuse, R22, R36 ;  /* 0x000000161c24723c */ /* 0x050ff00000001824 */
[C---:B--2---:R-:W-:Y:S08]  /*7f050*/  HMMA.16816.F32 R32, R28.reuse, R20, R40 ;  /* 0x000000141c20723c */ /* 0x044ff00000001828 */
[C---:B------:R-:W-:Y:S08]  /*7f060*/  HMMA.16816.F32 R20, R28.reuse, R16, R48 ;  /* 0x000000101c14723c */ /* 0x040ff00000001830 */
[C---:B------:R-:W-:Y:S08]  /*7f070*/  HMMA.16816.F32 R16, R28.reuse, R14, R56 ;  /* 0x0000000e1c10723c */ /* 0x040ff00000001838 */
[----:B------:R-:W-:Y:S01]  /*7f080*/  HMMA.16816.F32 R12, R28, R12, R52 ;  /* 0x0000000c1c0c723c */ /* 0x000fe20000001834 */
        /* <DEDUP_REMOVED lines=10> */
[----:B------:R0:W-:Y:S04]  /*7f130*/  STL.64 [R1+0xbc0], R4 ;  /* 0x000bc00401007387 */ /* 0x0001e80000100a00 */
[----:B------:R-:W-:Y:S04]  /*7f140*/  STL.64 [R1+0xbf0], R12 ;  /* 0x000bf00c01007387 */ /* 0x000fe80000100a00 */
[----:B------:R-:W-:Y:S04]  /*7f150*/  STL.64 [R1+0xbf8], R14 ;  /* 0x000bf80e01007387 */ /* 0x000fe80000100a00 */
[----:B------:R1:W-:Y:S04]  /*7f160*/  STL [R1+0xbc8], R6 ;  /* 0x000bc80601007387 */ /* 0x0003e80000100800 */
[----:B------:R-:W2:Y:S04]  /*7f170*/  LDL.LU R48, [R1+0x2b50] ;  /* 0x002b500001307983 */ /* 0x000ea80000300800 */
[----:B------:R-:W2:Y:S04]  /*7f180*/  LDL.LU R49, [R1+0x2b54] ;  /* 0x002b540001317983 */ /* 0x000ea80000300800 */
[----:B------:R-:W3:Y:S04]  /*7f190*/  LDL.LU R50, [R1+0x2b58] ;  /* 0x002b580001327983 */ /* 0x000ee80000300800 */
[----:B------:R-:W3:Y:S01]  /*7f1a0*/  LDL.LU R51, [R1+0x2b5c] ;  /* 0x002b5c0001337983 */ /* 0x000ee20000300800 */
[----:B------:R-:W-:-:S03]  /*7f1b0*/  IMAD.MOV.U32 R0, RZ, RZ, R7 ;  /* 0x000000ffff007224 */ /* 0x000fc600078e0007 */
[----:B---3--:R-:W-:Y:S04]  /*7f1c0*/  STL.64 [R1+0x89c8], R50 ;  /* 0x0089c83201007387 */ /* 0x008fe80000100a00 */
[----:B--2---:R2:W-:Y:S04]  /*7f1d0*/  STL.64 [R1+0x89c0], R48 ;  /* 0x0089c03001007387 */ /* 0x0045e80000100a00 */
[----:B------:R-:W3:Y:S04]  /*7f1e0*/  LDL.LU R40, [R1+0x2b10] ;  /* 0x002b100001287983 */ /* 0x000ee80000300800 */
[----:B------:R-:W3:Y:S04]  /*7f1f0*/  LDL.LU R41, [R1+0x2b14] ;  /* 0x002b140001297983 */ /* 0x000ee80000300800 */
[----:B------:R-:W3:Y:S04]  /*7f200*/  LDL.LU R42, [R1+0x2b18] ;  /* 0x002b1800012a7983 */ /* 0x000ee80000300800 */
[----:B------:R-:W3:Y:S04]  /*7f210*/  LDL.LU R43, [R1+0x2b1c] ;  /* 0x002b1c00012b7983 */ /* 0x000ee80000300800 */
[----:B0-----:R-:W4:Y:S04]  /*7f220*/  LDL.LU.64 R4, [R1+0x470] ;  /* 0x0004700001047983 */ /* 0x001f280000300a00 */
[----:B-1----:R-:W4:Y:S04]  /*7f230*/  LDL.LU.64 R6, [R1+0x478] ;  /* 0x0004780001067983 */ /* 0x002f280000300a00 */
        /* <DEDUP_REMOVED lines=12> */
[----:B--2---:R-:W2:Y:S04]  /*7f300*/  LDL.LU.64 R48, [R1+0x460] ;  /* 0x0004600001307983 */ /* 0x004ea80000300a00 */
[----:B------:R-:W2:Y:S04]  /*7f310*/  LDL.LU.64 R50, [R1+0x468] ;  /* 0x0004680001327983 */ /* 0x000ea80000300a00 */
        /* <DEDUP_REMOVED lines=11> */
[----:B------:R-:W2:Y:S04]  /*7f3d0*/  LDL.LU.64 R12, [R1+0x440] ;  /* 0x00044000010c7983 */ /* 0x000ea80000300a00 */
        /* <DEDUP_REMOVED lines=9> */
[----:B------:R-:W-:Y:S01]  /*7f470*/  STL [R1+0x7af8], R0 ;  /* 0x007af80001007387 */ /* 0x000fe20000100800 */
[----:B----4-:R-:W-:Y:S03]  /*7f480*/  HMMA.16816.F32 R8, R28, R8, R4 ;  /* 0x000000081c08723c */ /* 0x010fe60000001804 */
[----:B------:R-:W2:Y:S04]  /*7f490*/  LDL.LU.64 R6, [R1+0x89d8] ;  /* 0x0089d80001067983 */ /* 0x000ea80000300a00 */
[----:B------:R-:W4:-:S12]  /*7f4a0*/  LDL.LU.64 R4, [R1+0x89d0] ;  /* 0x0089d00001047983 */ /* 0x000f180000300a00 */
[----:B------:R0:W-:Y:S04]  /*7f4b0*/  STL.64 [R1+0xb90], R8 ;  /* 0x000b900801007387 */ /* 0x0001e80000100a00 */
[----:B------:R1:W-:Y:S04]  /*7f4c0*/  STL.64 [R1+0xb98], R10 ;  /* 0x000b980a01007387 */ /* 0x0003e80000100a00 */
[----:B0-----:R-:W4:Y:S04]  /*7f4d0*/  LDL.LU.64 R8, [R1+0x450] ;  /* 0x0004500001087983 */ /* 0x001f280000300a00 */
[----:B-1----:R-:W4:Y:S01]  /*7f4e0*/  LDL.LU.64 R10, [R1+0x458] ;  /* 0x00045800010a7983 */ /* 0x002f220000300a00 */
[----:B--2---:R-:W-:-:S15]  /*7f4f0*/  HMMA.16816.F32 R48, R28, R6, R48 ;  /* 0x000000061c30723c */ /* 0x004fde0000001830 */
[----:B------:R-:W-:-:S04]  /*7f500*/  NOP ;  /* 0x0000000000007918 */ /* 0x000fc80000000000 */
[----:B------:R-:W-:Y:S04]  /*7f510*/  STL.64 [R1+0xb60], R48 ;  /* 0x000b603001007387 */ /* 0x000fe80000100a00 */
[----:B------:R0:W-:Y:S04]  /*7f520*/  STL.64 [R1+0xb68], R50 ;  /* 0x000b683201007387 */ /* 0x0001e80000100a00 */
[----:B0-----:R-:W2:Y:S04]  /*7f530*/  LDL.LU.64 R50, [R1+0x89c8] ;  /* 0x0089c80001327983 */ /* 0x001ea80000300a00 */
[----:B------:R-:W2:Y:S01]  /*7f540*/  LDL.LU.64 R48, [R1+0x89c0] ;  /* 0x0089c00001307983 */ /* 0x000ea20000300a00 */
[----:B----4-:R-:W-:Y:S01]  /*7f550*/  HMMA.16816.F32 R8, R28, R4, R8 ;  /* 0x000000041c08723c */ /* 0x010fe20000001808 */
[----:B---3--:R-:W-:-:S15]  /*7f560*/  IMAD R4, R20, 0x100, R19 ;  /* 0x0000010014047824 */ /* 0x008fde00078e0213 */
[----:B------:R-:W-:-:S03]  /*7f570*/  NOP ;  /* 0x0000000000007918 */ /* 0x000fc60000000000 */
[----:B------:R-:W-:Y:S04]  /*7f580*/  STL.64 [R1+0xb30], R8 ;  /* 0x000b300801007387 */ /* 0x000fe80000100a00 */
[----:B------:R0:W-:Y:S02]  /*7f590*/  STL.64 [R1+0xb38], R10 ;  /* 0x000b380a01007387 */ /* 0x0001e40000100a00 */
[----:B0-----:R-:W-:Y:S01]  /*7f5a0*/  HMMA.16816.F32 R8, R28, R2, R12 ;  /* 0x000000021c08723c */ /* 0x001fe2000000180c */
[----:B------:R-:W-:Y:S02]  /*7f5b0*/  IMAD R5, R22, 0x100, R21 ;  /* 0x0000010016057824 */ /* 0x000fe400078e0215 */
[----:B------:R-:W-:Y:S02]  /*7f5c0*/  IMAD R6, R24, 0x100, R23 ;  /* 0x0000010018067824 */ /* 0x000fe400078e0217 */
[----:B------:R-:W-:Y:S01]  /*7f5d0*/  IMAD R7, R26, 0x100, R25 ;  /* 0x000001001a077824 */ /* 0x000fe200078e0219 */
[----:B------:R-:W-:-:S02]  /*7f5e0*/  F2FP.F16.E5M2.UNPACK_B R28, R4 ;  /* 0x00000004ff1c723e */ /* 0x000fc400020004ff */
[----:B------:R-:W-:Y:S02]  /*7f5f0*/  F2FP.F16.E5M2.UNPACK_B R29, R5 ;  /* 0x00000005ff1d723e */ /* 0x000fe400020004ff */
[----:B------:R-:W-:Y:S02]  /*7f600*/  F2FP.F16.E5M2.UNPACK_B R30, R6 ;  /* 0x00000006ff1e723e */ /* 0x000fe400020004ff */
[----:B------:R-:W-:-:S07]  /*7f610*/  F2FP.F16.E5M2.UNPACK_B R31, R7 ;  /* 0x00000007ff1f723e */ /* 0x000fce00020004ff */
[----:B------:R0:W-:Y:S04]  /*7f620*/  STL.64 [R1+0xb10], R8 ;  /* 0x000b100801007387 */ /* 0x0001e80000100a00 */
[----:B------:R-:W-:Y:S01]  /*7f630*/  STL.64 [R1+0xb18], R10 ;  /* 0x000b180a01007387 */ /* 0x000fe20000100a00 */
[----:B0-----:R-:W-:Y:S02]  /*7f640*/  F2FP.F16.E5M2.UNPACK_B R8, R27.H1 ;  /* 0x0000001bff08723e */ /* 0x001fe400030004ff */
[----:B------:R-:W-:-:S05]  /*7f650*/  F2FP.F16.E5M2.UNPACK_B R9, R36.H1 ;  /* 0x00000024ff09723e */ /* 0x000fca00030004ff */
[----:B------:R0:W-:Y:S02]  /*7f660*/  STL.64 [R1+0x18], R8 ;  /* 0x0000180801007387 */ /* 0x0001e40000100a00 */
[----:B0-----:R-:W-:Y:S01]  /*7f670*/  HMMA.16816.F32 R8, R28, R8, R32 ;  /* 0x000000081c08723c */ /* 0x001fe20000001820 */
[----:B------:R-:W-:Y:S02]  /*7f680*/  F2FP.F16.E5M2.UNPACK_B R2, R37.H1 ;  /* 0x00000025ff02723e */ /* 0x000fe400030004ff */
[----:B------:R-:W-:-:S15]  /*7f690*/  F2FP.F16.E5M2.UNPACK_B R3, R38.H1 ;  /* 0x00000026ff03723e */ /* 0x000fde00030004ff */
[----:B------:R-:W-:Y:S01]  /*7f6a0*/  NOP ;  /* 0x0000000000007918 */ /* 0x000fe20000000000 */
[----:B------:R-:W-:Y:S04]  /*7f6b0*/  STL.64 [R1+0xb20], R8 ;  /* 0x000b200801007387 */ /* 0x000fe80000100a00 */
[----:B------:R0:W-:Y:S02]  /*7f6c0*/  STL.64 [R1+0xb28], R10 ;  /* 0x000b280a01007387 */ /* 0x0001e40000100a00 */
[----:B0-----:R-:W-:Y:S01]  /*7f6d0*/  HMMA.16816.F32 R8, R28, R2, R40 ;  /* 0x000000021c08723c */ /* 0x001fe20000001828 */
[----:B------:R-:W-:Y:S02]  /*7f6e0*/  F2FP.F16.E5M2.UNPACK_B R6, R39.H1 ;  /* 0x00000027ff06723e */ /* 0x000fe400030004ff */
[----:B------:R-:W-:Y:S01]  /*7f6f0*/  F2FP.F16.E5M2.UNPACK_B R7, R56.H1 ;  /* 0x00000038ff07723e */ /* 0x000fe200030004ff */
[----:B------:R-:W-:-:S15]  /*7f700*/  STL.64 [R1+0x10], R2 ;  /* 0x0000100201007387 */ /* 0x000fde0000100a00 */
[----:B------:R-:W-:Y:S04]  /*7f710*/  STL.64 [R1+0xb40], R8 ;  /* 0x000b400801007387 */ /* 0x000fe80000100a00 */
[----:B------:R0:W-:Y:S02]  /*7f720*/  STL.64 [R1+0xb48], R10 ;  /* 0x000b480a01007387 */ /* 0x0001e40000100a00 */
[----:B0-----:R-:W-:Y:S01]  /*7f730*/  HMMA.16816.F32 R8, R28, R6, R44 ;  /* 0x000000061c08723c */ /* 0x001fe2000000182c */
[----:B------:R-:W-:Y:S02]  /*7f740*/  F2FP.F16.E5M2.UNPACK_B R4, R57.H1 ;  /* 0x00000039ff04723e */ /* 0x000fe400030004ff */
[----:B------:R-:W-:Y:S01]  /*7f750*/  F2FP.F16.E5M2.UNPACK_B R5, R58.H1 ;  /* 0x0000003aff05723e */ /* 0x000fe200030004ff */
[----:B------:R-:W-:Y:S01]  /*7f760*/  STL.64 [R1+0x8], R6 ;  /* 0x0000080601007387 */ /* 0x000fe20000100a00 */
[----:B------:R-:W-:-:S02]  /*7f770*/  IMAD.MOV.U32 R2, RZ, RZ, R6 ;  /* 0x000000ffff027224 */ /* 0x000fc400078e0006 */
[----:B------:R-:W-:-:S12]  /*7f780*/  IMAD.MOV.U32 R0, RZ, RZ, R7 ;  /* 0x000000ffff007224 */ /* 0x000fd800078e0007 */
[----:B------:R-:W-:Y:S04]  /*7f790*/  STL.64 [R1+0xb50], R8 ;  /* 0x000b500801007387 */ /* 0x000fe80000100a00 */
[----:B------:R-:W-:Y:S04]  /*7f7a0*/  STL.64 [R1+0xb58], R10 ;  /* 0x000b580a01007387 */ /* 0x000fe80000100a00 */
[----:B------:R-:W-:Y:S04]  /*7f7b0*/  STL [R1], R4 ;  /* 0x0000000401007387 */ /* 0x000fe80000100800 */
[----:B------:R2:W-:Y:S01]  /*7f7c0*/  STL [R1+0x4], R5 ;  /* 0x0000040501007387 */ /* 0x0005e20000100800 */
[----:B------:R-:W-:-:S02]  /*7f7d0*/  F2FP.F16.E5M2.UNPACK_B R60, R60.H1 ;  /* 0x0000003cff3c723e */ /* 0x000fc400030004ff */
[----:B------:R-:W-:Y:S02]  /*7f7e0*/  F2FP.F16.E5M2.UNPACK_B R61, R61.H1 ;  /* 0x0000003dff3d723e */ /* 0x000fe400030004ff */
[----:B------:R-:W-:Y:S01]  /*7f7f0*/  F2FP.F16.E5M2.UNPACK_B R58, R59.H1 ;  /* 0x0000003bff3a723e */ /* 0x000fe200030004ff */
[----:B--2---:R-:W-:-:S15]  /*7f800*/  HMMA.16816.F32 R4, R28, R4, R48 ;  /* 0x000000041c04723c */ /* 0x004fde0000001830 */
[----:B------:R-:W-:-:S04]  /*7f810*/  NOP ;  /* 0x0000000000007918 */ /* 0x000fc80000000000 */
[----:B------:R-:W-:Y:S04]  /*7f820*/  STL.64 [R1+0xb70], R4 ;  /* 0x000b700401007387 */ /* 0x000fe80000100a00 */
[----:B------:R0:W-:Y:S04]  /*7f830*/  STL.64 [R1+0xb78], R6 ;  /* 0x000b780601007387 */ /* 0x0001e80000100a00 */
[----:B------:R-:W2:Y:S01]  /*7f840*/  LDL.LU R36, [R1+0x2c50] ;  /* 0x002c500001247983 */ /* 0x000ea20000300800 */
[----:B0-----:R-:W-:-:S15]  /*7f850*/  HMMA.16816.F32 R4, R28, R60, R52 ;  /* 0x0000003c1c04723c */ /* 0x001fde0000001834 */
[----:B------:R-:W-:-:S04]  /*7f860*/  NOP ;  /* 0x0000000000007918 */ /* 0x000fc80000000000 */
[----:B------:R0:W-:Y:S04]  /*7f870*/  STL.64 [R1+0xb80], R4 ;  /* 0x000b800401007387 */ /* 0x0001e80000100a00 */
[----:B------:R1:W-:Y:S04]  /*7f880*/  STL.64 [R1+0xb88], R6 ;  /* 0x000b880601007387 */ /* 0x0003e80000100a00 */
[----:B------:R-:W2:Y:S04]  /*7f890*/  LDL.LU R37, [R1+0x2c54] ;  /* 0x002c540001257983 */ /* 0x000ea80000300800 */
[----:B------:R-:W2:Y:S04]  /*7f8a0*/  LDL.LU R38, [R1+0x2c58] ;  /* 0x002c580001267983 */ /* 0x000ea80000300800 */
[----:B------:R-:W2:Y:S04]  /*7f8b0*/  LDL.LU R39, [R1+0x2c5c] ;  /* 0x002c5c0001277983 */ /* 0x000ea80000300800 */
[----:B------:R-:W3:Y:S04]  /*7f8c0*/  LDL.LU R24, [R1+0x2c10] ;  /* 0x002c100001187983 */ /* 0x000ee80000300800 */
[----:B------:R-:W3:Y:S04]  /*7f8d0*/  LDL.LU R25, [R1+0x2c14] ;  /* 0x002c140001197983 */ /* 0x000ee80000300800 */
[----:B------:R-:W3:Y:S04]  /*7f8e0*/  LDL.LU R26, [R1+0x2c18] ;  /* 0x002c1800011a7983 */ /* 0x000ee80000300800 */
[----:B------:R-:W3:Y:S04]  /*7f8f0*/  LDL.LU R27, [R1+0x2c1c] ;  /* 0x002c1c00011b7983 */ /* 0x000ee80000300800 */
[----:B------:R-:W4:Y:S04]  /*7f900*/  LDL.LU R16, [R1+0x2be0] ;  /* 0x002be00001107983 */ /* 0x000f280000300800 */
[----:B------:R-:W4:Y:S04]  /*7f910*/  LDL.LU R17, [R1+0x2be4] ;  /* 0x002be40001117983 */ /* 0x000f280000300800 */
[----:B------:R-:W4:Y:S04]  /*7f920*/  LDL.LU R18, [R1+0x2be8] ;  /* 0x002be80001127983 */ /* 0x000f280000300800 */
[----:B------:R-:W4:Y:S04]  /*7f930*/  LDL.LU R19, [R1+0x2bec] ;  /* 0x002bec0001137983 */ /* 0x000f280000300800 */
[----:B------:R-:W2:Y:S04]  /*7f940*/  LDL.LU R8, [R1+0x2ba0] ;  /* 0x002ba00001087983 */ /* 0x000ea80000300800 */
[----:B------:R-:W2:Y:S04]  /*7f950*/  LDL.LU R9, [R1+0x2ba4] ;  /* 0x002ba40001097983 */ /* 0x000ea80000300800 */
[----:B------:R-:W2:Y:S04]  /*7f960*/  LDL.LU R10, [R1+0x2ba8] ;  /* 0x002ba800010a7983 */ /* 0x000ea80000300800 */
[----:B------:R-:W2:Y:S04]  /*7f970*/  LDL.LU R11, [R1+0x2bac] ;  /* 0x002bac00010b7983 */ /* 0x000ea80000300800 */
[----:B------:R-:W2:Y:S04]  /*7f980*/  LDL.LU R59, [R1+0x2eb4] ;  /* 0x002eb400013b7983 */ /* 0x000ea80000300800 */
[----:B------:R-:W3:Y:S04]  /*7f990*/  LDL.LU R56, [R1+0x2ec0] ;  /* 0x002ec00001387983 */ /* 0x000ee80000300800 */
[----:B0-----:R-:W4:Y:S04]  /*7f9a0*/  LDL.LU R4, [R1+0x2b90] ;  /* 0x002b900001047983 */ /* 0x001f280000300800 */
[----:B------:R-:W4:Y:S04]  /*7f9b0*/  LDL.LU R5, [R1+0x2b94] ;  /* 0x002b940001057983 */ /* 0x000f280000300800 */
        /* <DEDUP_REMOVED lines=30> */
[----:B--2---:R-:W-:-:S02]  /*7fba0*/  F2FP.F16.E5M2.UNPACK_B R59, R59.H1 ;  /* 0x0000003bff3b723e */ /* 0x004fc400030004ff */
[----:B---3--:R-:W-:-:S05]  /*7fbb0*/  F2FP.F16.E5M2.UNPACK_B R56, R56.H1 ;  /* 0x00000038ff38723e */ /* 0x008fca00030004ff */
[----:B----4-:R-:W-:Y:S01]  /*7fbc0*/  HMMA.16816.F32 R4, R28, R58, R4 ;  /* 0x0000003a1c04723c */ /* 0x010fe20000001804 */
[----:B------:R-:W-:-:S15]  /*7fbd0*/  F2FP.F16.E5M2.UNPACK_B R57, R57.H1 ;  /* 0x00000039ff39723e */ /* 0x000fde00030004ff */
[----:B------:R-:W-:-:S03]  /*7fbe0*/  NOP ;  /* 0x0000000000007918 */ /* 0x000fc60000000000 */
[----:B------:R-:W-:Y:S04]  /*7fbf0*/  STL.64 [R1+0xba0], R4 ;  /* 0x000ba00401007387 */ /* 0x000fe80000100a00 */
[----:B------:R0:W-:Y:S02]  /*7fc00*/  STL.64 [R1+0xba8], R6 ;  /* 0x000ba80601007387 */ /* 0x0001e40000100a00 */
[C---:B0-----:R-:W-:Y:S01]  /*7fc10*/  HMMA.16816.F32 R4, R28.reuse, R56, R8 ;  /* 0x000000381c04723c */ /* 0x041fe20000001808 */
[----:B------:R-:W-:Y:S02]  /*7fc20*/  F2FP.F16.E5M2.UNPACK_B R54, R54.H1 ;  /* 0x00000036ff36723e */ /* 0x000fe400030004ff */
[----:B------:R-:W-:Y:S01]  /*7fc30*/  F2FP.F16.E5M2.UNPACK_B R55, R55.H1 ;  /* 0x00000037ff37723e */ /* 0x000fe200030004ff */
[----:B------:R-:W-:Y:S04]  /*7fc40*/  STL.64 [R1+0x8968], R58 ;  /* 0x0089683a01007387 */ /* 0x000fe80000100a00 */
[----:B------:R-:W-:Y:S11]  /*7fc50*/  STL.64 [R1+0x8960], R56 ;  /* 0x0089603801007387 */ /* 0x000ff60000100a00 */
[----:B------:R-:W-:Y:S04]  /*7fc60*/  STL.64 [R1+0xbb0], R4 ;  /* 0x000bb00401007387 */ /* 0x000fe80000100a00 */
[----:B------:R0:W-:Y:S02]  /*7fc70*/  STL.64 [R1+0xbb8], R6 ;  /* 0x000bb80601007387 */ /* 0x0001e40000100a00 */
[----:B0-----:R-:W-:Y:S01]  /*7fc80*/  HMMA.16816.F32 R4, R28, R54, R12 ;  /* 0x000000361c04723c */ /* 0x001fe2000000180c */
[----:B------:R-:W-:-:S02]  /*7fc90*/  F2FP.F16.E5M2.UNPACK_B R52, R52.H1 ;  /* 0x00000034ff34723e */ /* 0x000fc400030004ff */
[----:B------:R-:W-:-:S15]  /*7fca0*/  F2FP.F16.E5M2.UNPACK_B R53, R53.H1 ;  /* 0x00000035ff35723e */ /* 0x000fde00030004ff */
[----:B------:R-:W-:Y:S01]  /*7fcb0*/  NOP ;  /* 0x0000000000007918 */ /* 0x000fe20000000000 */
        /* <DEDUP_REMOVED lines=27> */
[----:B------:R0:W-:Y:S04]  /*7fe70*/  STL.64 [R1+0xc38], R6 ;  /* 0x000c380601007387 */ /* 0x0001e80000100a00 */
[----:B------:R-:W2:Y:S01]  /*7fe80*/  LDL.LU R16, [R1+0x2d30] ;  /* 0x002d300001107983 */ /* 0x000ea20000300800 */
[----:B0-----:R-:W-:Y:S01]  /*7fe90*/  HMMA.16816.F32 R4, R28, R44, R36 ;  /* 0x0000002c1c04723c */ /* 0x001fe20000001824 */
[----:B------:R-:W-:-:S15]  /*7fea0*/  F2FP.F16.E5M2.UNPACK_B R42, R43.H1 ;  /* 0x0000002bff2a723e */ /* 0x000fde00030004ff */
[----:B------:R-:W-:-:S03]  /*7feb0*/  NOP ;  /* 0x0000000000007918 */ /* 0x000fc60000000000 */
        /* <DEDUP_REMOVED lines=46> */
[----:B------:R0:W-:Y:S04]  /*801a0*/  STL.64 [R1+0x8950], R44 ;  /* 0x0089502c01007387 */ /* 0x0001e80000100a00 */
[----:B0-----:R-:W4:Y:S04]  /*801b0*/  LDL.LU R44, [R1+0x2c70] ;  /* 0x002c7000012c7983 */ /* 0x001f280000300800 */
[----:B------:R-:W4:Y:S04]  /*801c0*/  LDL.LU R45, [R1+0x2c74] ;  /* 0x002c7400012d7983 */ /* 0x000f280000300800 */
[----:B------:R-:W4:Y:S04]  /*801d0*/  LDL.LU R46, [R1+0x2c78] ;  /* 0x002c7800012e7983 */ /* 0x000f280000300800 */
[----:B------:R-:W4:Y:S01]  /*801e0*/  LDL.LU R47, [R1+0x2c7c] ;  /* 0x002c7c00012f7983 */ /* 0x000f220000300800 */
[----:B--2---:R-:W-:-:S02]  /*801f0*/  F2FP.F16.E5M2.UNPACK_B R43, R43.H1 ;  /* 0x0000002bff2b723e */ /* 0x004fc400030004ff */
[----:B---3--:R-:W-:Y:S02]  /*80200*/  F2FP.F16.E5M2.UNPACK_B R40, R40.H1 ;  /* 0x00000028ff28723e */ /* 0x008fe400030004ff */
[----:B----4-:R-:W-:Y:S02]  /*80210*/  F2FP.F16.E5M2.UNPACK_B R41, R41.H1 ;  /* 0x00000029ff29723e */ /* 0x010fe400030004ff */
[----:B------:R-:W-:Y:S02]  /*80220*/  F2FP.F16.E5M2.UNPACK_B R38, R38.H1 ;  /* 0x00000026ff26723e */ /* 0x000fe400030004ff */
[----:B------:R-:W-:Y:S02]  /*80230*/  F2FP.F16.E5M2.UNPACK_B R39, R39.H1 ;  /* 0x00000027ff27723e */ /* 0x000fe400030004ff */
[----:B------:R-:W-:Y:S02]  /*80240*/  F2FP.F16.E5M2.UNPACK_B R36, R36.H1 ;  /* 0x00000024ff24723e */ /* 0x000fe400030004ff */
[----:B------:R-:W-:-:S02]  /*80250*/  F2FP.F16.E5M2.UNPACK_B R37, R37.H1 ;  /* 0x00000025ff25723e */ /* 0x000fc400030004ff */
[----:B------:R-:W-:Y:S02]  /*80260*/  F2FP.F16.E5M2.UNPACK_B R34, R34.H1 ;  /* 0x00000022ff22723e */ /* 0x000fe400030004ff */
[----:B------:R-:W-:Y:S02]  /*80270*/  F2FP.F16.E5M2.UNPACK_B R35, R35.H1 ;  /* 0x00000023ff23723e */ /* 0x000fe400030004ff */
[----:B------:R-:W-:-:S05]  /*80280*/  F2FP.F16.E5M2.UNPACK_B R32, R32.H1 ;  /* 0x00000020ff20723e */ /* 0x000fca00030004ff */
[----:B------:R-:W-:Y:S01]  /*80290*/  HMMA.16816.F32 R4, R28, R34, R4 ;  /* 0x000000221c04723c */ /* 0x000fe20000001804 */
[----:B------:R-:W-:-:S07]  /*802a0*/  F2FP.F16.E5M2.UNPACK_B R33, R33.H1 ;  /* 0x00000021ff21723e */ /* 0x000fce00030004ff */
[----:B------:R-:W-:-:S15]  /*802b0*/  HMMA.16816.F32 R44, R28, R42, R44 ;  /* 0x0000002a1c2c723c */ /* 0x000fde000000182c */
[----:B------:R-:W-:-:S04]  /*802c0*/  NOP ;  /* 0x0000000000007918 */ /* 0x000fc80000000000 */
[----:B------:R-:W-:Y:S04]  /*802d0*/  STL.64 [R1+0xc60], R44 ;  /* 0x000c602c01007387 */ /* 0x000fe80000100a00 */
[----:B------:R0:W-:Y:S04]  /*802e0*/  STL.64 [R1+0xc68], R46 ;  /* 0x000c682e01007387 */ /* 0x0001e80000100a00 */
[----:B------:R-:W-:Y:S04]  /*802f0*/  STL.64 [R1+0x8938], R42 ;  /* 0x0089382a01007387 */ /* 0x000fe80000100a00 */
[----:B------:R1:W-:Y:S01]  /*80300*/  STL.64 [R1+0x8930], R40 ;  /* 0x0089302801007387 */ /* 0x0003e20000100a00 */
[C---:B0-----:R-:W-:Y:S08]  /*80310*/  HMMA.16816.F32 R44, R28.reuse, R40, R48 ;  /* 0x000000281c2c723c */ /* 0x041ff00000001830 */
[C---:B-1----:R-:W-:Y:S11]  /*80320*/  HMMA.16816.F32 R40, R28.reuse, R38, R52 ;  /* 0x000000261c28723c */ /* 0x042ff60000001834 */
[----:B------:R-:W-:Y:S04]  /*80330*/  STL.64 [R1+0xc70], R44 ;  /* 0x000c702c01007387 */ /* 0x000fe80000100a00 */
[----:B------:R-:W-:Y:S04]  /*80340*/  STL.64 [R1+0xc78], R46 ;  /* 0x000c782e01007387 */ /* 0x000fe80000100a00 */
[----:B------:R-:W-:Y:S04]  /*80350*/  STL.64 [R1+0x1ee0], R40 ;  /* 0x001ee02801007387 */ /* 0x000fe80000100a00 */
[----:B------:R0:W-:Y:S02]  /*80360*/  STL.64 [R1+0x1ee8], R42 ;  /* 0x001ee82a01007387 */ /* 0x0001e40000100a00 */
[----:B0-----:R-:W-:Y:S02]  /*80370*/  HMMA.16816.F32 R40, R28, R36, R56 ;  /* 0x000000241c28723c */ /* 0x001fe40000001838 */
[----:B------:R-:W-:Y:S04]  /*80380*/  STL.64 [R1+0x8918], R38 ;  /* 0x0089182601007387 */ /* 0x000fe80000100a00 */
[----:B------:R-:W-:-:S13]  /*80390*/  STL.64 [R1+0x8910], R36 ;  /* 0x0089102401007387 */ /* 0x000fda0000100a00 */
[----:B------:R-:W-:Y:S04]  /*803a0*/  STL.64 [R1+0x1f50], R40 ;  /* 0x001f502801007387 */ /* 0x000fe80000100a00 */
[----:B------:R-:W-:Y:S04]  /*803b0*/  STL.64 [R1+0x1f58], R42 ;  /* 0x001f582a01007387 */ /* 0x000fe80000100a00 */
[----:B------:R-:W-:Y:S04]  /*803c0*/  STL.64 [R1+0x1fc0], R4 ;  /* 0x001fc00401007387 */ /* 0x000fe80000100a00 */
[----:B------:R0:W-:Y:S02]  /*803d0*/  STL.64 [R1+0x1fc8], R6 ;  /* 0x001fc80601007387 */ /* 0x0001e40000100a00 */
[----:B0-----:R-:W-:Y:S01]  /*803e0*/  HMMA.16816.F32 R4, R28, R32, R8 ;  /* 0x000000201c04723c */ /* 0x001fe20000001808 */
[----:B------:R-:W-:-:S02]  /*803f0*/  F2FP.F16.E5M2.UNPACK_B R26, R26.H1 ;  /* 0x0000001aff1a723e */ /* 0x000fc400030004ff */
        /* <DEDUP_REMOVED lines=64> */
[----:B------:R-:W-:Y:S04]  /*80800*/  STL.64 [R1+0x88e8], R26 ;  /* 0x0088e81a01007387 */ /* 0x000fe80000100a00 */
[----:B------:R4:W-:Y:S01]  /*80810*/  STL.64 [R1+0x88e0], R24 ;  /* 0x0088e01801007387 */ /* 0x0009e20000100a00 */
[----:B--2---:R-:W-:-:S02]  /*80820*/  F2FP.F16.E5M2.UNPACK_B R23, R23.H1 ;  /* 0x00000017ff17723e */ /* 0x004fc400030004ff */
[----:B---3--:R-:W-:-:S05]  /*80830*/  F2FP.F16.E5M2.UNPACK_B R20, R20.H1 ;  /* 0x00000014ff14723e */ /* 0x008fca00030004ff */
[----:B----4-:R-:W-:Y:S01]  /*80840*/  HMMA.16816.F32 R24, R28, R22, R32 ;  /* 0x000000161c18723c */ /* 0x010fe20000001820 */
[----:B------:R-:W-:Y:S02]  /*80850*/  F2FP.F16.E5M2.UNPACK_B R21, R21.H1 ;  /* 0x00000015ff15723e */ /* 0x000fe400030004ff */
[----:B------:R-:W-:Y:S02]  /*80860*/  F2FP.F16.E5M2.UNPACK_B R18, R18.H1 ;  /* 0x00000012ff12723e */ /* 0x000fe400030004ff */
[----:B------:R-:W-:-:S14]  /*80870*/  F2FP.F16.E5M2.UNPACK_B R19, R19.H1 ;  /* 0x00000013ff13723e */ /* 0x000fdc00030004ff */
[----:B------:R-:W-:Y:S04]  /*80880*/  STL.64 [R1+0x2130], R24 ;  /* 0x0021301801007387 */ /* 0x000fe80000100a00 */
[----:B------:R0:W-:Y:S04]  /*80890*/  STL.64 [R1+0x2138], R26 ;  /* 0x0021381a01007387 */ /* 0x0001e80000100a00 */
[----:B------:R-:W-:Y:S04]  /*808a0*/  STL.64 [R1+0x8908], R22 ;  /* 0x0089081601007387 */ /* 0x000fe80000100a00 */
[----:B------:R1:W-:Y:S01]  /*808b0*/  STL.64 [R1+0x8900], R20 ;  /* 0x0089001401007387 */ /* 0x0003e20000100a00 */
[C---:B0-----:R-:W-:Y:S08]  /*808c0*/  HMMA.16816.F32 R24, R28.reuse, R20, R36 ;  /* 0x000000141c18723c */ /* 0x041ff00000001824 */
[----:B-1----:R-:W-:Y:S01]  /*808d0*/  HMMA.16816.F32 R20, R28, R18, R40 ;  /* 0x000000121c14723c */ /* 0x002fe20000001828 */
[----:B------:R-:W-:-:S02]  /*808e0*/  F2FP.F16.E5M2.UNPACK_B R16, R16.H1 ;  /* 0x00000010ff10723e */ /* 0x000fc400030004ff */
[----:B------:R-:W-:Y:S02]  /*808f0*/  F2FP.F16.E5M2.UNPACK_B R17, R17.H1 ;  /* 0x00000011ff11723e */ /* 0x000fe400030004ff */
[----:B------:R-:W-:Y:S02]  /*80900*/  F2FP.F16.E5M2.UNPACK_B R14, R14.H1 ;  /* 0x0000000eff0e723e */ /* 0x000fe400030004ff */
[----:B------:R-:W-:-:S04]  /*80910*/  F2FP.F16.E5M2.UNPACK_B R15, R15.H1 ;  /* 0x0000000fff0f723e */ /* 0x000fc800030004ff */
[----:B------:R-:W-:Y:S04]  /*80920*/  STL.64 [R1+0x2190], R24 ;  /* 0x0021901801007387 */ /* 0x000fe80000100a00 */
[----:B------:R-:W-:Y:S04]  /*80930*/  STL.64 [R1+0x2198], R26 ;  /* 0x0021981a01007387 */ /* 0x000fe80000100a00 */
        /* <DEDUP_REMOVED lines=17> */
[----:B-1----:R-:W-:Y:S11]  /*80a50*/  HMMA.16816.F32 R12, R28, R10, R4 ;  /* 0x0000000a1c0c723c */ /* 0x002ff60000001804 */
[----:B------:R-:W-:Y:S04]  /*80a60*/  STL.64 [R1+0x2670], R16 ;  /* 0x0026701001007387 */ /* 0x000fe80000100a00 */
[----:B------:R-:W-:Y:S04]  /*80a70*/  STL.64 [R1+0x2678], R18 ;  /* 0x0026781201007387 */ /* 0x000fe80000100a00 */
[----:B------:R-:W-:Y:S04]  /*80a80*/  STL.64 [R1+0x2840], R12 ;  /* 0x0028400c01007387 */ /* 0x000fe80000100a00 */
[----:B------:R0:W-:Y:S04]  /*80a90*/  STL.64 [R1+0x2848], R14 ;  /* 0x0028480e01007387 */ /* 0x0001e80000100a00 */
[----:B------:R-:W2:Y:S01]  /*80aa0*/  LDL.LU R44, [R1+0x2cd0] ;  /* 0x002cd000012c7983 */ /* 0x000ea20000300800 */
[----:B------:R-:W-:-:S02]  /*80ab0*/  F2FP.F16.E5M2.UNPACK_B R8, R8.H1 ;  /* 0x00000008ff08723e */ /* 0x000fc400030004ff */
[----:B------:R-:W-:-:S07]  /*80ac0*/  F2FP.F16.E5M2.UNPACK_B R9, R9.H1 ;  /* 0x00000009ff09723e */ /* 0x000fce00030004ff */
[----:B0-----:R-:W-:-:S15]  /*80ad0*/  HMMA.16816.F32 R12, R28, R8, R56 ;  /* 0x000000081c0c723c */ /* 0x001fde0000001838 */
[----:B------:R-:W-:-:S04]  /*80ae0*/  NOP ;  /* 0x0000000000007918 */ /* 0x000fc80000000000 */
[----:B------:R0:W-:Y:S04]  /*80af0*/  STL.64 [R1+0x28a0], R12 ;  /* 0x0028a00c01007387 */ /* 0x0001e80000100a00 */
[----:B------:R1:W-:Y:S04]  /*80b00*/  STL.64 [R1+0x28a8], R14 ;  /* 0x0028a80e01007387 */ /* 0x0003e80000100a00 */
[----:B--2---:R-:W-:Y:S04]  /*80b10*/  STL [R1+0x8998], R44 ;  /* 0x0089982c01007387 */ /* 0x004fe80000100800 */
[----:B------:R-:W2:Y:S04]  /*80b20*/  LDL.LU R45, [R1+0x2cd4] ;  /* 0x002cd400012d7983 */ /* 0x000ea80000300800 */
[----:B------:R-:W2:Y:S04]  /*80b30*/  LDL.LU R46, [R1+0x2cd8] ;  /* 0x002cd800012e7983 */ /* 0x000ea80000300800 */
[----:B------:R-:W2:Y:S04]  /*80b40*/  LDL.LU R47, [R1+0x2cdc] ;  /* 0x002cdc00012f7983 */ /* 0x000ea80000300800 */
[----:B------:R-:W3:Y:S04]  /*80b50*/  LDL.LU R36, [R1+0x2d20] ;  /* 0x002d200001247983 */ /* 0x000ee80000300800 */
[----:B------:R-:W3:Y:S04]  /*80b60*/  LDL.LU R37, [R1+0x2d24] ;  /* 0x002d240001257983 */ /* 0x000ee80000300800 */
[----:B------:R-:W4:Y:S04]  /*80b70*/  LDL.LU R38, [R1+0x2d28] ;  /* 0x002d280001267983 */ /* 0x000f280000300800 */
[----:B------:R-:W4:Y:S04]  /*80b80*/  LDL.LU R39, [R1+0x2d2c] ;  /* 0x002d2c0001277983 */ /* 0x000f280000300800 */
[----:B----4-:R-:W-:Y:S04]  /*80b90*/  STL.64 [R1+0x89a8], R38 ;  /* 0x0089a82601007387 */ /* 0x010fe80000100a00 */
[----:B---3--:R3:W-:Y:S04]  /*80ba0*/  STL.64 [R1+0x89a0], R36 ;  /* 0x0089a02401007387 */ /* 0x0087e80000100a00 */
[----:B------:R-:W4:Y:S04]  /*80bb0*/  LDL.LU R32, [R1+0x2d40] ;  /* 0x002d400001207983 */ /* 0x000f280000300800 */
[----:B------:R-:W4:Y:S04]  /*80bc0*/  LDL.LU R33, [R1+0x2d44] ;  /* 0x002d440001217983 */ /* 0x000f280000300800 */
[----:B------:R-:W2:Y:S04]  /*80bd0*/  LDL.LU R34, [R1+0x2d48] ;  /* 0x002d480001227983 */ /* 0x000ea80000300800 */
[----:B------:R-:W2:Y:S01]  /*80be0*/  LDL.LU R35, [R1+0x2d4c] ;  /* 0x002d4c0001237983 */ /* 0x000ea20000300800 */
[----:B------:R-:W-:Y:S01]  /*80bf0*/  IMAD.MOV.U32 R20, RZ, RZ, R2 ;  /* 0x000000ffff147224 */ /* 0x000fe200078e0002 */
[----:B------:R-:W-:Y:S01]  /*80c00*/  F2FP.F16.E5M2.UNPACK_B R6, R3.H1 ;  /* 0x00000003ff06723e */ /* 0x000fe200030004ff */
[----:B------:R-:W-:Y:S01]  /*80c10*/  IMAD.MOV.U32 R21, RZ, RZ, R0 ;  /* 0x000000ffff157224 */ /* 0x000fe200078e0000 */
[----:B--2---:R-:W-:Y:S04]  /*80c20*/  STL.64 [R1+0x89b8], R34 ;  /* 0x0089b82201007387 */ /* 0x004fe80000100a00 */
[----:B----4-:R2:W-:Y:S04]  /*80c30*/  STL.64 [R1+0x89b0], R32 ;  /* 0x0089b02001007387 */ /* 0x0105e80000100a00 */
        /* <DEDUP_REMOVED lines=8> */
[----:B------:R-:W4:Y:S04]  /*80cc0*/  LDL.64 R22, [R1] ;  /* 0x0000000001167983 */ /* 0x000f280000100a00 */
[----:B------:R-:W4:Y:S04]  /*80cd0*/  LDL.LU R24, [R1+0x2d70] ;  /* 0x002d700001187983 */ /* 0x000f280000300800 */
[----:B------:R-:W4:Y:S04]  /*80ce0*/  LDL.LU R25, [R1+0x2d74] ;  /* 0x002d740001197983 */ /* 0x000f280000300800 */
[----:B------:R-:W4:Y:S04]  /*80cf0*/  LDL.LU R26, [R1+0x2d78] ;  /* 0x002d7800011a7983 */ /* 0x000f280000300800 */
[----:B------:R-:W4:Y:S04]  /*80d00*/  LDL.LU R27, [R1+0x2d7c] ;  /* 0x002d7c00011b7983 */ /* 0x000f280000300800 */
[----:B---3--:R-:W3:Y:S04]  /*80d10*/  LDL.LU R36, [R1+0x2e40] ;  /* 0x002e400001247983 */ /* 0x008ee80000300800 */
[----:B------:R-:W3:Y:S04]  /*80d20*/  LDL.LU R37, [R1+0x2e44] ;  /* 0x002e440001257983 */ /* 0x000ee80000300800 */
[----:B------:R-:W3:Y:S04]  /*80d30*/  LDL.LU R38, [R1+0x2e48] ;  /* 0x002e480001267983 */ /* 0x000ee80000300800 */
[----:B------:R-:W3:Y:S04]  /*80d40*/  LDL.LU R39, [R1+0x2e4c] ;  /* 0x002e4c0001277983 */ /* 0x000ee80000300800 */
[----:B--2---:R-:W2:Y:S04]  /*80d50*/  LDL.LU R32, [R1+0x2e30] ;  /* 0x002e300001207983 */ /* 0x004ea80000300800 */
        /* <DEDUP_REMOVED lines=18> */
[----:B------:R-:W4:Y:S04]  /*80e80*/  LDL R58, [R1+0x18] ;  /* 0x00001800013a7983 */ /* 0x000f280000100800 */
[----:B------:R-:W4:Y:S04]  /*80e90*/  LDL R59, [R1+0x1c] ;  /* 0x00001c00013b7983 */ /* 0x000f280000100800 */
        /* <DEDUP_REMOVED lines=8> */
[----:B------:R0:W-:Y:S04]  /*80f20*/  STL.64 [R1+0x88c8], R10 ;  /* 0x0088c80a01007387 */ /* 0x0001e80000100a00 */
[----:B0-----:R-:W4:Y:S04]  /*80f30*/  LDL R10, [R1+0x10] ;  /* 0x00001000010a7983 */ /* 0x001f280000100800 */
[----:B------:R-:W4:Y:S04]  /*80f40*/  LDL R11, [R1+0x14] ;  /* 0x00001400010b7983 */ /* 0x000f280000100800 */
[----:B------:R0:W-:Y:S04]  /*80f50*/  STL.64 [R1+0x88c0], R8 ;  /* 0x0088c00801007387 */ /* 0x0001e80000100a00 */
[----:B0-----:R-:W4:Y:S04]  /*80f60*/  LDL.LU R9, [R1+0x31ac] ;  /* 0x0031ac0001097983 */ /* 0x001f280000300800 */
[----:B------:R-:W4:Y:S01]  /*80f70*/  LDL.LU R8, [R1+0x31b4] ;  /* 0x0031b40001087983 */ /* 0x000f220000300800 */
[----:B--2---:R-:W-:-:S02]  /*80f80*/  F2FP.F16.E5M2.UNPACK_B R7, R7.H1 ;  /* 0x00000007ff07723e */ /* 0x004fc400030004ff */
[----:B---3--:R-:W-:Y:S02]  /*80f90*/  F2FP.F16.E5M2.UNPACK_B R4, R4.H1 ;  /* 0x00000004ff04723e */ /* 0x008fe400030004ff */
[----:B----4-:R-:W-:-:S03]  /*80fa0*/  F2FP.F16.E5M2.UNPACK_B R5, R5.H1 ;  /* 0x00000005ff05723e */ /* 0x010fc600030004ff */
[C---:B------:R-:W-:Y:S08]  /*80fb0*/  HMMA.16816.F32 R32, R28.reuse, R6, R32 ;  /* 0x000000061c20723c */ /* 0x040ff00000001820 */
[----:B------:R-:W-:Y:S01]  /*80fc0*/  HMMA.16816.F32 R36, R28, R4, R36 ;  /* 0x000000041c24723c */ /* 0x000fe20000001824 */
[----:B------:R-:W-:Y:S02]  /*80fd0*/  F2FP.F16.E5M2.UNPACK_B R2, R2.H1 ;  /* 0x00000002ff02723e */ /* 0x000fe400030004ff */
[----:B------:R-:W-:-:S08]  /*80fe0*/  F2FP.F16.E5M2.UNPACK_B R3, R3.H1 ;  /* 0x00000003ff03723e */ /* 0x000fd000030004ff */
[----:B------:R-:W-:Y:S04]  /*80ff0*/  STL.64 [R1+0x2900], R32 ;  /* 0x0029002001007387 */ /* 0x000fe80000100a00 */
[----:B------:R0:W-:Y:S01]  /*81000*/  STL.64 [R1+0x2908], R34 ;  /* 0x0029082201007387 */ /* 0x0001e20000100a00 */
[----:B------:R-:W-:Y:S03]  /*81010*/  HMMA.16816.F32 R28, R28, R2, R48 ;  /* 0x000000021c1c723c */ /* 0x000fe60000001830 */
[----:B0-----:R-:W2:Y:S04]  /*81020*/  LDL.LU.64 R34, [R1+0x89b8] ;  /* 0x0089b80001227983 */ /* 0x001ea80000300a00 */
[----:B------:R-:W2:Y:S04]  /*81030*/  LDL.LU.64 R32, [R1+0x89b0] ;  /* 0x0089b00001207983 */ /* 0x000ea80000300a00 */
[----:B------:R-:W-:Y:S04]  /*81040*/  STL.64 [R1+0x2960], R36 ;  /* 0x0029602401007387 */ /* 0x000fe80000100a00 */
[----:B------:R0:W-:Y:S01]  /*81050*/  STL.64 [R1+0x2968], R38 ;  /* 0x0029682601007387 */ /* 0x0001e20000100a00 */
[----:B------:R-:W-:-:S03]  /*81060*/  IMAD R56, R56, 0x100, R44 ;  /* 0x0000010038387824 */ /* 0x000fc600078e022c */
[----:B0-----:R-:W3:Y:S04]  /*81070*/  LDL.LU.64 R38, [R1+0x89a8] ;  /* 0x0089a80001267983 */ /* 0x001ee80000300a00 */
[----:B------:R-:W3:Y:S04]  /*81080*/  LDL.LU.64 R36, [R1+0x89a0] ;  /* 0x0089a00001247983 */ /* 0x000ee80000300a00 */
[----:B------:R-:W-:Y:S04]  /*81090*/  STL.64 [R1+0x88a8], R6 ;  /* 0x0088a80601007387 */ /* 0x000fe80000100a00 */
[----:B------:R0:W-:Y:S01]  /*810a0*/  STL.64 [R1+0x88a0], R4 ;  /* 0x0088a00401007387 */ /* 0x0001e20000100a00 */
[----:B------:R-:W-:-:S03]  /*810b0*/  IMAD R0, R0, 0x100, R57 ;  /* 0x0000010000007824 */ /* 0x000fc600078e0239 */
[----:B0-----:R-:W4:Y:S04]  /*810c0*/  LDL.LU R4, [R1+0x2de0] ;  /* 0x002de00001047983 */ /* 0x001f280000300800 */
[----:B------:R-:W4:Y:S04]  /*810d0*/  LDL.LU R5, [R1+0x2de4] ;  /* 0x002de40001057983 */ /* 0x000f280000300800 */
[----:B------:R-:W4:Y:S04]  /*810e0*/  LDL.LU R6, [R1+0x2de8] ;  /* 0x002de80001067983 */ /* 0x000f280000300800 */
[----:B------:R-:W4:Y:S04]  /*810f0*/  LDL.LU R7, [R1+0x2dec] ;  /* 0x002dec0001077983 */ /* 0x000f280000300800 */
[----:B------:R-:W2:Y:S01]  /*81100*/  LDL.LU R44, [R1+0x8998] ;  /* 0x00899800012c7983 */ /* 0x000ea20000300800 */
[----:B------:R-:W-:-:S03]  /*81110*/  IMAD R9, R9, 0x100, R60 ;  /* 0x0000010009097824 */ /* 0x000fc600078e023c */
[----:B------:R-:W2:Y:S01]  /*81120*/  LDL.LU R60, [R1+0x8994] ;  /* 0x00899400013c7983 */ /* 0x000ea20000300800 */
[----:B------:R-:W-:-:S03]  /*81130*/  IMAD R8, R8, 0x100, R61 ;  /* 0x0000010008087824 */ /* 0x000fc600078e023d */
[----:B------:R-:W2:Y:S04]  /*81140*/  LDL.LU R61, [R1+0x8990] ;  /* 0x00899000013d7983 */ /* 0x000ea80000300800 */
[----:B------:R-:W3:Y:S04]  /*81150*/  LDL.LU.64 R50, [R1+0x8988] ;  /* 0x0089880001327983 */ /* 0x000ee80000300a00 */
[----:B------:R-:W3:Y:S04]  /*81160*/  LDL.LU.64 R48, [R1+0x8980] ;  /* 0x0089800001307983 */ /* 0x000ee80000300a00 */
[----:B------:R0:W-:Y:S04]  /*81170*/  STL.64 [R1+0x2930], R28 ;  /* 0x0029301c01007387 */ /* 0x0001e80000100a00 */
[----:B------:R1:W-:Y:S01]  /*81180*/  STL.64 [R1+0x2938], R30 ;  /* 0x0029381e01007387 */ /* 0x0003e20000100a00 */
[----:B0-----:R-:W-:-:S02]  /*81190*/  F2FP.F16.E5M2.UNPACK_B R28, R56 ;  /* 0x00000038ff1c723e */ /* 0x001fc400020004ff */
[----:B------:R-:W-:Y:S02]  /*811a0*/  F2FP.F16.E5M2.UNPACK_B R29, R9 ;  /* 0x00000009ff1d723e */ /* 0x000fe400020004ff */
[----:B-1----:R-:W-:Y:S02]  /*811b0*/  F2FP.F16.E5M2.UNPACK_B R30, R8 ;  /* 0x00000008ff1e723e */ /* 0x002fe400020004ff */
[----:B------:R-:W-:-:S07]  /*811c0*/  F2FP.F16.E5M2.UNPACK_B R31, R0 ;  /* 0x00000000ff1f723e */ /* 0x000fce00020004ff */
[----:B------:R-:W-:Y:S01]  /*811d0*/  HMMA.16816.F32 R56, R28, R58, R52 ;  /* 0x0000003a1c38723c */ /* 0x000fe20000001834 */
[----:B------:R-:W3:Y:S04]  /*811e0*/  LDL.LU.64 R54, [R1+0x8978] ;  /* 0x0089780001367983 */ /* 0x000ee80000300a00 */
[----:B------:R-:W3:-:S14]  /*811f0*/  LDL.LU.64 R52, [R1+0x8970] ;  /* 0x0089700001347983 */ /* 0x000edc0000300a00 */
[----:B------:R-:W-:Y:S04]  /*81200*/  STL.64 [R1+0x2950], R56 ;  /* 0x0029503801007387 */ /* 0x000fe80000100a00 */
[----:B------:R0:W-:Y:S04]  /*81210*/  STL.64 [R1+0x2958], R58 ;  /* 0x0029583a01007387 */ /* 0x0001e80000100a00 */
[----:B0-----:R-:W3:Y:S04]  /*81220*/  LDL.LU.64 R58, [R1+0x8968] ;  /* 0x00896800013a7983 */ /* 0x001ee80000300a00 */
[----:B------:R-:W3:Y:S01]  /*81230*/  LDL.LU.64 R56, [R1+0x8960] ;  /* 0x0089600001387983 */ /* 0x000ee20000300a00 */
[C---:B------:R-:W-:Y:S08]  /*81240*/  HMMA.16816.F32 R12, R28.reuse, R20, R12 ;  /* 0x000000141c0c723c */ /* 0x040ff0000000180c */
[C---:B----4-:R-:W-:Y:S08]  /*81250*/  HMMA.16816.F32 R4, R28.reuse, R10, R4 ;  /* 0x0000000a1c04723c */ /* 0x050ff00000001804 */
[C---:B------:R-:W-:Y:S11]  /*81260*/  HMMA.16816.F32 R8, R28.reuse, R22, R16 ;  /* 0x000000161c08723c */ /* 0x040ff60000001810 */
[----:B------:R-:W-:Y:S04]  /*81270*/  STL.64 [R1+0x2940], R4 ;  /* 0x0029400401007387 */ /* 0x000fe80000100a00 */
[----:B------:R-:W-:Y:S04]  /*81280*/  STL.64 [R1+0x2948], R6 ;  /* 0x0029480601007387 */ /* 0x000fe80000100a00 */
[----:B------:R-:W-:Y:S01]  /*81290*/  STL.64 [R1+0x2920], R12 ;  /* 0x0029200c01007387 */ /* 0x000fe20000100a00 */
[C---:B--2---:R-:W-:Y:S03]  /*812a0*/  HMMA.16816.F32 R16, R28.reuse, R60, R24 ;  /* 0x0000003c1c10723c */ /* 0x044fe60000001818 */
[----:B------:R-:W-:Y:S04]  /*812b0*/  STL.64 [R1+0x2928], R14 ;  /* 0x0029280e01007387 */ /* 0x000fe80000100a00 */
[----:B------:R-:W-:Y:S04]  /*812c0*/  STL.64 [R1+0x2910], R8 ;  /* 0x0029100801007387 */ /* 0x000fe80000100a00 */
[----:B------:R-:W-:Y:S08]  /*812d0*/  STL.64 [R1+0x2918], R10 ;  /* 0x0029180a01007387 */ /* 0x000ff00000100a00 */
[----:B------:R-:W-:Y:S04]  /*812e0*/  STL.64 [R1+0x28f0], R16 ;  /* 0x0028f01001007387 */ /* 0x000fe80000100a00 */
[----:B------:R3:W-:Y:S02]  /*812f0*/  STL.64 [R1+0x28f8], R18 ;  /* 0x0028f81201007387 */ /* 0x0007e40000100a00 */
[C---:B---3--:R-:W-:Y:S08]  /*81300*/  HMMA.16816.F32 R16, R28.reuse, R54, R40 ;  /* 0x000000361c10723c */ /* 0x048ff00000001828 */
[C---:B------:R-:W-:Y:S01]  /*81310*/  HMMA.16816.F32 R12, R28.reuse, R58, R32 ;  /* 0x0000003a1c0c723c */ /* 0x040fe20000001820 */
[----:B------:R-:W-:Y:S07]  /*81320*/  STL.64 [R1+0x8898], R58 ;  /* 0x0088983a01007387 */ /* 0x000fee0000100a00 */
[C---:B------:R-:W-:Y:S11]  /*81330*/  HMMA.16816.F32 R8, R28.reuse, R56, R36 ;  /* 0x000000381c08723c */ /* 0x040ff60000001824 */
[----:B------:R-:W-:Y:S04]  /*81340*/  STL.64 [R1+0x28e0], R12 ;  /* 0x0028e00c01007387 */ /* 0x000fe80000100a00 */
[----:B------:R0:W-:Y:S02]  /*81350*/  STL.64 [R1+0x28e8], R14 ;  /* 0x0028e80e01007387 */ /* 0x0001e40000100a00 */
[----:B0-----:R-:W-:Y:S02]  /*81360*/  HMMA.16816.F32 R12, R28, R52, R44 ;  /* 0x000000341c0c723c */ /* 0x001fe4000000182c */
[----:B------:R-:W-:Y:S04]  /*81370*/  STL.64 [R1+0x8890], R56 ;  /* 0x0088903801007387 */ /* 0x000fe80000100a00 */
[----:B------:R0:W-:Y:S04]  /*81380*/  STL.64 [R1+0x28d0], R8 ;  /* 0x0028d00801007387 */ /* 0x0001e80000100a00 */
[----:B------:R1:W-:Y:S04]  /*81390*/  STL.64 [R1+0x28d8], R10 ;  /* 0x0028d80a01007387 */ /* 0x0003e80000100a00 */
[----:B0-----:R-:W2:Y:S04]  /*813a0*/  LDL.LU R8, [R1+0x2ac0] ;  /* 0x002ac00001087983 */ /* 0x001ea80000300800 */
[----:B------:R-:W-:Y:S04]  /*813b0*/  STL.64 [R1+0x28c0], R16 ;  /* 0x0028c01001007387 */ /* 0x000fe80000100a00 */
[----:B------:R-:W-:Y:S04]  /*813c0*/  STL.64 [R1+0x28c8], R18 ;  /* 0x0028c81201007387 */ /* 0x000fe80000100a00 */
[----:B------:R0:W-:Y:S04]  /*813d0*/  STL.64 [R1+0x28b0], R12 ;  /* 0x0028b00c01007387 */ /* 0x0001e80000100a00 */
[----:B------:R3:W-:Y:S04]  /*813e0*/  STL.64 [R1+0x28b8], R14 ;  /* 0x0028b80e01007387 */ /* 0x0007e80000100a00 */
[----:B------:R-:W2:Y:S04]  /*813f0*/  LDL.LU R9, [R1+0x2ac4] ;  /* 0x002ac40001097983 */ /* 0x000ea80000300800 */
[----:B-1----:R-:W2:Y:S04]  /*81400*/  LDL.LU R10, [R1+0x2ac8] ;  /* 0x002ac800010a7983 */ /* 0x002ea80000300800 */
[----:B------:R-:W2:Y:S04]  /*81410*/  LDL.LU R11, [R1+0x2acc] ;  /* 0x002acc00010b7983 */ /* 0x000ea80000300800 */
        /* <DEDUP_REMOVED lines=22> */
[----:B---3--:R-:W4:Y:S04]  /*81580*/  LDL.LU R14, [R1+0x2c68] ;  /* 0x002c6800010e7983 */ /* 0x008f280000300800 */
[----:B------:R-:W4:Y:S04]  /*81590*/  LDL.LU R15, [R1+0x2c6c] ;  /* 0x002c6c00010f7983 */ /* 0x000f280000300800 */
[----:B------:R-:W3:Y:S04]  /*815a0*/  LDL.LU R36, [R1+0x2bf0] ;  /* 0x002bf00001247983 */ /* 0x000ee80000300800 */
[----:B------:R-:W3:Y:S04]  /*815b0*/  LDL.LU R37, [R1+0x2bf4] ;  /* 0x002bf40001257983 */ /* 0x000ee80000300800 */
[----:B------:R-:W3:Y:S04]  /*815c0*/  LDL.LU R38, [R1+0x2bf8] ;  /* 0x002bf80001267983 */ /* 0x000ee80000300800 */
        /* <DEDUP_REMOVED lines=11> */
[----:B------:R-:W-:Y:S04]  /*81680*/  STL.64 [R1+0x8888], R54 ;  /* 0x0088883601007387 */ /* 0x000fe80000100a00 */
[----:B------:R0:W-:Y:S04]  /*81690*/  STL.64 [R1+0x8880], R52 ;  /* 0x0088803401007387 */ /* 0x0001e80000100a00 */
[----:B0-----:R-:W3:Y:S04]  /*816a0*/  LDL.LU R52, [R1+0x2ae0] ;  /* 0x002ae00001347983 */ /* 0x001ee80000300800 */
[----:B------:R-:W3:Y:S04]  /*816b0*/  LDL.LU R53, [R1+0x2ae4] ;  /* 0x002ae40001357983 */ /* 0x000ee80000300800 */
[----:B------:R-:W3:Y:S04]  /*816c0*/  LDL.LU R54, [R1+0x2ae8] ;  /* 0x002ae80001367983 */ /* 0x000ee80000300800 */
[----:B------:R-:W3:Y:S01]  /*816d0*/  LDL.LU R55, [R1+0x2aec] ;  /* 0x002aec0001377983 */ /* 0x000ee20000300800 */
[----:B--2---:R-:W-:-:S15]  /*816e0*/  HMMA.16816.F32 R44, R28, R50, R44 ;  /* 0x000000321c2c723c */ /* 0x004fde000000182c */
[----:B------:R-:W-:-:S04]  /*816f0*/  NOP ;  /* 0x0000000000007918 */ /* 0x000fc80000000000 */
[----:B------:R-:W-:Y:S04]  /*81700*/  STL.64 [R1+0x2890], R44 ;  /* 0x0028902c01007387 */ /* 0x000fe80000100a00 */
[----:B------:R0:W-:Y:S04]  /*81710*/  STL.64 [R1+0x2898], R46 ;  /* 0x0028982e01007387 */ /* 0x0001e80000100a00 */
[----:B0-----:R-:W4:Y:S04]  /*81720*/  LDL.LU.64 R46, [R1+0x8958] ;  /* 0x00895800012e7983 */ /* 0x001f280000300a00 */
[----:B------:R-:W2:Y:S01]  /*81730*/  LDL.LU.64 R44, [R1+0x8950] ;  /* 0x00895000012c7983 */ /* 0x000ea20000300a00 */
[----:B------:R-:W-:-:S15]  /*81740*/  HMMA.16816.F32 R24, R28, R48, R24 ;  /* 0x000000301c18723c */ /* 0x000fde0000001818 */
[----:B------:R-:W-:-:S04]  /*81750*/  NOP ;  /* 0x0000000000007918 */ /* 0x000fc80000000000 */
[----:B------:R0:W-:Y:S04]  /*81760*/  STL.64 [R1+0x2880], R24 ;  /* 0x0028801801007387 */ /* 0x0001e80000100a00 */
[----:B------:R1:W-:Y:S04]  /*81770*/  STL.64 [R1+0x2888], R26 ;  /* 0x0028881a01007387 */ /* 0x0003e80000100a00 */
[----:B0-----:R-:W3:Y:S04]  /*81780*/  LDL.LU R24, [R1+0x2b80] ;  /* 0x002b800001187983 */ /* 0x001ee80000300800 */
[----:B------:R-:W3:Y:S04]  /*81790*/  LDL.LU R25, [R1+0x2b84] ;  /* 0x002b840001197983 */ /* 0x000ee80000300800 */
[----:B-1----:R-:W3:Y:S04]  /*817a0*/  LDL.LU R26, [R1+0x2b88] ;  /* 0x002b8800011a7983 */ /* 0x002ee80000300800 */
[----:B------:R-:W3:Y:S04]  /*817b0*/  LDL.LU R27, [R1+0x2b8c] ;  /* 0x002b8c00011b7983 */ /* 0x000ee80000300800 */
[----:B------:R-:W-:Y:S04]  /*817c0*/  STL.64 [R1+0x8868], R50 ;  /* 0x0088683201007387 */ /* 0x000fe80000100a00 */
[----:B------:R0:W-:Y:S04]  /*817d0*/  STL.64 [R1+0x8860], R48 ;  /* 0x0088603001007387 */ /* 0x0001e80000100a00 */
[----:B0-----:R-:W3:Y:S04]  /*817e0*/  LDL.LU R48, [R1+0x2af0] ;  /* 0x002af00001307983 */ /* 0x001ee80000300800 */
[----:B------:R-:W3:Y:S04]  /*817f0*/  LDL.LU R49, [R1+0x2af4] ;  /* 0x002af40001317983 */ /* 0x000ee80000300800 */
[----:B------:R-:W3:Y:S04]  /*81800*/  LDL.LU R50, [R1+0x2af8] ;  /* 0x002af80001327983 */ /* 0x000ee80000300800 */
[----:B------:R-:W3:Y:S01]  /*81810*/  LDL.LU R51, [R1+0x2afc] ;  /* 0x002afc0001337983 */ /* 0x000ee20000300800 */
        /* <DEDUP_REMOVED lines=11> */
[----:B------:R0:W-:Y:S04]  /*818d0*/  STL.64 [R1+0x8840], R44 ;  /* 0x0088402c01007387 */ /* 0x0001e80000100a00 */
[----:B0-----:R-:W4:Y:S04]  /*818e0*/  LDL.LU R44, [R1+0x2b20] ;  /* 0x002b2000012c7983 */ /* 0x001f280000300800 */
[----:B------:R-:W4:Y:S04]  /*818f0*/  LDL.LU R45, [R1+0x2b24] ;  /* 0x002b2400012d7983 */ /* 0x000f280000300800 */
[----:B------:R-:W4:Y:S04]  /*81900*/  LDL.LU R46, [R1+0x2b28] ;  /* 0x002b2800012e7983 */ /* 0x000f280000300800 */
[----:B------:R-:W4:Y:S01]  /*81910*/  LDL.LU R47, [R1+0x2b2c] ;  /* 0x002b2c00012f7983 */ /* 0x000f220000300800 */
        /* <DEDUP_REMOVED lines=12> */
[----:B0-----:R-:W4:Y:S04]  /*819e0*/  LDL.LU R40, [R1+0x2b40] ;  /* 0x002b400001287983 */ /* 0x001f280000300800 */
[----:B------:R-:W4:Y:S04]  /*819f0*/  LDL.LU R41, [R1+0x2b44] ;  /* 0x002b440001297983 */ /* 0x000f280000300800 */
[----:B------:R-:W4:Y:S04]  /*81a00*/  LDL.LU R42, [R1+0x2b48] ;  /* 0x002b4800012a7983 */ /* 0x000f280000300800 */
[----:B------:R-:W4:Y:S01]  /*81a10*/  LDL.LU R43, [R1+0x2b4c] ;  /* 0x002b4c00012b7983 */ /* 0x000f220000300800 */
        /* <DEDUP_REMOVED lines=22> */
[----:B---3--:R-:W-:Y:S03]  /*81b80*/  HMMA.16816.F32 R36, R28, R32, R36 ;  /* 0x000000201c24723c */ /* 0x008fe60000001824 */
[----:B------:R-:W-:Y:S04]  /*81b90*/  STL.64 [R1+0x8838], R34 ;  /* 0x0088382201007387 */ /* 0x000fe80000100a00 */
[----:B------:R-:W-:-:S12]  /*81ba0*/  STL.64 [R1+0x8830], R32 ;  /* 0x0088302001007387 */ /* 0x000fd80000100a00 */
[----:B------:R-:W-:Y:S04]  /*81bb0*/  STL.64 [R1+0x27f0], R36 ;  /* 0x0027f02401007387 */ /* 0x000fe80000100a00 */
[----:B------:R4:W-:Y:S01]  /*81bc0*/  STL.64 [R1+0x27f8], R38 ;  /* 0x0027f82601007387 */ /* 0x0009e20000100a00 */
[C---:B------:R-:W-:Y:S08]  /*81bd0*/  HMMA.16816.F32 R8, R28.reuse, R16, R8 ;  /* 0x000000101c08723c */ /* 0x040ff00000001808 */
[C---:B----4-:R-:W-:Y:S08]  /*81be0*/  HMMA.16816.F32 R36, R28.reuse, R26, R40 ;  /* 0x0000001a1c24723c */ /* 0x050ff00000001828 */
[C---:B--2---:R-:W-:Y:S01]  /*81bf0*/  HMMA.16816.F32 R32, R28.reuse, R24, R44 ;  /* 0x000000181c20723c */ /* 0x044fe2000000182c */
        /* <DEDUP_REMOVED lines=18> */
[----:B------:R-:W-:Y:S04]  /*81d20*/  STL.64 [R1+0x23a8], R10 ;  /* 0x0023a80a01007387 */ /* 0x000fe80000100a00 */
[----:B------:R-:W2:Y:S04]  /*81d30*/  LDL.LU R48, [R1+0x3b0] ;  /* 0x0003b00001307983 */ /* 0x000ea80000300800 */
[----:B------:R-:W2:Y:S04]  /*81d40*/  LDL.LU R49, [R1+0x3b4] ;  /* 0x0003b40001317983 */ /* 0x000ea80000300800 */
[----:B------:R-:W3:Y:S04]  /*81d50*/  LDL.LU R50, [R1+0x3b8] ;  /* 0x0003b80001327983 */ /* 0x000ee80000300800 */
[----:B------:R-:W3:Y:S04]  /*81d60*/  LDL.LU R51, [R1+0x3bc] ;  /* 0x0003bc0001337983 */ /* 0x000ee80000300800 */
[----:B---3--:R-:W-:Y:S04]  /*81d70*/  STL.64 [R1+0x88b8], R50 ;  /* 0x0088b83201007387 */ /* 0x008fe80000100a00 */
[----:B--2---:R0:W-:Y:S04]  /*81d80*/  STL.64 [R1+0x88b0], R48 ;  /* 0x0088b03001007387 */ /* 0x0041e80000100a00 */
[----:B------:R-:W2:Y:S04]  /*81d90*/  LDL.LU R32, [R1+0x40] ;  /* 0x0000400001207983 */ /* 0x000ea80000300800 */
[----:B------:R-:W2:Y:S04]  /*81da0*/  LDL.LU R33, [R1+0x44] ;  /* 0x0000440001217983 */ /* 0x000ea80000300800 */
[----:B------:R-:W3:Y:S04]  /*81db0*/  LDL.LU R34, [R1+0x48] ;  /* 0x0000480001227983 */ /* 0x000ee80000300800 */
[----:B------:R-:W3:Y:S01]  /*81dc0*/  LDL.LU R35, [R1+0x4c] ;  /* 0x00004c0001237983 */ /* 0x000ee20000300800 */
[----:B------:R-:W-:-:S03]  /*81dd0*/  IMAD.MOV.U32 R58, RZ, RZ, R4 ;  /* 0x000000ffff3a7224 */ /* 0x000fc600078e0004 */
[----:B---3--:R-:W-:Y:S04]  /*81de0*/  STL.64 [R1+0x88d8], R34 ;  /* 0x0088d82201007387 */ /* 0x008fe80000100a00 */
[----:B--2---:R1:W-:Y:S04]  /*81df0*/  STL.64 [R1+0x88d0], R32 ;  /* 0x0088d02001007387 */ /* 0x0043e80000100a00 */
[----:B------:R-:W2:Y:S04]  /*81e00*/  LDL.LU R4, [R1+0x400] ;  /* 0x0004000001047983 */ /* 0x000ea80000300800 */
[----:B------:R-:W2:Y:S04]  /*81e10*/  LDL.LU R5, [R1+0x404] ;  /* 0x0004040001057983 */ /* 0x000ea80000300800 */
[----:B------:R-:W2:Y:S04]  /*81e20*/  LDL.LU R6, [R1+0x408] ;  /* 0x0004080001067983 */ /* 0x000ea80000300800 */
[----:B------:R-:W2:Y:S04]  /*81e30*/  LDL.LU R7, [R1+0x40c] ;  /* 0x00040c0001077983 */ /* 0x000ea80000300800 */
[----:B0-----:R-:W3:Y:S04]  /*81e40*/  LDL.LU R48, [R1+0x410] ;  /* 0x0004100001307983 */ /* 0x001ee80000300800 */
[----:B------:R-:W3:Y:S04]  /*81e50*/  LDL.LU R49, [R1+0x414] ;  /* 0x0004140001317983 */ /* 0x000ee80000300800 */
[----:B------:R-:W3:Y:S04]  /*81e60*/  LDL.LU R50, [R1+0x418] ;  /* 0x0004180001327983 */ /* 0x000ee80000300800 */
[----:B------:R-:W3:Y:S04]  /*81e70*/  LDL.LU R51, [R1+0x41c] ;  /* 0x00041c0001337983 */ /* 0x000ee80000300800 */
[----:B-1----:R-:W4:Y:S04]  /*81e80*/  LDL.LU R32, [R1+0x430] ;  /* 0x0004300001207983 */ /* 0x002f280000300800 */
[----:B------:R-:W4:Y:S04]  /*81e90*/  LDL.LU R33, [R1+0x434] ;  /* 0x0004340001217983 */ /* 0x000f280000300800 */
[----:B------:R-:W4:Y:S04]  /*81ea0*/  LDL.LU R34, [R1+0x438] ;  /* 0x0004380001227983 */ /* 0x000f280000300800 */
[----:B------:R-:W4:Y:S04]  /*81eb0*/  LDL.LU R35, [R1+0x43c] ;  /* 0x00043c0001237983 */ /* 0x000f280000300800 */
[----:B------:R-:W2:Y:S04]  /*81ec0*/  LDL.LU R8, [R1+0x420] ;  /* 0x0004200001087983 */ /* 0x000ea80000300800 */
[----:B------:R-:W2:Y:S04]  /*81ed0*/  LDL.LU R9, [R1+0x424] ;  /* 0x0004240001097983 */ /* 0x000ea80000300800 */
[----:B------:R-:W2:Y:S04]  /*81ee0*/  LDL.LU R10, [R1+0x428] ;  /* 0x00042800010a7983 */ /* 0x000ea80000300800 */
[----:B------:R-:W2:Y:S04]  /*81ef0*/  LDL.LU R11, [R1+0x42c] ;  /* 0x00042c00010b7983 */ /* 0x000ea80000300800 */
[----:B------:R-:W3:Y:S04]  /*81f00*/  LDL.LU R21, [R1+0x31c8] ;  /* 0x0031c80001157983 */ /* 0x000ee80000300800 */
[----:B------:R-:W3:Y:S04]  /*81f10*/  LDL.LU R22, [R1+0x31c4] ;  /* 0x0031c40001167983 */ /* 0x000ee80000300800 */
[----:B------:R-:W3:Y:S01]  /*81f20*/  LDL.LU R23, [R1+0x31d0] ;  /* 0x0031d00001177983 */ /* 0x000ee20000300800 */
[----:B------:R-:W-:-:S03]  /*81f30*/  IMAD.MOV.U32 R59, RZ, RZ, R0 ;  /* 0x000000ffff3b7224 */ /* 0x000fc600078e0000 */
        /* <DEDUP_REMOVED lines=9> */
[----:B------:R-:W3:Y:S04]  /*81fd0*/  LDL.64 R44, [R1+0x18] ;  /* 0x00001800012c7983 */ /* 0x000ee80000100a00 */
[----:B------:R-:W3:Y:S04]  /*81fe0*/  LDL.LU R40, [R1+0x3c0] ;  /* 0x0003c00001287983 */ /* 0x000ee80000300800 */
[----:B------:R-:W3:Y:S04]  /*81ff0*/  LDL.LU R41, [R1+0x3c4] ;  /* 0x0003c40001297983 */ /* 0x000ee80000300800 */
[----:B------:R-:W3:Y:S04]  /*82000*/  LDL.LU R42, [R1+0x3c8] ;  /* 0x0003c800012a7983 */ /* 0x000ee80000300800 */
[----:B------:R-:W3:Y:S04]  /*82010*/  LDL.LU R43, [R1+0x3cc] ;  /* 0x0003cc00012b7983 */ /* 0x000ee80000300800 */
[----:B------:R-:W3:Y:S04]  /*82020*/  LDL.64 R46, [R1+0x10] ;  /* 0x00001000012e7983 */ /* 0x000ee80000100a00 */
[----:B------:R-:W3:Y:S04]  /*82030*/  LDL.64 R56, [R1+0x8] ;  /* 0x0000080001387983 */ /* 0x000ee80000100a00 */
        /* <DEDUP_REMOVED lines=15> */
[----:B------:R-:W2:Y:S04]  /*82130*/  LDL.LU.64 R32, [R1+0x88d0] ;  /* 0x0088d00001207983 */ /* 0x000ea80000300a00 */
[----:B------:R-:W-:Y:S04]  /*82140*/  STL.64 [R1+0x2380], R8 ;  /* 0x0023800801007387 */ /* 0x000fe80000100a00 */
[----:B------:R0:W-:Y:S04]  /*82150*/  STL.64 [R1+0x2388], R10 ;  /* 0x0023880a01007387 */ /* 0x0001e80000100a00 */
[----:B0-----:R-:W3:Y:S04]  /*82160*/  LDL.LU.64 R10, [R1+0x88c8] ;  /* 0x0088c800010a7983 */ /* 0x001ee80000300a00 */
[----:B------:R-:W4:Y:S04]  /*82170*/  LDL.LU.64 R8, [R1+0x88c0] ;  /* 0x0088c00001087983 */ /* 0x000f280000300a00 */
[----:B------:R-:W-:Y:S04]  /*82180*/  STL.64 [R1+0x87d8], R14 ;  /* 0x0087d80e01007387 */ /* 0x000fe80000100a00 */
[----:B------:R0:W-:Y:S04]  /*82190*/  STL.64 [R1+0x87d0], R12 ;  /* 0x0087d00c01007387 */ /* 0x0001e80000100a00 */
[----:B0-----:R-:W2:Y:S04]  /*821a0*/  LDL.LU R12, [R1+0x3f0] ;  /* 0x0003f000010c7983 */ /* 0x001ea80000300800 */
[----:B------:R-:W2:Y:S04]  /*821b0*/  LDL.LU R13, [R1+0x3f4] ;  /* 0x0003f400010d7983 */ /* 0x000ea80000300800 */
[----:B------:R-:W2:Y:S04]  /*821c0*/  LDL.LU R14, [R1+0x3f8] ;  /* 0x0003f800010e7983 */ /* 0x000ea80000300800 */
[----:B------:R-:W2:Y:S01]  /*821d0*/  LDL.LU R15, [R1+0x3fc] ;  /* 0x0003fc00010f7983 */ /* 0x000ea20000300800 */
[C---:B---3--:R-:W-:Y:S08]  /*821e0*/  HMMA.16816.F32 R48, R28.reuse, R10, R48 ;  /* 0x0000000a1c30723c */ /* 0x048ff00000001830 */
[C---:B----4-:R-:W-:Y:S11]  /*821f0*/  HMMA.16816.F32 R4, R28.reuse, R8, R4 ;  /* 0x000000081c04723c */ /* 0x050ff60000001804 */
[----:B------:R-:W-:Y:S04]  /*82200*/  STL.64 [R1+0x2370], R48 ;  /* 0x0023703001007387 */ /* 0x000fe80000100a00 */
[----:B------:R0:W-:Y:S04]  /*82210*/  STL.64 [R1+0x2378], R50 ;  /* 0x0023783201007387 */ /* 0x0001e80000100a00 */
[----:B0-----:R-:W3:Y:S04]  /*82220*/  LDL.LU.64 R50, [R1+0x88b8] ;  /* 0x0088b80001327983 */ /* 0x001ee80000300a00 */
[----:B------:R-:W3:Y:S04]  /*82230*/  LDL.LU.64 R48, [R1+0x88b0] ;  /* 0x0088b00001307983 */ /* 0x000ee80000300a00 */
[----:B------:R-:W-:Y:S04]  /*82240*/  STL.64 [R1+0x2350], R4 ;  /* 0x0023500401007387 */ /* 0x000fe80000100a00 */
[----:B------:R0:W-:Y:S04]  /*82250*/  STL.64 [R1+0x2358], R6 ;  /* 0x0023580601007387 */ /* 0x0001e80000100a00 */
[----:B0-----:R-:W2:Y:S04]  /*82260*/  LDL.LU.64 R6, [R1+0x88a8] ;  /* 0x0088a80001067983 */ /* 0x001ea80000300a00 */
[----:B------:R-:W4:Y:S04]  /*82270*/  LDL.LU.64 R4, [R1+0x88a0] ;  /* 0x0088a00001047983 */ /* 0x000f280000300a00 */
[----:B------:R-:W-:Y:S04]  /*82280*/  STL.64 [R1+0x87b8], R10 ;  /* 0x0087b80a01007387 */ /* 0x000fe80000100a00 */
[----:B------:R4:W-:Y:S01]  /*82290*/  STL.64 [R1+0x87b0], R8 ;  /* 0x0087b00801007387 */ /* 0x0009e20000100a00 */
[----:B------:R-:W-:Y:S01]  /*822a0*/  IMAD R0, R0, 0x100, R27 ;  /* 0x0000010000007824 */ /* 0x000fe200078e021b */
[C---:B--2---:R-:W-:Y:S08]  /*822b0*/  HMMA.16816.F32 R12, R28.reuse, R6, R12 ;  /* 0x000000061c0c723c */ /* 0x044ff0000000180c */
[C---:B----4-:R-:W-:Y:S01]  /*822c0*/  HMMA.16816.F32 R8, R28.reuse, R4, R16 ;  /* 0x000000041c08723c */ /* 0x050fe20000001810 */
[----:B------:R-:W-:Y:S10]  /*822d0*/  STL.64 [R1+0x87c8], R6 ;  /* 0x0087c80601007387 */ /* 0x000ff40000100a00 */
[----:B------:R-:W-:Y:S04]  /*822e0*/  STL.64 [R1+0x2330], R12 ;  /* 0x0023300c01007387 */ /* 0x000fe80000100a00 */
[----:B------:R0:W-:Y:S04]  /*822f0*/  STL.64 [R1+0x2338], R14 ;  /* 0x0023380e01007387 */ /* 0x0001e80000100a00 */
[----:B------:R1:W-:Y:S04]  /*82300*/  STL.64 [R1+0x87c0], R4 ;  /* 0x0087c00401007387 */ /* 0x0003e80000100a00 */
[----:B------:R2:W-:Y:S01]  /*82310*/  STL.64 [R1+0x2320], R8 ;  /* 0x0023200801007387 */ /* 0x0005e20000100a00 */
[----:B0-----:R-:W-:Y:S01]  /*82320*/  HMMA.16816.F32 R12, R28, R2, R32 ;  /* 0x000000021c0c723c */ /* 0x001fe20000001820 */
[----:B-1----:R-:W-:-:S02]  /*82330*/  IMAD R5, R24, 0x100, R23 ;  /* 0x0000010018057824 */ /* 0x002fc400078e0217 */
[----:B------:R-:W-:Y:S02]  /*82340*/  IMAD R4, R26, 0x100, R25 ;  /* 0x000001001a047824 */ /* 0x000fe400078e0219 */
[----:B--2---:R-:W-:Y:S01]  /*82350*/  IMAD R8, R22, 0x100, R21 ;  /* 0x0000010016087824 */ /* 0x004fe200078e0215 */
[----:B------:R-:W-:Y:S02]  /*82360*/  F2FP.F16.E5M2.UNPACK_B R29, R5 ;  /* 0x00000005ff1d723e */ /* 0x000fe400020004ff */
[----:B------:R-:W-:Y:S02]  /*82370*/  F2FP.F16.E5M2.UNPACK_B R30, R4 ;  /* 0x00000004ff1e723e */ /* 0x000fe400020004ff */
[----:B------:R-:W-:Y:S02]  /*82380*/  F2FP.F16.E5M2.UNPACK_B R28, R8 ;  /* 0x00000008ff1c723e */ /* 0x000fe400020004ff */
[----:B------:R-:W-:Y:S01]  /*82390*/  F2FP.F16.E5M2.UNPACK_B R31, R0 ;  /* 0x00000000ff1f723e */ /* 0x000fe200020004ff */
[----:B------:R0:W-:Y:S06]  /*823a0*/  STL.64 [R1+0x2328], R10 ;  /* 0x0023280a01007387 */ /* 0x0001ec0000100a00 */
[----:B0-----:R-:W-:Y:S01]  /*823b0*/  HMMA.16816.F32 R8, R28, R44, R36 ;  /* 0x0000002c1c08723c */ /* 0x001fe20000001824 */
[----:B------:R-:W-:Y:S04]  /*823c0*/  STL.64 [R1+0x22f0], R12 ;  /* 0x0022f00c01007387 */ /* 0x000fe80000100a00 */
[----:B------:R-:W-:-:S14]  /*823d0*/  STL.64 [R1+0x22f8], R14 ;  /* 0x0022f80e01007387 */ /* 0x000fdc0000100a00 */
[----:B------:R-:W-:Y:S04]  /*823e0*/  STL.64 [R1+0x2310], R8 ;  /* 0x0023100801007387 */ /* 0x000fe80000100a00 */
[----:B------:R0:W-:Y:S02]  /*823f0*/  STL.64 [R1+0x2318], R10 ;  /* 0x0023180a01007387 */ /* 0x0001e40000100a00 */
[C---:B0-----:R-:W-:Y:S08]  /*82400*/  HMMA.16816.F32 R8, R28.reuse, R46, R40 ;  /* 0x0000002e1c08723c */ /* 0x041ff00000001828 */
[C---:B---3--:R-:W-:Y:S11]  /*82410*/  HMMA.16816.F32 R12, R28.reuse, R56, R48 ;  /* 0x000000381c0c723c */ /* 0x048ff60000001830 */
[----:B------:R-:W-:Y:S04]  /*82420*/  STL.64 [R1+0x22d0], R8 ;  /* 0x0022d00801007387 */ /* 0x000fe80000100a00 */
[----:B------:R0:W-:Y:S02]  /*82430*/  STL.64 [R1+0x22d8], R10 ;  /* 0x0022d80a01007387 */ /* 0x0001e40000100a00 */
[----:B0-----:R-:W-:Y:S02]  /*82440*/  HMMA.16816.F32 R8, R28, R58, R52 ;  /* 0x0000003a1c08723c */ /* 0x001fe40000001834 */
[----:B------:R0:W-:Y:S04]  /*82450*/  STL.64 [R1+0x22b0], R12 ;  /* 0x0022b00c01007387 */ /* 0x0001e80000100a00 */
[----:B------:R1:W-:Y:S04]  /*82460*/  STL.64 [R1+0x22b8], R14 ;  /* 0x0022b80e01007387 */ /* 0x0003e80000100a00 */
[----:B0-----:R-:W2:Y:S09]  /*82470*/  LDL.LU R12, [R1+0x2a0] ;  /* 0x0002a000010c7983 */ /* 0x001eb20000300800 */
[----:B------:R0:W-:Y:S04]  /*82480*/  STL.64 [R1+0x2290], R8 ;  /* 0x0022900801007387 */ /* 0x0001e80000100a00 */
[----:B------:R3:W-:Y:S04]  /*82490*/  STL.64 [R1+0x2298], R10 ;  /* 0x0022980a01007387 */ /* 0x0007e80000100a00 */
[----:B------:R-:W2:Y:S04]  /*824a0*/  LDL.LU R13, [R1+0x2a4] ;  /* 0x0002a400010d7983 */ /* 0x000ea80000300800 */
[----:B-1----:R-:W2:Y:S04]  /*824b0*/  LDL.LU R14, [R1+0x2a8] ;  /* 0x0002a800010e7983 */ /* 0x002ea80000300800 */
[----:B------:R-:W2:Y:S04]  /*824c0*/  LDL.LU R15, [R1+0x2ac] ;  /* 0x0002ac00010f7983 */ /* 0x000ea80000300800 */
[----:B0-----:R-:W4:Y:S04]  /*824d0*/  LDL.LU R8, [R1+0x2b0] ;  /* 0x0002b00001087983 */ /* 0x001f280000300800 */
[----:B------:R-:W4:Y:S04]  /*824e0*/  LDL.LU R9, [R1+0x2b4] ;  /* 0x0002b40001097983 */ /* 0x000f280000300800 */
[----:B---3--:R-:W4:Y:S04]  /*824f0*/  LDL.LU R10, [R1+0x2b8] ;  /* 0x0002b800010a7983 */ /* 0x008f280000300800 */
[----:B------:R-:W4:Y:S04]  /*82500*/  LDL.LU R11, [R1+0x2bc] ;  /* 0x0002bc00010b7983 */ /* 0x000f280000300800 */
[----:B------:R-:W3:Y:S01]  /*82510*/  LDL.LU R52, [R1+0x380] ;  /* 0x0003800001347983 */ /* 0x000ee20000300800 */
[----:B------:R-:W-:-:S03]  /*82520*/  IMAD.MOV.U32 R0, RZ, RZ, R57 ;  /* 0x000000ffff007224 */ /* 0x000fc600078e0039 */
[----:B------:R-:W3:Y:S04]  /*82530*/  LDL.LU R53, [R1+0x384] ;  /* 0x0003840001357983 */ /* 0x000ee80000300800 */
[----:B------:R-:W3:Y:S04]  /*82540*/  LDL.LU R54, [R1+0x388] ;  /* 0x0003880001367983 */ /* 0x000ee80000300800 */
[----:B------:R-:W3:Y:S04]  /*82550*/  LDL.LU R55, [R1+0x38c] ;  /* 0x00038c0001377983 */ /* 0x000ee80000300800 */
[----:B------:R-:W2:Y:S04]  /*82560*/  LDL.LU R56, [R1+0x390] ;  /* 0x0003900001387983 */ /* 0x000ea80000300800 */
[----:B------:R-:W2:Y:S04]  /*82570*/  LDL.LU R57, [R1+0x394] ;  /* 0x0003940001397983 */ /* 0x000ea80000300800 */
[----:B------:R-:W2:Y:S04]  /*82580*/  LDL.LU R58, [R1+0x398] ;  /* 0x00039800013a7983 */ /* 0x000ea80000300800 */
[----:B------:R-:W2:Y:S04]  /*82590*/  LDL.LU R59, [R1+0x39c] ;  /* 0x00039c00013b7983 */ /* 0x000ea80000300800 */
        /* <DEDUP_REMOVED lines=46> */
[----:B0-----:R-:W3:Y:S04]  /*82880*/  LDL.LU.64 R54, [R1+0x8888] ;  /* 0x0088880001367983 */ /* 0x001ee80000300a00 */
[----:B------:R-:W4:Y:S01]  /*82890*/  LDL.LU.64 R52, [R1+0x8880] ;  /* 0x0088800001347983 */ /* 0x000f220000300a00 */
[----:B--2---:R-:W-:-:S15]  /*828a0*/  HMMA.16816.F32 R36, R28, R56, R36 ;  /* 0x000000381c24723c */ /* 0x004fde0000001824 */
[----:B------:R-:W-:-:S04]  /*828b0*/  NOP ;  /* 0x0000000000007918 */ /* 0x000fc80000000000 */
[----:B------:R0:W-:Y:S04]  /*828c0*/  STL.64 [R1+0x2210], R36 ;  /* 0x0022102401007387 */ /* 0x0001e80000100a00 */
[----:B------:R1:W-:Y:S04]  /*828d0*/  STL.64 [R1+0x2218], R38 ;  /* 0x0022182601007387 */ /* 0x0003e80000100a00 */
[----:B0-----:R-:W2:Y:S04]  /*828e0*/  LDL.LU R36, [R1+0x300] ;  /* 0x0003000001247983 */ /* 0x001ea80000300800 */
[----:B------:R-:W2:Y:S04]  /*828f0*/  LDL.LU R37, [R1+0x304] ;  /* 0x0003040001257983 */ /* 0x000ea80000300800 */
[----:B-1----:R-:W2:Y:S04]  /*82900*/  LDL.LU R38, [R1+0x308] ;  /* 0x0003080001267983 */ /* 0x002ea80000300800 */
[----:B------:R-:W2:Y:S04]  /*82910*/  LDL.LU R39, [R1+0x30c] ;  /* 0x00030c0001277983 */ /* 0x000ea80000300800 */
        /* <DEDUP_REMOVED lines=66> */
[C---:B------:R-:W-:Y:S08]  /*82d40*/  HMMA.16816.F32 R12, R28.reuse, R26, R12 ;  /* 0x0000001a1c0c723c */ /* 0x040ff0000000180c */
[C---:B----4-:R-:W-:Y:S01]  /*82d50*/  HMMA.16816.F32 R44, R28.reuse, R38, R48 ;  /* 0x000000261c2c723c */ /* 0x050fe20000001830 */
[----:B------:R-:W-:Y:S07]  /*82d60*/  STL.64 [R1+0x8748], R38 ;  /* 0x0087482601007387 */ /* 0x000fee0000100a00 */
[C---:B--2---:R-:W-:Y:S11]  /*82d70*/  HMMA.16816.F32 R40, R28.reuse, R36, R52 ;  /* 0x000000241c28723c */ /* 0x044ff60000001834 */
        /* <DEDUP_REMOVED lines=12> */
[----:B0-----:R-:W-:Y:S02]  /*82e40*/  HMMA.16816.F32 R8, R28, R24, R16 ;  /* 0x000000181c08723c */ /* 0x001fe40000001810 */
[----:B------:R-:W-:Y:S04]  /*82e50*/  STL.64 [R1+0x1fd0], R12 ;  /* 0x001fd00c01007387 */ /* 0x000fe80000100a00 */
[----:B------:R-:W-:-:S13]  /*82e60*/  STL.64 [R1+0x1fd8], R14 ;  /* 0x001fd80e01007387 */ /* 0x000fda0000100a00 */
[----:B------:R0:W-:Y:S04]  /*82e70*/  STL.64 [R1+0x1f90], R8 ;  /* 0x001f900801007387 */ /* 0x0001e80000100a00 */
[----:B------:R1:W-:Y:S04]  /*82e80*/  STL.64 [R1+0x1f98], R10 ;  /* 0x001f980a01007387 */ /* 0x0003e80000100a00 */
[----:B------:R-:W2:Y:S04]  /*82e90*/  LDL.LU R52, [R1+0x1d0] ;  /* 0x0001d00001347983 */ /* 0x000ea80000300800 */
[----:B------:R-:W2:Y:S04]  /*82ea0*/  LDL.LU R53, [R1+0x1d4] ;  /* 0x0001d40001357983 */ /* 0x000ea80000300800 */
[----:B------:R-:W3:Y:S04]  /*82eb0*/  LDL.LU R54, [R1+0x1d8] ;  /* 0x0001d80001367983 */ /* 0x000ee80000300800 */
[----:B------:R-:W3:Y:S01]  /*82ec0*/  LDL.LU R55, [R1+0x1dc] ;  /* 0x0001dc0001377983 */ /* 0x000ee20000300800 */
[----:B------:R-:W-:-:S02]  /*82ed0*/  IMAD.MOV.U32 R58, RZ, RZ, R7 ;  /* 0x000000ffff3a7224 */ /* 0x000fc400078e0007 */
[----:B------:R-:W-:Y:S02]  /*82ee0*/  IMAD.MOV.U32 R59, RZ, RZ, R6 ;  /* 0x000000ffff3b7224 */ /* 0x000fe400078e0006 */
[----:B------:R-:W-:Y:S02]  /*82ef0*/  IMAD.MOV.U32 R56, RZ, RZ, R5 ;  /* 0x000000ffff387224 */ /* 0x000fe400078e0005 */
[----:B------:R-:W-:Y:S01]  /*82f00*/  IMAD.MOV.U32 R57, RZ, RZ, R4 ;  /* 0x000000ffff397224 */ /* 0x000fe200078e0004 */
[----:B---3--:R-:W-:Y:S04]  /*82f10*/  STL.64 [R1+0x87e8], R54 ;  /* 0x0087e83601007387 */ /* 0x008fe80000100a00 */
[----:B--2---:R-:W-:Y:S04]  /*82f20*/  STL.64 [R1+0x87e0], R52 ;  /* 0x0087e03401007387 */ /* 0x004fe80000100a00 */
[----:B------:R-:W-:Y:S04]  /*82f30*/  STL.64 [R1+0x8808], R58 ;  /* 0x0088083a01007387 */ /* 0x000fe80000100a00 */
[----:B------:R2:W-:Y:S04]  /*82f40*/  STL.64 [R1+0x8800], R56 ;  /* 0x0088003801007387 */ /* 0x0005e80000100a00 */
[----:B------:R-:W3:Y:S04]  /*82f50*/  LDL.LU R32, [R1+0x1f0] ;  /* 0x0001f00001207983 */ /* 0x000ee80000300800 */
[----:B------:R-:W3:Y:S04]  /*82f60*/  LDL.LU R33, [R1+0x1f4] ;  /* 0x0001f40001217983 */ /* 0x000ee80000300800 */
[----:B------:R-:W3:Y:S04]  /*82f70*/  LDL.LU R34, [R1+0x1f8] ;  /* 0x0001f80001227983 */ /* 0x000ee80000300800 */
[----:B------:R-:W3:Y:S04]  /*82f80*/  LDL.LU R35, [R1+0x1fc] ;  /* 0x0001fc0001237983 */ /* 0x000ee80000300800 */
[----:B0-----:R-:W4:Y:S04]  /*82f90*/  LDL.LU R8, [R1+0x230] ;  /* 0x0002300001087983 */ /* 0x001f280000300800 */
[----:B------:R-:W4:Y:S04]  /*82fa0*/  LDL.LU R9, [R1+0x234] ;  /* 0x0002340001097983 */ /* 0x000f280000300800 */
[----:B-1----:R-:W4:Y:S04]  /*82fb0*/  LDL.LU R10, [R1+0x238] ;  /* 0x00023800010a7983 */ /* 0x002f280000300800 */
[----:B------:R-:W4:Y:S04]  /*82fc0*/  LDL.LU R11, [R1+0x23c] ;  /* 0x00023c00010b7983 */ /* 0x000f280000300800 */
        /* <DEDUP_REMOVED lines=8> */
[----:B--2---:R-:W2:Y:S04]  /*83050*/  LDL.LU R56, [R1+0x280] ;  /* 0x0002800001387983 */ /* 0x004ea80000300800 */
        /* <DEDUP_REMOVED lines=33> */
[C---:B---3--:R-:W-:Y:S08]  /*83270*/  HMMA.16816.F32 R16, R28.reuse, R20, R16 ;  /* 0x000000141c10723c */ /* 0x048ff00000001810 */
[----:B--2---:R-:W-:-:S15]  /*83280*/  HMMA.16816.F32 R56, R28, R22, R56 ;  /* 0x000000161c38723c */ /* 0x004fde0000001838 */
[----:B------:R-:W-:-:S04]  /*83290*/  NOP ;  /* 0x0000000000007918 */ /* 0x000fc80000000000 */
        /* <DEDUP_REMOVED lines=46> */
[----:B------:R-:W-:Y:S04]  /*83580*/  STL.64 [R1+0xae8], R18 ;  /* 0x000ae81201007387 */ /* 0x000fe80000100a00 */
[----:B------:R4:W-:Y:S04]  /*83590*/  STL.64 [R1+0x86c0], R8 ;  /* 0x0086c00801007387 */ /* 0x0009e80000100a00 */
[----:B------:R-:W-:Y:S04]  /*835a0*/  STL.64 [R1+0xad0], R12 ;  /* 0x000ad00c01007387 */ /* 0x000fe80000100a00 */
[----:B------:R0:W-:Y:S01]  /*835b0*/  STL.64 [R1+0xad8], R14 ;  /* 0x000ad80e01007387 */ /* 0x0001e20000100a00 */
[C---:B----4-:R-:W-:Y:S08]  /*835c0*/  HMMA.16816.F32 R8, R28.reuse, R4, R32 ;  /* 0x000000041c08723c */ /* 0x050ff00000001820 */
[----:B0-----:R-:W-:Y:S01]  /*835d0*/  HMMA.16816.F32 R12, R28, R6, R24 ;  /* 0x000000061c0c723c */ /* 0x001fe20000001818 */
[----:B------:R0:W-:Y:S02]  /*835e0*/  STL.64 [R1+0x86e8], R6 ;  /* 0x0086e80601007387 */ /* 0x0001e40000100a00 */
[----:B0-----:R-:W-:-:S15]  /*835f0*/  IMAD R6, R39, 0x100, R38 ;  /* 0x0000010027067824 */ /* 0x001fde00078e0226 */
[----:B------:R-:W-:Y:S01]  /*83600*/  NOP ;  /* 0x0000000000007918 */ /* 0x000fe20000000000 */
        /* <DEDUP_REMOVED lines=13> */
[C---:B------:R-:W-:Y:S08]  /*836e0*/  HMMA.16816.F32 R4, R28.reuse, R58, R52 ;  /* 0x0000003a1c04723c */ /* 0x040ff00000001834 */
[----:B0-----:R-:W-:Y:S01]  /*836f0*/  HMMA.16816.F32 R8, R28, R56, R48 ;  /* 0x000000381c08723c */ /* 0x001fe20000001830 */
[----:B------:R-:W-:Y:S04]  /*83700*/  STL.64 [R1+0xaa0], R12 ;  /* 0x000aa00c01007387 */ /* 0x000fe80000100a00 */
[----:B------:R-:W-:Y:S04]  /*83710*/  STL.64 [R1+0xaa8], R14 ;  /* 0x000aa80e01007387 */ /* 0x000fe80000100a00 */
[----:B------:R-:W2:Y:S10]  /*83720*/  LDL.LU R16, [R1+0xd0] ;  /* 0x0000d00001107983 */ /* 0x000eb40000300800 */
[----:B------:R0:W-:Y:S04]  /*83730*/  STL.64 [R1+0xa90], R8 ;  /* 0x000a900801007387 */ /* 0x0001e80000100a00 */
[----:B------:R1:W-:Y:S04]  /*83740*/  STL.64 [R1+0xa98], R10 ;  /* 0x000a980a01007387 */ /* 0x0003e80000100a00 */
[----:B------:R3:W-:Y:S04]  /*83750*/  STL.64 [R1+0xa80], R4 ;  /* 0x000a800401007387 */ /* 0x0007e80000100a00 */
[----:B------:R4:W-:Y:S04]  /*83760*/  STL.64 [R1+0xa88], R6 ;  /* 0x000a880601007387 */ /* 0x0009e80000100a00 */
[----:B------:R-:W2:Y:S04]  /*83770*/  LDL.LU R17, [R1+0xd4] ;  /* 0x0000d40001117983 */ /* 0x000ea80000300800 */
[----:B------:R-:W2:Y:S04]  /*83780*/  LDL.LU R18, [R1+0xd8] ;  /* 0x0000d80001127983 */ /* 0x000ea80000300800 */
[----:B------:R-:W2:Y:S04]  /*83790*/  LDL.LU R19, [R1+0xdc] ;  /* 0x0000dc0001137983 */ /* 0x000ea80000300800 */
[----:B--2---:R-:W-:Y:S04]  /*837a0*/  STL.64 [R1+0x8798], R18 ;  /* 0x0087981201007387 */ /* 0x004fe80000100a00 */
[----:B------:R2:W-:Y:S04]  /*837b0*/  STL.64 [R1+0x8790], R16 ;  /* 0x0087901001007387 */ /* 0x0005e80000100a00 */
[----:B0-----:R-:W2:Y:S04]  /*837c0*/  LDL.LU R8, [R1+0xf0] ;  /* 0x0000f00001087983 */ /* 0x001ea80000300800 */
[----:B------:R-:W2:Y:S04]  /*837d0*/  LDL.LU R9, [R1+0xf4] ;  /* 0x0000f40001097983 */ /* 0x000ea80000300800 */
[----:B-1----:R-:W2:Y:S04]  /*837e0*/  LDL.LU R10, [R1+0xf8] ;  /* 0x0000f800010a7983 */ /* 0x002ea80000300800 */
[----:B------:R-:W2:Y:S04]  /*837f0*/  LDL.LU R11, [R1+0xfc] ;  /* 0x0000fc00010b7983 */ /* 0x000ea80000300800 */
[----:B--2---:R-:W-:Y:S04]  /*83800*/  STL.64 [R1+0x87a8], R10 ;  /* 0x0087a80a01007387 */ /* 0x004fe80000100a00 */
[----:B------:R0:W-:Y:S04]  /*83810*/  STL.64 [R1+0x87a0], R8 ;  /* 0x0087a00801007387 */ /* 0x0001e80000100a00 */
[----:B---3--:R-:W2:Y:S04]  /*83820*/  LDL.LU R4, [R1+0x100] ;  /* 0x0001000001047983 */ /* 0x008ea80000300800 */
[----:B------:R-:W2:Y:S04]  /*83830*/  LDL.LU R5, [R1+0x104] ;  /* 0x0001040001057983 */ /* 0x000ea80000300800 */
[----:B----4-:R-:W2:Y:S04]  /*83840*/  LDL.LU R6, [R1+0x108] ;  /* 0x0001080001067983 */ /* 0x010ea80000300800 */
[----:B------:R-:W2:Y:S04]  /*83850*/  LDL.LU R7, [R1+0x10c] ;  /* 0x00010c0001077983 */ /* 0x000ea80000300800 */
[----:B------:R-:W3:Y:S04]  /*83860*/  LDL.LU R32, [R1+0x190] ;  /* 0x0001900001207983 */ /* 0x000ee80000300800 */
[----:B------:R-:W3:Y:S04]  /*83870*/  LDL.LU R33, [R1+0x194] ;  /* 0x0001940001217983 */ /* 0x000ee80000300800 */
[----:B------:R-:W3:Y:S04]  /*83880*/  LDL.LU R34, [R1+0x198] ;  /* 0x0001980001227983 */ /* 0x000ee80000300800 */
[----:B------:R-:W3:Y:S04]  /*83890*/  LDL.LU R35, [R1+0x19c] ;  /* 0x00019c0001237983 */ /* 0x000ee80000300800 */
[----:B------:R-:W4:Y:S04]  /*838a0*/  LDL R26, [R1] ;  /* 0x00000000011a7983 */ /* 0x000f280000100800 */
[----:B------:R-:W4:Y:S04]  /*838b0*/  LDL R27, [R1+0x4] ;  /* 0x00000400011b7983 */ /* 0x000f280000100800 */
[----:B------:R-:W4:Y:S04]  /*838c0*/  LDL.LU R16, [R1+0x1b0] ;  /* 0x0001b00001107983 */ /* 0x000f280000300800 */
[----:B------:R-:W4:Y:S04]  /*838d0*/  LDL.LU R17, [R1+0x1b4] ;  /* 0x0001b40001117983 */ /* 0x000f280000300800 */
[----:B------:R-:W4:Y:S04]  /*838e0*/  LDL.LU R18, [R1+0x1b8] ;  /* 0x0001b80001127983 */ /* 0x000f280000300800 */
[----:B------:R-:W4:Y:S04]  /*838f0*/  LDL.LU R19, [R1+0x1bc] ;  /* 0x0001bc0001137983 */ /* 0x000f280000300800 */
[----:B------:R-:W2:Y:S04]  /*83900*/  LDL R24, [R1+0x8] ;  /* 0x0000080001187983 */ /* 0x000ea80000100800 */
[----:B0-----:R-:W2:Y:S04]  /*83910*/  LDL.LU R8, [R1+0x1c0] ;  /* 0x0001c00001087983 */ /* 0x001ea80000300800 */
[----:B------:R-:W2:Y:S04]  /*83920*/  LDL.LU R9, [R1+0x1c4] ;  /* 0x0001c40001097983 */ /* 0x000ea80000300800 */
[----:B------:R-:W2:Y:S04]  /*83930*/  LDL.LU R10, [R1+0x1c8] ;  /* 0x0001c800010a7983 */ /* 0x000ea80000300800 */
[----:B------:R-:W2:Y:S04]  /*83940*/  LDL.LU R11, [R1+0x1cc] ;  /* 0x0001cc00010b7983 */ /* 0x000ea80000300800 */
[----:B------:R-:W3:Y:S04]  /*83950*/  LDL.LU R56, [R1+0x1a0] ;  /* 0x0001a00001387983 */ /* 0x000ee80000300800 */
        /* <DEDUP_REMOVED lines=32> */
[C---:B--2---:R-:W-:Y:S08]  /*83b60*/  HMMA.16816.F32 R8, R28.reuse, R24, R8 ;  /* 0x000000181c08723c */ /* 0x044ff00000001808 */
[C---:B----4-:R-:W-:Y:S08]  /*83b70*/  HMMA.16816.F32 R24, R28.reuse, R26, R16 ;  /* 0x0000001a1c18723c */ /* 0x050ff00000001810 */
[C---:B---3--:R-:W-:Y:S03]  /*83b80*/  HMMA.16816.F32 R56, R28.reuse, R60, R56 ;  /* 0x0000003c1c38723c */ /* 0x048fe60000001838 */
[----:B------:R-:W-:Y:S04]  /*83b90*/  STL.64 [R1+0xa70], R8 ;  /* 0x000a700801007387 */ /* 0x000fe80000100a00 */
[----:B------:R0:W-:Y:S04]  /*83ba0*/  STL.64 [R1+0xa78], R10 ;  /* 0x000a780a01007387 */ /* 0x0001e80000100a00 */
[----:B0-----:R-:W2:Y:S04]  /*83bb0*/  LDL.LU.64 R10, [R1+0x87a8] ;  /* 0x0087a800010a7983 */ /* 0x001ea80000300a00 */
[----:B------:R-:W2:Y:S04]  /*83bc0*/  LDL.LU.64 R8, [R1+0x87a0] ;  /* 0x0087a00001087983 */ /* 0x000ea80000300a00 */
[----:B------:R-:W3:Y:S04]  /*83bd0*/  LDL.LU.64 R18, [R1+0x8798] ;  /* 0x0087980001127983 */ /* 0x000ee80000300a00 */
[----:B------:R-:W3:Y:S04]  /*83be0*/  LDL.LU.64 R16, [R1+0x8790] ;  /* 0x0087900001107983 */ /* 0x000ee80000300a00 */
[----:B------:R-:W-:Y:S04]  /*83bf0*/  STL.64 [R1+0xa60], R24 ;  /* 0x000a601801007387 */ /* 0x000fe80000100a00 */
[----:B------:R0:W-:Y:S04]  /*83c00*/  STL.64 [R1+0xa68], R26 ;  /* 0x000a681a01007387 */ /* 0x0001e80000100a00 */
[----:B0-----:R-:W4:Y:S04]  /*83c10*/  LDL.LU.64 R26, [R1+0x8788] ;  /* 0x00878800011a7983 */ /* 0x001f280000300a00 */
[----:B------:R-:W2:Y:S04]  /*83c20*/  LDL.LU.64 R24, [R1+0x8780] ;  /* 0x0087800001187983 */ /* 0x000ea80000300a00 */
[----:B------:R-:W-:Y:S04]  /*83c30*/  STL.64 [R1+0xa50], R56 ;  /* 0x000a503801007387 */ /* 0x000fe80000100a00 */
[----:B------:R0:W-:Y:S04]  /*83c40*/  STL.64 [R1+0xa58], R58 ;  /* 0x000a583a01007387 */ /* 0x0001e80000100a00 */
[----:B0-----:R-:W2:Y:S04]  /*83c50*/  LDL.LU.64 R58, [R1+0x8778] ;  /* 0x00877800013a7983 */ /* 0x001ea80000300a00 */
[----:B------:R-:W3:Y:S04]  /*83c60*/  LDL.LU.64 R56, [R1+0x8770] ;  /* 0x0087700001387983 */ /* 0x000ee80000300a00 */
[----:B------:R-:W-:Y:S04]  /*83c70*/  STL [R1+0x86ac], R60 ;  /* 0x0086ac3c01007387 */ /* 0x000fe80000100800 */
[----:B------:R-:W-:Y:S01]  /*83c80*/  STL [R1+0x86a8], R61 ;  /* 0x0086a83d01007387 */ /* 0x000fe20000100800 */
        /* <DEDUP_REMOVED lines=42> */
[----:B------:R-:W-:Y:S04]  /*83f30*/  STL.64 [R1+0x8600], R50 ;  /* 0x0086003201007387 */ /* 0x000fe80000100a00 */
[----:B------:R0:W-:Y:S04]  /*83f40*/  STL.64 [R1+0x85f8], R48 ;  /* 0x0085f83001007387 */ /* 0x0001e80000100a00 */
[----:B0-----:R-:W2:Y:S04]  /*83f50*/  LDL.LU R48, [R1+0x130] ;  /* 0x0001300001307983 */ /* 0x001ea80000300800 */
[----:B------:R-:W2:Y:S04]  /*83f60*/  LDL.LU R49, [R1+0x134] ;  /* 0x0001340001317983 */ /* 0x000ea80000300800 */
[----:B------:R-:W2:Y:S04]  /*83f70*/  LDL.LU R50, [R1+0x138] ;  /* 0x0001380001327983 */ /* 0x000ea80000300800 */
[----:B------:R-:W2:Y:S01]  /*83f80*/  LDL.LU R51, [R1+0x13c] ;  /* 0x00013c0001337983 */ /* 0x000ea20000300800 */
[C---:B------:R-:W-:Y:S08]  /*83f90*/  HMMA.16816.F32 R8, R28.reuse, R38, R8 ;  /* 0x000000261c08723c */ /* 0x040ff00000001808 */
[C---:B---3--:R-:W-:Y:S08]  /*83fa0*/  HMMA.16816.F32 R4, R28.reuse, R40, R4 ;  /* 0x000000281c04723c */ /* 0x048ff00000001804 */
[----:B--2---:R-:W-:-:S15]  /*83fb0*/  HMMA.16816.F32 R48, R28, R46, R48 ;  /* 0x0000002e1c30723c */ /* 0x004fde0000001830 */
[----:B------:R-:W-:-:S04]  /*83fc0*/  NOP ;  /* 0x0000000000007918 */ /* 0x000fc80000000000 */
[----:B------:R-:W-:Y:S04]  /*83fd0*/  STL.64 [R1+0x9e0], R48 ;  /* 0x0009e03001007387 */ /* 0x000fe80000100a00 */
[----:B------:R4:W-:Y:S04]  /*83fe0*/  STL.64 [R1+0x9e8], R50 ;  /* 0x0009e83201007387 */ /* 0x0009e80000100a00 */
[----:B------:R-:W-:Y:S04]  /*83ff0*/  STL.64 [R1+0x8610], R46 ;  /* 0x0086102e01007387 */ /* 0x000fe80000100a00 */
[----:B------:R0:W-:Y:S01]  /*84000*/  STL.64 [R1+0x8608], R44 ;  /* 0x0086082c01007387 */ /* 0x0001e20000100a00 */
[C---:B----4-:R-:W-:Y:S08]  /*84010*/  HMMA.16816.F32 R48, R28.reuse, R44, R52 ;  /* 0x0000002c1c30723c */ /* 0x050ff00000001834 */
[C---:B0-----:R-:W-:Y:S11]  /*84020*/  HMMA.16816.F32 R44, R28.reuse, R42, R56 ;  /* 0x0000002a1c2c723c */ /* 0x041ff60000001838 */
[----:B------:R-:W-:Y:S04]  /*84030*/  STL.64 [R1+0x9d0], R48 ;  /* 0x0009d03001007387 */ /* 0x000fe80000100a00 */
[----:B------:R-:W-:Y:S04]  /*84040*/  STL.64 [R1+0x9d8], R50 ;  /* 0x0009d83201007387 */ /* 0x000fe80000100a00 */
[----:B------:R-:W-:Y:S04]  /*84050*/  STL.64 [R1+0x8630], R42 ;  /* 0x0086302a01007387 */ /* 0x000fe80000100a00 */
[----:B------:R-:W-:Y:S04]  /*84060*/  STL.64 [R1+0x9c0], R44 ;  /* 0x0009c02c01007387 */ /* 0x000fe80000100a00 */
[----:B------:R-:W-:Y:S04]  /*84070*/  STL.64 [R1+0x9c8], R46 ;  /* 0x0009c82e01007387 */ /* 0x000fe80000100a00 */
[----:B------:R-:W-:Y:S04]  /*84080*/  STL.64 [R1+0x8628], R40 ;  /* 0x0086282801007387 */ /* 0x000fe80000100a00 */
[----:B------:R-:W-:Y:S04]  /*84090*/  STL.64 [R1+0x9b0], R4 ;  /* 0x0009b00401007387 */ /* 0x000fe80000100a00 */
[----:B------:R0:W-:Y:S02]  /*840a0*/  STL.64 [R1+0x9b8], R6 ;  /* 0x0009b80601007387 */ /* 0x0001e40000100a00 */
[C---:B0-----:R-:W-:Y:S02]  /*840b0*/  HMMA.16816.F32 R4, R28.reuse, R36, R12 ;  /* 0x000000241c04723c */ /* 0x041fe4000000180c */
[----:B------:R-:W-:Y:S04]  /*840c0*/  STL.64 [R1+0x8650], R38 ;  /* 0x0086502601007387 */ /* 0x000fe80000100a00 */
[----:B------:R-:W-:Y:S04]  /*840d0*/  STL.64 [R1+0x9a0], R8 ;  /* 0x0009a00801007387 */ /* 0x000fe80000100a00 */
[----:B------:R0:W-:Y:S04]  /*840e0*/  STL.64 [R1+0x9a8], R10 ;  /* 0x0009a80a01007387 */ /* 0x0001e80000100a00 */
[----:B------:R-:W-:Y:S05]  /*840f0*/  STL.64 [R1+0x8648], R36 ;  /* 0x0086482401007387 */ /* 0x000fea0000100a00 */
[----:B------:R-:W-:Y:S01]  /*84100*/  STL.64 [R1+0x990], R4 ;  /* 0x0009900401007387 */ /* 0x000fe20000100a00 */
[C---:B0-----:R-:W-:Y:S03]  /*84110*/  HMMA.16816.F32 R8, R28.reuse, R34, R16 ;  /* 0x000000221c08723c */ /* 0x041fe60000001810 */
[----:B------:R0:W-:Y:S04]  /*84120*/  STL.64 [R1+0x998], R6 ;  /* 0x0009980601007387 */ /* 0x0001e80000100a00 */
[----:B------:R-:W2:Y:S01]  /*84130*/  LDL.LU R44, [R1+0xd40] ;  /* 0x000d4000012c7983 */ /* 0x000ea20000300800 */
[C---:B0-----:R-:W-:Y:S11]  /*84140*/  HMMA.16816.F32 R4, R28.reuse, R32, R20 ;  /* 0x000000201c04723c */ /* 0x041ff60000001814 */
[----:B------:R-:W-:Y:S04]  /*84150*/  STL.64 [R1+0x980], R8 ;  /* 0x0009800801007387 */ /* 0x000fe80000100a00 */
[----:B------:R-:W-:Y:S04]  /*84160*/  STL.64 [R1+0x988], R10 ;  /* 0x0009880a01007387 */ /* 0x000fe80000100a00 */
[----:B------:R-:W-:Y:S04]  /*84170*/  STL.64 [R1+0x970], R4 ;  /* 0x0009700401007387 */ /* 0x000fe80000100a00 */
[----:B------:R-:W-:Y:S04]  /*84180*/  STL.64 [R1+0x978], R6 ;  /* 0x0009780601007387 */ /* 0x000fe80000100a00 */
[----:B------:R-:W2:Y:S04]  /*84190*/  LDL.LU R45, [R1+0xd44] ;  /* 0x000d4400012d7983 */ /* 0x000ea80000300800 */
[----:B------:R-:W3:Y:S04]  /*841a0*/  LDL.LU R46, [R1+0xd48] ;  /* 0x000d4800012e7983 */ /* 0x000ee80000300800 */
[----:B------:R-:W3:Y:S04]  /*841b0*/  LDL.LU R47, [R1+0xd4c] ;  /* 0x000d4c00012f7983 */ /* 0x000ee80000300800 */
[----:B---3--:R-:W-:Y:S04]  /*841c0*/  STL.64 [R1+0x8708], R46 ;  /* 0x0087082e01007387 */ /* 0x008fe80000100a00 */
[----:B--2---:R0:W-:Y:S04]  /*841d0*/  STL.64 [R1+0x8700], R44 ;  /* 0x0087002c01007387 */ /* 0x0041e80000100a00 */
        /* <DEDUP_REMOVED lines=50> */
[C---:B--2---:R-:W-:Y:S08]  /*84500*/  HMMA.16816.F32 R20, R28.reuse, R24, R20 ;  /* 0x000000181c14723c */ /* 0x044ff00000001814 */
[----:B---3--:R-:W-:-:S15]  /*84510*/  HMMA.16816.F32 R44, R28, R26, R44 ;  /* 0x0000001a1c2c723c */ /* 0x008fde000000182c */
[----:B------:R-:W-:-:S04]  /*84520*/  NOP ;  /* 0x0000000000007918 */ /* 0x000fc80000000000 */
[----:B------:R-:W-:Y:S04]  /*84530*/  STL.64 [R1+0x960], R44 ;  /* 0x0009602c01007387 */ /* 0x000fe80000100a00 */
[----:B------:R0:W-:Y:S04]  /*84540*/  STL.64 [R1+0x968], R46 ;  /* 0x0009682e01007387 */ /* 0x0001e80000100a00 */
[----:B0-----:R-:W2:Y:S04]  /*84550*/  LDL.LU.64 R46, [R1+0x8708] ;  /* 0x00870800012e7983 */ /* 0x001ea80000300a00 */
[----:B------:R-:W2:Y:S04]  /*84560*/  LDL.LU.64 R44, [R1+0x8700] ;  /* 0x00870000012c7983 */ /* 0x000ea80000300a00 */
[----:B------:R-:W-:Y:S04]  /*84570*/  STL.64 [R1+0x950], R20 ;  /* 0x0009501401007387 */ /* 0x000fe80000100a00 */
[----:B------:R0:W-:Y:S04]  /*84580*/  STL.64 [R1+0x958], R22 ;  /* 0x0009581601007387 */ /* 0x0001e80000100a00 */
[----:B0-----:R-:W4:Y:S04]  /*84590*/  LDL.LU.64 R22, [R1+0x86f8] ;  /* 0x0086f80001167983 */ /* 0x001f280000300a00 */
[----:B------:R-:W3:Y:S04]  /*845a0*/  LDL.LU.64 R20, [R1+0x86f0] ;  /* 0x0086f00001147983 */ /* 0x000ee80000300a00 */
[----:B------:R-:W-:Y:S04]  /*845b0*/  STL.64 [R1+0x85e0], R26 ;  /* 0x0085e01a01007387 */ /* 0x000fe80000100a00 */
[----:B------:R0:W-:Y:S04]  /*845c0*/  STL.64 [R1+0x85d8], R24 ;  /* 0x0085d81801007387 */ /* 0x0001e80000100a00 */
[----:B0-----:R-:W2:Y:S04]  /*845d0*/  LDL.LU R24, [R1+0xca0] ;  /* 0x000ca00001187983 */ /* 0x001ea80000300800 */
[----:B------:R-:W2:Y:S04]  /*845e0*/  LDL.LU R25, [R1+0xca4] ;  /* 0x000ca40001197983 */ /* 0x000ea80000300800 */
[----:B------:R-:W2:Y:S04]  /*845f0*/  LDL.LU R26, [R1+0xca8] ;  /* 0x000ca800011a7983 */ /* 0x000ea80000300800 */
[----:B------:R-:W2:Y:S01]  /*84600*/  LDL.LU R27, [R1+0xcac] ;  /* 0x000cac00011b7983 */ /* 0x000ea20000300800 */
        /* <DEDUP_REMOVED lines=27> */
[----:B------:R2:W-:Y:S01]  /*847c0*/  STL.64 [R1+0x8598], R16 ;  /* 0x0085981001007387 */ /* 0x0005e20000100a00 */
[C---:B----4-:R-:W-:Y:S08]  /*847d0*/  HMMA.16816.F32 R20, R28.reuse, R14, R20 ;  /* 0x0000000e1c14723c */ /* 0x050ff00000001814 */
[C---:B--2---:R-:W-:Y:S01]  /*847e0*/  HMMA.16816.F32 R16, R28.reuse, R12, R24 ;  /* 0x0000000c1c10723c */ /* 0x044fe20000001818 */
[----:B------:R-:W-:Y:S10]  /*847f0*/  STL.64 [R1+0x8580], R14 ;  /* 0x0085800e01007387 */ /* 0x000ff40000100a00 */
[----:B------:R-:W-:Y:S04]  /*84800*/  STL.64 [R1+0x900], R20 ;  /* 0x0009001401007387 */ /* 0x000fe80000100a00 */
[----:B------:R-:W-:Y:S04]  /*84810*/  STL.64 [R1+0x908], R22 ;  /* 0x0009081601007387 */ /* 0x000fe80000100a00 */
[----:B------:R3:W-:Y:S04]  /*84820*/  STL.64 [R1+0x8578], R12 ;  /* 0x0085780c01007387 */ /* 0x0007e80000100a00 */
        /* <DEDUP_REMOVED lines=20> */
[----:B------:R-:W2:Y:S09]  /*84970*/  LDL.LU R20, [R1+0xf00] ;  /* 0x000f000001147983 */ /* 0x000eb20000300800 */
[----:B------:R0:W-:Y:S04]  /*84980*/  STL.64 [R1+0x70], R4 ;  /* 0x0000700401007387 */ /* 0x0001e80000100a00 */
[----:B------:R1:W-:Y:S04]  /*84990*/  STL.64 [R1+0x78], R6 ;  /* 0x0000780601007387 */ /* 0x0003e80000100a00 */
[----:B------:R-:W2:Y:S04]  /*849a0*/  LDL.LU R21, [R1+0xf04] ;  /* 0x000f040001157983 */ /* 0x000ea80000300800 */
[----:B------:R-:W3:Y:S04]  /*849b0*/  LDL.LU R22, [R1+0xf08] ;  /* 0x000f080001167983 */ /* 0x000ee80000300800 */
[----:B------:R-:W3:Y:S04]  /*849c0*/  LDL.LU R23, [R1+0xf0c] ;  /* 0x000f0c0001177983 */ /* 0x000ee80000300800 */
[----:B---3--:R-:W-:Y:S04]  /*849d0*/  STL.64 [R1+0x8670], R22 ;  /* 0x0086701601007387 */ /* 0x008fe80000100a00 */
[----:B--2---:R2:W-:Y:S04]  /*849e0*/  STL.64 [R1+0x8668], R20 ;  /* 0x0086681401007387 */ /* 0x0045e80000100a00 */
[----:B------:R-:W3:Y:S04]  /*849f0*/  LDL.LU R12, [R1+0xee0] ;  /* 0x000ee000010c7983 */ /* 0x000ee80000300800 */
[----:B------:R-:W3:Y:S04]  /*84a00*/  LDL.LU R13, [R1+0xee4] ;  /* 0x000ee400010d7983 */ /* 0x000ee80000300800 */
[----:B------:R-:W4:Y:S04]  /*84a10*/  LDL.LU R14, [R1+0xee8] ;  /* 0x000ee800010e7983 */ /* 0x000f280000300800 */
[----:B------:R-:W4:Y:S04]  /*84a20*/  LDL.LU R15, [R1+0xeec] ;  /* 0x000eec00010f7983 */ /* 0x000f280000300800 */
[----:B----4-:R4:W-:Y:S04]  /*84a30*/  STL.64 [R1+0x8680], R14 ;  /* 0x0086800e01007387 */ /* 0x0109e80000100a00 */
[----:B---3--:R-:W-:Y:S04]  /*84a40*/  STL.64 [R1+0x8678], R12 ;  /* 0x0086780c01007387 */ /* 0x008fe80000100a00 */
[----:B0-----:R-:W3:Y:S04]  /*84a50*/  LDL.LU R4, [R1+0xeb0] ;  /* 0x000eb00001047983 */ /* 0x001ee80000300800 */
[----:B------:R-:W3:Y:S04]  /*84a60*/  LDL.LU R5, [R1+0xeb4] ;  /* 0x000eb40001057983 */ /* 0x000ee80000300800 */
[----:B-1----:R-:W2:Y:S04]  /*84a70*/  LDL.LU R6, [R1+0xeb8] ;  /* 0x000eb80001067983 */ /* 0x002ea80000300800 */
[----:B------:R-:W2:Y:S04]  /*84a80*/  LDL.LU R7, [R1+0xebc] ;  /* 0x000ebc0001077983 */ /* 0x000ea80000300800 */
[----:B--2---:R-:W-:Y:S04]  /*84a90*/  STL.64 [R1+0x8690], R6 ;  /* 0x0086900601007387 */ /* 0x004fe80000100a00 */
[----:B---3--:R0:W-:Y:S04]  /*84aa0*/  STL.64 [R1+0x8688], R4 ;  /* 0x0086880401007387 */ /* 0x0081e80000100a00 */
[----:B------:R-:W2:Y:S04]  /*84ab0*/  LDL.LU R40, [R1+0xe50] ;  /* 0x000e500001287983 */ /* 0x000ea80000300800 */
[----:B------:R-:W2:Y:S04]  /*84ac0*/  LDL.LU R41, [R1+0xe54] ;  /* 0x000e540001297983 */ /* 0x000ea80000300800 */
[----:B------:R-:W3:Y:S04]  /*84ad0*/  LDL.LU R42, [R1+0xe58] ;  /* 0x000e5800012a7983 */ /* 0x000ee80000300800 */
[----:B------:R-:W3:Y:S01]  /*84ae0*/  LDL.LU R43, [R1+0xe5c] ;  /* 0x000e5c00012b7983 */ /* 0x000ee20000300800 */
[----:B------:R-:W-:-:S02]  /*84af0*/  IMAD R8, R52, 0x100, R51 ;  /* 0x0000010034087824 */ /* 0x000fc400078e0233 */
[----:B------:R-:W-:Y:S02]  /*84b00*/  IMAD R60, R60, 0x100, R53 ;  /* 0x000001003c3c7824 */ /* 0x000fe400078e0235 */
[----:B------:R-:W-:Y:S02]  /*84b10*/  IMAD R61, R61, 0x100, R54 ;  /* 0x000001003d3d7824 */ /* 0x000fe400078e0236 */
[----:B------:R-:W-:Y:S01]  /*84b20*/  IMAD R0, R0, 0x100, R55 ;  /* 0x0000010000007824 */ /* 0x000fe200078e0237 */
[----:B------:R-:W-:Y:S02]  /*84b30*/  F2FP.F16.E5M2.UNPACK_B R28, R8 ;  /* 0x00000008ff1c723e */ /* 0x000fe400020004ff */
[----:B------:R-:W-:Y:S02]  /*84b40*/  F2FP.F16.E5M2.UNPACK_B R29, R60 ;  /* 0x0000003cff1d723e */ /* 0x000fe400020004ff */
[----:B------:R-:W-:Y:S01]  /*84b50*/  F2FP.F16.E5M2.UNPACK_B R30, R61 ;  /* 0x0000003dff1e723e */ /* 0x000fe200020004ff */
[----:B---3--:R-:W-:Y:S04]  /*84b60*/  STL.64 [R1+0x86a0], R42 ;  /* 0x0086a02a01007387 */ /* 0x008fe80000100a00 */
[----:B--2---:R1:W-:Y:S04]  /*84b70*/  STL.64 [R1+0x8698], R40 ;  /* 0x0086982801007387 */ /* 0x0043e80000100a00 */
[----:B------:R-:W2:Y:S04]  /*84b80*/  LDL.LU R56, [R1+0xe40] ;  /* 0x000e400001387983 */ /* 0x000ea80000300800 */
[----:B------:R-:W2:Y:S04]  /*84b90*/  LDL.LU R57, [R1+0xe44] ;  /* 0x000e440001397983 */ /* 0x000ea80000300800 */
[----:B------:R-:W2:Y:S04]  /*84ba0*/  LDL.LU R58, [R1+0xe48] ;  /* 0x000e4800013a7983 */ /* 0x000ea80000300800 */
[----:B------:R-:W2:Y:S04]  /*84bb0*/  LDL.LU R59, [R1+0xe4c] ;  /* 0x000e4c00013b7983 */ /* 0x000ea80000300800 */
[----:B------:R-:W3:Y:S04]  /*84bc0*/  LDL R38, [R1] ;  /* 0x0000000001267983 */ /* 0x000ee80000100800 */
[----:B------:R-:W3:Y:S04]  /*84bd0*/  LDL R39, [R1+0x4] ;  /* 0x0000040001277983 */ /* 0x000ee80000100800 */
[----:B------:R-:W2:Y:S04]  /*84be0*/  LDL R36, [R1+0x8] ;  /* 0x0000080001247983 */ /* 0x000ea80000100800 */
[----:B------:R-:W2:Y:S04]  /*84bf0*/  LDL R37, [R1+0xc] ;  /* 0x00000c0001257983 */ /* 0x000ea80000100800 */
[----:B------:R-:W2:Y:S04]  /*84c00*/  LDL.LU R20, [R1+0xdf0] ;  /* 0x000df00001147983 */ /* 0x000ea80000300800 */
[----:B------:R-:W2:Y:S04]  /*84c10*/  LDL.LU R21, [R1+0xdf4] ;  /* 0x000df40001157983 */ /* 0x000ea80000300800 */
[----:B------:R-:W2:Y:S04]  /*84c20*/  LDL.LU R22, [R1+0xdf8] ;  /* 0x000df80001167983 */ /* 0x000ea80000300800 */
[----:B------:R-:W2:Y:S04]  /*84c30*/  LDL.LU R23, [R1+0xdfc] ;  /* 0x000dfc0001177983 */ /* 0x000ea80000300800 */
[----:B----4-:R-:W4:Y:S04]  /*84c40*/  LDL R14, [R1+0x10] ;  /* 0x00001000010e7983 */ /* 0x010f280000100800 */
[----:B------:R-:W4:Y:S04]  /*84c50*/  LDL R15, [R1+0x14] ;  /* 0x00001400010f7983 */ /* 0x000f280000100800 */
[----:B0-----:R-:W4:Y:S04]  /*84c60*/  LDL.LU R4, [R1+0xde0] ;  /* 0x000de00001047983 */ /* 0x001f280000300800 */
[----:B------:R-:W4:Y:S04]  /*84c70*/  LDL.LU R5, [R1+0xde4] ;  /* 0x000de40001057983 */ /* 0x000f280000300800 */
[----:B------:R-:W4:Y:S04]  /*84c80*/  LDL.LU R6, [R1+0xde8] ;  /* 0x000de80001067983 */ /* 0x000f280000300800 */
[----:B------:R-:W4:Y:S04]  /*84c90*/  LDL.LU R7, [R1+0xdec] ;  /* 0x000dec0001077983 */ /* 0x000f280000300800 */
[----:B------:R-:W3:Y:S04]  /*84ca0*/  LDL R12, [R1+0x18] ;  /* 0x00001800010c7983 */ /* 0x000ee80000100800 */
[----:B------:R-:W3:Y:S04]  /*84cb0*/  LDL R13, [R1+0x1c] ;  /* 0x00001c00010d7983 */ /* 0x000ee80000100800 */
[----:B-1----:R-:W3:Y:S04]  /*84cc0*/  LDL.LU R40, [R1+0xda0] ;  /* 0x000da00001287983 */ /* 0x002ee80000300800 */
        /* <DEDUP_REMOVED lines=33> */
[----:B------:R-:W-:-:S07]  /*84ee0*/  F2FP.F16.E5M2.UNPACK_B R31, R0 ;  /* 0x00000000ff1f723e */ /* 0x000fce00020004ff */
[C---:B--2---:R-:W-:Y:S08]  /*84ef0*/  HMMA.16816.F32 R20, R28.reuse, R36, R20 ;  /* 0x000000241c14723c */ /* 0x044ff00000001814 */
[C---:B---3--:R-:W-:Y:S08]  /*84f00*/  HMMA.16816.F32 R40, R28.reuse, R12, R40 ;  /* 0x0000000c1c28723c */ /* 0x048ff00000001828 */
[C---:B----4-:R-:W-:Y:S08]  /*84f10*/  HMMA.16816.F32 R12, R28.reuse, R14, R4 ;  /* 0x0000000e1c0c723c */ /* 0x050ff00000001804 */
[C---:B------:R-:W-:Y:S03]  /*84f20*/  HMMA.16816.F32 R36, R28.reuse, R38, R32 ;  /* 0x000000261c24723c */ /* 0x040fe60000001820 */
        /* <DEDUP_REMOVED lines=9> */
[----:B------:R-:W4:Y:S04]  /*84fc0*/  LDL.LU.64 R12, [R1+0x8678] ;  /* 0x00867800010c7983 */ /* 0x000f280000300a00 */
[----:B------:R-:W-:Y:S04]  /*84fd0*/  STL.64 [R1+0x880], R20 ;  /* 0x0008801401007387 */ /* 0x000fe80000100a00 */
[----:B------:R0:W-:Y:S04]  /*84fe0*/  STL.64 [R1+0x888], R22 ;  /* 0x0008881601007387 */ /* 0x0001e80000100a00 */
[----:B0-----:R-:W2:Y:S04]  /*84ff0*/  LDL.LU.64 R22, [R1+0x8670] ;  /* 0x0086700001167983 */ /* 0x001ea80000300a00 */
[----:B------:R-:W2:Y:S04]  /*85000*/  LDL.LU.64 R20, [R1+0x8668] ;  /* 0x0086680001147983 */ /* 0x000ea80000300a00 */
[----:B------:R-:W2:Y:S04]  /*85010*/  LDL.LU.64 R34, [R1+0x8660] ;  /* 0x0086600001227983 */ /* 0x000ea80000300a00 */
[----:B------:R-:W2:Y:S01]  /*85020*/  LDL.LU.64 R32, [R1+0x8658] ;  /* 0x0086580001207983 */ /* 0x000ea20000300a00 */
[C---:B------:R-:W-:Y:S03]  /*85030*/  HMMA.16816.F32 R56, R28.reuse, R60, R56 ;  /* 0x0000003c1c38723c */ /* 0x040fe60000001838 */
        /* <DEDUP_REMOVED lines=8> */
[----:B------:R-:W-:Y:S01]  /*850c0*/  STL [R1+0x8570], R61 ;  /* 0x0085703d01007387 */ /* 0x000fe20000100800 */
        /* <DEDUP_REMOVED lines=31> */
[----:B------:R-:W2:Y:S02]  /*852c0*/  LDL.LU R55, [R1+0xe9c] ;  /* 0x000e9c0001377983 */ /* 0x000ea40000300800 */
[----:B--2---:R-:W-:-:S15]  /*852d0*/  HMMA.16816.F32 R52, R28, R50, R52 ;  /* 0x000000321c34723c */ /* 0x004fde0000001834 */
[----:B------:R-:W-:-:S04]  /*852e0*/  NOP ;  /* 0x0000000000007918 */ /* 0x000fc80000000000 */
[----:B------:R-:W-:Y:S04]  /*852f0*/  STL.64 [R1+0x810], R52 ;  /* 0x0008103401007387 */ /* 0x000fe80000100a00 */
[----:B------:R4:W-:Y:S04]  /*85300*/  STL.64 [R1+0x818], R54 ;  /* 0x0008183601007387 */ /* 0x0009e80000100a00 */
[----:B------:R-:W-:Y:S04]  /*85310*/  STL.64 [R1+0x85f0], R50 ;  /* 0x0085f03201007387 */ /* 0x000fe80000100a00 */
[----:B------:R0:W-:Y:S01]  /*85320*/  STL.64 [R1+0x85e8], R48 ;  /* 0x0085e83001007387 */ /* 0x0001e20000100a00 */
[C---:B----4-:R-:W-:Y:S08]  /*85330*/  HMMA.16816.F32 R52, R28.reuse, R48, R56 ;  /* 0x000000301c34723c */ /* 0x050ff00000001838 */
[C---:B0-----:R-:W-:Y:S08]  /*85340*/  HMMA.16816.F32 R48, R28.reuse, R46, R4 ;  /* 0x0000002e1c30723c */ /* 0x041ff00000001804 */
[C---:B---3--:R-:W-:Y:S03]  /*85350*/  HMMA.16816.F32 R4, R28.reuse, R44, R8 ;  /* 0x0000002c1c04723c */ /* 0x048fe60000001808 */
[----:B------:R-:W-:Y:S04]  /*85360*/  STL.64 [R1+0x800], R52 ;  /* 0x0008003401007387 */ /* 0x000fe80000100a00 */
[----:B------:R-:W-:Y:S01]  /*85370*/  STL.64 [R1+0x808], R54 ;  /* 0x0008083601007387 */ /* 0x000fe20000100a00 */
[C---:B------:R-:W-:Y:S03]  /*85380*/  HMMA.16816.F32 R8, R28.reuse, R42, R12 ;  /* 0x0000002a1c08723c */ /* 0x040fe6000000180c */
        /* <DEDUP_REMOVED lines=132> */
[----:B------:R-:W-:Y:S01]  /*85bd0*/  IMAD R61, R0, 0x100, R61 ;  /* 0x00000100003d7824 */ /* 0x000fe200078e023d */
        /* <DEDUP_REMOVED lines=21> */
[----:B------:R0:W-:Y:S04]  /*85d30*/  STL.64 [R1+0x6d0], R12 ;  /* 0x0006d00c01007387 */ /* 0x0001e80000100a00 */
[----:B------:R1:W-:Y:S04]  /*85d40*/  STL.64 [R1+0x6d8], R14 ;  /* 0x0006d80e01007387 */ /* 0x0003e80000100a00 */
[----:B------:R2:W-:Y:S04]  /*85d50*/  STL.64 [R1+0x8480], R4 ;  /* 0x0084800401007387 */ /* 0x0005e80000100a00 */
[----:B------:R3:W-:Y:S04]  /*85d60*/  STL.64 [R1+0x6c0], R8 ;  /* 0x0006c00801007387 */ /* 0x0007e80000100a00 */
[----:B------:R4:W-:Y:S04]  /*85d70*/  STL.64 [R1+0x6c8], R10 ;  /* 0x0006c80a01007387 */ /* 0x0009e80000100a00 */
        /* <DEDUP_REMOVED lines=14> */
[----:B--2---:R-:W2:Y:S01]  /*85e60*/  LDL.LU R4, [R1+0x10f0] ;  /* 0x0010f00001047983 */ /* 0x004ea20000300800 */
[----:B------:R-:W-:-:S03]  /*85e70*/  IMAD R41, R57, 0x100, R56 ;  /* 0x0000010039297824 */ /* 0x000fc600078e0238 */
[----:B------:R-:W2:Y:S04]  /*85e80*/  LDL.LU R5, [R1+0x10f4] ;  /* 0x0010f40001057983 */ /* 0x000ea80000300800 */
[----:B------:R-:W2:Y:S01]  /*85e90*/  LDL.LU R6, [R1+0x10f8] ;  /* 0x0010f80001067983 */ /* 0x000ea20000300800 */
[----:B------:R-:W-:-:S03]  /*85ea0*/  IMAD R40, R59, 0x100, R58 ;  /* 0x000001003b287824 */ /* 0x000fc600078e023a */
[----:B------:R-:W2:Y:S04]  /*85eb0*/  LDL.LU R7, [R1+0x10fc] ;  /* 0x0010fc0001077983 */ /* 0x000ea80000300800 */
[----:B---3--:R-:W2:Y:S04]  /*85ec0*/  LDL.64 R8, [R1+0x18] ;  /* 0x0000180001087983 */ /* 0x008ea80000100a00 */
[----:B------:R-:W3:Y:S04]  /*85ed0*/  LDL.LU R56, [R1+0x1480] ;  /* 0x0014800001387983 */ /* 0x000ee80000300800 */
[----:B------:R-:W3:Y:S04]  /*85ee0*/  LDL.LU R57, [R1+0x1484] ;  /* 0x0014840001397983 */ /* 0x000ee80000300800 */
[----:B------:R-:W3:Y:S04]  /*85ef0*/  LDL.LU R58, [R1+0x1488] ;  /* 0x00148800013a7983 */ /* 0x000ee80000300800 */
[----:B------:R-:W3:Y:S04]  /*85f00*/  LDL.LU R59, [R1+0x148c] ;  /* 0x00148c00013b7983 */ /* 0x000ee80000300800 */
[----:B----4-:R-:W3:Y:S04]  /*85f10*/  LDL.64 R10, [R1+0x10] ;  /* 0x00001000010a7983 */ /* 0x010ee80000100a00 */
[----:B------:R-:W4:Y:S04]  /*85f20*/  LDL.64 R20, [R1+0x8] ;  /* 0x0000080001147983 */ /* 0x000f280000100a00 */
[----:B------:R-:W4:Y:S04]  /*85f30*/  LDL.LU R16, [R1+0x14a0] ;  /* 0x0014a00001107983 */ /* 0x000f280000300800 */
[----:B------:R-:W4:Y:S04]  /*85f40*/  LDL.LU R17, [R1+0x14a4] ;  /* 0x0014a40001117983 */ /* 0x000f280000300800 */
[----:B------:R-:W4:Y:S04]  /*85f50*/  LDL.LU R18, [R1+0x14a8] ;  /* 0x0014a80001127983 */ /* 0x000f280000300800 */
[----:B------:R-:W4:Y:S04]  /*85f60*/  LDL.LU R19, [R1+0x14ac] ;  /* 0x0014ac0001137983 */ /* 0x000f280000300800 */
[----:B------:R-:W4:Y:S04]  /*85f70*/  LDL.64 R22, [R1] ;  /* 0x0000000001167983 */ /* 0x000f280000100a00 */
        /* <DEDUP_REMOVED lines=8> */
[----:B------:R-:W-:Y:S01]  /*86000*/  HMMA.16816.F32 R44, R28, R2, R44 ;  /* 0x000000021c2c723c */ /* 0x000fe2000000182c */
[----:B------:R-:W-:-:S02]  /*86010*/  F2FP.F16.E5M2.UNPACK_B R28, R41 ;  /* 0x00000029ff1c723e */ /* 0x000fc400020004ff */
[----:B------:R-:W-:Y:S01]  /*86020*/  F2FP.F16.E5M2.UNPACK_B R29, R40 ;  /* 0x00000028ff1d723e */ /* 0x000fe200020004ff */
[----:B------:R-:W-:Y:S01]  /*86030*/  IMAD R0, R0, 0x100, R43 ;  /* 0x0000010000007824 */ /* 0x000fe200078e022b */
[----:B------:R-:W-:-:S04]  /*86040*/  F2FP.F16.E5M2.UNPACK_B R30, R61 ;  /* 0x0000003dff1e723e */ /* 0x000fc800020004ff */
[----:B------:R-:W-:-:S10]  /*86050*/  F2FP.F16.E5M2.UNPACK_B R31, R0 ;  /* 0x00000000ff1f723e */ /* 0x000fd400020004ff */
[----:B------:R0:W-:Y:S04]  /*86060*/  STL.64 [R1+0x60], R44 ;  /* 0x0000602c01007387 */ /* 0x0001e80000100a00 */
[----:B------:R1:W-:Y:S04]  /*86070*/  STL.64 [R1+0x68], R46 ;  /* 0x0000682e01007387 */ /* 0x0003e80000100a00 */
        /* <DEDUP_REMOVED lines=8> */
[----:B------:R-:W4:Y:S01]  /*86100*/  LDL.LU R61, [R1+0x8570] ;  /* 0x00857000013d7983 */ /* 0x000f220000300800 */
[C---:B--2---:R-:W-:Y:S08]  /*86110*/  HMMA.16816.F32 R4, R28.reuse, R8, R4 ;  /* 0x000000081c04723c */ /* 0x044ff00000001804 */
[C---:B---3--:R-:W-:Y:S11]  /*86120*/  HMMA.16816.F32 R56, R28.reuse, R10, R56 ;  /* 0x0000000a1c38723c */ /* 0x048ff60000001838 */
[----:B------:R-:W-:Y:S04]  /*86130*/  STL.64 [R1+0x6b0], R4 ;  /* 0x0006b00401007387 */ /* 0x000fe80000100a00 */
[----:B------:R-:W-:Y:S04]  /*86140*/  STL.64 [R1+0x6b8], R6 ;  /* 0x0006b80601007387 */ /* 0x000fe80000100a00 */
[----:B------:R-:W-:Y:S04]  /*86150*/  STL.64 [R1+0x6a0], R56 ;  /* 0x0006a03801007387 */ /* 0x000fe80000100a00 */
[----:B------:R0:W-:Y:S04]  /*86160*/  STL.64 [R1+0x6a8], R58 ;  /* 0x0006a83a01007387 */ /* 0x0001e80000100a00 */
[----:B0-----:R-:W2:Y:S04]  /*86170*/  LDL.LU.64 R58, [R1+0x8568] ;  /* 0x00856800013a7983 */ /* 0x001ea80000300a00 */
[----:B------:R-:W3:Y:S01]  /*86180*/  LDL.LU.64 R56, [R1+0x8560] ;  /* 0x0085600001387983 */ /* 0x000ee20000300a00 */
[----:B----4-:R-:W-:Y:S01]  /*86190*/  HMMA.16816.F32 R12, R28, R20, R12 ;  /* 0x000000141c0c723c */ /* 0x010fe2000000180c */
[----:B------:R-:W-:-:S02]  /*861a0*/  IMAD.MOV.U32 R6, RZ, RZ, R10 ;  /* 0x000000ffff067224 */ /* 0x000fc400078e000a */
[----:B------:R-:W-:Y:S02]  /*861b0*/  IMAD.MOV.U32 R7, RZ, RZ, R21 ;  /* 0x000000ffff077224 */ /* 0x000fe400078e0015 */
[----:B------:R-:W-:Y:S02]  /*861c0*/  IMAD.MOV.U32 R4, RZ, RZ, R8 ;  /* 0x000000ffff047224 */ /* 0x000fe400078e0008 */
[----:B------:R-:W-:-:S12]  /*861d0*/  IMAD.MOV.U32 R5, RZ, RZ, R11 ;  /* 0x000000ffff057224 */ /* 0x000fd800078e000b */
[----:B------:R-:W-:Y:S04]  /*861e0*/  STL.64 [R1+0x690], R12 ;  /* 0x0006900c01007387 */ /* 0x000fe80000100a00 */
[----:B------:R-:W-:Y:S04]  /*861f0*/  STL.64 [R1+0x698], R14 ;  /* 0x0006980e01007387 */ /* 0x000fe80000100a00 */
[----:B------:R-:W-:Y:S04]  /*86200*/  STL.64 [R1+0x8558], R6 ;  /* 0x0085580601007387 */ /* 0x000fe80000100a00 */
[----:B------:R0:W-:Y:S02]  /*86210*/  STL.64 [R1+0x8550], R4 ;  /* 0x0085500401007387 */ /* 0x0001e40000100a00 */
[----:B0-----:R-:W-:-:S15]  /*86220*/  HMMA.16816.F32 R4, R28, R22, R16 ;  /* 0x000000161c04723c */ /* 0x001fde0000001810 */
[----:B------:R-:W-:-:S04]  /*86230*/  NOP ;  /* 0x0000000000007918 */ /* 0x000fc80000000000 */
[----:B------:R-:W-:Y:S04]  /*86240*/  STL.64 [R1+0x680], R4 ;  /* 0x0006800401007387 */ /* 0x000fe80000100a00 */
[----:B------:R-:W-:Y:S01]  /*86250*/  STL.64 [R1+0x688], R6 ;  /* 0x0006880601007387 */ /* 0x000fe20000100a00 */
[----:B------:R-:W-:-:S15]  /*86260*/  HMMA.16816.F32 R12, R28, R60, R24 ;  /* 0x0000003c1c0c723c */ /* 0x000fde0000001818 */
[----:B------:R-:W-:-:S04]  /*86270*/  NOP ;  /* 0x0000000000007918 */ /* 0x000fc80000000000 */
[----:B------:R0:W-:Y:S04]  /*86280*/  STL.64 [R1+0x670], R12 ;  /* 0x0006700c01007387 */ /* 0x0001e80000100a00 */
[----:B------:R1:W-:Y:S04]  /*86290*/  STL.64 [R1+0x678], R14 ;  /* 0x0006780e01007387 */ /* 0x0003e80000100a00 */
[----:B0-----:R-:W4:Y:S01]  /*862a0*/  LDL.LU R12, [R1+0x2700] ;  /* 0x00270000010c7983 */ /* 0x001f220000300800 */
[C---:B--2---:R-:W-:Y:S08]  /*862b0*/  HMMA.16816.F32 R16, R28.reuse, R58, R32 ;  /* 0x0000003a1c10723c */ /* 0x044ff00000001820 */
[C---:B---3--:R-:W-:Y:S11]  /*862c0*/  HMMA.16816.F32 R4, R28.reuse, R56, R36 ;  /* 0x000000381c04723c */ /* 0x048ff60000001824 */
[----:B------:R-:W-:Y:S04]  /*862d0*/  STL.64 [R1+0x660], R16 ;  /* 0x0006601001007387 */ /* 0x000fe80000100a00 */
[----:B------:R0:W-:Y:S04]  /*862e0*/  STL.64 [R1+0x668], R18 ;  /* 0x0006681201007387 */ /* 0x0001e80000100a00 */
[----:B------:R-:W-:Y:S04]  /*862f0*/  STL.64 [R1+0x650], R4 ;  /* 0x0006500401007387 */ /* 0x000fe80000100a00 */
[----:B------:R2:W-:Y:S04]  /*86300*/  STL.64 [R1+0x658], R6 ;  /* 0x0006580601007387 */ /* 0x0005e80000100a00 */
[----:B------:R-:W4:Y:S04]  /*86310*/  LDL.LU R13, [R1+0x2704] ;  /* 0x00270400010d7983 */ /* 0x000f280000300800 */
[----:B-1----:R-:W4:Y:S04]  /*86320*/  LDL.LU R14, [R1+0x2708] ;  /* 0x00270800010e7983 */ /* 0x002f280000300800 */
[----:B------:R-:W4:Y:S01]  /*86330*/  LDL.LU R15, [R1+0x270c] ;  /* 0x00270c00010f7983 */ /* 0x000f220000300800 */
[C---:B0-----:R-:W-:Y:S08]  /*86340*/  HMMA.16816.F32 R16, R28.reuse, R54, R40 ;  /* 0x000000361c10723c */ /* 0x041ff00000001828 */
[----:B--2---:R-:W-:Y:S01]  /*86350*/  HMMA.16816.F32 R4, R28, R52, R44 ;  /* 0x000000341c04723c */ /* 0x004fe2000000182c */
[----:B------:R-:W-:Y:S04]  /*86360*/  STL.64 [R1+0x8478], R58 ;  /* 0x0084783a01007387 */ /* 0x000fe80000100a00 */
[----:B------:R0:W-:Y:S04]  /*86370*/  STL.64 [R1+0x8470], R56 ;  /* 0x0084703801007387 */ /* 0x0001e80000100a00 */
[----:B0-----:R-:W2:Y:S04]  /*86380*/  LDL.LU R56, [R1+0x2710] ;  /* 0x0027100001387983 */ /* 0x001ea80000300800 */
[----:B------:R-:W2:Y:S04]  /*86390*/  LDL.LU R57, [R1+0x2714] ;  /* 0x0027140001397983 */ /* 0x000ea80000300800 */
[----:B------:R-:W2:Y:S04]  /*863a0*/  LDL.LU R58, [R1+0x2718] ;  /* 0x00271800013a7983 */ /* 0x000ea80000300800 */
[----:B------:R-:W2:Y:S04]  /*863b0*/  LDL.LU R59, [R1+0x271c] ;  /* 0x00271c00013b7983 */ /* 0x000ea80000300800 */
[----:B------:R-:W3:Y:S04]  /*863c0*/  LDL.LU R44, [R1+0x27c0] ;  /* 0x0027c000012c7983 */ /* 0x000ee80000300800 */
[----:B------:R-:W-:Y:S04]  /*863d0*/  STL.64 [R1+0x640], R16 ;  /* 0x0006401001007387 */ /* 0x000fe80000100a00 */
[----:B------:R-:W-:Y:S04]  /*863e0*/  STL.64 [R1+0x648], R18 ;  /* 0x0006481201007387 */ /* 0x000fe80000100a00 */
[----:B------:R0:W-:Y:S04]  /*863f0*/  STL.64 [R1+0x630], R4 ;  /* 0x0006300401007387 */ /* 0x0001e80000100a00 */
[----:B------:R1:W-:Y:S04]  /*86400*/  STL.64 [R1+0x638], R6 ;  /* 0x0006380601007387 */ /* 0x0003e80000100a00 */
[----:B------:R-:W3:Y:S04]  /*86410*/  LDL.LU R45, [R1+0x27c4] ;  /* 0x0027c400012d7983 */ /* 0x000ee80000300800 */
[----:B------:R-:W3:Y:S04]  /*86420*/  LDL.LU R46, [R1+0x27c8] ;  /* 0x0027c800012e7983 */ /* 0x000ee80000300800 */
[----:B------:R-:W3:Y:S04]  /*86430*/  LDL.LU R47, [R1+0x27cc] ;  /* 0x0027cc00012f7983 */ /* 0x000ee80000300800 */
[----:B0-----:R-:W2:Y:S04]  /*86440*/  LDL.LU R4, [R1+0x27d0] ;  /* 0x0027d00001047983 */ /* 0x001ea80000300800 */
[----:B------:R-:W2:Y:S04]  /*86450*/  LDL.LU R5, [R1+0x27d4] ;  /* 0x0027d40001057983 */ /* 0x000ea80000300800 */
[----:B-1----:R-:W2:Y:S04]  /*86460*/  LDL.LU R6, [R1+0x27d8] ;  /* 0x0027d80001067983 */ /* 0x002ea80000300800 */
        /* <DEDUP_REMOVED lines=12> */
[----:B------:R-:W-:-:S03]  /*86530*/  IMAD.MOV.U32 R8, RZ, RZ, R20 ;  /* 0x000000ffff087224 */ /* 0x000fc600078e0014 */
[----:B------:R-:W4:Y:S04]  /*86540*/  LDL.LU R39, [R1+0x278c] ;  /* 0x00278c0001277983 */ /* 0x000f280000300800 */
[----:B------:R-:W4:Y:S01]  /*86550*/  LDL.LU R20, [R1+0x2790] ;  /* 0x0027900001147983 */ /* 0x000f220000300800 */
[----:B------:R-:W-:Y:S02]  /*86560*/  IMAD.MOV.U32 R0, RZ, RZ, R9 ;  /* 0x000000ffff007224 */ /* 0x000fe400078e0009 */
[----:B------:R-:W-:Y:S01]  /*86570*/  IMAD.MOV.U32 R10, RZ, RZ, R22 ;  /* 0x000000ffff0a7224 */ /* 0x000fe200078e0016 */
[----:B------:R-:W4:Y:S01]  /*86580*/  LDL.LU R21, [R1+0x2794] ;  /* 0x0027940001157983 */ /* 0x000f220000300800 */
[----:B------:R-:W-:-:S03]  /*86590*/  IMAD.MOV.U32 R9, RZ, RZ, R23 ;  /* 0x000000ffff097224 */ /* 0x000fc600078e0017 */
        /* <DEDUP_REMOVED lines=88> */
[C---:B---3--:R-:W-:Y:S11]  /*86b20*/  HMMA.16816.F32 R32, R28.reuse, R24, R52 ;  /* 0x000000181c20723c */ /* 0x048ff60000001834 */
[----:B------:R-:W-:Y:S04]  /*86b30*/  STL.64 [R1+0x580], R36 ;  /* 0x0005802401007387 */ /* 0x000fe80000100a00 */
[----:B------:R-:W-:Y:S04]  /*86b40*/  STL.64 [R1+0x588], R38 ;  /* 0x0005882601007387 */ /* 0x000fe80000100a00 */
[----:B------:R0:W-:Y:S02]  /*86b50*/  STL.64 [R1+0x8440], R24 ;  /* 0x0084401801007387 */ /* 0x0001e40000100a00 */
[----:B0-----:R-:W-:Y:S02]  /*86b60*/  HMMA.16816.F32 R24, R28, R22, R56 ;  /* 0x000000161c18723c */ /* 0x001fe40000001838 */
[----:B------:R-:W-:Y:S04]  /*86b70*/  STL.64 [R1+0x570], R32 ;  /* 0x0005702001007387 */ /* 0x000fe80000100a00 */
[----:B------:R-:W-:Y:S01]  /*86b80*/  STL.64 [R1+0x578], R34 ;  /* 0x0005782201007387 */ /* 0x000fe20000100a00 */
[----:B------:R-:W-:-:S02]  /*86b90*/  IMAD.MOV.U32 R58, RZ, RZ, R10 ;  /* 0x000000ffff3a7224 */ /* 0x000fc400078e000a */
[----:B------:R-:W-:Y:S02]  /*86ba0*/  IMAD.MOV.U32 R59, RZ, RZ, R9 ;  /* 0x000000ffff3b7224 */ /* 0x000fe400078e0009 */
[----:B------:R-:W-:Y:S02]  /*86bb0*/  IMAD.MOV.U32 R56, RZ, RZ, R8 ;  /* 0x000000ffff387224 */ /* 0x000fe400078e0008 */
[----:B------:R-:W-:-:S06]  /*86bc0*/  IMAD.MOV.U32 R57, RZ, RZ, R7 ;  /* 0x000000ffff397224 */ /* 0x000fcc00078e0007 */
[----:B------:R0:W-:Y:S04]  /*86bd0*/  STL.64 [R1+0x560], R24 ;  /* 0x0005601801007387 */ /* 0x0001e80000100a00 */
[----:B------:R1:W-:Y:S04]  /*86be0*/  STL.64 [R1+0x568], R26 ;  /* 0x0005681a01007387 */ /* 0x0003e80000100a00 */
        /* <DEDUP_REMOVED lines=9> */
[----:B--2---:R-:W-:Y:S04]  /*86c80*/  STL.64 [R1+0x84b0], R48 ;  /* 0x0084b03001007387 */ /* 0x004fe80000100a00 */
[----:B------:R-:W2:Y:S04]  /*86c90*/  LDL.LU R40, [R1+0x2650] ;  /* 0x0026500001287983 */ /* 0x000ea80000300800 */
[----:B------:R-:W2:Y:S04]  /*86ca0*/  LDL.LU R41, [R1+0x2654] ;  /* 0x0026540001297983 */ /* 0x000ea80000300800 */
[----:B------:R-:W3:Y:S04]  /*86cb0*/  LDL.LU R42, [R1+0x2658] ;  /* 0x00265800012a7983 */ /* 0x000ee80000300800 */
[----:B------:R-:W3:Y:S01]  /*86cc0*/  LDL.LU R43, [R1+0x265c] ;  /* 0x00265c00012b7983 */ /* 0x000ee20000300800 */
[----:B------:R-:W-:-:S03]  /*86cd0*/  IMAD.MOV.U32 R45, RZ, RZ, R0 ;  /* 0x000000ffff2d7224 */ /* 0x000fc600078e0000 */
[----:B---3--:R-:W-:Y:S04]  /*86ce0*/  STL.64 [R1+0x84d8], R42 ;  /* 0x0084d82a01007387 */ /* 0x008fe80000100a00 */
[----:B--2---:R2:W-:Y:S04]  /*86cf0*/  STL.64 [R1+0x84d0], R40 ;  /* 0x0084d02801007387 */ /* 0x0045e80000100a00 */
[----:B0-----:R-:W3:Y:S04]  /*86d00*/  LDL.LU R24, [R1+0x325c] ;  /* 0x00325c0001187983 */ /* 0x001ee80000300800 */
[----:B------:R-:W4:Y:S04]  /*86d10*/  LDL.LU R25, [R1+0x3268] ;  /* 0x0032680001197983 */ /* 0x000f280000300800 */
[----:B-1----:R-:W4:Y:S04]  /*86d20*/  LDL.LU R26, [R1+0x3264] ;  /* 0x00326400011a7983 */ /* 0x002f280000300800 */
        /* <DEDUP_REMOVED lines=26> */
[----:B------:R-:W4:Y:S01]  /*86ed0*/  LDL.LU R59, [R1+0x26bc] ;  /* 0x0026bc00013b7983 */ /* 0x000f220000300800 */
[----:B------:R-:W-:-:S03]  /*86ee0*/  IMAD.MOV.U32 R47, RZ, RZ, R5 ;  /* 0x000000ffff2f7224 */ /* 0x000fc600078e0005 */
        /* <DEDUP_REMOVED lines=14> */
[----:B0-----:R-:W4:Y:S04]  /*86fd0*/  LDL.LU R22, [R1+0x3254] ;  /* 0x0032540001167983 */ /* 0x001f280000300800 */
[----:B------:R-:W4:Y:S04]  /*86fe0*/  LDL.LU R23, [R1+0x3260] ;  /* 0x0032600001177983 */ /* 0x000f280000300800 */
[----:B------:R0:W-:Y:S04]  /*86ff0*/  STL.64 [R1+0x8460], R20 ;  /* 0x0084601401007387 */ /* 0x0001e80000100a00 */
[----:B0-----:R-:W4:Y:S01]  /*87000*/  LDL.LU R21, [R1+0x3258] ;  /* 0x0032580001157983 */ /* 0x001f220000300800 */
[C---:B--2---:R-:W-:Y:S08]  /*87010*/  HMMA.16816.F32 R40, R28.reuse, R18, R40 ;  /* 0x000000121c28723c */ /* 0x044ff00000001828 */
[C---:B---3--:R-:W-:Y:S11]  /*87020*/  HMMA.16816.F32 R12, R28.reuse, R16, R12 ;  /* 0x000000101c0c723c */ /* 0x048ff6000000180c */
        /* <DEDUP_REMOVED lines=42> */
[----:B------:R-:W-:Y:S01]  /*872d0*/  IMAD R0, R0, 0x100, R27 ;  /* 0x0000010000007824 */ /* 0x000fe200078e021b */
[C---:B---3--:R-:W-:Y:S08]  /*872e0*/  HMMA.16816.F32 R12, R28.reuse, R6, R12 ;  /* 0x000000061c0c723c */ /* 0x048ff0000000180c */
[----:B--2---:R-:W-:Y:S01]  /*872f0*/  HMMA.16816.F32 R8, R28, R4, R16 ;  /* 0x000000041c08723c */ /* 0x004fe20000001810 */
[----:B------:R-:W-:Y:S10]  /*87300*/  STL.64 [R1+0x83c8], R6 ;  /* 0x0083c80601007387 */ /* 0x000ff40000100a00 */
[----:B------:R-:W-:Y:S04]  /*87310*/  STL.64 [R1+0x4e0], R12 ;  /* 0x0004e00c01007387 */ /* 0x000fe80000100a00 */
[----:B------:R-:W-:Y:S04]  /*87320*/  STL.64 [R1+0x4e8], R14 ;  /* 0x0004e80e01007387 */ /* 0x000fe80000100a00 */
[----:B------:R0:W-:Y:S04]  /*87330*/  STL.64 [R1+0x83c0], R4 ;  /* 0x0083c00401007387 */ /* 0x0001e80000100a00 */
[----:B------:R1:W-:Y:S01]  /*87340*/  STL.64 [R1+0x4d0], R8 ;  /* 0x0004d00801007387 */ /* 0x0003e20000100a00 */
[----:B0-----:R-:W-:-:S02]  /*87350*/  IMAD R5, R24, 0x100, R23 ;  /* 0x0000010018057824 */ /* 0x001fc400078e0217 */
[----:B-1----:R-:W-:Y:S02]  /*87360*/  IMAD R8, R22, 0x100, R21 ;  /* 0x0000010016087824 */ /* 0x002fe400078e0215 */
[----:B------:R-:W-:Y:S01]  /*87370*/  IMAD R4, R26, 0x100, R25 ;  /* 0x000001001a047824 */ /* 0x000fe200078e0219 */
[----:B------:R-:W-:Y:S01]  /*87380*/  HMMA.16816.F32 R12, R28, R2, R32 ;  /* 0x000000021c0c723c */ /* 0x000fe20000001820 */
[----:B------:R-:W-:Y:S02]  /*87390*/  F2FP.F16.E5M2.UNPACK_B R31, R0 ;  /* 0x00000000ff1f723e */ /* 0x000fe400020004ff */
[----:B------:R-:W-:Y:S02]  /*873a0*/  F2FP.F16.E5M2.UNPACK_B R29, R5 ;  /* 0x00000005ff1d723e */ /* 0x000fe400020004ff */
[----:B------:R-:W-:Y:S02]  /*873b0*/  F2FP.F16.E5M2.UNPACK_B R28, R8 ;  /* 0x00000008ff1c723e */ /* 0x000fe400020004ff */
[----:B------:R-:W-:-:S07]  /*873c0*/  F2FP.F16.E5M2.UNPACK_B R30, R4 ;  /* 0x00000004ff1e723e */ /* 0x000fce00020004ff */
[C---:B------:R-:W-:Y:S01]  /*873d0*/  HMMA.16816.F32 R4, R28.reuse, R44, R36 ;  /* 0x0000002c1c04723c */ /* 0x040fe20000001824 */
[----:B------:R4:W-:Y:S04]  /*873e0*/  STL.64 [R1+0x4d8], R10 ;  /* 0x0004d80a01007387 */ /* 0x0009e80000100a00 */
[----:B------:R-:W-:Y:S04]  /*873f0*/  STL.64 [R1+0x50], R12 ;  /* 0x0000500c01007387 */ /* 0x000fe80000100a00 */
[----:B------:R0:W-:Y:S01]  /*87400*/  STL.64 [R1+0x58], R14 ;  /* 0x0000580e01007387 */ /* 0x0001e20000100a00 */
[C---:B----4-:R-:W-:Y:S08]  /*87410*/  HMMA.16816.F32 R8, R28.reuse, R56, R48 ;  /* 0x000000381c08723c */ /* 0x050ff00000001830 */
[C---:B0-----:R-:W-:Y:S01]  /*87420*/  HMMA.16816.F32 R12, R28.reuse, R46, R40 ;  /* 0x0000002e1c0c723c */ /* 0x041fe20000001828 */
[----:B------:R-:W-:Y:S04]  /*87430*/  STL.64 [R1+0x4c0], R4 ;  /* 0x0004c00401007387 */ /* 0x000fe80000100a00 */
[----:B------:R0:W-:Y:S03]  /*87440*/  STL.64 [R1+0x4c8], R6 ;  /* 0x0004c80601007387 */ /* 0x0001e60000100a00 */
[C---:B0-----:R-:W-:Y:S11]  /*87450*/  HMMA.16816.F32 R4, R28.reuse, R58, R52 ;  /* 0x0000003a1c04723c */ /* 0x041ff60000001834 */
        /* <DEDUP_REMOVED lines=131> */
[----:B------:R4:W-:Y:S02]  /*87c90*/  STL.64 [R1+0x3f8], R46 ;  /* 0x0003f82e01007387 */ /* 0x0009e40000100a00 */
[----:B----4-:R-:W-:Y:S02]  /*87ca0*/  HMMA.16816.F32 R44, R28, R40, R48 ;  /* 0x000000281c2c723c */ /* 0x010fe40000001830 */
[----:B------:R-:W-:Y:S04]  /*87cb0*/  STL.64 [R1+0x82f8], R42 ;  /* 0x0082f82a01007387 */ /* 0x000fe80000100a00 */
[----:B------:R-:W-:-:S13]  /*87cc0*/  STL.64 [R1+0x82f0], R40 ;  /* 0x0082f02801007387 */ /* 0x000fda0000100a00 */
        /* <DEDUP_REMOVED lines=8> */
[C---:B0-----:R-:W-:Y:S08]  /*87d50*/  HMMA.16816.F32 R36, R28.reuse, R34, R4 ;  /* 0x000000221c24723c */ /* 0x041ff00000001804 */
[C---:B------:R-:W-:Y:S01]  /*87d60*/  HMMA.16816.F32 R4, R28.reuse, R32, R8 ;  /* 0x000000201c04723c */ /* 0x040fe20000001808 */
[----:B------:R-:W-:Y:S04]  /*87d70*/  STL.64 [R1+0x3c0], R40 ;  /* 0x0003c02801007387 */ /* 0x000fe80000100a00 */
[----:B------:R-:W-:Y:S04]  /*87d80*/  STL.64 [R1+0x3c8], R42 ;  /* 0x0003c82a01007387 */ /* 0x000fe80000100a00 */
[----:B------:R-:W-:Y:S01]  /*87d90*/  STL.64 [R1+0x8338], R34 ;  /* 0x0083382201007387 */ /* 0x000fe20000100a00 */
[C---:B------:R-:W-:Y:S03]  /*87da0*/  HMMA.16816.F32 R8, R28.reuse, R26, R12 ;  /* 0x0000001a1c08723c */ /* 0x040fe6000000180c */
[----:B------:R-:W-:Y:S04]  /*87db0*/  STL.64 [R1+0x3b0], R36 ;  /* 0x0003b02401007387 */ /* 0x000fe80000100a00 */
[----:B------:R-:W-:Y:S04]  /*87dc0*/  STL.64 [R1+0x3b8], R38 ;  /* 0x0003b82601007387 */ /* 0x000fe80000100a00 */
[----:B------:R-:W-:Y:S04]  /*87dd0*/  STL.64 [R1+0x8330], R32 ;  /* 0x0083302001007387 */ /* 0x000fe80000100a00 */
[----:B------:R-:W-:Y:S04]  /*87de0*/  STL.64 [R1+0x3a0], R4 ;  /* 0x0003a00401007387 */ /* 0x000fe80000100a00 */
[----:B------:R0:W-:Y:S04]  /*87df0*/  STL.64 [R1+0x3a8], R6 ;  /* 0x0003a80601007387 */ /* 0x0001e80000100a00 */
[----:B------:R-:W2:Y:S01]  /*87e00*/  LDL.LU R48, [R1+0x19f0] ;  /* 0x0019f00001307983 */ /* 0x000ea20000300800 */
[----:B0-----:R-:W-:Y:S03]  /*87e10*/  HMMA.16816.F32 R4, R28, R24, R16 ;  /* 0x000000181c04723c */ /* 0x001fe60000001810 */
[----:B------:R-:W-:Y:S04]  /*87e20*/  STL.64 [R1+0x390], R8 ;  /* 0x0003900801007387 */ /* 0x000fe80000100a00 */
[----:B------:R-:W-:-:S12]  /*87e30*/  STL.64 [R1+0x398], R10 ;  /* 0x0003980a01007387 */ /* 0x000fd80000100a00 */
        /* <DEDUP_REMOVED lines=19> */
[----:B0-----:R-:W2:Y:S04]  /*87f70*/  LDL.LU R48, [R1+0x2510] ;  /* 0x0025100001307983 */ /* 0x001ea80000300800 */
        /* <DEDUP_REMOVED lines=28> */
[----:B------:R-:W-:Y:S04]  /*88140*/  STL.64 [R1+0x8358], R26 ;  /* 0x0083581a01007387 */ /* 0x000fe80000100a00 */
[----:B------:R0:W-:Y:S04]  /*88150*/  STL.64 [R1+0x8350], R24 ;  /* 0x0083501801007387 */ /* 0x0001e80000100a00 */
[----:B0-----:R-:W3:Y:S04]  /*88160*/  LDL.LU R24, [R1+0x24a0] ;  /* 0x0024a00001187983 */ /* 0x001ee80000300800 */
[----:B------:R-:W3:Y:S04]  /*88170*/  LDL.LU R25, [R1+0x24a4] ;  /* 0x0024a40001197983 */ /* 0x000ee80000300800 */
[----:B------:R-:W3:Y:S04]  /*88180*/  LDL.LU R26, [R1+0x24a8] ;  /* 0x0024a800011a7983 */ /* 0x000ee80000300800 */
[----:B------:R-:W3:Y:S01]  /*88190*/  LDL.LU R27, [R1+0x24ac] ;  /* 0x0024ac00011b7983 */ /* 0x000ee20000300800 */
[C---:B----4-:R-:W-:Y:S08]  /*881a0*/  HMMA.16816.F32 R16, R28.reuse, R20, R16 ;  /* 0x000000141c10723c */ /* 0x050ff00000001810 */
        /* <DEDUP_REMOVED lines=42> */
[----:B------:R2:W-:Y:S01]  /*88450*/  STL.64 [R1+0x328], R18 ;  /* 0x0003281201007387 */ /* 0x0005e20000100a00 */
[----:B------:R-:W-:Y:S01]  /*88460*/  IMAD R0, R0, 0x100, R57 ;  /* 0x0000010000007824 */ /* 0x000fe200078e0239 */
        /* <DEDUP_REMOVED lines=9> */
[----:B------:R-:W-:Y:S01]  /*88500*/  HMMA.16816.F32 R8, R28, R4, R36 ;  /* 0x000000041c08723c */ /* 0x000fe20000001824 */
        /* <DEDUP_REMOVED lines=13> */
[----:B------:R-:W-:Y:S01]  /*885e0*/  HMMA.16816.F32 R4, R28, R58, R52 ;  /* 0x0000003a1c04723c */ /* 0x000fe20000001834 */
[----:B------:R-:W-:Y:S04]  /*885f0*/  STL.64 [R1+0x2e8], R10 ;  /* 0x0002e80a01007387 */ /* 0x000fe80000100a00 */
[----:B------:R0:W-:Y:S04]  /*88600*/  STL.64 [R1+0x40], R12 ;  /* 0x0000400c01007387 */ /* 0x0001e80000100a00 */
[----:B------:R1:W-:Y:S04]  /*88610*/  STL.64 [R1+0x48], R14 ;  /* 0x0000480e01007387 */ /* 0x0003e80000100a00 */
[----:B------:R-:W2:Y:S06]  /*88620*/  LDL.LU R20, [R1+0x21c0] ;  /* 0x0021c00001147983 */ /* 0x000eac0000300800 */
        /* <DEDUP_REMOVED lines=15> */
[----:B----4-:R-:W3:Y:S04]  /*88720*/  LDL.LU R6, [R1+0x2248] ;  /* 0x0022480001067983 */ /* 0x010ee80000300800 */
[----:B------:R-:W3:Y:S04]  /*88730*/  LDL.LU R7, [R1+0x224c] ;  /* 0x00224c0001077983 */ /* 0x000ee80000300800 */
[----:B---3--:R1:W-:Y:S04]  /*88740*/  STL.64 [R1+0x8388], R6 ;  /* 0x0083880601007387 */ /* 0x0083e80000100a00 */
        /* <DEDUP_REMOVED lines=18> */
[----:B0-----:R-:W4:Y:S04]  /*88870*/  LDL.LU R12, [R1+0x2440] ;  /* 0x00244000010c7983 */ /* 0x001f280000300800 */
[----:B------:R-:W4:Y:S04]  /*88880*/  LDL.LU R13, [R1+0x2444] ;  /* 0x00244400010d7983 */ /* 0x000f280000300800 */
[----:B------:R-:W4:Y:S04]  /*88890*/  LDL.LU R14, [R1+0x2448] ;  /* 0x00244800010e7983 */ /* 0x000f280000300800 */
[----:B------:R-:W4:Y:S04]  /*888a0*/  LDL.LU R15, [R1+0x244c] ;  /* 0x00244c00010f7983 */ /* 0x000f280000300800 */
[----:B-1----:R-:W4:Y:S04]  /*888b0*/  LDL R6, [R1+0x10] ;  /* 0x0000100001067983 */ /* 0x002f280000100800 */
[----:B------:R-:W4:Y:S04]  /*888c0*/  LDL R7, [R1+0x14] ;  /* 0x0000140001077983 */ /* 0x000f280000100800 */
[----:B--2---:R-:W4:Y:S04]  /*888d0*/  LDL.LU R52, [R1+0x2450] ;  /* 0x0024500001347983 */ /* 0x004f280000300800 */
[----:B------:R-:W4:Y:S04]  /*888e0*/  LDL.LU R53, [R1+0x2454] ;  /* 0x0024540001357983 */ /* 0x000f280000300800 */
[----:B------:R-:W4:Y:S04]  /*888f0*/  LDL.LU R54, [R1+0x2458] ;  /* 0x0024580001367983 */ /* 0x000f280000300800 */
[----:B------:R-:W4:Y:S04]  /*88900*/  LDL.LU R55, [R1+0x245c] ;  /* 0x00245c0001377983 */ /* 0x000f280000300800 */
[----:B------:R-:W2:Y:S04]  /*88910*/  LDL.64 R24, [R1+0x8] ;  /* 0x0000080001187983 */ /* 0x000ea80000100a00 */
        /* <DEDUP_REMOVED lines=28> */
[----:B------:R0:W-:Y:S01]  /*88ae0*/  STL [R1+0x8278], R0 ;  /* 0x0082780001007387 */ /* 0x0001e20000100800 */
[C---:B---3--:R-:W-:Y:S08]  /*88af0*/  HMMA.16816.F32 R56, R28.reuse, R60, R56 ;  /* 0x0000003c1c38723c */ /* 0x048ff00000001838 */
[C---:B----4-:R-:W-:Y:S08]  /*88b00*/  HMMA.16816.F32 R4, R28.reuse, R6, R52 ;  /* 0x000000061c04723c */ /* 0x050ff00000001834 */
[----:B--2---:R-:W-:Y:S01]  /*88b10*/  HMMA.16816.F32 R12, R28, R24, R12 ;  /* 0x000000181c0c723c */ /* 0x004fe2000000180c */
[----:B0-----:R-:W-:-:S07]  /*88b20*/  IMAD.MOV.U32 R0, RZ, RZ, R25 ;  /* 0x000000ffff007224 */ /* 0x001fce00078e0019 */
[C---:B------:R-:W-:Y:S01]  /*88b30*/  HMMA.16816.F32 R24, R28.reuse, R26, R20 ;  /* 0x0000001a1c18723c */ /* 0x040fe20000001814 */
[----:B------:R-:W2:Y:S04]  /*88b40*/  LDL.LU.64 R54, [R1+0x8398] ;  /* 0x0083980001367983 */ /* 0x000ea80000300a00 */
[----:B------:R-:W2:Y:S04]  /*88b50*/  LDL.LU.64 R52, [R1+0x8390] ;  /* 0x0083900001347983 */ /* 0x000ea80000300a00 */
[----:B------:R-:W-:Y:S04]  /*88b60*/  STL.64 [R1+0x2c0], R4 ;  /* 0x0002c00401007387 */ /* 0x000fe80000100a00 */
[----:B------:R0:W-:Y:S04]  /*88b70*/  STL.64 [R1+0x2c8], R6 ;  /* 0x0002c80601007387 */ /* 0x0001e80000100a00 */
[----:B0-----:R-:W3:Y:S04]  /*88b80*/  LDL.LU.64 R6, [R1+0x8388] ;  /* 0x0083880001067983 */ /* 0x001ee80000300a00 */
[----:B------:R-:W3:Y:S04]  /*88b90*/  LDL.LU.64 R4, [R1+0x8380] ;  /* 0x0083800001047983 */ /* 0x000ee80000300a00 */
[----:B------:R-:W-:Y:S04]  /*88ba0*/  STL.64 [R1+0x2b0], R12 ;  /* 0x0002b00c01007387 */ /* 0x000fe80000100a00 */
[----:B------:R0:W-:Y:S04]  /*88bb0*/  STL.64 [R1+0x2b8], R14 ;  /* 0x0002b80e01007387 */ /* 0x0001e80000100a00 */
[----:B0-----:R-:W4:Y:S04]  /*88bc0*/  LDL.LU.64 R14, [R1+0x8378] ;  /* 0x00837800010e7983 */ /* 0x001f280000300a00 */
        /* <DEDUP_REMOVED lines=81> */
[----:B------:R-:W-:Y:S01]  /*890e0*/  STL.64 [R1+0x81d8], R36 ;  /* 0x0081d82401007387 */ /* 0x000fe20000100a00 */
[C---:B0-----:R-:W-:Y:S04]  /*890f0*/  HMMA.16816.F32 R8, R28.reuse, R34, R16 ;  /* 0x000000221c08723c */ /* 0x041fe80000001810 */
[----:B------:R-:W-:Y:S04]  /*89100*/  STL.64 [R1+0x1d0], R4 ;  /* 0x0001d00401007387 */ /* 0x000fe80000100a00 */
[----:B------:R0:W-:Y:S04]  /*89110*/  STL.64 [R1+0x1d8], R6 ;  /* 0x0001d80601007387 */ /* 0x0001e80000100a00 */
[----:B------:R-:W2:Y:S01]  /*89120*/  LDL.LU R44, [R1+0x2040] ;  /* 0x00204000012c7983 */ /* 0x000ea20000300800 */
[C---:B0-----:R-:W-:Y:S06]  /*89130*/  HMMA.16816.F32 R4, R28.reuse, R32, R20 ;  /* 0x000000201c04723c */ /* 0x041fec0000001814 */
[----:B------:R-:W-:Y:S04]  /*89140*/  STL.64 [R1+0x1c0], R8 ;  /* 0x0001c00801007387 */ /* 0x000fe80000100a00 */
[----:B------:R-:W-:Y:S09]  /*89150*/  STL.64 [R1+0x1c8], R10 ;  /* 0x0001c80a01007387 */ /* 0x000ff20000100a00 */
        /* <DEDUP_REMOVED lines=110> */
[C---:B0-----:R-:W-:Y:S08]  /*89840*/  HMMA.16816.F32 R16, R28.reuse, R10, R32 ;  /* 0x0000000a1c10723c */ /* 0x041ff00000001820 */
        /* <DEDUP_REMOVED lines=11> */
[----:B------:R0:W-:Y:S02]  /*89900*/  STL.64 [R1+0x108], R14 ;  /* 0x0001080e01007387 */ /* 0x0001e40000100a00 */
[----:B0-----:R-:W-:Y:S02]  /*89910*/  HMMA.16816.F32 R12, R28, R2, R56 ;  /* 0x000000021c0c723c */ /* 0x001fe40000001838 */
[----:B------:R-:W-:Y:S04]  /*89920*/  STL.64 [R1+0x8178], R4 ;  /* 0x0081780401007387 */ /* 0x000fe80000100a00 */
[----:B------:R0:W-:Y:S04]  /*89930*/  STL.64 [R1+0xf0], R8 ;  /* 0x0000f00801007387 */ /* 0x0001e80000100a00 */
[----:B------:R1:W-:Y:S09]  /*89940*/  STL.64 [R1+0xf8], R10 ;  /* 0x0000f80a01007387 */ /* 0x0003f20000100a00 */
[----:B------:R-:W-:Y:S04]  /*89950*/  STL.64 [R1+0x30], R12 ;  /* 0x0000300c01007387 */ /* 0x000fe80000100a00 */
[----:B------:R-:W-:Y:S04]  /*89960*/  STL.64 [R1+0x38], R14 ;  /* 0x0000380e01007387 */ /* 0x000fe80000100a00 */
[----:B------:R-:W2:Y:S04]  /*89970*/  LDL.LU R16, [R1+0x1e50] ;  /* 0x001e500001107983 */ /* 0x000ea80000300800 */
[----:B------:R-:W2:Y:S04]  /*89980*/  LDL.LU R17, [R1+0x1e54] ;  /* 0x001e540001117983 */ /* 0x000ea80000300800 */
[----:B------:R-:W3:Y:S04]  /*89990*/  LDL.LU R18, [R1+0x1e58] ;  /* 0x001e580001127983 */ /* 0x000ee80000300800 */
[----:B------:R-:W3:Y:S01]  /*899a0*/  LDL.LU R19, [R1+0x1e5c] ;  /* 0x001e5c0001137983 */ /* 0x000ee20000300800 */
[----:B0-----:R-:W-:-:S05]  /*899b0*/  IMAD R8, R49, 0x100, R48 ;  /* 0x0000010031087824 */ /* 0x001fca00078e0230 */
[----:B------:R-:W-:Y:S01]  /*899c0*/  F2FP.F16.E5M2.UNPACK_B R28, R8 ;  /* 0x00000008ff1c723e */ /* 0x000fe200020004ff */
[----:B---3--:R-:W-:Y:S04]  /*899d0*/  STL.64 [R1+0x8230], R18 ;  /* 0x0082301201007387 */ /* 0x008fe80000100a00 */
[----:B--2---:R0:W-:Y:S04]  /*899e0*/  STL.64 [R1+0x8228], R16 ;  /* 0x0082281001007387 */ /* 0x0041e80000100a00 */
[----:B------:R-:W2:Y:S04]  /*899f0*/  LDL.LU R8, [R1+0x1e70] ;  /* 0x001e700001087983 */ /* 0x000ea80000300800 */
[----:B------:R-:W2:Y:S04]  /*89a00*/  LDL.LU R9, [R1+0x1e74] ;  /* 0x001e740001097983 */ /* 0x000ea80000300800 */
[----:B-1----:R-:W3:Y:S04]  /*89a10*/  LDL.LU R10, [R1+0x1e78] ;  /* 0x001e7800010a7983 */ /* 0x002ee80000300800 */
[----:B------:R-:W3:Y:S01]  /*89a20*/  LDL.LU R11, [R1+0x1e7c] ;  /* 0x001e7c00010b7983 */ /* 0x000ee20000300800 */
[----:B------:R-:W-:-:S02]  /*89a30*/  IMAD R4, R55, 0x100, R54 ;  /* 0x0000010037047824 */ /* 0x000fc400078e0236 */
[----:B------:R-:W-:Y:S02]  /*89a40*/  IMAD R5, R53, 0x100, R52 ;  /* 0x0000010035057824 */ /* 0x000fe400078e0234 */
[----:B------:R-:W-:Y:S01]  /*89a50*/  IMAD R6, R51, 0x100, R50 ;  /* 0x0000010033067824 */ /* 0x000fe200078e0232 */
[----:B------:R-:W-:Y:S02]  /*89a60*/  F2FP.F16.E5M2.UNPACK_B R31, R4 ;  /* 0x00000004ff1f723e */ /* 0x000fe400020004ff */
[----:B------:R-:W-:Y:S02]  /*89a70*/  F2FP.F16.E5M2.UNPACK_B R30, R5 ;  /* 0x00000005ff1e723e */ /* 0x000fe400020004ff */
[----:B------:R-:W-:Y:S01]  /*89a80*/  F2FP.F16.E5M2.UNPACK_B R29, R6 ;  /* 0x00000006ff1d723e */ /* 0x000fe200020004ff */
[----:B---3--:R-:W-:Y:S04]  /*89a90*/  STL.64 [R1+0x8240], R10 ;  /* 0x0082400a01007387 */ /* 0x008fe80000100a00 */
[----:B--2---:R-:W-:Y:S04]  /*89aa0*/  STL.64 [R1+0x8238], R8 ;  /* 0x0082380801007387 */ /* 0x004fe80000100a00 */
[----:B------:R-:W2:Y:S04]  /*89ab0*/  LDL.LU R4, [R1+0x1e80] ;  /* 0x001e800001047983 */ /* 0x000ea80000300800 */
[----:B------:R-:W2:Y:S04]  /*89ac0*/  LDL.LU R5, [R1+0x1e84] ;  /* 0x001e840001057983 */ /* 0x000ea80000300800 */
[----:B------:R-:W3:Y:S04]  /*89ad0*/  LDL.LU R6, [R1+0x1e88] ;  /* 0x001e880001067983 */ /* 0x000ee80000300800 */
[----:B------:R-:W3:Y:S04]  /*89ae0*/  LDL.LU R7, [R1+0x1e8c] ;  /* 0x001e8c0001077983 */ /* 0x000ee80000300800 */
[----:B---3--:R1:W-:Y:S04]  /*89af0*/  STL.64 [R1+0x8250], R6 ;  /* 0x0082500601007387 */ /* 0x0083e80000100a00 */
[----:B--2---:R-:W-:Y:S04]  /*89b00*/  STL.64 [R1+0x8248], R4 ;  /* 0x0082480401007387 */ /* 0x004fe80000100a00 */
[----:B------:R-:W2:Y:S04]  /*89b10*/  LDL.LU R32, [R1+0x1f80] ;  /* 0x001f800001207983 */ /* 0x000ea80000300800 */
        /* <DEDUP_REMOVED lines=8> */
[----:B------:R-:W4:Y:S01]  /*89ba0*/  LDL.LU R59, [R1+0x1fac] ;  /* 0x001fac00013b7983 */ /* 0x000f220000300800 */
[----:B------:R-:W-:-:S03]  /*89bb0*/  IMAD.MOV.U32 R25, RZ, RZ, R0 ;  /* 0x000000ffff197224 */ /* 0x000fc600078e0000 */
[----:B----4-:R-:W-:Y:S04]  /*89bc0*/  STL.64 [R1+0x8270], R58 ;  /* 0x0082703a01007387 */ /* 0x010fe80000100a00 */
[----:B---3--:R3:W-:Y:S04]  /*89bd0*/  STL.64 [R1+0x8268], R56 ;  /* 0x0082683801007387 */ /* 0x0087e80000100a00 */
[----:B------:R-:W4:Y:S04]  /*89be0*/  LDL R26, [R1] ;  /* 0x00000000011a7983 */ /* 0x000f280000100800 */
[----:B------:R-:W4:Y:S04]  /*89bf0*/  LDL R27, [R1+0x4] ;  /* 0x00000400011b7983 */ /* 0x000f280000100800 */
[----:B0-----:R-:W4:Y:S04]  /*89c00*/  LDL.LU R16, [R1+0x1fb0] ;  /* 0x001fb00001107983 */ /* 0x001f280000300800 */
[----:B------:R-:W4:Y:S04]  /*89c10*/  LDL.LU R17, [R1+0x1fb4] ;  /* 0x001fb40001117983 */ /* 0x000f280000300800 */
[----:B------:R-:W4:Y:S04]  /*89c20*/  LDL.LU R18, [R1+0x1fb8] ;  /* 0x001fb80001127983 */ /* 0x000f280000300800 */
[----:B------:R-:W4:Y:S04]  /*89c30*/  LDL.LU R19, [R1+0x1fbc] ;  /* 0x001fbc0001137983 */ /* 0x000f280000300800 */
[----:B------:R-:W4:Y:S04]  /*89c40*/  LDL R24, [R1+0x8] ;  /* 0x0000080001187983 */ /* 0x000f280000100800 */
[----:B------:R-:W4:Y:S04]  /*89c50*/  LDL.LU R0, [R1+0x8278] ;  /* 0x0082780001007983 */ /* 0x000f280000300800 */
[----:B-1----:R-:W4:Y:S04]  /*89c60*/  LDL R6, [R1+0x10] ;  /* 0x0000100001067983 */ /* 0x002f280000100800 */
[----:B------:R-:W4:Y:S04]  /*89c70*/  LDL R7, [R1+0x14] ;  /* 0x0000140001077983 */ /* 0x000f280000100800 */
[----:B--2---:R-:W2:Y:S04]  /*89c80*/  LDL.LU R32, [R1+0x2000] ;  /* 0x0020000001207983 */ /* 0x004ea80000300800 */
[----:B------:R-:W2:Y:S04]  /*89c90*/  LDL.LU R33, [R1+0x2004] ;  /* 0x0020040001217983 */ /* 0x000ea80000300800 */
[----:B------:R-:W2:Y:S04]  /*89ca0*/  LDL.LU R34, [R1+0x2008] ;  /* 0x0020080001227983 */ /* 0x000ea80000300800 */
[----:B------:R-:W2:Y:S04]  /*89cb0*/  LDL.LU R35, [R1+0x200c] ;  /* 0x00200c0001237983 */ /* 0x000ea80000300800 */
[----:B------:R-:W2:Y:S04]  /*89cc0*/  LDL R4, [R1+0x18] ;  /* 0x0000180001047983 */ /* 0x000ea80000100800 */
[----:B---3--:R-:W2:Y:S04]  /*89cd0*/  LDL.LU R56, [R1+0x2020] ;  /* 0x0020200001387983 */ /* 0x008ea80000300800 */
        /* <DEDUP_REMOVED lines=35> */
[----:B----4-:R-:W-:-:S07]  /*89f10*/  IMAD.MOV.U32 R5, RZ, RZ, R0 ;  /* 0x000000ffff057224 */ /* 0x010fce00078e0000 */
[----:B--2---:R-:W-:-:S15]  /*89f20*/  HMMA.16816.F32 R56, R28, R4, R56 ;  /* 0x000000041c38723c */ /* 0x004fde0000001838 */
[----:B------:R-:W-:-:S04]  /*89f30*/  NOP ;  /* 0x0000000000007918 */ /* 0x000fc80000000000 */
[----:B------:R-:W-:Y:S04]  /*89f40*/  STL.64 [R1+0xe0], R56 ;  /* 0x0000e03801007387 */ /* 0x000fe80000100a00 */
[----:B------:R0:W-:Y:S04]  /*89f50*/  STL.64 [R1+0xe8], R58 ;  /* 0x0000e83a01007387 */ /* 0x0001e80000100a00 */
[----:B0-----:R-:W2:Y:S04]  /*89f60*/  LDL.LU.64 R58, [R1+0x8270] ;  /* 0x00827000013a7983 */ /* 0x001ea80000300a00 */
[----:B------:R-:W2:Y:S01]  /*89f70*/  LDL.LU.64 R56, [R1+0x8268] ;  /* 0x0082680001387983 */ /* 0x000ea20000300a00 */
[C---:B------:R-:W-:Y:S08]  /*89f80*/  HMMA.16816.F32 R4, R28.reuse, R6, R32 ;  /* 0x000000061c04723c */ /* 0x040ff00000001820 */
[C---:B---3--:R-:W-:Y:S08]  /*89f90*/  HMMA.16816.F32 R8, R28.reuse, R24, R8 ;  /* 0x000000181c08723c */ /* 0x048ff00000001808 */
[C---:B------:R-:W-:Y:S01]  /*89fa0*/  HMMA.16816.F32 R24, R28.reuse, R26, R16 ;  /* 0x0000001a1c18723c */ /* 0x040fe20000001810 */
        /* <DEDUP_REMOVED lines=8> */
[----:B0-----:R-:W3:Y:S04]  /*8a030*/  LDL.LU.64 R10, [R1+0x8240] ;  /* 0x00824000010a7983 */ /* 0x001ee80000300a00 */
[----:B------:R-:W3:Y:S04]  /*8a040*/  LDL.LU.64 R8, [R1+0x8238] ;  /* 0x0082380001087983 */ /* 0x000ee80000300a00 */
[----:B------:R-:W3:Y:S04]  /*8a050*/  LDL.LU.64 R18, [R1+0x8230] ;  /* 0x0082300001127983 */ /* 0x000ee80000300a00 */
        /* <DEDUP_REMOVED lines=10> */
[----:B------:R-:W2:Y:S01]  /*8a100*/  LDL.LU.64 R56, [R1+0x8208] ;  /* 0x0082080001387983 */ /* 0x000ea20000300a00 */
        /* <DEDUP_REMOVED lines=44> */
[----:B0-----:R-:W3:Y:S04]  /*8a3d0*/  LDL.LU R48, [R1+0x1ed0] ;  /* 0x001ed00001307983 */ /* 0x001ee80000300800 */
[----:B------:R-:W3:Y:S04]  /*8a3e0*/  LDL.LU R49, [R1+0x1ed4] ;  /* 0x001ed40001317983 */ /* 0x000ee80000300800 */
[----:B------:R-:W3:Y:S04]  /*8a3f0*/  LDL.LU R50, [R1+0x1ed8] ;  /* 0x001ed80001327983 */ /* 0x000ee80000300800 */
[----:B------:R-:W3:Y:S01]  /*8a400*/  LDL.LU R51, [R1+0x1edc] ;  /* 0x001edc0001337983 */ /* 0x000ee20000300800 */
[C---:B------:R-:W-:Y:S08]  /*8a410*/  HMMA.16816.F32 R8, R28.reuse, R38, R8 ;  /* 0x000000261c08723c */ /* 0x040ff00000001808 */
[C---:B----4-:R-:W-:Y:S08]  /*8a420*/  HMMA.16816.F32 R4, R28.reuse, R40, R4 ;  /* 0x000000281c04723c */ /* 0x050ff00000001804 */
[----:B---3--:R-:W-:-:S15]  /*8a430*/  HMMA.16816.F32 R48, R28, R46, R48 ;  /* 0x0000002e1c30723c */ /* 0x008fde0000001830 */
[----:B------:R-:W-:-:S04]  /*8a440*/  NOP ;  /* 0x0000000000007918 */ /* 0x000fc80000000000 */
[----:B------:R-:W-:Y:S04]  /*8a450*/  STL.64 [R1+0xd70], R48 ;  /* 0x000d703001007387 */ /* 0x000fe80000100a00 */
[----:B------:R0:W-:Y:S04]  /*8a460*/  STL.64 [R1+0xd78], R50 ;  /* 0x000d783201007387 */ /* 0x0001e80000100a00 */
[----:B------:R-:W-:Y:S04]  /*8a470*/  STL.64 [R1+0x80b0], R46 ;  /* 0x0080b02e01007387 */ /* 0x000fe80000100a00 */
[----:B--2---:R1:W-:Y:S01]  /*8a480*/  STL.64 [R1+0x80a8], R44 ;  /* 0x0080a82c01007387 */ /* 0x0043e20000100a00 */
[C---:B0-----:R-:W-:Y:S08]  /*8a490*/  HMMA.16816.F32 R48, R28.reuse, R44, R52 ;  /* 0x0000002c1c30723c */ /* 0x041ff00000001834 */
[C---:B-1----:R-:W-:Y:S11]  /*8a4a0*/  HMMA.16816.F32 R44, R28.reuse, R42, R56 ;  /* 0x0000002a1c2c723c */ /* 0x042ff60000001838 */
        /* <DEDUP_REMOVED lines=140> */
[----:B------:R-:W-:Y:S10]  /*8ad70*/  STL.64 [R1+0x8090], R6 ;  /* 0x0080900601007387 */ /* 0x000ff40000100a00 */
[----:B------:R-:W-:Y:S04]  /*8ad80*/  STL.64 [R1+0xf00], R12 ;  /* 0x000f000c01007387 */ /* 0x000fe80000100a00 */
[----:B------:R0:W-:Y:S02]  /*8ad90*/  STL.64 [R1+0xf08], R14 ;  /* 0x000f080e01007387 */ /* 0x0001e40000100a00 */
[----:B0-----:R-:W-:Y:S02]  /*8ada0*/  HMMA.16816.F32 R12, R28, R2, R56 ;  /* 0x000000021c0c723c */ /* 0x001fe40000001838 */
[----:B------:R-:W-:Y:S04]  /*8adb0*/  STL.64 [R1+0x8088], R4 ;  /* 0x0080880401007387 */ /* 0x000fe80000100a00 */
[----:B------:R-:W-:Y:S04]  /*8adc0*/  STL.64 [R1+0xf20], R8 ;  /* 0x000f200801007387 */ /* 0x000fe80000100a00 */
[----:B------:R-:W-:Y:S04]  /*8add0*/  STL.64 [R1+0xf28], R10 ;  /* 0x000f280a01007387 */ /* 0x000fe80000100a00 */
[----:B------:R-:W-:Y:S04]  /*8ade0*/  STL [R1+0x8034], R2 ;  /* 0x0080340201007387 */ /* 0x000fe80000100800 */
[----:B------:R-:W-:Y:S04]  /*8adf0*/  STL [R1+0x8030], R3 ;  /* 0x0080300301007387 */ /* 0x000fe80000100800 */
[----:B------:R0:W-:Y:S04]  /*8ae00*/  STL.64 [R1+0xf10], R12 ;  /* 0x000f100c01007387 */ /* 0x0001e80000100a00 */
[----:B------:R1:W-:Y:S04]  /*8ae10*/  STL.64 [R1+0xf18], R14 ;  /* 0x000f180e01007387 */ /* 0x0003e80000100a00 */
[----:B------:R-:W2:Y:S04]  /*8ae20*/  LDL.LU R20, [R1+0x1c60] ;  /* 0x001c600001147983 */ /* 0x000ea80000300800 */
[----:B------:R-:W2:Y:S04]  /*8ae30*/  LDL.LU R21, [R1+0x1c64] ;  /* 0x001c640001157983 */ /* 0x000ea80000300800 */
[----:B------:R-:W3:Y:S04]  /*8ae40*/  LDL.LU R22, [R1+0x1c68] ;  /* 0x001c680001167983 */ /* 0x000ee80000300800 */
[----:B------:R-:W3:Y:S04]  /*8ae50*/  LDL.LU R23, [R1+0x1c6c] ;  /* 0x001c6c0001177983 */ /* 0x000ee80000300800 */
[----:B---3--:R-:W-:Y:S04]  /*8ae60*/  STL.64 [R1+0x8110], R22 ;  /* 0x0081101601007387 */ /* 0x008fe80000100a00 */
[----:B--2---:R2:W-:Y:S04]  /*8ae70*/  STL.64 [R1+0x8108], R20 ;  /* 0x0081081401007387 */ /* 0x0045e80000100a00 */
[----:B0-----:R-:W3:Y:S04]  /*8ae80*/  LDL.LU R12, [R1+0x1c80] ;  /* 0x001c8000010c7983 */ /* 0x001ee80000300800 */
[----:B------:R-:W3:Y:S04]  /*8ae90*/  LDL.LU R13, [R1+0x1c84] ;  /* 0x001c8400010d7983 */ /* 0x000ee80000300800 */
[----:B-1----:R-:W4:Y:S04]  /*8aea0*/  LDL.LU R14, [R1+0x1c88] ;  /* 0x001c8800010e7983 */ /* 0x002f280000300800 */
[----:B------:R-:W4:Y:S01]  /*8aeb0*/  LDL.LU R15, [R1+0x1c8c] ;  /* 0x001c8c00010f7983 */ /* 0x000f220000300800 */
[----:B------:R-:W-:-:S02]  /*8aec0*/  IMAD R4, R54, 0x100, R53 ;  /* 0x0000010036047824 */ /* 0x000fc400078e0235 */
[----:B------:R-:W-:-:S03]  /*8aed0*/  IMAD R5, R52, 0x100, R51 ;  /* 0x0000010034057824 */ /* 0x000fc600078e0233 */
[----:B------:R-:W-:Y:S02]  /*8aee0*/  F2FP.F16.E5M2.UNPACK_B R30, R4 ;  /* 0x00000004ff1e723e */ /* 0x000fe400020004ff */
[----:B------:R-:W-:Y:S01]  /*8aef0*/  F2FP.F16.E5M2.UNPACK_B R29, R5 ;  /* 0x00000005ff1d723e */ /* 0x000fe200020004ff */
[----:B----4-:R-:W-:Y:S04]  /*8af00*/  STL.64 [R1+0x8120], R14 ;  /* 0x0081200e01007387 */ /* 0x010fe80000100a00 */
[----:B---3--:R0:W-:Y:S04]  /*8af10*/  STL.64 [R1+0x8118], R12 ;  /* 0x0081180c01007387 */ /* 0x0081e80000100a00 */
[----:B------:R-:W3:Y:S04]  /*8af20*/  LDL.LU R4, [R1+0x1ca0] ;  /* 0x001ca00001047983 */ /* 0x000ee80000300800 */
[----:B------:R-:W3:Y:S04]  /*8af30*/  LDL.LU R5, [R1+0x1ca4] ;  /* 0x001ca40001057983 */ /* 0x000ee80000300800 */
[----:B------:R-:W4:Y:S04]  /*8af40*/  LDL.LU R6, [R1+0x1ca8] ;  /* 0x001ca80001067983 */ /* 0x000f280000300800 */
[----:B------:R-:W4:Y:S04]  /*8af50*/  LDL.LU R7, [R1+0x1cac] ;  /* 0x001cac0001077983 */ /* 0x000f280000300800 */
[----:B----4-:R1:W-:Y:S04]  /*8af60*/  STL.64 [R1+0x8130], R6 ;  /* 0x0081300601007387 */ /* 0x0103e80000100a00 */
[----:B---3--:R-:W-:Y:S04]  /*8af70*/  STL.64 [R1+0x8128], R4 ;  /* 0x0081280401007387 */ /* 0x008fe80000100a00 */
[----:B------:R-:W3:Y:S04]  /*8af80*/  LDL.LU R40, [R1+0x1d00] ;  /* 0x001d000001287983 */ /* 0x000ee80000300800 */
[----:B------:R-:W3:Y:S04]  /*8af90*/  LDL.LU R41, [R1+0x1d04] ;  /* 0x001d040001297983 */ /* 0x000ee80000300800 */
[----:B------:R-:W4:Y:S04]  /*8afa0*/  LDL.LU R42, [R1+0x1d08] ;  /* 0x001d0800012a7983 */ /* 0x000f280000300800 */
[----:B------:R-:W4:Y:S04]  /*8afb0*/  LDL.LU R43, [R1+0x1d0c] ;  /* 0x001d0c00012b7983 */ /* 0x000f280000300800 */
[----:B----4-:R-:W-:Y:S04]  /*8afc0*/  STL.64 [R1+0x8140], R42 ;  /* 0x0081402a01007387 */ /* 0x010fe80000100a00 */
[----:B---3--:R3:W-:Y:S04]  /*8afd0*/  STL.64 [R1+0x8138], R40 ;  /* 0x0081382801007387 */ /* 0x0087e80000100a00 */
[----:B------:R-:W4:Y:S04]  /*8afe0*/  LDL R38, [R1] ;  /* 0x0000000001267983 */ /* 0x000f280000100800 */
[----:B------:R-:W4:Y:S04]  /*8aff0*/  LDL R39, [R1+0x4] ;  /* 0x0000040001277983 */ /* 0x000f280000100800 */
[----:B------:R-:W4:Y:S04]  /*8b000*/  LDL.LU R32, [R1+0x1d20] ;  /* 0x001d200001207983 */ /* 0x000f280000300800 */
[----:B------:R-:W4:Y:S04]  /*8b010*/  LDL.LU R33, [R1+0x1d24] ;  /* 0x001d240001217983 */ /* 0x000f280000300800 */
[----:B------:R-:W4:Y:S04]  /*8b020*/  LDL.LU R34, [R1+0x1d28] ;  /* 0x001d280001227983 */ /* 0x000f280000300800 */
[----:B------:R-:W4:Y:S04]  /*8b030*/  LDL.LU R35, [R1+0x1d2c] ;  /* 0x001d2c0001237983 */ /* 0x000f280000300800 */
[----:B--2---:R-:W2:Y:S04]  /*8b040*/  LDL.LU R20, [R1+0x1d30] ;  /* 0x001d300001147983 */ /* 0x004ea80000300800 */
[----:B------:R-:W2:Y:S04]  /*8b050*/  LDL.LU R21, [R1+0x1d34] ;  /* 0x001d340001157983 */ /* 0x000ea80000300800 */
[----:B------:R-:W2:Y:S04]  /*8b060*/  LDL.LU R22, [R1+0x1d38] ;  /* 0x001d380001167983 */ /* 0x000ea80000300800 */
[----:B------:R-:W2:Y:S04]  /*8b070*/  LDL.LU R23, [R1+0x1d3c] ;  /* 0x001d3c0001177983 */ /* 0x000ea80000300800 */
[----:B------:R-:W2:Y:S04]  /*8b080*/  LDL R2, [R1+0x10] ;  /* 0x0000100001027983 */ /* 0x000ea80000100800 */
[----:B------:R-:W2:Y:S04]  /*8b090*/  LDL R3, [R1+0x14] ;  /* 0x0000140001037983 */ /* 0x000ea80000100800 */
[----:B0-----:R-:W2:Y:S04]  /*8b0a0*/  LDL.LU R12, [R1+0x1d60] ;  /* 0x001d6000010c7983 */ /* 0x001ea80000300800 */
[----:B------:R-:W2:Y:S04]  /*8b0b0*/  LDL.LU R13, [R1+0x1d64] ;  /* 0x001d6400010d7983 */ /* 0x000ea80000300800 */
[----:B------:R-:W2:Y:S04]  /*8b0c0*/  LDL.LU R14, [R1+0x1d68] ;  /* 0x001d6800010e7983 */ /* 0x000ea80000300800 */
[----:B------:R-:W2:Y:S04]  /*8b0d0*/  LDL.LU R15, [R1+0x1d6c] ;  /* 0x001d6c00010f7983 */ /* 0x000ea80000300800 */
[----:B-1----:R-:W4:Y:S04]  /*8b0e0*/  LDL R6, [R1+0x18] ;  /* 0x0000180001067983 */ /* 0x002f280000100800 */
[----:B------:R-:W4:Y:S04]  /*8b0f0*/  LDL R7, [R1+0x1c] ;  /* 0x00001c0001077983 */ /* 0x000f280000100800 */
[----:B---3--:R-:W4:Y:S04]  /*8b100*/  LDL.LU R40, [R1+0x1d70] ;  /* 0x001d700001287983 */ /* 0x008f280000300800 */
[----:B------:R-:W4:Y:S04]  /*8b110*/  LDL.LU R41, [R1+0x1d74] ;  /* 0x001d740001297983 */ /* 0x000f280000300800 */
[----:B------:R-:W4:Y:S04]  /*8b120*/  LDL.LU R42, [R1+0x1d78] ;  /* 0x001d7800012a7983 */ /* 0x000f280000300800 */
[----:B------:R-:W4:Y:S04]  /*8b130*/  LDL.LU R43, [R1+0x1d7c] ;  /* 0x001d7c00012b7983 */ /* 0x000f280000300800 */
[----:B------:R-:W3:Y:S04]  /*8b140*/  LDL.64 R36, [R1+0x8] ;  /* 0x0000080001247983 */ /* 0x000ee80000100a00 */
[----:B------:R-:W3:Y:S04]  /*8b150*/  LDL.LU R56, [R1+0x1d10] ;  /* 0x001d100001387983 */ /* 0x000ee80000300800 */
[----:B------:R-:W3:Y:S04]  /*8b160*/  LDL.LU R57, [R1+0x1d14] ;  /* 0x001d140001397983 */ /* 0x000ee80000300800 */
[----:B------:R-:W3:Y:S04]  /*8b170*/  LDL.LU R58, [R1+0x1d18] ;  /* 0x001d1800013a7983 */ /* 0x000ee80000300800 */
[----:B------:R-:W3:Y:S01]  /*8b180*/  LDL.LU R59, [R1+0x1d1c] ;  /* 0x001d1c00013b7983 */ /* 0x000ee20000300800 */
[----:B------:R-:W-:-:S02]  /*8b190*/  IMAD R8, R50, 0x100, R49 ;  /* 0x0000010032087824 */ /* 0x000fc400078e0231 */
[----:B------:R-:W-:Y:S01]  /*8b1a0*/  IMAD R0, R0, 0x100, R55 ;  /* 0x0000010000007824 */ /* 0x000fe200078e0237 */
[----:B------:R-:W3:Y:S04]  /*8b1b0*/  LDL.LU R52, [R1+0x1cf0] ;  /* 0x001cf00001347983 */ /* 0x000ee80000300800 */
[----:B------:R-:W3:Y:S04]  /*8b1c0*/  LDL.LU R53, [R1+0x1cf4] ;  /* 0x001cf40001357983 */ /* 0x000ee80000300800 */
[----:B------:R-:W3:Y:S01]  /*8b1d0*/  LDL.LU R54, [R1+0x1cf8] ;  /* 0x001cf80001367983 */ /* 0x000ee20000300800 */
[----:B------:R-:W-:-:S02]  /*8b1e0*/  F2FP.F16.E5M2.UNPACK_B R28, R8 ;  /* 0x00000008ff1c723e */ /* 0x000fc400020004ff */
[----:B------:R-:W-:Y:S01]  /*8b1f0*/  F2FP.F16.E5M2.UNPACK_B R31, R0 ;  /* 0x00000000ff1f723e */ /* 0x000fe200020004ff */
        /* <DEDUP_REMOVED lines=23> */
[----:B---3--:R-:W-:Y:S01]  /*8b370*/  HMMA.16816.F32 R20, R28, R36, R20 ;  /* 0x000000241c14723c */ /* 0x008fe20000001814 */
[----:B------:R-:W2:Y:S01]  /*8b380*/  LDL.LU.64 R42, [R1+0x8140] ;  /* 0x00814000012a7983 */ /* 0x000ea20000300a00 */
[----:B------:R-:W-:-:S06]  /*8b390*/  IMAD.MOV.U32 R2, RZ, RZ, R37 ;  /* 0x000000ffff027224 */ /* 0x000fcc00078e0025 */
[C---:B------:R-:W-:Y:S01]  /*8b3a0*/  HMMA.16816.F32 R36, R28.reuse, R38, R32 ;  /* 0x000000261c24723c */ /* 0x040fe20000001820 */
[----:B------:R-:W2:Y:S07]  /*8b3b0*/  LDL.LU.64 R40, [R1+0x8138] ;  /* 0x0081380001287983 */ /* 0x000eae0000300a00 */
[C---:B------:R-:W-:Y:S01]  /*8b3c0*/  HMMA.16816.F32 R56, R28.reuse, R60, R56 ;  /* 0x0000003c1c38723c */ /* 0x040fe20000001838 */
        /* <DEDUP_REMOVED lines=64> */
[C---:B---3--:R-:W-:Y:S08]  /*8b7d0*/  HMMA.16816.F32 R4, R28.reuse, R44, R8 ;  /* 0x0000002c1c04723c */ /* 0x048ff00000001808 */
[C---:B------:R-:W-:Y:S01]  /*8b7e0*/  HMMA.16816.F32 R8, R28.reuse, R42, R12 ;  /* 0x0000002a1c08723c */ /* 0x040fe2000000180c */
        /* <DEDUP_REMOVED lines=39> */
[----:B-1----:R-:W3:Y:S04]  /*8ba60*/  LDL.LU R6, [R1+0x1c48] ;  /* 0x001c480001067983 */ /* 0x002ee80000300800 */
        /* <DEDUP_REMOVED lines=86> */
[C---:B----4-:R-:W-:Y:S02]  /*8bfd0*/  HMMA.16816.F32 R20, R28.reuse, R16, R24 ;  /* 0x000000101c14723c */ /* 0x050fe40000001818 */
[----:B------:R-:W-:Y:S04]  /*8bfe0*/  STL.64 [R1+0x7f80], R18 ;  /* 0x007f801201007387 */ /* 0x000fe80000100a00 */
[----:B------:R3:W-:Y:S02]  /*8bff0*/  STL.64 [R1+0x7f78], R16 ;  /* 0x007f781001007387 */ /* 0x0007e40000100a00 */
[C---:B---3--:R-:W-:Y:S11]  /*8c000*/  HMMA.16816.F32 R16, R28.reuse, R12, R36 ;  /* 0x0000000c1c10723c */ /* 0x048ff60000001824 */
[----:B------:R-:W-:Y:S04]  /*8c010*/  STL.64 [R1+0x1d20], R20 ;  /* 0x001d201401007387 */ /* 0x000fe80000100a00 */
[----:B------:R0:W-:Y:S02]  /*8c020*/  STL.64 [R1+0x1d28], R22 ;  /* 0x001d281601007387 */ /* 0x0001e40000100a00 */
[----:B0-----:R-:W-:Y:S02]  /*8c030*/  HMMA.16816.F32 R20, R28, R14, R32 ;  /* 0x0000000e1c14723c */ /* 0x001fe40000001820 */
[----:B------:R-:W-:-:S15]  /*8c040*/  STL.64 [R1+0x7fa0], R14 ;  /* 0x007fa00e01007387 */ /* 0x000fde0000100a00 */
[----:B------:R-:W-:Y:S02]  /*8c050*/  NOP ;  /* 0x0000000000007918 */ /* 0x000fe40000000000 */
        /* <DEDUP_REMOVED lines=15> */
[----:B------:R0:W-:Y:S02]  /*8c150*/  STL [R1+0x7f30], R5 ;  /* 0x007f300501007387 */ /* 0x0001e40000100800 */
[----:B0-----:R-:W-:-:S15]  /*8c160*/  IMAD R5, R0, 0x100, R3 ;  /* 0x0000010000057824 */ /* 0x001fde00078e0203 */
[----:B------:R-:W-:Y:S01]  /*8c170*/  NOP ;  /* 0x0000000000007918 */ /* 0x000fe20000000000 */
[----:B------:R-:W-:Y:S04]  /*8c180*/  STL.64 [R1+0x1cd0], R12 ;  /* 0x001cd00c01007387 */ /* 0x000fe80000100a00 */
[----:B------:R-:W-:Y:S04]  /*8c190*/  STL.64 [R1+0x1cd8], R14 ;  /* 0x001cd80e01007387 */ /* 0x000fe80000100a00 */
[----:B------:R-:W-:Y:S04]  /*8c1a0*/  STL.64 [R1+0x1cc0], R8 ;  /* 0x001cc00801007387 */ /* 0x000fe80000100a00 */
[----:B------:R-:W-:Y:S04]  /*8c1b0*/  STL.64 [R1+0x1cc8], R10 ;  /* 0x001cc80a01007387 */ /* 0x000fe80000100a00 */
[----:B------:R-:W-:Y:S04]  /*8c1c0*/  STL.64 [R1+0x8028], R6 ;  /* 0x0080280601007387 */ /* 0x000fe80000100a00 */
[----:B------:R0:W-:Y:S04]  /*8c1d0*/  STL.64 [R1+0x8020], R4 ;  /* 0x0080200401007387 */ /* 0x0001e80000100a00 */
        /* <DEDUP_REMOVED lines=27> */
[----:B------:R-:W3:Y:S04]  /*8c390*/  LDL.64 R56, [R1+0x10] ;  /* 0x0000100001387983 */ /* 0x000ee80000100a00 */
[----:B------:R-:W3:Y:S04]  /*8c3a0*/  LDL.64 R10, [R1] ;  /* 0x00000000010a7983 */ /* 0x000ee80000100a00 */
[----:B------:R-:W3:Y:S04]  /*8c3b0*/  LDL.LU R12, [R1+0x1b10] ;  /* 0x001b1000010c7983 */ /* 0x000ee80000300800 */
[----:B------:R-:W3:Y:S04]  /*8c3c0*/  LDL.LU R13, [R1+0x1b14] ;  /* 0x001b1400010d7983 */ /* 0x000ee80000300800 */
[----:B------:R-:W3:Y:S01]  /*8c3d0*/  LDL.LU R14, [R1+0x1b18] ;  /* 0x001b1800010e7983 */ /* 0x000ee20000300800 */
[----:B------:R-:W-:-:S02]  /*8c3e0*/  IMAD R60, R60, 0x100, R58 ;  /* 0x000001003c3c7824 */ /* 0x000fc400078e023a */
[----:B------:R-:W-:Y:S01]  /*8c3f0*/  IMAD R61, R61, 0x100, R59 ;  /* 0x000001003d3d7824 */ /* 0x000fe200078e023b */
[----:B------:R-:W3:Y:S04]  /*8c400*/  LDL.LU R15, [R1+0x1b1c] ;  /* 0x001b1c00010f7983 */ /* 0x000ee80000300800 */
[----:B------:R-:W3:Y:S01]  /*8c410*/  LDL R58, [R1+0x8] ;  /* 0x00000800013a7983 */ /* 0x000ee20000100800 */
        /* <DEDUP_REMOVED lines=18> */
[----:B--2---:R-:W-:-:S03]  /*8c540*/  IMAD R0, R0, 0x100, R3 ;  /* 0x0000010000007824 */ /* 0x004fc600078e0203 */
[----:B------:R-:W3:Y:S02]  /*8c550*/  LDL.LU R3, [R1+0x8030] ;  /* 0x0080300001037983 */ /* 0x000ee40000300800 */
[----:B---3--:R-:W-:Y:S02]  /*8c560*/  HMMA.16816.F32 R28, R28, R2, R4 ;  /* 0x000000021c1c723c */ /* 0x008fe40000001804 */
[----:B------:R-:W2:Y:S04]  /*8c570*/  LDL.LU.64 R6, [R1+0x8028] ;  /* 0x0080280001067983 */ /* 0x000ea80000300a00 */
[----:B------:R-:W3:Y:S04]  /*8c580*/  LDL.LU.64 R4, [R1+0x8020] ;  /* 0x0080200001047983 */ /* 0x000ee80000300a00 */
[----:B------:R-:W-:Y:S04]  /*8c590*/  STL [R1+0x7f04], R2 ;  /* 0x007f040201007387 */ /* 0x000fe80000100800 */
[----:B------:R-:W-:Y:S05]  /*8c5a0*/  STL [R1+0x7f00], R3 ;  /* 0x007f000301007387 */ /* 0x000fea0000100800 */
[----:B------:R0:W-:Y:S04]  /*8c5b0*/  STL.64 [R1+0xf40], R28 ;  /* 0x000f401c01007387 */ /* 0x0001e80000100a00 */
[----:B------:R1:W-:Y:S01]  /*8c5c0*/  STL.64 [R1+0xf48], R30 ;  /* 0x000f481e01007387 */ /* 0x0003e20000100a00 */
[----:B0-----:R-:W-:-:S02]  /*8c5d0*/  F2FP.F16.E5M2.UNPACK_B R28, R60 ;  /* 0x0000003cff1c723e */ /* 0x001fc400020004ff */
[----:B------:R-:W-:Y:S02]  /*8c5e0*/  F2FP.F16.E5M2.UNPACK_B R29, R61 ;  /* 0x0000003dff1d723e */ /* 0x000fe400020004ff */
[----:B-1----:R-:W-:Y:S01]  /*8c5f0*/  F2FP.F16.E5M2.UNPACK_B R31, R0 ;  /* 0x00000000ff1f723e */ /* 0x002fe200020004ff */
[----:B------:R-:W2:Y:S04]  /*8c600*/  LDL.LU R60, [R1+0x801c] ;  /* 0x00801c00013c7983 */ /* 0x000ea80000300800 */
[----:B------:R-:W2:Y:S01]  /*8c610*/  LDL.LU R61, [R1+0x8018] ;  /* 0x00801800013d7983 */ /* 0x000ea20000300800 */
[----:B---3--:R-:W-:-:S07]  /*8c620*/  F2FP.F16.E5M2.UNPACK_B R30, R5 ;  /* 0x00000005ff1e723e */ /* 0x008fce00020004ff */
[C---:B------:R-:W-:Y:S08]  /*8c630*/  HMMA.16816.F32 R44, R28.reuse, R8, R44 ;  /* 0x000000081c2c723c */ /* 0x040ff0000000182c */
[----:B------:R-:W-:Y:S01]  /*8c640*/  HMMA.16816.F32 R48, R28, R56, R48 ;  /* 0x000000381c30723c */ /* 0x000fe20000001830 */
[----:B------:R-:W-:-:S10]  /*8c650*/  IMAD.MOV.U32 R5, RZ, RZ, R56 ;  /* 0x000000ffff057224 */ /* 0x000fd400078e0038 */
[----:B------:R-:W-:Y:S04]  /*8c660*/  STL.64 [R1+0x1cb0], R44 ;  /* 0x001cb02c01007387 */ /* 0x000fe80000100a00 */
[----:B------:R0:W-:Y:S04]  /*8c670*/  STL.64 [R1+0x1cb8], R46 ;  /* 0x001cb82e01007387 */ /* 0x0001e80000100a00 */
[----:B0-----:R-:W3:Y:S04]  /*8c680*/  LDL.LU.64 R46, [R1+0x8010] ;  /* 0x00801000012e7983 */ /* 0x001ee80000300a00 */
[----:B------:R-:W3:Y:S04]  /*8c690*/  LDL.LU.64 R44, [R1+0x8008] ;  /* 0x00800800012c7983 */ /* 0x000ee80000300a00 */
[----:B------:R-:W-:Y:S04]  /*8c6a0*/  STL.64 [R1+0x1ca0], R48 ;  /* 0x001ca03001007387 */ /* 0x000fe80000100a00 */
[----:B------:R0:W-:Y:S04]  /*8c6b0*/  STL.64 [R1+0x1ca8], R50 ;  /* 0x001ca83201007387 */ /* 0x0001e80000100a00 */
[----:B0-----:R-:W3:Y:S04]  /*8c6c0*/  LDL.LU.64 R50, [R1+0x8000] ;  /* 0x0080000001327983 */ /* 0x001ee80000300a00 */
[----:B------:R-:W3:Y:S04]  /*8c6d0*/  LDL.LU.64 R48, [R1+0x7ff8] ;  /* 0x007ff80001307983 */ /* 0x000ee80000300a00 */
[----:B--2---:R-:W-:Y:S04]  /*8c6e0*/  STL.64 [R1+0x7f40], R6 ;  /* 0x007f400601007387 */ /* 0x004fe80000100a00 */
[----:B------:R0:W-:Y:S04]  /*8c6f0*/  STL.64 [R1+0x7f38], R4 ;  /* 0x007f380401007387 */ /* 0x0001e80000100a00 */
[----:B0-----:R-:W2:Y:S04]  /*8c700*/  LDL.LU R4, [R1+0x1b20] ;  /* 0x001b200001047983 */ /* 0x001ea80000300800 */
[----:B------:R-:W2:Y:S04]  /*8c710*/  LDL.LU R5, [R1+0x1b24] ;  /* 0x001b240001057983 */ /* 0x000ea80000300800 */
[----:B------:R-:W2:Y:S04]  /*8c720*/  LDL.LU R6, [R1+0x1b28] ;  /* 0x001b280001067983 */ /* 0x000ea80000300800 */
[----:B------:R-:W2:Y:S01]  /*8c730*/  LDL.LU R7, [R1+0x1b2c] ;  /* 0x001b2c0001077983 */ /* 0x000ea20000300800 */
[----:B------:R-:W-:Y:S03]  /*8c740*/  HMMA.16816.F32 R56, R28, R58, R52 ;  /* 0x0000003a1c38723c */ /* 0x000fe60000001834 */
[----:B------:R-:W3:Y:S04]  /*8c750*/  LDL.LU.64 R54, [R1+0x7ff0] ;  /* 0x007ff00001367983 */ /* 0x000ee80000300a00 */
[----:B------:R-:W3:-:S12]  /*8c760*/  LDL.LU.64 R52, [R1+0x7fe8] ;  /* 0x007fe80001347983 */ /* 0x000ed80000300a00 */
[----:B------:R-:W-:Y:S04]  /*8c770*/  STL.64 [R1+0x1c90], R56 ;  /* 0x001c903801007387 */ /* 0x000fe80000100a00 */
[----:B------:R0:W-:Y:S04]  /*8c780*/  STL.64 [R1+0x1c98], R58 ;  /* 0x001c983a01007387 */ /* 0x0001e80000100a00 */
[----:B0-----:R-:W4:Y:S04]  /*8c790*/  LDL.LU.64 R58, [R1+0x7fe0] ;  /* 0x007fe000013a7983 */ /* 0x001f280000300a00 */
[----:B------:R-:W3:Y:S01]  /*8c7a0*/  LDL.LU.64 R56, [R1+0x7fd8] ;  /* 0x007fd80001387983 */ /* 0x000ee20000300a00 */
[----:B------:R-:W-:-:S02]  /*8c7b0*/  IMAD.MOV.U32 R2, RZ, RZ, R8 ;  /* 0x000000ffff027224 */ /* 0x000fc400078e0008 */
[----:B------:R-:W-:Y:S02]  /*8c7c0*/  IMAD.MOV.U32 R0, RZ, RZ, R9 ;  /* 0x000000ffff007224 */ /* 0x000fe400078e0009 */
[----:B------:R-:W-:Y:S01]  /*8c7d0*/  IMAD.MOV.U32 R3, RZ, RZ, R11 ;  /* 0x000000ffff037224 */ /* 0x000fe200078e000b */
[----:B--2---:R-:W-:-:S15]  /*8c7e0*/  HMMA.16816.F32 R4, R28, R10, R4 ;  /* 0x0000000a1c04723c */ /* 0x004fde0000001804 */
[----:B------:R-:W-:-:S04]  /*8c7f0*/  NOP ;  /* 0x0000000000007918 */ /* 0x000fc80000000000 */
[----:B------:R0:W-:Y:S02]  /*8c800*/  STL.64 [R1+0x1c80], R4 ;  /* 0x001c800401007387 */ /* 0x0001e40000100a00 */
[----:B0-----:R-:W-:Y:S02]  /*8c810*/  IMAD.MOV.U32 R4, RZ, RZ, R10 ;  /* 0x000000ffff047224 */ /* 0x001fe400078e000a */
[C---:B------:R-:W-:Y:S01]  /*8c820*/  HMMA.16816.F32 R8, R28.reuse, R60, R12 ;  /* 0x0000003c1c08723c */ /* 0x040fe2000000180c */
[----:B------:R-:W-:Y:S04]  /*8c830*/  STL.64 [R1+0x1c88], R6 ;  /* 0x001c880601007387 */ /* 0x000fe80000100a00 */
[----:B------:R-:W-:Y:S03]  /*8c840*/  STL [R1+0x7f08], R61 ;  /* 0x007f083d01007387 */ /* 0x000fe60000100800 */
[C---:B----4-:R-:W-:Y:S11]  /*8c850*/  HMMA.16816.F32 R12, R28.reuse, R58, R16 ;  /* 0x0000003a1c0c723c */ /* 0x050ff60000001810 */
[----:B------:R-:W-:Y:S04]  /*8c860*/  STL.64 [R1+0x1c70], R8 ;  /* 0x001c700801007387 */ /* 0x000fe80000100a00 */
[----:B------:R3:W-:Y:S02]  /*8c870*/  STL.64 [R1+0x1c78], R10 ;  /* 0x001c780a01007387 */ /* 0x0007e40000100a00 */
[C---:B---3--:R-:W-:Y:S02]  /*8c880*/  HMMA.16816.F32 R8, R28.reuse, R56, R20 ;  /* 0x000000381c08723c */ /* 0x048fe40000001814 */
[----:B------:R-:W-:Y:S04]  /*8c890*/  STL.64 [R1+0x7ed8], R58 ;  /* 0x007ed83a01007387 */ /* 0x000fe80000100a00 */
[----:B------:R-:W-:Y:S04]  /*8c8a0*/  STL.64 [R1+0x1c60], R12 ;  /* 0x001c600c01007387 */ /* 0x000fe80000100a00 */
[----:B------:R0:W-:Y:S04]  /*8c8b0*/  STL.64 [R1+0x1c68], R14 ;  /* 0x001c680e01007387 */ /* 0x0001e80000100a00 */
[----:B------:R-:W-:Y:S01]  /*8c8c0*/  STL.64 [R1+0x7ed0], R56 ;  /* 0x007ed03801007387 */ /* 0x000fe20000100a00 */
[C---:B0-----:R-:W-:Y:S04]  /*8c8d0*/  HMMA.16816.F32 R12, R28.reuse, R54, R24 ;  /* 0x000000361c0c723c */ /* 0x041fe80000001818 */
[----:B------:R-:W-:Y:S04]  /*8c8e0*/  STL.64 [R1+0x1c50], R8 ;  /* 0x001c500801007387 */ /* 0x000fe80000100a00 */
[----:B------:R0:W-:Y:S02]  /*8c8f0*/  STL.64 [R1+0x1c58], R10 ;  /* 0x001c580a01007387 */ /* 0x0001e40000100a00 */
[C---:B0-----:R-:W-:Y:S02]  /*8c900*/  HMMA.16816.F32 R8, R28.reuse, R52, R32 ;  /* 0x000000341c08723c */ /* 0x041fe40000001820 */
[----:B------:R-:W-:Y:S07]  /*8c910*/  STL.64 [R1+0x7ee8], R54 ;  /* 0x007ee83601007387 */ /* 0x000fee0000100a00 */
[----:B------:R-:W-:Y:S04]  /*8c920*/  STL.64 [R1+0x1c40], R12 ;  /* 0x001c400c01007387 */ /* 0x000fe80000100a00 */
[----:B------:R0:W-:Y:S04]  /*8c930*/  STL.64 [R1+0x1c48], R14 ;  /* 0x001c480e01007387 */ /* 0x0001e80000100a00 */
[----:B------:R-:W-:Y:S01]  /*8c940*/  STL.64 [R1+0x7ee0], R52 ;  /* 0x007ee03401007387 */ /* 0x000fe20000100a00 */
[C---:B0-----:R-:W-:Y:S03]  /*8c950*/  HMMA.16816.F32 R12, R28.reuse, R50, R36 ;  /* 0x000000321c0c723c */ /* 0x041fe60000001824 */
[----:B------:R-:W-:Y:S04]  /*8c960*/  STL.64 [R1+0x1c30], R8 ;  /* 0x001c300801007387 */ /* 0x000fe80000100a00 */
[----:B------:R0:W-:Y:S04]  /*8c970*/  STL.64 [R1+0x1c38], R10 ;  /* 0x001c380a01007387 */ /* 0x0001e80000100a00 */
[----:B------:R-:W2:Y:S01]  /*8c980*/  LDL.LU R56, [R1+0x19a0] ;  /* 0x0019a00001387983 */ /* 0x000ea20000300800 */
[C---:B0-----:R-:W-:Y:S07]  /*8c990*/  HMMA.16816.F32 R8, R28.reuse, R48, R40 ;  /* 0x000000301c08723c */ /* 0x041fee0000001828 */
[----:B------:R-:W-:Y:S04]  /*8c9a0*/  STL.64 [R1+0x1c20], R12 ;  /* 0x001c200c01007387 */ /* 0x000fe80000100a00 */
[----:B------:R-:W-:Y:S08]  /*8c9b0*/  STL.64 [R1+0x1c28], R14 ;  /* 0x001c280e01007387 */ /* 0x000ff00000100a00 */
        /* <DEDUP_REMOVED lines=25> */
[----:B0-----:R-:W3:Y:S04]  /*8cb50*/  LDL.LU R8, [R1+0x1a80] ;  /* 0x001a800001087983 */ /* 0x001ee80000300800 */
[----:B------:R-:W3:Y:S04]  /*8cb60*/  LDL.LU R9, [R1+0x1a84] ;  /* 0x001a840001097983 */ /* 0x000ee80000300800 */
        /* <DEDUP_REMOVED lines=29> */
[----:B------:R1:W-:Y:S04]  /*8cd40*/  STL.64 [R1+0x1bf8], R22 ;  /* 0x001bf81601007387 */ /* 0x0003e80000100a00 */
[----:B0-----:R-:W4:Y:S04]  /*8cd50*/  LDL.LU R20, [R1+0x1a20] ;  /* 0x001a200001147983 */ /* 0x001f280000300800 */
[----:B------:R-:W4:Y:S04]  /*8cd60*/  LDL.LU R21, [R1+0x1a24] ;  /* 0x001a240001157983 */ /* 0x000f280000300800 */
[----:B-1----:R-:W4:Y:S04]  /*8cd70*/  LDL.LU R22, [R1+0x1a28] ;  /* 0x001a280001167983 */ /* 0x002f280000300800 */
        /* <DEDUP_REMOVED lines=51> */
[----:B0-----:R-:W2:Y:S04]  /*8d0b0*/  LDL.LU R32, [R1+0x1a10] ;  /* 0x001a100001207983 */ /* 0x001ea80000300800 */
[----:B------:R-:W2:Y:S04]  /*8d0c0*/  LDL.LU R33, [R1+0x1a14] ;  /* 0x001a140001217983 */ /* 0x000ea80000300800 */
[----:B------:R-:W2:Y:S04]  /*8d0d0*/  LDL.LU R34, [R1+0x1a18] ;  /* 0x001a180001227983 */ /* 0x000ea80000300800 */
[----:B------:R-:W2:Y:S01]  /*8d0e0*/  LDL.LU R35, [R1+0x1a1c] ;  /* 0x001a1c0001237983 */ /* 0x000ea20000300800 */
        /* <DEDUP_REMOVED lines=26> */
[----:B------:R1:W-:Y:S04]  /*8d290*/  STL.64 [R1+0x1b38], R22 ;  /* 0x001b381601007387 */ /* 0x0003e80000100a00 */
[----:B------:R-:W2:Y:S01]  /*8d2a0*/  LDL.LU R44, [R1+0x18c0] ;  /* 0x0018c000012c7983 */ /* 0x000ea20000300800 */
[C---:B0-----:R-:W-:Y:S08]  /*8d2b0*/  HMMA.16816.F32 R16, R28.reuse, R12, R56 ;  /* 0x0000000c1c10723c */ /* 0x041ff00000001838 */
[----:B-1----:R-:W-:-:S15]  /*8d2c0*/  HMMA.16816.F32 R20, R28, R14, R52 ;  /* 0x0000000e1c14723c */ /* 0x002fde0000001834 */
[----:B------:R-:W-:-:S04]  /*8d2d0*/  NOP ;  /* 0x0000000000007918 */ /* 0x000fc80000000000 */
[----:B------:R-:W-:Y:S04]  /*8d2e0*/  STL.64 [R1+0x1b20], R20 ;  /* 0x001b201401007387 */ /* 0x000fe80000100a00 */
[----:B------:R0:W-:Y:S04]  /*8d2f0*/  STL.64 [R1+0x1b28], R22 ;  /* 0x001b281601007387 */ /* 0x0001e80000100a00 */
[----:B------:R1:W-:Y:S04]  /*8d300*/  STL.64 [R1+0x1b10], R16 ;  /* 0x001b101001007387 */ /* 0x0003e80000100a00 */
[----:B------:R3:W-:Y:S04]  /*8d310*/  STL.64 [R1+0x1b18], R18 ;  /* 0x001b181201007387 */ /* 0x0007e80000100a00 */
[----:B------:R-:W2:Y:S04]  /*8d320*/  LDL.LU R45, [R1+0x18c4] ;  /* 0x0018c400012d7983 */ /* 0x000ea80000300800 */
[----:B------:R-:W4:Y:S04]  /*8d330*/  LDL.LU R46, [R1+0x18c8] ;  /* 0x0018c800012e7983 */ /* 0x000f280000300800 */
[----:B------:R-:W4:Y:S04]  /*8d340*/  LDL.LU R47, [R1+0x18cc] ;  /* 0x0018cc00012f7983 */ /* 0x000f280000300800 */
[----:B----4-:R-:W-:Y:S04]  /*8d350*/  STL.64 [R1+0x7f18], R46 ;  /* 0x007f182e01007387 */ /* 0x010fe80000100a00 */
[----:B--2---:R-:W-:Y:S04]  /*8d360*/  STL.64 [R1+0x7f10], R44 ;  /* 0x007f102c01007387 */ /* 0x004fe80000100a00 */
[----:B------:R-:W2:Y:S04]  /*8d370*/  LDL.LU R36, [R1+0x18e0] ;  /* 0x0018e00001247983 */ /* 0x000ea80000300800 */
        /* <DEDUP_REMOVED lines=8> */
[----:B------:R-:W4:Y:S01]  /*8d400*/  LDL.LU R27, [R1+0x190c] ;  /* 0x00190c00011b7983 */ /* 0x000f220000300800 */
[----:B0-----:R-:W-:-:S03]  /*8d410*/  IMAD.MOV.U32 R22, RZ, RZ, R4 ;  /* 0x000000ffff167224 */ /* 0x001fc600078e0004 */
[----:B----4-:R-:W-:Y:S04]  /*8d420*/  STL.64 [R1+0x7f50], R26 ;  /* 0x007f501a01007387 */ /* 0x010fe80000100a00 */
[----:B--2---:R0:W-:Y:S04]  /*8d430*/  STL.64 [R1+0x7f48], R24 ;  /* 0x007f481801007387 */ /* 0x0041e80000100a00 */
[----:B------:R-:W2:Y:S04]  /*8d440*/  LDL.64 R20, [R1+0x8] ;  /* 0x0000080001147983 */ /* 0x000ea80000100a00 */
[----:B-1----:R-:W4:Y:S04]  /*8d450*/  LDL.LU R16, [R1+0x1910] ;  /* 0x0019100001107983 */ /* 0x002f280000300800 */
        /* <DEDUP_REMOVED lines=31> */
[----:B------:R-:W4:Y:S04]  /*8d650*/  LDL.LU R2, [R1+0x3300] ;  /* 0x0033000001027983 */ /* 0x000f280000300800 */
        /* <DEDUP_REMOVED lines=29> */
[----:B------:R3:W-:Y:S02]  /*8d830*/  STL.64 [R1+0x7e38], R10 ;  /* 0x007e380a01007387 */ /* 0x0007e40000100a00 */
[----:B---3--:R-:W-:-:S02]  /*8d840*/  IMAD.MOV.U32 R10, RZ, RZ, R5 ;  /* 0x000000ffff0a7224 */ /* 0x008fc400078e0005 */
[----:B------:R-:W3:Y:S04]  /*8d850*/  LDL.LU R5, [R1+0x7f30] ;  /* 0x007f300001057983 */ /* 0x000ee80000300800 */
[----:B------:R-:W2:Y:S04]  /*8d860*/  LDL R11, [R1+0x14] ;  /* 0x00001400010b7983 */ /* 0x000ea80000100800 */
[----:B------:R0:W-:Y:S04]  /*8d870*/  STL.64 [R1+0x7e30], R8 ;  /* 0x007e300801007387 */ /* 0x0001e80000100a00 */
[----:B0-----:R-:W2:Y:S04]  /*8d880*/  LDL.LU R9, [R1+0x32fc] ;  /* 0x0032fc0001097983 */ /* 0x001ea80000300800 */
[----:B------:R-:W2:Y:S01]  /*8d890*/  LDL.LU R8, [R1+0x3304] ;  /* 0x0033040001087983 */ /* 0x000ea20000300800 */
[----:B----4-:R-:W-:Y:S01]  /*8d8a0*/  HMMA.16816.F32 R36, R28, R6, R36 ;  /* 0x000000061c24723c */ /* 0x010fe20000001824 */
[----:B------:R-:W-:-:S15]  /*8d8b0*/  IMAD R56, R56, 0x100, R61 ;  /* 0x0000010038387824 */ /* 0x000fde00078e023d */
[----:B------:R-:W-:-:S03]  /*8d8c0*/  NOP ;  /* 0x0000000000007918 */ /* 0x000fc60000000000 */
[----:B------:R-:W-:Y:S04]  /*8d8d0*/  STL.64 [R1+0x1ae0], R36 ;  /* 0x001ae02401007387 */ /* 0x000fe80000100a00 */
[----:B------:R0:W-:Y:S04]  /*8d8e0*/  STL.64 [R1+0x1ae8], R38 ;  /* 0x001ae82601007387 */ /* 0x0001e80000100a00 */
[----:B0-----:R-:W4:Y:S04]  /*8d8f0*/  LDL.LU.64 R38, [R1+0x7f28] ;  /* 0x007f280001267983 */ /* 0x001f280000300a00 */
[----:B------:R-:W4:Y:S01]  /*8d900*/  LDL.LU.64 R36, [R1+0x7f20] ;  /* 0x007f200001247983 */ /* 0x000f220000300a00 */
[----:B---3--:R-:W-:-:S15]  /*8d910*/  HMMA.16816.F32 R44, R28, R4, R44 ;  /* 0x000000041c2c723c */ /* 0x008fde000000182c */
[----:B------:R-:W-:-:S04]  /*8d920*/  NOP ;  /* 0x0000000000007918 */ /* 0x000fc80000000000 */
[----:B------:R-:W-:Y:S04]  /*8d930*/  STL.64 [R1+0x1ad0], R44 ;  /* 0x001ad02c01007387 */ /* 0x000fe80000100a00 */
[----:B------:R0:W-:Y:S01]  /*8d940*/  STL.64 [R1+0x1ad8], R46 ;  /* 0x001ad82e01007387 */ /* 0x0001e20000100a00 */
[----:B--2---:R-:W-:Y:S02]  /*8d950*/  IMAD R9, R9, 0x100, R2 ;  /* 0x0000010009097824 */ /* 0x004fe400078e0202 */
[----:B------:R-:W-:Y:S01]  /*8d960*/  IMAD R8, R8, 0x100, R3 ;  /* 0x0000010008087824 */ /* 0x000fe200078e0203 */
[----:B0-----:R-:W2:Y:S04]  /*8d970*/  LDL.LU.64 R46, [R1+0x7f18] ;  /* 0x007f1800012e7983 */ /* 0x001ea80000300a00 */
[----:B------:R-:W2:Y:S04]  /*8d980*/  LDL.LU.64 R44, [R1+0x7f10] ;  /* 0x007f1000012c7983 */ /* 0x000ea80000300a00 */
[----:B------:R-:W-:Y:S04]  /*8d990*/  STL.64 [R1+0x7e18], R6 ;  /* 0x007e180601007387 */ /* 0x000fe80000100a00 */
[----:B------:R0:W-:Y:S04]  /*8d9a0*/  STL.64 [R1+0x7e10], R4 ;  /* 0x007e100401007387 */ /* 0x0001e80000100a00 */
[----:B0-----:R-:W3:Y:S04]  /*8d9b0*/  LDL.LU R4, [R1+0x1930] ;  /* 0x0019300001047983 */ /* 0x001ee80000300800 */
[----:B------:R-:W3:Y:S04]  /*8d9c0*/  LDL.LU R5, [R1+0x1934] ;  /* 0x0019340001057983 */ /* 0x000ee80000300800 */
[----:B------:R-:W3:Y:S04]  /*8d9d0*/  LDL.LU R6, [R1+0x1938] ;  /* 0x0019380001067983 */ /* 0x000ee80000300800 */
[----:B------:R-:W3:Y:S04]  /*8d9e0*/  LDL.LU R7, [R1+0x193c] ;  /* 0x00193c0001077983 */ /* 0x000ee80000300800 */
[----:B------:R-:W2:Y:S04]  /*8d9f0*/  LDL.LU R61, [R1+0x7f08] ;  /* 0x007f0800013d7983 */ /* 0x000ea80000300800 */
[----:B------:R-:W2:Y:S04]  /*8da00*/  LDL.LU R2, [R1+0x7f04] ;  /* 0x007f040001027983 */ /* 0x000ea80000300800 */
[----:B------:R-:W2:Y:S01]  /*8da10*/  LDL.LU R3, [R1+0x7f00] ;  /* 0x007f000001037983 */ /* 0x000ea20000300800 */
[----:B------:R-:W-:Y:S01]  /*8da20*/  IMAD R0, R0, 0x100, R57 ;  /* 0x0000010000007824 */ /* 0x000fe200078e0239 */
[----:B--2---:R-:W-:Y:S02]  /*8da30*/  HMMA.16816.F32 R28, R28, R2, R48 ;  /* 0x000000021c1c723c */ /* 0x004fe40000001830 */
[----:B------:R-:W2:Y:S04]  /*8da40*/  LDL.LU.64 R50, [R1+0x7ef8] ;  /* 0x007ef80001327983 */ /* 0x000ea80000300a00 */
[----:B------:R-:W2:-:S13]  /*8da50*/  LDL.LU.64 R48, [R1+0x7ef0] ;  /* 0x007ef00001307983 */ /* 0x000e9a0000300a00 */
[----:B------:R0:W-:Y:S04]  /*8da60*/  STL.64 [R1+0x1950], R28 ;  /* 0x0019501c01007387 */ /* 0x0001e80000100a00 */
[----:B------:R1:W-:Y:S01]  /*8da70*/  STL.64 [R1+0x1958], R30 ;  /* 0x0019581e01007387 */ /* 0x0003e20000100a00 */
[----:B0-----:R-:W-:Y:S02]  /*8da80*/  F2FP.F16.E5M2.UNPACK_B R28, R56 ;  /* 0x00000038ff1c723e */ /* 0x001fe400020004ff */
[----:B------:R-:W-:Y:S02]  /*8da90*/  F2FP.F16.E5M2.UNPACK_B R29, R9 ;  /* 0x00000009ff1d723e */ /* 0x000fe400020004ff */
[----:B-1----:R-:W-:Y:S02]  /*8daa0*/  F2FP.F16.E5M2.UNPACK_B R30, R8 ;  /* 0x00000008ff1e723e */ /* 0x002fe400020004ff */
[----:B------:R-:W-:-:S07]  /*8dab0*/  F2FP.F16.E5M2.UNPACK_B R31, R0 ;  /* 0x00000000ff1f723e */ /* 0x000fce00020004ff */
[----:B------:R-:W-:Y:S01]  /*8dac0*/  HMMA.16816.F32 R56, R28, R58, R52 ;  /* 0x0000003a1c38723c */ /* 0x000fe20000001834 */
[----:B------:R-:W2:Y:S04]  /*8dad0*/  LDL.LU.64 R54, [R1+0x7ee8] ;  /* 0x007ee80001367983 */ /* 0x000ea80000300a00 */
[----:B------:R-:W4:-:S14]  /*8dae0*/  LDL.LU.64 R52, [R1+0x7ee0] ;  /* 0x007ee00001347983 */ /* 0x000f1c0000300a00 */
        /* <DEDUP_REMOVED lines=9> */
[----:B------:R0:W-:Y:S02]  /*8db80*/  STL.64 [R1+0x1aa8], R10 ;  /* 0x001aa80a01007387 */ /* 0x0001e40000100a00 */
[C---:B0-----:R-:W-:Y:S08]  /*8db90*/  HMMA.16816.F32 R8, R28.reuse, R22, R16 ;  /* 0x000000161c08723c */ /* 0x041ff00000001810 */
[C---:B------:R-:W-:Y:S11]  /*8dba0*/  HMMA.16816.F32 R16, R28.reuse, R60, R24 ;  /* 0x0000003c1c10723c */ /* 0x040ff60000001818 */
[----:B------:R-:W-:Y:S04]  /*8dbb0*/  STL.64 [R1+0x1a90], R8 ;  /* 0x001a900801007387 */ /* 0x000fe80000100a00 */
[----:B------:R-:W-:Y:S04]  /*8dbc0*/  STL.64 [R1+0x1a98], R10 ;  /* 0x001a980a01007387 */ /* 0x000fe80000100a00 */
[----:B------:R-:W-:Y:S04]  /*8dbd0*/  STL.64 [R1+0x1a80], R16 ;  /* 0x001a801001007387 */ /* 0x000fe80000100a00 */
[----:B------:R2:W-:Y:S02]  /*8dbe0*/  STL.64 [R1+0x1a88], R18 ;  /* 0x001a881201007387 */ /* 0x0005e40000100a00 */
[C---:B--2---:R-:W-:Y:S08]  /*8dbf0*/  HMMA.16816.F32 R16, R28.reuse, R54, R40 ;  /* 0x000000361c10723c */ /* 0x044ff00000001828 */
[C---:B----4-:R-:W-:Y:S08]  /*8dc00*/  HMMA.16816.F32 R12, R28.reuse, R58, R32 ;  /* 0x0000003a1c0c723c */ /* 0x050ff00000001820 */
[C---:B------:R-:W-:Y:S01]  /*8dc10*/  HMMA.16816.F32 R8, R28.reuse, R56, R36 ;  /* 0x000000381c08723c */ /* 0x040fe20000001824 */
[----:B------:R-:W-:Y:S10]  /*8dc20*/  STL.64 [R1+0x7e08], R58 ;  /* 0x007e083a01007387 */ /* 0x000ff40000100a00 */
        /* <DEDUP_REMOVED lines=211> */
[----:B------:R-:W3:Y:S04]  /*8e960*/  LDL.64 R58, [R1] ;  /* 0x00000000013a7983 */ /* 0x000ee80000100a00 */
        /* <DEDUP_REMOVED lines=36> */
[----:B----4-:R-:W-:Y:S01]  /*8ebb0*/  HMMA.16816.F32 R8, R28, R4, R16 ;  /* 0x000000041c08723c */ /* 0x010fe20000001810 */
        /* <DEDUP_REMOVED lines=12> */
[----:B------:R-:W-:Y:S01]  /*8ec80*/  F2FP.F16.E5M2.UNPACK_B R30, R4 ;  /* 0x00000004ff1e723e */ /* 0x000fe200020004ff */
[----:B------:R0:W-:Y:S06]  /*8ec90*/  STL.64 [R1+0x18d8], R10 ;  /* 0x0018d80a01007387 */ /* 0x0001ec0000100a00 */
[----:B0-----:R-:W-:Y:S05]  /*8eca0*/  HMMA.16816.F32 R8, R28, R44, R36 ;  /* 0x0000002c1c08723c */ /* 0x001fea0000001824 */
[----:B------:R-:W-:Y:S04]  /*8ecb0*/  STL.64 [R1+0x1730], R12 ;  /* 0x0017300c01007387 */ /* 0x000fe80000100a00 */
[----:B------:R-:W-:Y:S01]  /*8ecc0*/  STL.64 [R1+0x1738], R14 ;  /* 0x0017380e01007387 */ /* 0x000fe20000100a00 */
[----:B------:R-:W-:-:S09]  /*8ecd0*/  IMAD.MOV.U32 R0, RZ, RZ, R47 ;  /* 0x000000ffff007224 */ /* 0x000fd200078e002f */
[----:B------:R-:W-:Y:S04]  /*8ece0*/  STL.64 [R1+0x18c0], R8 ;  /* 0x0018c00801007387 */ /* 0x000fe80000100a00 */
[----:B------:R0:W-:Y:S02]  /*8ecf0*/  STL.64 [R1+0x18c8], R10 ;  /* 0x0018c80a01007387 */ /* 0x0001e40000100a00 */
[C---:B0-----:R-:W-:Y:S02]  /*8ed00*/  HMMA.16816.F32 R8, R28.reuse, R46, R40 ;  /* 0x0000002e1c08723c */ /* 0x041fe40000001828 */
[----:B------:R-:W-:Y:S06]  /*8ed10*/  STL [R1+0x7d28], R0 ;  /* 0x007d280001007387 */ /* 0x000fec0000100800 */
[C---:B------:R-:W-:Y:S11]  /*8ed20*/  HMMA.16816.F32 R12, R28.reuse, R56, R48 ;  /* 0x000000381c0c723c */ /* 0x040ff60000001830 */
[----:B------:R-:W-:Y:S04]  /*8ed30*/  STL.64 [R1+0x18b0], R8 ;  /* 0x0018b00801007387 */ /* 0x000fe80000100a00 */
[----:B------:R3:W-:Y:S02]  /*8ed40*/  STL.64 [R1+0x18b8], R10 ;  /* 0x0018b80a01007387 */ /* 0x0007e40000100a00 */
[----:B---3--:R-:W-:Y:S02]  /*8ed50*/  HMMA.16816.F32 R8, R28, R58, R52 ;  /* 0x0000003a1c08723c */ /* 0x008fe40000001834 */
        /* <DEDUP_REMOVED lines=17> */
[----:B------:R-:W2:Y:S01]  /*8ee70*/  LDL.LU R57, [R1+0x16f4] ;  /* 0x0016f40001397983 */ /* 0x000ea20000300800 */
[----:B------:R-:W-:-:S03]  /*8ee80*/  IMAD.MOV.U32 R0, RZ, RZ, R59 ;  /* 0x000000ffff007224 */ /* 0x000fc600078e003b */
        /* <DEDUP_REMOVED lines=251> */
[----:B------:R0:W-:Y:S02]  /*8fe40*/  STL.64 [R1+0x7c40], R6 ;  /* 0x007c400601007387 */ /* 0x0001e40000100a00 */
[----:B0-----:R-:W-:-:S08]  /*8fe50*/  IMAD R6, R45, 0x100, R44 ;  /* 0x000001002d067824 */ /* 0x001fd000078e022c */
        /* <DEDUP_REMOVED lines=23> */
[----:B------:R-:W-:Y:S04]  /*8ffd0*/  STL.64 [R1+0x7ce8], R20 ;  /* 0x007ce81401007387 */ /* 0x000fe80000100a00 */
        /* <DEDUP_REMOVED lines=24> */
[----:B------:R-:W3:Y:S04]  /*90160*/  LDL.LU R0, [R1+0x7d28] ;  /* 0x007d280001007983 */ /* 0x000ee80000300800 */
[----:B------:R-:W4:Y:S04]  /*90170*/  LDL R32, [R1+0x8] ;  /* 0x0000080001207983 */ /* 0x000f280000100800 */
[----:B------:R-:W4:Y:S04]  /*90180*/  LDL R33, [R1+0xc] ;  /* 0x00000c0001217983 */ /* 0x000f280000100800 */
[----:B0-----:R-:W4:Y:S04]  /*90190*/  LDL.LU R12, [R1+0x1510] ;  /* 0x00151000010c7983 */ /* 0x001f280000300800 */
[----:B------:R-:W4:Y:S04]  /*901a0*/  LDL.LU R13, [R1+0x1514] ;  /* 0x00151400010d7983 */ /* 0x000f280000300800 */
[----:B------:R-:W4:Y:S04]  /*901b0*/  LDL.LU R14, [R1+0x1518] ;  /* 0x00151800010e7983 */ /* 0x000f280000300800 */
[----:B------:R-:W4:Y:S04]  /*901c0*/  LDL.LU R15, [R1+0x151c] ;  /* 0x00151c00010f7983 */ /* 0x000f280000300800 */
[----:B-1----:R-:W4:Y:S04]  /*901d0*/  LDL R6, [R1+0x10] ;  /* 0x0000100001067983 */ /* 0x002f280000100800 */
[----:B--2---:R-:W2:Y:S04]  /*901e0*/  LDL.LU R36, [R1+0x1520] ;  /* 0x0015200001247983 */ /* 0x004ea80000300800 */
        /* <DEDUP_REMOVED lines=35> */
[----:B---3--:R-:W-:Y:S01]  /*90420*/  IMAD.MOV.U32 R7, RZ, RZ, R0 ;  /* 0x000000ffff077224 */ /* 0x008fe200078e0000 */
[C---:B----4-:R-:W-:Y:S08]  /*90430*/  HMMA.16816.F32 R12, R28.reuse, R32, R12 ;  /* 0x000000201c0c723c */ /* 0x050ff0000000180c */
[C---:B--2---:R-:W-:Y:S08]  /*90440*/  HMMA.16816.F32 R4, R28.reuse, R6, R36 ;  /* 0x000000061c04723c */ /* 0x044ff00000001824 */
[C---:B------:R-:W-:Y:S08]  /*90450*/  HMMA.16816.F32 R56, R28.reuse, R60, R56 ;  /* 0x0000003c1c38723c */ /* 0x040ff00000001838 */
        /* <DEDUP_REMOVED lines=21> */
[----:B------:R-:W-:Y:S01]  /*905b0*/  STL.64 [R1+0x7bd0], R60 ;  /* 0x007bd03c01007387 */ /* 0x000fe20000100a00 */
        /* <DEDUP_REMOVED lines=37> */
[----:B------:R-:W2:Y:S04]  /*90810*/  LDL.LU.64 R44, [R1+0x7c78] ;  /* 0x007c7800012c7983 */ /* 0x000ea80000300a00 */
[----:B------:R-:W-:Y:S01]  /*90820*/  STL.64 [R1+0x7be8], R50 ;  /* 0x007be83201007387 */ /* 0x000fe20000100a00 */
[C---:B---3--:R-:W-:Y:S03]  /*90830*/  HMMA.16816.F32 R52, R28.reuse, R48, R52 ;  /* 0x000000301c34723c */ /* 0x048fe60000001834 */
[----:B------:R-:W-:Y:S04]  /*90840*/  STL [R1+0x7c04], R48 ;  /* 0x007c043001007387 */ /* 0x000fe80000100800 */
[----:B------:R4:W-:Y:S01]  /*90850*/  STL [R1+0x7c00], R49 ;  /* 0x007c003101007387 */ /* 0x0009e20000100800 */
[C---:B------:R-:W-:Y:S11]  /*90860*/  HMMA.16816.F32 R8, R28.reuse, R42, R8 ;  /* 0x0000002a1c08723c */ /* 0x040ff60000001808 */
[----:B------:R-:W-:Y:S04]  /*90870*/  STL.64 [R1+0x1610], R52 ;  /* 0x0016103401007387 */ /* 0x000fe80000100a00 */
[----:B------:R-:W-:Y:S01]  /*90880*/  STL.64 [R1+0x1618], R54 ;  /* 0x0016183601007387 */ /* 0x000fe20000100a00 */
        /* <DEDUP_REMOVED lines=19> */
[----:B------:R-:W-:Y:S04]  /*909c0*/  STL.64 [R1+0x15c8], R10 ;  /* 0x0015c80a01007387 */ /* 0x000fe80000100a00 */
[----:B------:R-:W-:Y:S04]  /*909d0*/  STL.64 [R1+0x7b90], R36 ;  /* 0x007b902401007387 */ /* 0x000fe80000100a00 */
[----:B------:R-:W-:Y:S04]  /*909e0*/  STL.64 [R1+0x15b0], R4 ;  /* 0x0015b00401007387 */ /* 0x000fe80000100a00 */
[----:B------:R0:W-:Y:S04]  /*909f0*/  STL.64 [R1+0x15b8], R6 ;  /* 0x0015b80601007387 */ /* 0x0001e80000100a00 */
[----:B------:R-:W2:Y:S01]  /*90a00*/  LDL.LU R44, [R1+0x12e0] ;  /* 0x0012e000012c7983 */ /* 0x000ea20000300800 */
[----:B0-----:R-:W-:-:S15]  /*90a10*/  HMMA.16816.F32 R4, R28, R34, R24 ;  /* 0x000000221c04723c */ /* 0x001fde0000001818 */
[----:B------:R-:W-:-:S04]  /*90a20*/  NOP ;  /* 0x0000000000007918 */ /* 0x000fc80000000000 */
        /* <DEDUP_REMOVED lines=95> */
[----:B0-----:R-:W3:Y:S04]  /*91020*/  LDL.LU R20, [R1+0x1330] ;  /* 0x0013300001147983 */ /* 0x001ee80000300800 */
[----:B------:R-:W3:Y:S04]  /*91030*/  LDL.LU R21, [R1+0x1334] ;  /* 0x0013340001157983 */ /* 0x000ee80000300800 */
[----:B------:R-:W3:Y:S04]  /*91040*/  LDL.LU R22, [R1+0x1338] ;  /* 0x0013380001167983 */ /* 0x000ee80000300800 */
[----:B------:R-:W3:Y:S01]  /*91050*/  LDL.LU R23, [R1+0x133c] ;  /* 0x00133c0001177983 */ /* 0x000ee20000300800 */
[C---:B--2---:R-:W-:Y:S08]  /*91060*/  HMMA.16816.F32 R8, R28.reuse, R18, R8 ;  /* 0x000000121c08723c */ /* 0x044ff00000001808 */
[----:B----4-:R-:W-:Y:S11]  /*91070*/  HMMA.16816.F32 R12, R28, R16, R12 ;  /* 0x000000101c0c723c */ /* 0x010ff6000000180c */
        /* <DEDUP_REMOVED lines=10> */
[----:B------:R-:W-:-:S02]  /*91120*/  IMAD R48, R52, 0x100, R51 ;  /* 0x0000010034307824 */ /* 0x000fc400078e0233 */
[----:B------:R-:W-:Y:S02]  /*91130*/  IMAD R49, R54, 0x100, R53 ;  /* 0x0000010036317824 */ /* 0x000fe400078e0235 */
[----:B------:R-:W-:Y:S01]  /*91140*/  IMAD R0, R0, 0x100, R61 ;  /* 0x0000010000007824 */ /* 0x000fe200078e023d */
        /* <DEDUP_REMOVED lines=9> */
[C---:B----4-:R-:W-:Y:S01]  /*911e0*/  HMMA.16816.F32 R12, R28.reuse, R8, R36 ;  /* 0x000000081c0c723c */ /* 0x050fe20000001824 */
        /* <DEDUP_REMOVED lines=8> */
[----:B------:R-:W-:-:S15]  /*91270*/  STL [R1+0x7b28], R5 ;  /* 0x007b280501007387 */ /* 0x000fde0000100800 */
[----:B------:R-:W-:-:S03]  /*91280*/  NOP ;  /* 0x0000000000007918 */ /* 0x000fc60000000000 */
[----:B------:R-:W-:Y:S04]  /*91290*/  STL.64 [R1+0x14e0], R12 ;  /* 0x0014e00c01007387 */ /* 0x000fe80000100a00 */
[----:B------:R-:W-:Y:S04]  /*912a0*/  STL.64 [R1+0x14e8], R14 ;  /* 0x0014e80e01007387 */ /* 0x000fe80000100a00 */
        /* <DEDUP_REMOVED lines=22> */
[----:B------:R-:W2:Y:S04]  /*91410*/  LDL.LU.64 R50, [R1+0x18] ;  /* 0x0000180001327983 */ /* 0x000ea80000300a00 */
[----:B------:R-:W3:Y:S04]  /*91420*/  LDL.LU R52, [R1+0x12b0] ;  /* 0x0012b00001347983 */ /* 0x000ee80000300800 */
[----:B------:R-:W3:Y:S01]  /*91430*/  LDL.LU R53, [R1+0x12b4] ;  /* 0x0012b40001357983 */ /* 0x000ee20000300800 */
[----:B------:R-:W-:-:S03]  /*91440*/  IMAD R5, R60, 0x100, R55 ;  /* 0x000001003c057824 */ /* 0x000fc600078e0237 */
[----:B------:R-:W3:Y:S04]  /*91450*/  LDL.LU R54, [R1+0x12b8] ;  /* 0x0012b80001367983 */ /* 0x000ee80000300800 */
[----:B------:R-:W3:Y:S04]  /*91460*/  LDL.LU R55, [R1+0x12bc] ;  /* 0x0012bc0001377983 */ /* 0x000ee80000300800 */
[----:B------:R-:W3:Y:S04]  /*91470*/  LDL.64 R60, [R1+0x10] ;  /* 0x00001000013c7983 */ /* 0x000ee80000100a00 */
[----:B------:R-:W4:Y:S01]  /*91480*/  LDL.LU R56, [R1+0x1290] ;  /* 0x0012900001387983 */ /* 0x000f220000300800 */
[----:B------:R-:W-:-:S02]  /*91490*/  F2FP.F16.E5M2.UNPACK_B R28, R48 ;  /* 0x00000030ff1c723e */ /* 0x000fc400020004ff */
[----:B------:R-:W-:Y:S02]  /*914a0*/  F2FP.F16.E5M2.UNPACK_B R29, R49 ;  /* 0x00000031ff1d723e */ /* 0x000fe400020004ff */
[----:B------:R-:W-:Y:S02]  /*914b0*/  F2FP.F16.E5M2.UNPACK_B R30, R5 ;  /* 0x00000005ff1e723e */ /* 0x000fe400020004ff */
[----:B------:R-:W-:Y:S01]  /*914c0*/  F2FP.F16.E5M2.UNPACK_B R31, R0 ;  /* 0x00000000ff1f723e */ /* 0x000fe200020004ff */
[----:B------:R-:W4:Y:S04]  /*914d0*/  LDL.LU R57, [R1+0x1294] ;  /* 0x0012940001397983 */ /* 0x000f280000300800 */
[----:B------:R-:W4:Y:S04]  /*914e0*/  LDL.LU R58, [R1+0x1298] ;  /* 0x00129800013a7983 */ /* 0x000f280000300800 */
[----:B------:R-:W4:Y:S04]  /*914f0*/  LDL.LU R59, [R1+0x129c] ;  /* 0x00129c00013b7983 */ /* 0x000f280000300800 */
[----:B0-----:R-:W4:Y:S04]  /*91500*/  LDL.LU.64 R8, [R1+0x8] ;  /* 0x0000080001087983 */ /* 0x001f280000300a00 */
[----:B-1----:R-:W4:Y:S04]  /*91510*/  LDL.LU.64 R10, [R1] ;  /* 0x00000000010a7983 */ /* 0x002f280000300a00 */
        /* <DEDUP_REMOVED lines=16> */
[----:B------:R0:W-:Y:S04]  /*91620*/  STL [R1+0x7b00], R2 ;  /* 0x007b000201007387 */ /* 0x0001e80000100800 */
[----:B------:R-:W-:Y:S04]  /*91630*/  STL [R1+0x7afc], R3 ;  /* 0x007afc0301007387 */ /* 0x000fe80000100800 */
[----:B------:R-:W4:Y:S04]  /*91640*/  LDL.LU R48, [R1+0x7c04] ;  /* 0x007c040001307983 */ /* 0x000f280000300800 */
[----:B------:R-:W4:Y:S01]  /*91650*/  LDL.LU R49, [R1+0x7c00] ;  /* 0x007c000001317983 */ /* 0x000f220000300800 */
[C---:B--2---:R-:W-:Y:S08]  /*91660*/  HMMA.16816.F32 R44, R28.reuse, R50, R44 ;  /* 0x000000321c2c723c */ /* 0x044ff0000000182c */
[----:B---3--:R-:W-:Y:S01]  /*91670*/  HMMA.16816.F32 R52, R28, R60, R52 ;  /* 0x0000003c1c34723c */ /* 0x008fe20000001834 */
[----:B0-----:R-:W-:-:S02]  /*91680*/  IMAD.MOV.U32 R2, RZ, RZ, R50 ;  /* 0x000000ffff027224 */ /* 0x001fc400078e0032 */
[----:B------:R-:W-:Y:S02]  /*91690*/  IMAD.MOV.U32 R0, RZ, RZ, R51 ;  /* 0x000000ffff007224 */ /* 0x000fe400078e0033 */
[----:B------:R-:W-:-:S06]  /*916a0*/  IMAD.MOV.U32 R5, RZ, RZ, R60 ;  /* 0x000000ffff057224 */ /* 0x000fcc00078e003c */
[----:B------:R-:W-:Y:S04]  /*916b0*/  STL.64 [R1+0x14c0], R44 ;  /* 0x0014c02c01007387 */ /* 0x000fe80000100a00 */
[----:B------:R0:W-:Y:S04]  /*916c0*/  STL.64 [R1+0x14c8], R46 ;  /* 0x0014c82e01007387 */ /* 0x0001e80000100a00 */
[----:B0-----:R-:W2:Y:S04]  /*916d0*/  LDL.LU.64 R46, [R1+0x7bf8] ;  /* 0x007bf800012e7983 */ /* 0x001ea80000300a00 */
[----:B------:R-:W3:Y:S04]  /*916e0*/  LDL.LU.64 R44, [R1+0x7bf0] ;  /* 0x007bf000012c7983 */ /* 0x000ee80000300a00 */
[----:B------:R-:W2:Y:S04]  /*916f0*/  LDL.LU.64 R50, [R1+0x7be8] ;  /* 0x007be80001327983 */ /* 0x000ea80000300a00 */
[----:B------:R-:W-:Y:S04]  /*91700*/  STL.64 [R1+0x14a0], R52 ;  /* 0x0014a03401007387 */ /* 0x000fe80000100a00 */
[----:B------:R0:W-:Y:S04]  /*91710*/  STL.64 [R1+0x14a8], R54 ;  /* 0x0014a83601007387 */ /* 0x0001e80000100a00 */
[----:B0-----:R-:W2:Y:S04]  /*91720*/  LDL.LU.64 R54, [R1+0x7be0] ;  /* 0x007be00001367983 */ /* 0x001ea80000300a00 */
[----:B------:R-:W2:Y:S04]  /*91730*/  LDL.LU.64 R52, [R1+0x7bd8] ;  /* 0x007bd80001347983 */ /* 0x000ea80000300a00 */
[----:B------:R-:W2:Y:S04]  /*91740*/  LDL.LU.64 R60, [R1+0x7bd0] ;  /* 0x007bd000013c7983 */ /* 0x000ea80000300a00 */
[----:B------:R-:W-:Y:S04]  /*91750*/  STL.64 [R1+0x7b38], R6 ;  /* 0x007b380601007387 */ /* 0x000fe80000100a00 */
[----:B------:R0:W-:Y:S04]  /*91760*/  STL.64 [R1+0x7b30], R4 ;  /* 0x007b300401007387 */ /* 0x0001e80000100a00 */
[----:B0-----:R-:W2:Y:S04]  /*91770*/  LDL.LU R4, [R1+0x12a0] ;  /* 0x0012a00001047983 */ /* 0x001ea80000300800 */
[----:B------:R-:W2:Y:S04]  /*91780*/  LDL.LU R5, [R1+0x12a4] ;  /* 0x0012a40001057983 */ /* 0x000ea80000300800 */
[----:B------:R-:W2:Y:S04]  /*91790*/  LDL.LU R6, [R1+0x12a8] ;  /* 0x0012a80001067983 */ /* 0x000ea80000300800 */
[----:B------:R-:W2:Y:S01]  /*917a0*/  LDL.LU R7, [R1+0x12ac] ;  /* 0x0012ac0001077983 */ /* 0x000ea20000300800 */
[C---:B----4-:R-:W-:Y:S08]  /*917b0*/  HMMA.16816.F32 R56, R28.reuse, R10, R56 ;  /* 0x0000000a1c38723c */ /* 0x050ff00000001838 */
[----:B--2---:R-:W-:-:S15]  /*917c0*/  HMMA.16816.F32 R4, R28, R8, R4 ;  /* 0x000000081c04723c */ /* 0x004fde0000001804 */
[----:B------:R-:W-:-:S04]  /*917d0*/  NOP ;  /* 0x0000000000007918 */ /* 0x000fc80000000000 */
[----:B------:R-:W-:Y:S04]  /*917e0*/  STL.64 [R1+0x1490], R4 ;  /* 0x0014900401007387 */ /* 0x000fe80000100a00 */
[----:B------:R-:W-:Y:S04]  /*917f0*/  STL.64 [R1+0x1498], R6 ;  /* 0x0014980601007387 */ /* 0x000fe80000100a00 */
[----:B------:R-:W-:Y:S04]  /*91800*/  STL.64 [R1+0x1480], R56 ;  /* 0x0014803801007387 */ /* 0x000fe80000100a00 */
[----:B------:R0:W-:Y:S04]  /*91810*/  STL.64 [R1+0x1488], R58 ;  /* 0x0014883a01007387 */ /* 0x0001e80000100a00 */
[----:B0-----:R-:W2:Y:S04]  /*91820*/  LDL.LU.64 R58, [R1+0x7bc8] ;  /* 0x007bc800013a7983 */ /* 0x001ea80000300a00 */
[----:B------:R-:W4:Y:S01]  /*91830*/  LDL.LU.64 R56, [R1+0x7bc0] ;  /* 0x007bc00001387983 */ /* 0x000f220000300a00 */
[----:B------:R-:W-:-:S02]  /*91840*/  IMAD.MOV.U32 R4, RZ, RZ, R8 ;  /* 0x000000ffff047224 */ /* 0x000fc400078e0008 */
[----:B------:R-:W-:Y:S02]  /*91850*/  IMAD.MOV.U32 R3, RZ, RZ, R9 ;  /* 0x000000ffff037224 */ /* 0x000fe400078e0009 */
[----:B------:R-:W-:Y:S02]  /*91860*/  IMAD.MOV.U32 R6, RZ, RZ, R10 ;  /* 0x000000ffff067224 */ /* 0x000fe400078e000a */
[----:B------:R-:W-:Y:S02]  /*91870*/  IMAD.MOV.U32 R5, RZ, RZ, R11 ;  /* 0x000000ffff057224 */ /* 0x000fe400078e000b */
[----:B------:R-:W-:Y:S01]  /*91880*/  HMMA.16816.F32 R8, R28, R60, R12 ;  /* 0x0000003c1c08723c */ /* 0x000fe2000000180c */
[----:B------:R-:W-:-:S15]  /*91890*/  STL [R1+0x7b04], R61 ;  /* 0x007b043d01007387 */ /* 0x000fde0000100800 */
[----:B------:R-:W-:-:S03]  /*918a0*/  NOP ;  /* 0x0000000000007918 */ /* 0x000fc60000000000 */
[----:B------:R-:W-:Y:S04]  /*918b0*/  STL.64 [R1+0x1470], R8 ;  /* 0x0014700801007387 */ /* 0x000fe80000100a00 */
[----:B------:R4:W-:Y:S01]  /*918c0*/  STL.64 [R1+0x1478], R10 ;  /* 0x0014780a01007387 */ /* 0x0009e20000100a00 */
[C---:B--2---:R-:W-:Y:S08]  /*918d0*/  HMMA.16816.F32 R12, R28.reuse, R58, R16 ;  /* 0x0000003a1c0c723c */ /* 0x044ff00000001810 */
[C---:B----4-:R-:W-:Y:S01]  /*918e0*/  HMMA.16816.F32 R8, R28.reuse, R56, R20 ;  /* 0x000000381c08723c */ /* 0x050fe20000001814 */
[----:B------:R-:W-:Y:S10]  /*918f0*/  STL.64 [R1+0x7ad0], R58 ;  /* 0x007ad03a01007387 */ /* 0x000ff40000100a00 */
[----:B------:R-:W-:Y:S04]  /*91900*/  STL.64 [R1+0x1460], R12 ;  /* 0x0014600c01007387 */ /* 0x000fe80000100a00 */
[----:B------:R0:W-:Y:S04]  /*91910*/  STL.64 [R1+0x1468], R14 ;  /* 0x0014680e01007387 */ /* 0x0001e80000100a00 */
[----:B------:R-:W-:Y:S04]  /*91920*/  STL.64 [R1+0x7ac8], R56 ;  /* 0x007ac83801007387 */ /* 0x000fe80000100a00 */
[----:B------:R-:W-:Y:S04]  /*91930*/  STL.64 [R1+0x1450], R8 ;  /* 0x0014500801007387 */ /* 0x000fe80000100a00 */
[----:B------:R1:W-:Y:S01]  /*91940*/  STL.64 [R1+0x1458], R10 ;  /* 0x0014580a01007387 */ /* 0x0003e20000100a00 */
[C---:B0-----:R-:W-:Y:S08]  /*91950*/  HMMA.16816.F32 R12, R28.reuse, R54, R24 ;  /* 0x000000361c0c723c */ /* 0x041ff00000001818 */
[C---:B-1----:R-:W-:Y:S01]  /*91960*/  HMMA.16816.F32 R8, R28.reuse, R52, R32 ;  /* 0x000000341c08723c */ /* 0x042fe20000001820 */
[----:B------:R-:W-:Y:S10]  /*91970*/  STL.64 [R1+0x7ae0], R54 ;  /* 0x007ae03601007387 */ /* 0x000ff40000100a00 */
[----:B------:R-:W-:Y:S04]  /*91980*/  STL.64 [R1+0x1440], R12 ;  /* 0x0014400c01007387 */ /* 0x000fe80000100a00 */
[----:B------:R0:W-:Y:S04]  /*91990*/  STL.64 [R1+0x1448], R14 ;  /* 0x0014480e01007387 */ /* 0x0001e80000100a00 */
[----:B------:R-:W-:Y:S04]  /*919a0*/  STL.64 [R1+0x7ad8], R52 ;  /* 0x007ad83401007387 */ /* 0x000fe80000100a00 */
[----:B------:R-:W-:Y:S04]  /*919b0*/  STL.64 [R1+0x1430], R8 ;  /* 0x0014300801007387 */ /* 0x000fe80000100a00 */
[----:B------:R1:W-:Y:S04]  /*919c0*/  STL.64 [R1+0x1438], R10 ;  /* 0x0014380a01007387 */ /* 0x0003e80000100a00 */
[----:B------:R-:W2:Y:S01]  /*919d0*/  LDL.LU R56, [R1+0x1120] ;  /* 0x0011200001387983 */ /* 0x000ea20000300800 */
[C---:B0-----:R-:W-:Y:S08]  /*919e0*/  HMMA.16816.F32 R12, R28.reuse, R50, R36 ;  /* 0x000000321c0c723c */ /* 0x041ff00000001824 */
[C---:B-1----:R-:W-:Y:S11]  /*919f0*/  HMMA.16816.F32 R8, R28.reuse, R48, R40 ;  /* 0x000000301c08723c */ /* 0x042ff60000001828 */
[----:B------:R-:W-:Y:S04]  /*91a00*/  STL.64 [R1+0x1420], R12 ;  /* 0x0014200c01007387 */ /* 0x000fe80000100a00 */
[----:B------:R-:W-:Y:S04]  /*91a10*/  STL.64 [R1+0x1428], R14 ;  /* 0x0014280e01007387 */ /* 0x000fe80000100a00 */
[----:B------:R0:W-:Y:S04]  /*91a20*/  STL.64 [R1+0x1410], R8 ;  /* 0x0014100801007387 */ /* 0x0001e80000100a00 */
[----:B------:R1:W-:Y:S04]  /*91a30*/  STL.64 [R1+0x1418], R10 ;  /* 0x0014180a01007387 */ /* 0x0003e80000100a00 */
[----:B------:R-:W2:Y:S04]  /*91a40*/  LDL.LU R57, [R1+0x1124] ;  /* 0x0011240001397983 */ /* 0x000ea80000300800 */
[----:B------:R-:W2:Y:S04]  /*91a50*/  LDL.LU R58, [R1+0x1128] ;  /* 0x00112800013a7983 */ /* 0x000ea80000300800 */
[----:B------:R-:W2:Y:S04]  /*91a60*/  LDL.LU R59, [R1+0x112c] ;  /* 0x00112c00013b7983 */ /* 0x000ea80000300800 */
[----:B------:R-:W4:Y:S04]  /*91a70*/  LDL.LU R52, [R1+0x1130] ;  /* 0x0011300001347983 */ /* 0x000f280000300800 */
[----:B------:R-:W4:Y:S04]  /*91a80*/  LDL.LU R53, [R1+0x1134] ;  /* 0x0011340001357983 */ /* 0x000f280000300800 */
[----:B------:R-:W4:Y:S04]  /*91a90*/  LDL.LU R54, [R1+0x1138] ;  /* 0x0011380001367983 */ /* 0x000f280000300800 */
        /* <DEDUP_REMOVED lines=117> */
[----:B------:R4:W-:Y:S02]  /*921f0*/  STL.64 [R1+0x1378], R34 ;  /* 0x0013782201007387 */ /* 0x0009e40000100a00 */
        /* <DEDUP_REMOVED lines=29> */
[----:B------:R-:W2:Y:S04]  /*923d0*/  LDL.LU R32, [R1+0xfd0] ;  /* 0x000fd00001207983 */ /* 0x000ea80000300800 */
[----:B------:R-:W2:Y:S04]  /*923e0*/  LDL.LU R33, [R1+0xfd4] ;  /* 0x000fd40001217983 */ /* 0x000ea80000300800 */
[----:B------:R-:W2:Y:S04]  /*923f0*/  LDL.LU R34, [R1+0xfd8] ;  /* 0x000fd80001227983 */ /* 0x000ea80000300800 */
[----:B------:R-:W2:Y:S01]  /*92400*/  LDL.LU R35, [R1+0xfdc] ;  /* 0x000fdc0001237983 */ /* 0x000ea20000300800 */
[----:B0-----:R-:W-:-:S02]  /*92410*/  IMAD.MOV.U32 R20, RZ, RZ, R4 ;  /* 0x000000ffff147224 */ /* 0x001fc400078e0004 */
[----:B-1----:R-:W-:Y:S02]  /*92420*/  IMAD.MOV.U32 R23, RZ, RZ, R5 ;  /* 0x000000ffff177224 */ /* 0x002fe400078e0005 */
[----:B------:R-:W-:Y:S01]  /*92430*/  IMAD.MOV.U32 R22, RZ, RZ, R6 ;  /* 0x000000ffff167224 */ /* 0x000fe200078e0006 */
[----:B--2---:R-:W-:Y:S04]  /*92440*/  STL.64 [R1+0x7b20], R34 ;  /* 0x007b202201007387 */ /* 0x004fe80000100a00 */
[----:B------:R0:W-:Y:S04]  /*92450*/  STL.64 [R1+0x7b18], R32 ;  /* 0x007b182001007387 */ /* 0x0001e80000100a00 */
[----:B------:R-:W2:Y:S04]  /*92460*/  LDL.LU R24, [R1+0x1030] ;  /* 0x0010300001187983 */ /* 0x000ea80000300800 */
[----:B------:R-:W2:Y:S04]  /*92470*/  LDL.LU R25, [R1+0x1034] ;  /* 0x0010340001197983 */ /* 0x000ea80000300800 */
[----:B------:R-:W2:Y:S04]  /*92480*/  LDL.LU R26, [R1+0x1038] ;  /* 0x00103800011a7983 */ /* 0x000ea80000300800 */
[----:B------:R-:W2:Y:S04]  /*92490*/  LDL.LU R27, [R1+0x103c] ;  /* 0x00103c00011b7983 */ /* 0x000ea80000300800 */
[----:B---3--:R-:W3:Y:S04]  /*924a0*/  LDL.LU R16, [R1+0x1040] ;  /* 0x0010400001107983 */ /* 0x008ee80000300800 */
[----:B------:R-:W3:Y:S04]  /*924b0*/  LDL.LU R17, [R1+0x1044] ;  /* 0x0010440001117983 */ /* 0x000ee80000300800 */
[----:B----4-:R-:W3:Y:S04]  /*924c0*/  LDL.LU R18, [R1+0x1048] ;  /* 0x0010480001127983 */ /* 0x010ee80000300800 */
        /* <DEDUP_REMOVED lines=45> */
[----:B---3--:R-:W-:Y:S11]  /*927a0*/  HMMA.16816.F32 R4, R28, R8, R4 ;  /* 0x000000081c04723c */ /* 0x008ff60000001804 */
        /* <DEDUP_REMOVED lines=8> */
[----:B0-----:R-:W4:Y:S04]  /*92830*/  LDL.LU.64 R6, [R1+0x7b38] ;  /* 0x007b380001067983 */ /* 0x001f280000300a00 */
[----:B------:R-:W3:Y:S04]  /*92840*/  LDL.LU.64 R4, [R1+0x7b30] ;  /* 0x007b300001047983 */ /* 0x000ee80000300a00 */
[----:B------:R3:W-:Y:S02]  /*92850*/  STL.64 [R1+0x7a80], R10 ;  /* 0x007a800a01007387 */ /* 0x0007e40000100a00 */
[----:B---3--:R-:W-:-:S02]  /*92860*/  IMAD.MOV.U32 R10, RZ, RZ, R5 ;  /* 0x000000ffff0a7224 */ /* 0x008fc400078e0005 */
[----:B------:R-:W3:Y:S04]  /*92870*/  LDL.LU R5, [R1+0x7b28] ;  /* 0x007b280001057983 */ /* 0x000ee80000300800 */
[----:B------:R-:W2:Y:S04]  /*92880*/  LDL.LU R11, [R1+0x14] ;  /* 0x00001400010b7983 */ /* 0x000ea80000300800 */
[----:B------:R0:W-:Y:S04]  /*92890*/  STL.64 [R1+0x7a78], R8 ;  /* 0x007a780801007387 */ /* 0x0001e80000100a00 */
[----:B0-----:R-:W2:Y:S01]  /*928a0*/  LDL.LU R9, [R1+0x3384] ;  /* 0x0033840001097983 */ /* 0x001ea20000300800 */
[----:B----4-:R-:W-:Y:S03]  /*928b0*/  HMMA.16816.F32 R32, R28, R6, R32 ;  /* 0x000000061c20723c */ /* 0x010fe60000001820 */
[----:B------:R-:W4:Y:S01]  /*928c0*/  LDL.LU R8, [R1+0x338c] ;  /* 0x00338c0001087983 */ /* 0x000f220000300800 */
[----:B------:R-:W-:-:S02]  /*928d0*/  IMAD R57, R57, 0x100, R61 ;  /* 0x0000010039397824 */ /* 0x000fc400078e023d */
[----:B------:R-:W-:-:S13]  /*928e0*/  IMAD R56, R56, 0x100, R2 ;  /* 0x0000010038387824 */ /* 0x000fda00078e0202 */
        /* <DEDUP_REMOVED lines=8> */
[----:B--2---:R-:W-:-:S03]  /*92970*/  IMAD R9, R9, 0x100, R3 ;  /* 0x0000010009097824 */ /* 0x004fc600078e0203 */
        /* <DEDUP_REMOVED lines=11> */
[----:B----4-:R-:W-:-:S03]  /*92a30*/  IMAD R8, R8, 0x100, R0 ;  /* 0x0000010008087824 */ /* 0x010fc600078e0200 */
[----:B------:R-:W4:Y:S01]  /*92a40*/  LDL.LU R0, [R1+0x7af8] ;  /* 0x007af80001007983 */ /* 0x000f220000300800 */
[----:B--2---:R-:W-:Y:S03]  /*92a50*/  HMMA.16816.F32 R28, R28, R2, R48 ;  /* 0x000000021c1c723c */ /* 0x004fe60000001830 */
[----:B------:R-:W2:Y:S04]  /*92a60*/  LDL.LU.64 R50, [R1+0x7af0] ;  /* 0x007af00001327983 */ /* 0x000ea80000300a00 */
[----:B------:R-:W2:-:S12]  /*92a70*/  LDL.LU.64 R48, [R1+0x7ae8] ;  /* 0x007ae80001307983 */ /* 0x000e980000300a00 */
        /* <DEDUP_REMOVED lines=14> */
[C---:B------:R-:W-:Y:S08]  /*92b60*/  HMMA.16816.F32 R12, R28.reuse, R20, R12 ;  /* 0x000000141c0c723c */ /* 0x040ff0000000180c */
[C---:B------:R-:W-:Y:S03]  /*92b70*/  HMMA.16816.F32 R8, R28.reuse, R22, R16 ;  /* 0x000000161c08723c */ /* 0x040fe60000001810 */
[----:B------:R-:W-:Y:S04]  /*92b80*/  STL.64 [R1+0x12a0], R4 ;  /* 0x0012a00401007387 */ /* 0x000fe80000100a00 */
[----:B------:R0:W-:Y:S02]  /*92b90*/  STL.64 [R1+0x12a8], R6 ;  /* 0x0012a80601007387 */ /* 0x0001e40000100a00 */
[C---:B0-----:R-:W-:Y:S02]  /*92ba0*/  HMMA.16816.F32 R4, R28.reuse, R60, R24 ;  /* 0x0000003c1c04723c */ /* 0x041fe40000001818 */
[----:B------:R-:W-:Y:S04]  /*92bb0*/  STL.64 [R1+0x1290], R12 ;  /* 0x0012900c01007387 */ /* 0x000fe80000100a00 */
[----:B------:R-:W-:Y:S04]  /*92bc0*/  STL.64 [R1+0x1298], R14 ;  /* 0x0012980e01007387 */ /* 0x000fe80000100a00 */
[----:B------:R-:W-:Y:S04]  /*92bd0*/  STL.64 [R1+0x1280], R8 ;  /* 0x0012800801007387 */ /* 0x000fe80000100a00 */
[----:B------:R-:W-:Y:S05]  /*92be0*/  STL.64 [R1+0x1288], R10 ;  /* 0x0012880a01007387 */ /* 0x000fea0000100a00 */
[----:B------:R-:W-:Y:S04]  /*92bf0*/  STL.64 [R1+0x11b0], R4 ;  /* 0x0011b00401007387 */ /* 0x000fe80000100a00 */
[----:B------:R2:W-:Y:S02]  /*92c00*/  STL.64 [R1+0x11b8], R6 ;  /* 0x0011b80601007387 */ /* 0x0005e40000100a00 */
[C---:B--2---:R-:W-:Y:S08]  /*92c10*/  HMMA.16816.F32 R4, R28.reuse, R54, R40 ;  /* 0x000000361c04723c */ /* 0x044ff00000001828 */
[C---:B----4-:R-:W-:Y:S08]  /*92c20*/  HMMA.16816.F32 R12, R28.reuse, R58, R32 ;  /* 0x0000003a1c0c723c */ /* 0x050ff00000001820 */
[C---:B------:R-:W-:Y:S11]  /*92c30*/  HMMA.16816.F32 R8, R28.reuse, R56, R36 ;  /* 0x000000381c08723c */ /* 0x040ff60000001824 */
[----:B------:R-:W-:Y:S04]  /*92c40*/  STL.64 [R1+0x11a0], R12 ;  /* 0x0011a00c01007387 */ /* 0x000fe80000100a00 */
[----:B------:R-:W-:Y:S04]  /*92c50*/  STL.64 [R1+0x11a8], R14 ;  /* 0x0011a80e01007387 */ /* 0x000fe80000100a00 */
[----:B------:R-:W2:Y:S04]  /*92c60*/  LDL.LU R56, [R1+0xc90] ;  /* 0x000c900001387983 */ /* 0x000ea80000300800 */
[----:B------:R-:W-:Y:S04]  /*92c70*/  STL.64 [R1+0x1190], R8 ;  /* 0x0011900801007387 */ /* 0x000fe80000100a00 */
[----:B------:R-:W-:Y:S04]  /*92c80*/  STL.64 [R1+0x1198], R10 ;  /* 0x0011980a01007387 */ /* 0x000fe80000100a00 */
[----:B------:R-:W-:Y:S04]  /*92c90*/  STL.64 [R1+0x1180], R4 ;  /* 0x0011800401007387 */ /* 0x000fe80000100a00 */
[----:B------:R0:W-:Y:S04]  /*92ca0*/  STL.64 [R1+0x1188], R6 ;  /* 0x0011880601007387 */ /* 0x0001e80000100a00 */
[----:B------:R-:W2:Y:S04]  /*92cb0*/  LDL.LU R57, [R1+0xc94] ;  /* 0x000c940001397983 */ /* 0x000ea80000300800 */
[----:B------:R-:W3:Y:S04]  /*92cc0*/  LDL.LU R58, [R1+0xc98] ;  /* 0x000c9800013a7983 */ /* 0x000ee80000300800 */
[----:B------:R-:W3:Y:S01]  /*92cd0*/  LDL.LU R59, [R1+0xc9c] ;  /* 0x000c9c00013b7983 */ /* 0x000ee20000300800 */
[C---:B0-----:R-:W-:Y:S03]  /*92ce0*/  HMMA.16816.F32 R4, R28.reuse, R52, R44 ;  /* 0x000000341c04723c */ /* 0x041fe6000000182c */
[----:B---3--:R-:W-:Y:S04]  /*92cf0*/  STL.64 [R1+0x7ac0], R58 ;  /* 0x007ac03a01007387 */ /* 0x008fe80000100a00 */
[----:B--2---:R0:W-:Y:S04]  /*92d00*/  STL.64 [R1+0x7ab8], R56 ;  /* 0x007ab83801007387 */ /* 0x0041e80000100a00 */
[----:B------:R-:W2:Y:S08]  /*92d10*/  LDL.LU R24, [R1+0xd00] ;  /* 0x000d000001187983 */ /* 0x000eb00000300800 */
        /* <DEDUP_REMOVED lines=13> */
[----:B0-----:R-:W2:Y:S04]  /*92df0*/  LDL.LU R56, [R1+0xf50] ;  /* 0x000f500001387983 */ /* 0x001ea80000300800 */
[----:B------:R-:W2:Y:S04]  /*92e00*/  LDL.LU R57, [R1+0xf54] ;  /* 0x000f540001397983 */ /* 0x000ea80000300800 */
[----:B------:R-:W2:Y:S04]  /*92e10*/  LDL.LU R58, [R1+0xf58] ;  /* 0x000f5800013a7983 */ /* 0x000ea80000300800 */
[----:B------:R-:W2:Y:S04]  /*92e20*/  LDL.LU R59, [R1+0xf5c] ;  /* 0x000f5c00013b7983 */ /* 0x000ea80000300800 */
[----:B------:R-:W4:Y:S04]  /*92e30*/  LDL.LU R40, [R1+0xdb0] ;  /* 0x000db00001287983 */ /* 0x000f280000300800 */
[----:B------:R-:W4:Y:S04]  /*92e40*/  LDL.LU R41, [R1+0xdb4] ;  /* 0x000db40001297983 */ /* 0x000f280000300800 */
[----:B------:R-:W4:Y:S04]  /*92e50*/  LDL.LU R42, [R1+0xdb8] ;  /* 0x000db800012a7983 */ /* 0x000f280000300800 */
[----:B------:R-:W4:Y:S04]  /*92e60*/  LDL.LU R43, [R1+0xdbc] ;  /* 0x000dbc00012b7983 */ /* 0x000f280000300800 */
        /* <DEDUP_REMOVED lines=29> */
[C---:B------:R-:W-:Y:S11]  /*93040*/  HMMA.16816.F32 R48, R28.reuse, R48, R44 ;  /* 0x000000301c30723c */ /* 0x040ff6000000182c */
[----:B------:R-:W-:Y:S04]  /*93050*/  STL.64 [R1+0x1160], R56 ;  /* 0x0011603801007387 */ /* 0x000fe80000100a00 */
[----:B------:R0:W-:Y:S04]  /*93060*/  STL.64 [R1+0x1168], R58 ;  /* 0x0011683a01007387 */ /* 0x0001e80000100a00 */
[----:B0-----:R-:W2:Y:S04]  /*93070*/  LDL.LU.64 R58, [R1+0x7ac0] ;  /* 0x007ac000013a7983 */ /* 0x001ea80000300a00 */
[----:B------:R-:W2:Y:S04]  /*93080*/  LDL.LU.64 R56, [R1+0x7ab8] ;  /* 0x007ab80001387983 */ /* 0x000ea80000300a00 */
[----:B------:R-:W4:Y:S04]  /*93090*/  LDL.LU.64 R46, [R1+0x7ab0] ;  /* 0x007ab000012e7983 */ /* 0x000f280000300a00 */
[----:B------:R-:W2:Y:S04]  /*930a0*/  LDL.LU.64 R44, [R1+0x7aa8] ;  /* 0x007aa800012c7983 */ /* 0x000ea80000300a00 */
[----:B------:R0:W-:Y:S04]  /*930b0*/  STL.64 [R1+0x1150], R48 ;  /* 0x0011503001007387 */ /* 0x0001e80000100a00 */
[----:B------:R1:W-:Y:S04]  /*930c0*/  STL.64 [R1+0x1158], R50 ;  /* 0x0011583201007387 */ /* 0x0003e80000100a00 */
[----:B0-----:R-:W3:Y:S04]  /*930d0*/  LDL.LU R48, [R1+0xc20] ;  /* 0x000c200001307983 */ /* 0x001ee80000300800 */
[----:B------:R-:W3:Y:S04]  /*930e0*/  LDL.LU R49, [R1+0xc24] ;  /* 0x000c240001317983 */ /* 0x000ee80000300800 */
[----:B-1----:R-:W3:Y:S04]  /*930f0*/  LDL.LU R50, [R1+0xc28] ;  /* 0x000c280001327983 */ /* 0x002ee80000300800 */
[----:B------:R-:W3:Y:S01]  /*93100*/  LDL.LU R51, [R1+0xc2c] ;  /* 0x000c2c0001337983 */ /* 0x000ee20000300800 */
[C---:B----4-:R-:W-:Y:S08]  /*93110*/  HMMA.16816.F32 R4, R28.reuse, R46, R4 ;  /* 0x0000002e1c04723c */ /* 0x050ff00000001804 */
[C---:B--2---:R-:W-:Y:S11]  /*93120*/  HMMA.16816.F32 R44, R28.reuse, R44, R40 ;  /* 0x0000002c1c2c723c */ /* 0x044ff60000001828 */
[----:B------:R-:W-:Y:S04]  /*93130*/  STL.64 [R1+0x1140], R4 ;  /* 0x0011400401007387 */ /* 0x000fe80000100a00 */
[----:B------:R0:W-:Y:S04]  /*93140*/  STL.64 [R1+0x1148], R6 ;  /* 0x0011480601007387 */ /* 0x0001e80000100a00 */
[----:B0-----:R-:W2:Y:S04]  /*93150*/  LDL.LU.64 R6, [R1+0x7aa0] ;  /* 0x007aa00001067983 */ /* 0x001ea80000300a00 */
[----:B------:R-:W4:Y:S04]  /*93160*/  LDL.LU.64 R4, [R1+0x7a98] ;  /* 0x007a980001047983 */ /* 0x000f280000300a00 */
[----:B------:R-:W3:Y:S04]  /*93170*/  LDL.LU.64 R42, [R1+0x7a90] ;  /* 0x007a9000012a7983 */ /* 0x000ee80000300a00 */
[----:B------:R-:W2:Y:S04]  /*93180*/  LDL.LU.64 R40, [R1+0x7a88] ;  /* 0x007a880001287983 */ /* 0x000ea80000300a00 */
[----:B------:R0:W-:Y:S04]  /*93190*/  STL.64 [R1+0x1130], R44 ;  /* 0x0011302c01007387 */ /* 0x0001e80000100a00 */
[----:B------:R1:W-:Y:S04]  /*931a0*/  STL.64 [R1+0x1138], R46 ;  /* 0x0011382e01007387 */ /* 0x0003e80000100a00 */
[----:B0-----:R-:W4:Y:S04]  /*931b0*/  LDL.LU R44, [R1+0xc50] ;  /* 0x000c5000012c7983 */ /* 0x001f280000300800 */
[----:B------:R-:W4:Y:S04]  /*931c0*/  LDL.LU R45, [R1+0xc54] ;  /* 0x000c5400012d7983 */ /* 0x000f280000300800 */
[----:B-1----:R-:W4:Y:S04]  /*931d0*/  LDL.LU R46, [R1+0xc58] ;  /* 0x000c5800012e7983 */ /* 0x002f280000300800 */
[----:B------:R-:W4:Y:S01]  /*931e0*/  LDL.LU R47, [R1+0xc5c] ;  /* 0x000c5c00012f7983 */ /* 0x000f220000300800 */
[C---:B---3--:R-:W-:Y:S08]  /*931f0*/  HMMA.16816.F32 R8, R28.reuse, R42, R8 ;  /* 0x0000002a1c08723c */ /* 0x048ff00000001808 */
[C---:B--2---:R-:W-:Y:S11]  /*93200*/  HMMA.16816.F32 R40, R28.reuse, R40, R36 ;  /* 0x000000281c28723c */ /* 0x044ff60000001824 */
        /* <DEDUP_REMOVED lines=8> */
[----:B0-----:R-:W4:Y:S04]  /*93290*/  LDL.LU R40, [R1+0xc80] ;  /* 0x000c800001287983 */ /* 0x001f280000300800 */
[----:B------:R-:W4:Y:S04]  /*932a0*/  LDL.LU R41, [R1+0xc84] ;  /* 0x000c840001297983 */ /* 0x000f280000300800 */
[----:B-1----:R-:W4:Y:S04]  /*932b0*/  LDL.LU R42, [R1+0xc88] ;  /* 0x000c8800012a7983 */ /* 0x002f280000300800 */
[----:B------:R-:W4:Y:S01]  /*932c0*/  LDL.LU R43, [R1+0xc8c] ;  /* 0x000c8c00012b7983 */ /* 0x000f220000300800 */
        /* <DEDUP_REMOVED lines=24> */
[----:B0-----:R-:W3:Y:S04]  /*93450*/  LDL.LU R32, [R1+0xcc0] ;  /* 0x000cc00001207983 */ /* 0x001ee80000300800 */
[----:B------:R-:W3:Y:S04]  /*93460*/  LDL.LU R33, [R1+0xcc4] ;  /* 0x000cc40001217983 */ /* 0x000ee80000300800 */
[----:B-1----:R-:W3:Y:S04]  /*93470*/  LDL.LU R34, [R1+0xcc8] ;  /* 0x000cc80001227983 */ /* 0x002ee80000300800 */
[----:B------:R-:W3:Y:S01]  /*93480*/  LDL.LU R35, [R1+0xccc] ;  /* 0x000ccc0001237983 */ /* 0x000ee20000300800 */
        /* <DEDUP_REMOVED lines=8> */
[----:B------:R-:W-:Y:S04]  /*93510*/  STL.64 [R1+0x10a0], R32 ;  /* 0x0010a02001007387 */ /* 0x000fe80000100a00 */
[----:B------:R-:W-:Y:S01]  /*93520*/  STL.64 [R1+0x10a8], R34 ;  /* 0x0010a82201007387 */ /* 0x000fe20000100a00 */
[C---:B----4-:R-:W-:Y:S08]  /*93530*/  HMMA.16816.F32 R24, R28.reuse, R22, R36 ;  /* 0x000000161c18723c */ /* 0x050ff00000001824 */
[C---:B--2---:R-:W-:Y:S01]  /*93540*/  HMMA.16816.F32 R20, R28.reuse, R20, R56 ;  /* 0x000000141c14723c */ /* 0x044fe20000001838 */
[----:B------:R-:W2:Y:S10]  /*93550*/  LDL.LU R56, [R1+0xbc0] ;  /* 0x000bc00001387983 */ /* 0x000eb40000300800 */
[----:B------:R-:W-:Y:S04]  /*93560*/  STL.64 [R1+0x1080], R24 ;  /* 0x0010801801007387 */ /* 0x000fe80000100a00 */
[----:B------:R0:W-:Y:S04]  /*93570*/  STL.64 [R1+0x1088], R26 ;  /* 0x0010881a01007387 */ /* 0x0001e80000100a00 */
[----:B------:R-:W-:Y:S04]  /*93580*/  STL.64 [R1+0x1060], R20 ;  /* 0x0010601401007387 */ /* 0x000fe80000100a00 */
[----:B------:R1:W-:Y:S04]  /*93590*/  STL.64 [R1+0x1068], R22 ;  /* 0x0010681601007387 */ /* 0x0003e80000100a00 */
[----:B------:R-:W2:Y:S04]  /*935a0*/  LDL.LU R57, [R1+0xbc4] ;  /* 0x000bc40001397983 */ /* 0x000ea80000300800 */
[----:B------:R-:W2:Y:S01]  /*935b0*/  LDL.LU R58, [R1+0xbc8] ;  /* 0x000bc800013a7983 */ /* 0x000ea20000300800 */
[C---:B0-----:R-:W-:Y:S08]  /*935c0*/  HMMA.16816.F32 R24, R28.reuse, R18, R40 ;  /* 0x000000121c18723c */ /* 0x041ff00000001828 */
[C---:B-1----:R-:W-:Y:S08]  /*935d0*/  HMMA.16816.F32 R20, R28.reuse, R14, R48 ;  /* 0x0000000e1c14723c */ /* 0x042ff00000001830 */
[C---:B------:R-:W-:Y:S08]  /*935e0*/  HMMA.16816.F32 R16, R28.reuse, R16, R44 ;  /* 0x000000101c10723c */ /* 0x040ff0000000182c */
[----:B------:R-:W-:Y:S01]  /*935f0*/  HMMA.16816.F32 R12, R28, R12, R52 ;  /* 0x0000000c1c0c723c */ /* 0x000fe20000001834 */
[----:B------:R-:W-:Y:S01]  /*93600*/  IMAD.MOV.U32 R59, RZ, RZ, R0 ;  /* 0x000000ffff3b7224 */ /* 0x000fe200078e0000 */
[----:B------:R-:W-:Y:S04]  /*93610*/  STL.64 [R1+0x1040], R24 ;  /* 0x0010401801007387 */ /* 0x000fe80000100a00 */
[----:B------:R-:W-:Y:S01]  /*93620*/  STL.64 [R1+0x1048], R26 ;  /* 0x0010481a01007387 */ /* 0x000fe20000100a00 */
[----:B------:R-:W-:-:S03]  /*93630*/  IMAD.MOV.U32 R0, RZ, RZ, R23 ;  /* 0x000000ffff007224 */ /* 0x000fc600078e0017 */
[----:B------:R0:W-:Y:S04]  /*93640*/  STL.64 [R1+0x1000], R20 ;  /* 0x0010001401007387 */ /* 0x0001e80000100a00 */
[----:B------:R-:W-:Y:S04]  /*93650*/  STL.64 [R1+0x1020], R16 ;  /* 0x0010201001007387 */ /* 0x000fe80000100a00 */
[----:B------:R-:W-:Y:S04]  /*93660*/  STL.64 [R1+0x1028], R18 ;  /* 0x0010281201007387 */ /* 0x000fe80000100a00 */
[----:B------:R1:W-:Y:S04]  /*93670*/  STL [R1+0x1008], R22 ;  /* 0x0010081601007387 */ /* 0x0003e80000100800 */
[----:B------:R-:W-:Y:S04]  /*93680*/  STL [R1+0x69d0], R0 ;  /* 0x0069d00001007387 */ /* 0x000fe80000100800 */
[----:B0-----:R-:W3:Y:S04]  /*93690*/  LDL.LU R20, [R1+0xb30] ;  /* 0x000b300001147983 */ /* 0x001ee80000300800 */
[----:B------:R0:W-:Y:S04]  /*936a0*/  STL.64 [R1+0xfe0], R12 ;  /* 0x000fe00c01007387 */ /* 0x0001e80000100a00 */
[----:B------:R4:W-:Y:S04]  /*936b0*/  STL.64 [R1+0xfe8], R14 ;  /* 0x000fe80e01007387 */ /* 0x0009e80000100a00 */
[----:B------:R-:W3:Y:S04]  /*936c0*/  LDL.LU R21, [R1+0xb34] ;  /* 0x000b340001157983 */ /* 0x000ee80000300800 */
[----:B-1----:R-:W3:Y:S04]  /*936d0*/  LDL.LU R22, [R1+0xb38] ;  /* 0x000b380001167983 */ /* 0x002ee80000300800 */
[----:B------:R-:W3:Y:S04]  /*936e0*/  LDL.LU R23, [R1+0xb3c] ;  /* 0x000b3c0001177983 */ /* 0x000ee80000300800 */
[----:B------:R-:W3:Y:S04]  /*936f0*/  LDL.LU R16, [R1+0xb60] ;  /* 0x000b600001107983 */ /* 0x000ee80000300800 */
[----:B------:R-:W3:Y:S04]  /*93700*/  LDL.LU R17, [R1+0xb64] ;  /* 0x000b640001117983 */ /* 0x000ee80000300800 */
[----:B------:R-:W3:Y:S04]  /*93710*/  LDL.LU R18, [R1+0xb68] ;  /* 0x000b680001127983 */ /* 0x000ee80000300800 */
[----:B------:R-:W3:Y:S04]  /*93720*/  LDL.LU R19, [R1+0xb6c] ;  /* 0x000b6c0001137983 */ /* 0x000ee80000300800 */
[----:B0-----:R-:W3:Y:S04]  /*93730*/  LDL.LU R12, [R1+0xb90] ;  /* 0x000b9000010c7983 */ /* 0x001ee80000300800 */
[----:B------:R-:W3:Y:S04]  /*93740*/  LDL.LU R13, [R1+0xb94] ;  /* 0x000b9400010d7983 */ /* 0x000ee80000300800 */
[----:B----4-:R-:W3:Y:S04]  /*93750*/  LDL.LU R14, [R1+0xb98] ;  /* 0x000b9800010e7983 */ /* 0x010ee80000300800 */
        /* <DEDUP_REMOVED lines=16> */
[----:B------:R1:W-:Y:S01]  /*93860*/  STL [R1+0xfc8], R46 ;  /* 0x000fc82e01007387 */ /* 0x0003e20000100800 */
[----:B------:R-:W-:-:S03]  /*93870*/  IMAD.MOV.U32 R0, RZ, RZ, R47 ;  /* 0x000000ffff007224 */ /* 0x000fc600078e002f */
[----:B0-----:R-:W2:Y:S04]  /*93880*/  LDL.LU R44, [R1+0xb20] ;  /* 0x000b2000012c7983 */ /* 0x001ea80000300800 */
[----:B------:R-:W2:Y:S04]  /*93890*/  LDL.LU R45, [R1+0xb24] ;  /* 0x000b2400012d7983 */ /* 0x000ea80000300800 */
[----:B-1----:R-:W2:Y:S04]  /*938a0*/  LDL.LU R46, [R1+0xb28] ;  /* 0x000b2800012e7983 */ /* 0x002ea80000300800 */
[----:B------:R-:W2:Y:S04]  /*938b0*/  LDL.LU R47, [R1+0xb2c] ;  /* 0x000b2c00012f7983 */ /* 0x000ea80000300800 */
[----:B------:R-:W2:Y:S04]  /*938c0*/  LDL R42, [R1+0x2e68] ;  /* 0x002e6800012a7983 */ /* 0x000ea80000100800 */
[----:B------:R-:W2:Y:S04]  /*938d0*/  LDL R43, [R1+0x2e6c] ;  /* 0x002e6c00012b7983 */ /* 0x000ea80000100800 */
[----:B------:R-:W2:Y:S04]  /*938e0*/  LDL R52, [R1+0x2e78] ;  /* 0x002e780001347983 */ /* 0x000ea80000100800 */
[----:B------:R-:W2:Y:S04]  /*938f0*/  LDL.LU R48, [R1+0xb40] ;  /* 0x000b400001307983 */ /* 0x000ea80000300800 */
[----:B------:R-:W2:Y:S04]  /*93900*/  LDL.LU R49, [R1+0xb44] ;  /* 0x000b440001317983 */ /* 0x000ea80000300800 */
[----:B------:R-:W2:Y:S04]  /*93910*/  LDL.LU R50, [R1+0xb48] ;  /* 0x000b480001327983 */ /* 0x000ea80000300800 */
[----:B------:R-:W2:Y:S04]  /*93920*/  LDL.LU R51, [R1+0xb4c] ;  /* 0x000b4c0001337983 */ /* 0x000ea80000300800 */
[----:B------:R-:W2:Y:S04]  /*93930*/  LDL R53, [R1+0x2e7c] ;  /* 0x002e7c0001357983 */ /* 0x000ea80000100800 */
[----:B------:R-:W2:Y:S04]  /*93940*/  LDL R54, [R1+0x2e88] ;  /* 0x002e880001367983 */ /* 0x000ea80000100800 */
[----:B------:R-:W2:Y:S04]  /*93950*/  LDL R55, [R1+0x2e8c] ;  /* 0x002e8c0001377983 */ /* 0x000ea80000100800 */
[----:B------:R-:W2:Y:S04]  /*93960*/  LDL R60, [R1+0x2e98] ;  /* 0x002e9800013c7983 */ /* 0x000ea80000100800 */
[----:B------:R-:W2:Y:S04]  /*93970*/  LDL.LU R56, [R1+0xb50] ;  /* 0x000b500001387983 */ /* 0x000ea80000300800 */
[----:B------:R-:W2:Y:S04]  /*93980*/  LDL.LU R57, [R1+0xb54] ;  /* 0x000b540001397983 */ /* 0x000ea80000300800 */
[----:B------:R-:W2:Y:S04]  /*93990*/  LDL.LU R58, [R1+0xb58] ;  /* 0x000b5800013a7983 */ /* 0x000ea80000300800 */
[----:B------:R-:W2:Y:S01]  /*939a0*/  LDL.LU R59, [R1+0xb5c] ;  /* 0x000b5c00013b7983 */ /* 0x000ea20000300800 */
[----:B---3--:R-:W-:Y:S03]  /*939b0*/  HMMA.16816.F32 R8, R28, R8, R12 ;  /* 0x000000081c08723c */ /* 0x008fe6000000180c */
[----:B------:R-:W-:-:S15]  /*939c0*/  STL [R1+0x6a18], R0 ;  /* 0x006a180001007387 */ /* 0x000fde0000100800 */
[----:B------:R-:W-:Y:S01]  /*939d0*/  NOP ;  /* 0x0000000000007918 */ /* 0x000fe20000000000 */
[----:B------:R-:W-:Y:S04]  /*939e0*/  STL.64 [R1+0xfa0], R8 ;  /* 0x000fa00801007387 */ /* 0x000fe80000100a00 */
[----:B------:R0:W-:Y:S04]  /*939f0*/  STL.64 [R1+0xfa8], R10 ;  /* 0x000fa80a01007387 */ /* 0x0001e80000100a00 */
[----:B------:R-:W3:Y:S01]  /*93a00*/  LDL R61, [R1+0x2e9c] ;  /* 0x002e9c00013d7983 */ /* 0x000ee20000100800 */
[C---:B------:R-:W-:Y:S08]  /*93a10*/  HMMA.16816.F32 R12, R28.reuse, R6, R16 ;  /* 0x000000061c0c723c */ /* 0x040ff00000001810 */
[C---:B0-----:R-:W-:Y:S11]  /*93a20*/  HMMA.16816.F32 R8, R28.reuse, R4, R20 ;  /* 0x000000041c08723c */ /* 0x041ff60000001814 */
[----:B------:R-:W-:Y:S04]  /*93a30*/  STL.64 [R1+0xf80], R12 ;  /* 0x000f800c01007387 */ /* 0x000fe80000100a00 */
[----:B------:R-:W-:Y:S04]  /*93a40*/  STL.64 [R1+0xf88], R14 ;  /* 0x000f880e01007387 */ /* 0x000fe80000100a00 */
[----:B------:R-:W-:Y:S04]  /*93a50*/  STL.64 [R1+0xf60], R8 ;  /* 0x000f600801007387 */ /* 0x000fe80000100a00 */
[----:B------:R4:W-:Y:S02]  /*93a60*/  STL.64 [R1+0xf68], R10 ;  /* 0x000f680a01007387 */ /* 0x0009e40000100a00 */
[----:B----4-:R-:W-:Y:S01]  /*93a70*/  HMMA.16816.F32 R8, R28, R2, R36 ;  /* 0x000000021c08723c */ /* 0x010fe20000001824 */
[----:B------:R-:W-:-:S02]  /*93a80*/  IMAD R4, R27, 0x100, R26 ;  /* 0x000001001b047824 */ /* 0x000fc400078e021a */
[----:B------:R-:W-:Y:S02]  /*93a90*/  IMAD R5, R33, 0x100, R32 ;  /* 0x0000010021057824 */ /* 0x000fe400078e0220 */
[----:B------:R-:W-:Y:S02]  /*93aa0*/  IMAD R6, R35, 0x100, R34 ;  /* 0x0000010023067824 */ /* 0x000fe400078e0222 */
[----:B------:R-:W-:Y:S01]  /*93ab0*/  IMAD R7, R41, 0x100, R40 ;  /* 0x0000010029077824 */ /* 0x000fe200078e0228 */
[----:B------:R-:W-:Y:S02]  /*93ac0*/  F2FP.F16.E5M2.UNPACK_B R28, R4 ;  /* 0x00000004ff1c723e */ /* 0x000fe400020004ff */
[----:B------:R-:W-:Y:S02]  /*93ad0*/  F2FP.F16.E5M2.UNPACK_B R29, R5 ;  /* 0x00000005ff1d723e */ /* 0x000fe400020004ff */
[----:B------:R-:W-:Y:S02]  /*93ae0*/  F2FP.F16.E5M2.UNPACK_B R30, R6 ;  /* 0x00000006ff1e723e */ /* 0x000fe400020004ff */
[----:B------:R-:W-:-:S05]  /*93af0*/  F2FP.F16.E5M2.UNPACK_B R31, R7 ;  /* 0x00000007ff1f723e */ /* 0x000fca00020004ff */
[----:B------:R2:W-:Y:S01]  /*93b00*/  STL.64 [R1+0xf50], R8 ;  /* 0x000f500801007387 */ /* 0x0005e20000100a00 */
[----:B------:R-:W-:-:S03]  /*93b10*/  IMAD.MOV.U32 R0, RZ, RZ, R11 ;  /* 0x000000ffff007224 */ /* 0x000fc600078e000b */
[----:B------:R-:W-:Y:S04]  /*93b20*/  STL [R1+0xf58], R10 ;  /* 0x000f580a01007387 */ /* 0x000fe80000100800 */
[----:B------:R-:W-:Y:S01]  /*93b30*/  STL [R1+0x6ab0], R0 ;  /* 0x006ab00001007387 */ /* 0x000fe20000100800 */
[----:B--2---:R-:W-:Y:S02]  /*93b40*/  F2FP.F16.E5M2.UNPACK_B R8, R42 ;  /* 0x0000002aff08723e */ /* 0x004fe400020004ff */
[----:B------:R-:W-:-:S07]  /*93b50*/  F2FP.F16.E5M2.UNPACK_B R9, R43 ;  /* 0x0000002bff09723e */ /* 0x000fce00020004ff */
[----:B------:R-:W-:Y:S01]  /*93b60*/  HMMA.16816.F32 R12, R28, R8, R44 ;  /* 0x000000081c0c723c */ /* 0x000fe2000000182c */
[----:B------:R-:W-:Y:S02]  /*93b70*/  F2FP.F16.E5M2.UNPACK_B R6, R52 ;  /* 0x00000034ff06723e */ /* 0x000fe400020004ff */
[----:B------:R-:W-:Y:S01]  /*93b80*/  F2FP.F16.E5M2.UNPACK_B R7, R53 ;  /* 0x00000035ff07723e */ /* 0x000fe200020004ff */
[----:B------:R-:W-:Y:S01]  /*93b90*/  STL.64 [R1+0x18], R8 ;  /* 0x0000180801007387 */ /* 0x000fe20000100a00 */
[----:B------:R-:W-:-:S14]  /*93ba0*/  IMAD.MOV.U32 R2, RZ, RZ, R8 ;  /* 0x000000ffff027224 */ /* 0x000fdc00078e0008 */
[----:B------:R-:W-:Y:S04]  /*93bb0*/  STL.64 [R1+0xf70], R12 ;  /* 0x000f700c01007387 */ /* 0x000fe80000100a00 */
[----:B------:R0:W-:Y:S02]  /*93bc0*/  STL.64 [R1+0xf78], R14 ;  /* 0x000f780e01007387 */ /* 0x0001e40000100a00 */
[C---:B0-----:R-:W-:Y:S01]  /*93bd0*/  HMMA.16816.F32 R12, R28.reuse, R6, R48 ;  /* 0x000000061c0c723c */ /* 0x041fe20000001830 */
[----:B------:R-:W-:Y:S01]  /*93be0*/  IMAD.MOV.U32 R0, RZ, RZ, R9 ;  /* 0x000000ffff007224 */ /* 0x000fe200078e0009 */
[----:B------:R-:W-:Y:S02]  /*93bf0*/  F2FP.F16.E5M2.UNPACK_B R8, R54 ;  /* 0x00000036ff08723e */ /* 0x000fe400020004ff */
[----:B------:R-:W-:Y:S01]  /*93c00*/  F2FP.F16.E5M2.UNPACK_B R9, R55 ;  /* 0x00000037ff09723e */ /* 0x000fe200020004ff */
[----:B------:R-:W-:Y:S04]  /*93c10*/  STL [R1+0x10], R6 ;  /* 0x0000100601007387 */ /* 0x000fe80000100800 */
[----:B------:R-:W-:Y:S10]  /*93c20*/  STL [R1+0x14], R7 ;  /* 0x0000140701007387 */ /* 0x000ff40000100800 */
[----:B------:R-:W-:Y:S04]  /*93c30*/  STL.64 [R1+0xf90], R12 ;  /* 0x000f900c01007387 */ /* 0x000fe80000100a00 */
[----:B------:R0:W-:Y:S02]  /*93c40*/  STL.64 [R1+0xf98], R14 ;  /* 0x000f980e01007387 */ /* 0x0001e40000100a00 */
[----:B0-----:R-:W-:Y:S01]  /*93c50*/  HMMA.16816.F32 R12, R28, R8, R56 ;  /* 0x000000081c0c723c */ /* 0x001fe20000001838 */
[----:B------:R-:W-:-:S02]  /*93c60*/  IMAD.MOV.U32 R4, RZ, RZ, R6 ;  /* 0x000000ffff047224 */ /* 0x000fc400078e0006 */
[----:B------:R-:W-:Y:S01]  /*93c70*/  IMAD.MOV.U32 R6, RZ, RZ, R8 ;  /* 0x000000ffff067224 */ /* 0x000fe200078e0008 */
[----:B------:R-:W-:Y:S01]  /*93c80*/  STL [R1+0x8], R8 ;  /* 0x0000080801007387 */ /* 0x000fe20000100800 */
[----:B------:R-:W-:Y:S01]  /*93c90*/  IMAD.MOV.U32 R5, RZ, RZ, R9 ;  /* 0x000000ffff057224 */ /* 0x000fe200078e0009 */
[----:B------:R-:W-:Y:S02]  /*93ca0*/  F2FP.F16.E5M2.UNPACK_B R10, R60 ;  /* 0x0000003cff0a723e */ /* 0x000fe400020004ff */
[----:B------:R-:W-:Y:S01]  /*93cb0*/  STL [R1+0xc], R9 ;  /* 0x00000c0901007387 */ /* 0x000fe20000100800 */
[----:B---3--:R-:W-:-:S10]  /*93cc0*/  F2FP.F16.E5M2.UNPACK_B R11, R61 ;  /* 0x0000003dff0b723e */ /* 0x008fd400020004ff */
[----:B------:R-:W-:Y:S04]  /*93cd0*/  STL.64 [R1+0xfb0], R12 ;  /* 0x000fb00c01007387 */ /* 0x000fe80000100a00 */
[----:B------:R-:W-:Y:S04]  /*93ce0*/  STL.64 [R1+0xfb8], R14 ;  /* 0x000fb80e01007387 */ /* 0x000fe80000100a00 */
[----:B------:R-:W-:Y:S04]  /*93cf0*/  STL [R1+0x7a10], R6 ;  /* 0x007a100601007387 */ /* 0x000fe80000100800 */
[----:B------:R0:W-:Y:S04]  /*93d00*/  STL.64 [R1+0x7a08], R4 ;  /* 0x007a080401007387 */ /* 0x0001e80000100a00 */
[----:B------:R-:W-:Y:S04]  /*93d10*/  STL [R1], R10 ;  /* 0x0000000a01007387 */ /* 0x000fe80000100800 */
[----:B------:R-:W2:Y:S04]  /*93d20*/  LDL.LU R40, [R1+0xc10] ;  /* 0x000c100001287983 */ /* 0x000ea80000300800 */
[----:B------:R-:W2:Y:S04]  /*93d30*/  LDL.LU R41, [R1+0xc14] ;  /* 0x000c140001297983 */ /* 0x000ea80000300800 */
[----:B------:R-:W2:Y:S04]  /*93d40*/  LDL.LU R42, [R1+0xc18] ;  /* 0x000c1800012a7983 */ /* 0x000ea80000300800 */
[----:B------:R-:W-:Y:S04]  /*93d50*/  STL [R1+0x4], R11 ;  /* 0x0000040b01007387 */ /* 0x000fe80000100800 */
        /* <DEDUP_REMOVED lines=10> */
[----:B------:R-:W2:Y:S01]  /*93e00*/  LDL.LU R5, [R1+0xb74] ;  /* 0x000b740001057983 */ /* 0x000ea20000300800 */
[----:B------:R-:W-:-:S03]  /*93e10*/  IMAD.MOV.U32 R3, RZ, RZ, R7 ;  /* 0x000000ffff037224 */ /* 0x000fc600078e0007 */
[----:B------:R-:W2:Y:S04]  /*93e20*/  LDL.LU R6, [R1+0xb78] ;  /* 0x000b780001067983 */ /* 0x000ea80000300800 */
[----:B------:R-:W2:Y:S04]  /*93e30*/  LDL.LU R7, [R1+0xb7c] ;  /* 0x000b7c0001077983 */ /* 0x000ea80000300800 */
[----:B------:R-:W3:Y:S04]  /*93e40*/  LDL R60, [R1+0x2ea8] ;  /* 0x002ea800013c7983 */ /* 0x000ee80000100800 */
[----:B------:R-:W3:Y:S04]  /*93e50*/  LDL.LU R12, [R1+0xb80] ;  /* 0x000b8000010c7983 */ /* 0x000ee80000300800 */
[----:B------:R-:W3:Y:S04]  /*93e60*/  LDL.LU R13, [R1+0xb84] ;  /* 0x000b8400010d7983 */ /* 0x000ee80000300800 */
[----:B------:R-:W3:Y:S04]  /*93e70*/  LDL.LU R14, [R1+0xb88] ;  /* 0x000b8800010e7983 */ /* 0x000ee80000300800 */
[----:B------:R-:W3:Y:S04]  /*93e80*/  LDL.LU R15, [R1+0xb8c] ;  /* 0x000b8c00010f7983 */ /* 0x000ee80000300800 */
[----:B------:R-:W3:Y:S04]  /*93e90*/  LDL R61, [R1+0x2eac] ;  /* 0x002eac00013d7983 */ /* 0x000ee80000100800 */
[----:B------:R-:W3:Y:S04]  /*93ea0*/  LDL R58, [R1+0x2eb8] ;  /* 0x002eb800013a7983 */ /* 0x000ee80000100800 */
[----:B------:R-:W3:Y:S04]  /*93eb0*/  LDL R59, [R1+0x2ebc] ;  /* 0x002ebc00013b7983 */ /* 0x000ee80000100800 */
[----:B------:R-:W3:Y:S04]  /*93ec0*/  LDL R56, [R1+0x2ec8] ;  /* 0x002ec80001387983 */ /* 0x000ee80000100800 */
[----:B------:R-:W3:Y:S04]  /*93ed0*/  LDL.LU R16, [R1+0xba0] ;  /* 0x000ba00001107983 */ /* 0x000ee80000300800 */
[----:B------:R-:W4:Y:S04]  /*93ee0*/  LDL.LU R17, [R1+0xba4] ;  /* 0x000ba40001117983 */ /* 0x000f280000300800 */
[----:B------:R-:W4:Y:S04]  /*93ef0*/  LDL.LU R18, [R1+0xba8] ;  /* 0x000ba80001127983 */ /* 0x000f280000300800 */
[----:B------:R-:W4:Y:S04]  /*93f00*/  LDL.LU R19, [R1+0xbac] ;  /* 0x000bac0001137983 */ /* 0x000f280000300800 */
[----:B------:R-:W4:Y:S04]  /*93f10*/  LDL R57, [R1+0x2ecc] ;  /* 0x002ecc0001397983 */ /* 0x000f280000100800 */
[----:B------:R-:W4:Y:S04]  /*93f20*/  LDL R54, [R1+0x2ed8] ;  /* 0x002ed80001367983 */ /* 0x000f280000100800 */
[----:B------:R-:W4:Y:S04]  /*93f30*/  LDL R55, [R1+0x2edc] ;  /* 0x002edc0001377983 */ /* 0x000f280000100800 */
[----:B------:R-:W4:Y:S04]  /*93f40*/  LDL R52, [R1+0x2ee8] ;  /* 0x002ee80001347983 */ /* 0x000f280000100800 */
[----:B------:R-:W4:Y:S04]  /*93f50*/  LDL.LU R24, [R1+0xbd0] ;  /* 0x000bd00001187983 */ /* 0x000f280000300800 */
        /* <DEDUP_REMOVED lines=12> */
[----:B------:R-:W4:Y:S01]  /*94020*/  LDL R47, [R1+0x2f18] ;  /* 0x002f1800012f7983 */ /* 0x000f220000100800 */
[----:B--2---:R-:W-:-:S15]  /*94030*/  HMMA.16816.F32 R4, R28, R10, R4 ;  /* 0x0000000a1c04723c */ /* 0x004fde0000001804 */
[----:B------:R-:W-:-:S04]  /*94040*/  NOP ;  /* 0x0000000000007918 */ /* 0x000fc80000000000 */
[----:B------:R-:W-:Y:S04]  /*94050*/  STL.64 [R1+0xfd0], R4 ;  /* 0x000fd00401007387 */ /* 0x000fe80000100a00 */
[----:B------:R0:W-:Y:S04]  /*94060*/  STL.64 [R1+0xfd8], R6 ;  /* 0x000fd80601007387 */ /* 0x0001e80000100a00 */
[----:B0-----:R-:W2:Y:S04]  /*94070*/  LDL.LU R6, [R1+0x7a10] ;  /* 0x007a100001067983 */ /* 0x001ea80000300800 */
[----:B------:R-:W2:Y:S01]  /*94080*/  LDL.LU.64 R4, [R1+0x7a08] ;  /* 0x007a080001047983 */ /* 0x000ea20000300a00 */
[----:B------:R-:W-:Y:S01]  /*94090*/  IMAD.MOV.U32 R8, RZ, RZ, R10 ;  /* 0x000000ffff087224 */ /* 0x000fe200078e000a */
[----:B---3--:R-:W-:Y:S01]  /*940a0*/  F2FP.F16.E5M2.UNPACK_B R60, R60 ;  /* 0x0000003cff3c723e */ /* 0x008fe200020004ff */
[----:B------:R-:W-:Y:S01]  /*940b0*/  IMAD.MOV.U32 R7, RZ, RZ, R11 ;  /* 0x000000ffff077224 */ /* 0x000fe200078e000b */
[----:B------:R-:W-:-:S02]  /*940c0*/  F2FP.F16.E5M2.UNPACK_B R61, R61 ;  /* 0x0000003dff3d723e */ /* 0x000fc400020004ff */
[----:B------:R-:W-:Y:S01]  /*940d0*/  STL [R1+0x7a00], R8 ;  /* 0x007a000801007387 */ /* 0x000fe20000100800 */
[----:B------:R-:W-:Y:S02]  /*940e0*/  F2FP.F16.E5M2.UNPACK_B R58, R58 ;  /* 0x0000003aff3a723e */ /* 0x000fe400020004ff */
[----:B------:R-:W-:Y:S02]  /*940f0*/  F2FP.F16.E5M2.UNPACK_B R59, R59 ;  /* 0x0000003bff3b723e */ /* 0x000fe400020004ff */
[----:B------:R-:W-:Y:S02]  /*94100*/  F2FP.F16.E5M2.UNPACK_B R56, R56 ;  /* 0x00000038ff38723e */ /* 0x000fe400020004ff */
[----:B----4-:R-:W-:Y:S02]  /*94110*/  F2FP.F16.E5M2.UNPACK_B R57, R57 ;  /* 0x00000039ff39723e */ /* 0x010fe400020004ff */
[----:B------:R-:W-:Y:S02]  /*94120*/  F2FP.F16.E5M2.UNPACK_B R54, R54 ;  /* 0x00000036ff36723e */ /* 0x000fe400020004ff */
[----:B------:R-:W-:-:S02]  /*94130*/  F2FP.F16.E5M2.UNPACK_B R55, R55 ;  /* 0x00000037ff37723e */ /* 0x000fc400020004ff */
[----:B------:R-:W-:Y:S02]  /*94140*/  F2FP.F16.E5M2.UNPACK_B R52, R52 ;  /* 0x00000034ff34723e */ /* 0x000fe400020004ff */
[----:B------:R-:W-:Y:S02]  /*94150*/  F2FP.F16.E5M2.UNPACK_B R53, R53 ;  /* 0x00000035ff35723e */ /* 0x000fe400020004ff */
[----:B------:R-:W-:Y:S02]  /*94160*/  F2FP.F16.E5M2.UNPACK_B R50, R50 ;  /* 0x00000032ff32723e */ /* 0x000fe400020004ff */
[----:B------:R-:W-:Y:S02]  /*94170*/  F2FP.F16.E5M2.UNPACK_B R51, R51 ;  /* 0x00000033ff33723e */ /* 0x000fe400020004ff */
[----:B------:R-:W-:Y:S02]  /*94180*/  F2FP.F16.E5M2.UNPACK_B R48, R48 ;  /* 0x00000030ff30723e */ /* 0x000fe400020004ff */
[----:B------:R-:W-:-:S02]  /*94190*/  F2FP.F16.E5M2.UNPACK_B R49, R49 ;  /* 0x00000031ff31723e */ /* 0x000fc400020004ff */
[----:B------:R-:W-:Y:S01]  /*941a0*/  F2FP.F16.E5M2.UNPACK_B R46, R47 ;  /* 0x0000002fff2e723e */ /* 0x000fe200020004ff */
[----:B--2---:R-:W-:Y:S04]  /*941b0*/  STL.64 [R1+0x79f8], R6 ;  /* 0x0079f80601007387 */ /* 0x004fe80000100a00 */
[----:B------:R0:W-:Y:S02]  /*941c0*/  STL.64 [R1+0x79f0], R4 ;  /* 0x0079f00401007387 */ /* 0x0001e40000100a00 */
[----:B0-----:R-:W-:-:S15]  /*941d0*/  HMMA.16816.F32 R4, R28, R60, R12 ;  /* 0x0000003c1c04723c */ /* 0x001fde000000180c */
[----:B------:R-:W-:-:S04]  /*941e0*/  NOP ;  /* 0x0000000000007918 */ /* 0x000fc80000000000 */
[----:B------:R-:W-:Y:S04]  /*941f0*/  STL.64 [R1+0xff0], R4 ;  /* 0x000ff00401007387 */ /* 0x000fe80000100a00 */
[----:B------:R0:W-:Y:S02]  /*94200*/  STL.64 [R1+0xff8], R6 ;  /* 0x000ff80601007387 */ /* 0x0001e40000100a00 */
[----:B0-----:R-:W-:-:S15]  /*94210*/  HMMA.16816.F32 R4, R28, R58, R16 ;  /* 0x0000003a1c04723c */ /* 0x001fde0000001810 */
        /* <DEDUP_REMOVED lines=41> */
[----:B------:R-:W2:Y:S04]  /*944b0*/  LDL R47, [R1+0x2f1c] ;  /* 0x002f1c00012f7983 */ /* 0x000ea80000100800 */
[----:B------:R-:W3:Y:S04]  /*944c0*/  LDL R44, [R1+0x2f28] ;  /* 0x002f2800012c7983 */ /* 0x000ee80000100800 */
[----:B------:R-:W3:Y:S04]  /*944d0*/  LDL R45, [R1+0x2f2c] ;  /* 0x002f2c00012d7983 */ /* 0x000ee80000100800 */
        /* <DEDUP_REMOVED lines=11> */
[----:B0-----:R-:W4:Y:S04]  /*94590*/  LDL.LU R4, [R1+0x1ee0] ;  /* 0x001ee00001047983 */ /* 0x001f280000300800 */
[----:B------:R-:W4:Y:S04]  /*945a0*/  LDL.LU R5, [R1+0x1ee4] ;  /* 0x001ee40001057983 */ /* 0x000f280000300800 */
[----:B-1----:R-:W4:Y:S04]  /*945b0*/  LDL.LU R6, [R1+0x1ee8] ;  /* 0x001ee80001067983 */ /* 0x002f280000300800 */
        /* <DEDUP_REMOVED lines=11> */
[----:B------:R-:W-:Y:S04]  /*94670*/  STL.64 [R1+0x7988], R50 ;  /* 0x0079883201007387 */ /* 0x000fe80000100a00 */
[----:B------:R0:W-:Y:S04]  /*94680*/  STL.64 [R1+0x7980], R48 ;  /* 0x0079803001007387 */ /* 0x0001e80000100a00 */
[----:B0-----:R-:W4:Y:S04]  /*94690*/  LDL.LU R48, [R1+0xc40] ;  /* 0x000c400001307983 */ /* 0x001f280000300800 */
[----:B------:R-:W4:Y:S04]  /*946a0*/  LDL.LU R49, [R1+0xc44] ;  /* 0x000c440001317983 */ /* 0x000f280000300800 */
[----:B------:R-:W4:Y:S04]  /*946b0*/  LDL.LU R50, [R1+0xc48] ;  /* 0x000c480001327983 */ /* 0x000f280000300800 */
[----:B------:R-:W4:Y:S01]  /*946c0*/  LDL.LU R51, [R1+0xc4c] ;  /* 0x000c4c0001337983 */ /* 0x000f220000300800 */
[----:B--2---:R-:W-:-:S07]  /*946d0*/  F2FP.F16.E5M2.UNPACK_B R47, R47 ;  /* 0x0000002fff2f723e */ /* 0x004fce00020004ff */
[----:B------:R-:W-:Y:S01]  /*946e0*/  HMMA.16816.F32 R8, R28, R46, R8 ;  /* 0x0000002e1c08723c */ /* 0x000fe20000001808 */
[----:B---3--:R-:W-:Y:S02]  /*946f0*/  F2FP.F16.E5M2.UNPACK_B R44, R44 ;  /* 0x0000002cff2c723e */ /* 0x008fe400020004ff */
[----:B------:R-:W-:Y:S02]  /*94700*/  F2FP.F16.E5M2.UNPACK_B R45, R45 ;  /* 0x0000002dff2d723e */ /* 0x000fe400020004ff */
[----:B----4-:R-:W-:Y:S02]  /*94710*/  F2FP.F16.E5M2.UNPACK_B R42, R42 ;  /* 0x0000002aff2a723e */ /* 0x010fe400020004ff */
[----:B------:R-:W-:-:S12]  /*94720*/  F2FP.F16.E5M2.UNPACK_B R43, R43 ;  /* 0x0000002bff2b723e */ /* 0x000fd800020004ff */
[----:B------:R0:W-:Y:S04]  /*94730*/  STL.64 [R1+0x11c0], R8 ;  /* 0x0011c00801007387 */ /* 0x0001e80000100a00 */
[----:B------:R-:W-:Y:S04]  /*94740*/  STL.64 [R1+0x11c8], R10 ;  /* 0x0011c80a01007387 */ /* 0x000fe80000100a00 */
[----:B0-----:R-:W2:Y:S04]  /*94750*/  LDL.LU R8, [R1+0x7a00] ;  /* 0x007a000001087983 */ /* 0x001ea80000300800 */
[----:B------:R-:W-:Y:S04]  /*94760*/  STL.64 [R1+0x7968], R46 ;  /* 0x0079682e01007387 */ /* 0x000fe80000100a00 */
[----:B------:R0:W-:Y:S01]  /*94770*/  STL.64 [R1+0x7960], R44 ;  /* 0x0079602c01007387 */ /* 0x0001e20000100a00 */
[C---:B------:R-:W-:Y:S08]  /*94780*/  HMMA.16816.F32 R48, R28.reuse, R44, R48 ;  /* 0x0000002c1c30723c */ /* 0x040ff00000001830 */
[----:B0-----:R-:W-:Y:S01]  /*94790*/  HMMA.16816.F32 R44, R28, R42, R52 ;  /* 0x0000002a1c2c723c */ /* 0x001fe20000001834 */
[----:B------:R-:W-:-:S02]  /*947a0*/  F2FP.F16.E5M2.UNPACK_B R40, R40 ;  /* 0x00000028ff28723e */ /* 0x000fc400020004ff */
[----:B------:R-:W-:Y:S02]  /*947b0*/  F2FP.F16.E5M2.UNPACK_B R41, R41 ;  /* 0x00000029ff29723e */ /* 0x000fe400020004ff */
[----:B------:R-:W-:Y:S02]  /*947c0*/  F2FP.F16.E5M2.UNPACK_B R38, R38 ;  /* 0x00000026ff26723e */ /* 0x000fe400020004ff */
[----:B------:R-:W-:-:S04]  /*947d0*/  F2FP.F16.E5M2.UNPACK_B R39, R39 ;  /* 0x00000027ff27723e */ /* 0x000fc800020004ff */
[----:B------:R-:W-:Y:S04]  /*947e0*/  STL.64 [R1+0x11d0], R48 ;  /* 0x0011d03001007387 */ /* 0x000fe80000100a00 */
[----:B------:R-:W-:Y:S01]  /*947f0*/  STL.64 [R1+0x11d8], R50 ;  /* 0x0011d83201007387 */ /* 0x000fe20000100a00 */
[C---:B------:R-:W-:Y:S03]  /*94800*/  HMMA.16816.F32 R4, R28.reuse, R38, R4 ;  /* 0x000000261c04723c */ /* 0x040fe60000001804 */
[----:B------:R-:W-:Y:S04]  /*94810*/  STL.64 [R1+0x11e0], R44 ;  /* 0x0011e02c01007387 */ /* 0x000fe80000100a00 */
[----:B------:R0:W-:Y:S02]  /*94820*/  STL.64 [R1+0x11e8], R46 ;  /* 0x0011e82e01007387 */ /* 0x0001e40000100a00 */
[----:B0-----:R-:W-:Y:S01]  /*94830*/  HMMA.16816.F32 R44, R28, R40, R56 ;  /* 0x000000281c2c723c */ /* 0x001fe20000001838 */
[----:B------:R-:W-:-:S02]  /*94840*/  F2FP.F16.E5M2.UNPACK_B R36, R36 ;  /* 0x00000024ff24723e */ /* 0x000fc400020004ff */
[----:B------:R-:W-:Y:S01]  /*94850*/  F2FP.F16.E5M2.UNPACK_B R37, R37 ;  /* 0x00000025ff25723e */ /* 0x000fe200020004ff */
[----:B------:R-:W-:Y:S04]  /*94860*/  STL.64 [R1+0x7948], R42 ;  /* 0x0079482a01007387 */ /* 0x000fe80000100a00 */
[----:B------:R-:W-:Y:S11]  /*94870*/  STL.64 [R1+0x7940], R40 ;  /* 0x0079402801007387 */ /* 0x000ff60000100a00 */
[----:B------:R-:W-:Y:S04]  /*94880*/  STL.64 [R1+0x11f0], R44 ;  /* 0x0011f02c01007387 */ /* 0x000fe80000100a00 */
[----:B------:R-:W-:Y:S04]  /*94890*/  STL.64 [R1+0x11f8], R46 ;  /* 0x0011f82e01007387 */ /* 0x000fe80000100a00 */
        /* <DEDUP_REMOVED lines=8> */
[----:B------:R0:W-:Y:S02]  /*94920*/  STL.64 [R1+0x1218], R6 ;  /* 0x0012180601007387 */ /* 0x0001e40000100a00 */
[----:B0-----:R-:W-:Y:S01]  /*94930*/  HMMA.16816.F32 R4, R28, R34, R16 ;  /* 0x000000221c04723c */ /* 0x001fe20000001810 */
[----:B------:R-:W-:-:S02]  /*94940*/  F2FP.F16.E5M2.UNPACK_B R32, R32 ;  /* 0x00000020ff20723e */ /* 0x000fc400020004ff */
[----:B------:R-:W-:-:S15]  /*94950*/  F2FP.F16.E5M2.UNPACK_B R33, R33 ;  /* 0x00000021ff21723e */ /* 0x000fde00020004ff */
[----:B------:R-:W-:Y:S01]  /*94960*/  NOP ;  /* 0x0000000000007918 */ /* 0x000fe20000000000 */
[----:B------:R-:W-:Y:S04]  /*94970*/  STL.64 [R1+0x1220], R4 ;  /* 0x0012200401007387 */ /* 0x000fe80000100a00 */
[----:B------:R0:W-:Y:S04]  /*94980*/  STL.64 [R1+0x1228], R6 ;  /* 0x0012280601007387 */ /* 0x0001e80000100a00 */
[----:B------:R-:W3:Y:S01]  /*94990*/  LDL.LU R56, [R1+0x2670] ;  /* 0x0026700001387983 */ /* 0x000ee20000300800 */
[----:B0-----:R-:W-:Y:S01]  /*949a0*/  HMMA.16816.F32 R4, R28, R32, R20 ;  /* 0x000000201c04723c */ /* 0x001fe20000001814 */
[----:B------:R-:W-:-:S15]  /*949b0*/  F2FP.F16.E5M2.UNPACK_B R26, R27 ;  /* 0x0000001bff1a723e */ /* 0x000fde00020004ff */
[----:B------:R-:W-:-:S03]  /*949c0*/  NOP ;  /* 0x0000000000007918 */ /* 0x000fc60000000000 */
[----:B------:R0:W-:Y:S04]  /*949d0*/  STL.64 [R1+0x1230], R4 ;  /* 0x0012300401007387 */ /* 0x0001e80000100a00 */
[----:B------:R1:W-:Y:S04]  /*949e0*/  STL.64 [R1+0x1238], R6 ;  /* 0x0012380601007387 */ /* 0x0003e80000100a00 */
        /* <DEDUP_REMOVED lines=13> */
[----:B-1----:R-:W2:Y:S04]  /*94ac0*/  LDL.LU R6, [R1+0x2078] ;  /* 0x0020780001067983 */ /* 0x002ea80000300800 */
        /* <DEDUP_REMOVED lines=41> */
[----:B------:R-:W-:Y:S04]  /*94d60*/  STL.64 [R1+0x1240], R4 ;  /* 0x0012400401007387 */ /* 0x000fe80000100a00 */
[----:B------:R0:W-:Y:S04]  /*94d70*/  STL.64 [R1+0x1248], R6 ;  /* 0x0012480601007387 */ /* 0x0001e80000100a00 */
[----:B0-----:R-:W2:Y:S04]  /*94d80*/  LDL.LU.64 R6, [R1+0x79f8] ;  /* 0x0079f80001067983 */ /* 0x001ea80000300a00 */
[----:B------:R-:W3:Y:S04]  /*94d90*/  LDL.LU.64 R4, [R1+0x79f0] ;  /* 0x0079f00001047983 */ /* 0x000ee80000300a00 */
        /* <DEDUP_REMOVED lines=29> */
[----:B------:R-:W-:-:S08]  /*94f70*/  F2FP.F16.E5M2.UNPACK_B R13, R13 ;  /* 0x0000000dff0d723e */ /* 0x000fd000020004ff */
[----:B------:R-:W-:Y:S04]  /*94f80*/  STL.64 [R1+0x1ed0], R20 ;  /* 0x001ed01401007387 */ /* 0x000fe80000100a00 */
[----:B------:R-:W-:Y:S04]  /*94f90*/  STL.64 [R1+0x1ed8], R22 ;  /* 0x001ed81601007387 */ /* 0x000fe80000100a00 */
[----:B------:R-:W-:Y:S04]  /*94fa0*/  STL.64 [R1+0x1ef0], R16 ;  /* 0x001ef01001007387 */ /* 0x000fe80000100a00 */
[----:B------:R0:W-:Y:S02]  /*94fb0*/  STL.64 [R1+0x1ef8], R18 ;  /* 0x001ef81201007387 */ /* 0x0001e40000100a00 */
[----:B0-----:R-:W-:-:S15]  /*94fc0*/  HMMA.16816.F32 R16, R28, R12, R56 ;  /* 0x0000000c1c10723c */ /* 0x001fde0000001838 */
[----:B------:R-:W-:-:S04]  /*94fd0*/  NOP ;  /* 0x0000000000007918 */ /* 0x000fc80000000000 */
[----:B------:R0:W-:Y:S04]  /*94fe0*/  STL.64 [R1+0x1f10], R16 ;  /* 0x001f101001007387 */ /* 0x0001e80000100a00 */
[----:B------:R1:W-:Y:S04]  /*94ff0*/  STL.64 [R1+0x1f18], R18 ;  /* 0x001f181201007387 */ /* 0x0003e80000100a00 */
[----:B------:R-:W4:Y:S04]  /*95000*/  LDL.LU R52, [R1+0x2910] ;  /* 0x0029100001347983 */ /* 0x000f280000300800 */
[----:B------:R-:W4:Y:S04]  /*95010*/  LDL.LU R53, [R1+0x2914] ;  /* 0x0029140001357983 */ /* 0x000f280000300800 */
[----:B------:R-:W4:Y:S04]  /*95020*/  LDL.LU R54, [R1+0x2918] ;  /* 0x0029180001367983 */ /* 0x000f280000300800 */
[----:B------:R-:W4:Y:S01]  /*95030*/  LDL.LU R55, [R1+0x291c] ;  /* 0x00291c0001377983 */ /* 0x000f220000300800 */
[----:B------:R-:W-:Y:S01]  /*95040*/  IMAD.MOV.U32 R58, RZ, RZ, R8 ;  /* 0x000000ffff3a7224 */ /* 0x000fe200078e0008 */
[----:B------:R-:W-:Y:S01]  /*95050*/  F2FP.F16.E5M2.UNPACK_B R10, R11 ;  /* 0x0000000bff0a723e */ /* 0x000fe200020004ff */
[----:B--2---:R-:W-:-:S02]  /*95060*/  IMAD.MOV.U32 R59, RZ, RZ, R7 ;  /* 0x000000ffff3b7224 */ /* 0x004fc400078e0007 */
[----:B------:R-:W-:Y:S02]  /*95070*/  IMAD.MOV.U32 R56, RZ, RZ, R6 ;  /* 0x000000ffff387224 */ /* 0x000fe400078e0006 */
[----:B---3--:R-:W-:Y:S01]  /*95080*/  IMAD.MOV.U32 R57, RZ, RZ, R5 ;  /* 0x000000ffff397224 */ /* 0x008fe200078e0005 */
[----:B----4-:R-:W-:Y:S04]  /*95090*/  STL.64 [R1+0x79d8], R54 ;  /* 0x0079d83601007387 */ /* 0x010fe80000100a00 */
[----:B------:R2:W-:Y:S04]  /*950a0*/  STL.64 [R1+0x79d0], R52 ;  /* 0x0079d03401007387 */ /* 0x0005e80000100a00 */
[----:B------:R-:W-:Y:S04]  /*950b0*/  STL.64 [R1+0x79e8], R58 ;  /* 0x0079e83a01007387 */ /* 0x000fe80000100a00 */
        /* <DEDUP_REMOVED lines=13> */
[----:B--2---:R-:W2:Y:S04]  /*95190*/  LDL.LU R52, [R1+0x28a0] ;  /* 0x0028a00001347983 */ /* 0x004ea80000300800 */
[----:B------:R-:W2:Y:S04]  /*951a0*/  LDL.LU R53, [R1+0x28a4] ;  /* 0x0028a40001357983 */ /* 0x000ea80000300800 */
[----:B------:R-:W2:Y:S04]  /*951b0*/  LDL.LU R54, [R1+0x28a8] ;  /* 0x0028a80001367983 */ /* 0x000ea80000300800 */
[----:B------:R-:W2:Y:S04]  /*951c0*/  LDL.LU R55, [R1+0x28ac] ;  /* 0x0028ac0001377983 */ /* 0x000ea80000300800 */
[----:B---3--:R-:W3:Y:S04]  /*951d0*/  LDL.LU R56, [R1+0x2840] ;  /* 0x0028400001387983 */ /* 0x008ee80000300800 */
[----:B------:R-:W3:Y:S04]  /*951e0*/  LDL.LU R57, [R1+0x2844] ;  /* 0x0028440001397983 */ /* 0x000ee80000300800 */
[----:B------:R-:W3:Y:S04]  /*951f0*/  LDL.LU R58, [R1+0x2848] ;  /* 0x00284800013a7983 */ /* 0x000ee80000300800 */
[----:B------:R-:W3:Y:S04]  /*95200*/  LDL.LU R59, [R1+0x284c] ;  /* 0x00284c00013b7983 */ /* 0x000ee80000300800 */
[----:B------:R-:W2:Y:S04]  /*95210*/  LDL R11, [R1+0x301c] ;  /* 0x00301c00010b7983 */ /* 0x000ea80000100800 */
[----:B------:R-:W3:Y:S04]  /*95220*/  LDL R8, [R1+0x3028] ;  /* 0x0030280001087983 */ /* 0x000ee80000100800 */
[----:B------:R-:W4:Y:S01]  /*95230*/  LDL R9, [R1+0x302c] ;  /* 0x00302c0001097983 */ /* 0x000f220000100800 */
[----:B------:R-:W-:-:S02]  /*95240*/  IMAD.MOV.U32 R46, RZ, RZ, R4 ;  /* 0x000000ffff2e7224 */ /* 0x000fc400078e0004 */
[----:B------:R-:W-:Y:S02]  /*95250*/  IMAD.MOV.U32 R47, RZ, RZ, R3 ;  /* 0x000000ffff2f7224 */ /* 0x000fe400078e0003 */
[----:B------:R-:W-:Y:S01]  /*95260*/  IMAD.MOV.U32 R44, RZ, RZ, R2 ;  /* 0x000000ffff2c7224 */ /* 0x000fe200078e0002 */
[----:B------:R-:W4:Y:S04]  /*95270*/  LDL R6, [R1+0x3038] ;  /* 0x0030380001067983 */ /* 0x000f280000100800 */
[----:B------:R-:W4:Y:S04]  /*95280*/  LDL R7, [R1+0x303c] ;  /* 0x00303c0001077983 */ /* 0x000f280000100800 */
        /* <DEDUP_REMOVED lines=27> */
[----:B--2---:R-:W-:-:S02]  /*95440*/  F2FP.F16.E5M2.UNPACK_B R11, R11 ;  /* 0x0000000bff0b723e */ /* 0x004fc400020004ff */
[----:B---3--:R-:W-:Y:S02]  /*95450*/  F2FP.F16.E5M2.UNPACK_B R8, R8 ;  /* 0x00000008ff08723e */ /* 0x008fe400020004ff */
[----:B----4-:R-:W-:-:S03]  /*95460*/  F2FP.F16.E5M2.UNPACK_B R9, R9 ;  /* 0x00000009ff09723e */ /* 0x010fc600020004ff */
[C---:B------:R-:W-:Y:S08]  /*95470*/  HMMA.16816.F32 R56, R28.reuse, R10, R56 ;  /* 0x0000000a1c38723c */ /* 0x040ff00000001838 */
[----:B------:R-:W-:Y:S11]  /*95480*/  HMMA.16816.F32 R52, R28, R8, R52 ;  /* 0x000000081c34723c */ /* 0x000ff60000001834 */
[----:B------:R-:W-:Y:S04]  /*95490*/  STL.64 [R1+0x1f30], R56 ;  /* 0x001f303801007387 */ /* 0x000fe80000100a00 */
[----:B------:R0:W-:Y:S04]  /*954a0*/  STL.64 [R1+0x1f38], R58 ;  /* 0x001f383a01007387 */ /* 0x0001e80000100a00 */
[----:B0-----:R-:W2:Y:S04]  /*954b0*/  LDL.LU.64 R58, [R1+0x79e8] ;  /* 0x0079e800013a7983 */ /* 0x001ea80000300a00 */
[----:B------:R-:W3:Y:S04]  /*954c0*/  LDL.LU.64 R56, [R1+0x79e0] ;  /* 0x0079e00001387983 */ /* 0x000ee80000300a00 */
[----:B------:R-:W-:Y:S04]  /*954d0*/  STL.64 [R1+0x1f40], R52 ;  /* 0x001f403401007387 */ /* 0x000fe80000100a00 */
[----:B------:R0:W-:Y:S04]  /*954e0*/  STL.64 [R1+0x1f48], R54 ;  /* 0x001f483601007387 */ /* 0x0001e80000100a00 */
[----:B0-----:R-:W2:Y:S04]  /*954f0*/  LDL.LU.64 R54, [R1+0x79d8] ;  /* 0x0079d80001367983 */ /* 0x001ea80000300a00 */
[----:B------:R-:W2:Y:S01]  /*95500*/  LDL.LU.64 R52, [R1+0x79d0] ;  /* 0x0079d00001347983 */ /* 0x000ea20000300a00 */
[----:B------:R-:W-:-:S02]  /*95510*/  F2FP.F16.E5M2.UNPACK_B R6, R6 ;  /* 0x00000006ff06723e */ /* 0x000fc400020004ff */
[----:B------:R-:W-:Y:S01]  /*95520*/  F2FP.F16.E5M2.UNPACK_B R7, R7 ;  /* 0x00000007ff07723e */ /* 0x000fe200020004ff */
[----:B------:R-:W-:Y:S04]  /*95530*/  STL.64 [R1+0x78f8], R10 ;  /* 0x0078f80a01007387 */ /* 0x000fe80000100a00 */
[----:B------:R0:W-:Y:S02]  /*95540*/  STL.64 [R1+0x78f0], R8 ;  /* 0x0078f00801007387 */ /* 0x0001e40000100a00 */
[----:B0-----:R-:W-:Y:S01]  /*95550*/  HMMA.16816.F32 R8, R28, R6, R12 ;  /* 0x000000061c08723c */ /* 0x001fe2000000180c */
[----:B------:R-:W-:Y:S02]  /*95560*/  F2FP.F16.E5M2.UNPACK_B R4, R4 ;  /* 0x00000004ff04723e */ /* 0x000fe400020004ff */
[----:B------:R-:W-:-:S02]  /*95570*/  F2FP.F16.E5M2.UNPACK_B R5, R5 ;  /* 0x00000005ff05723e */ /* 0x000fc400020004ff */
[----:B------:R-:W-:-:S14]  /*95580*/  F2FP.F16.E5M2.UNPACK_B R2, R2 ;  /* 0x00000002ff02723e */ /* 0x000fdc00020004ff */
[----:B------:R-:W-:Y:S04]  /*95590*/  STL.64 [R1+0x1f60], R8 ;  /* 0x001f600801007387 */ /* 0x000fe80000100a00 */
[----:B------:R0:W-:Y:S02]  /*955a0*/  STL.64 [R1+0x1f68], R10 ;  /* 0x001f680a01007387 */ /* 0x0001e40000100a00 */
[----:B0-----:R-:W-:Y:S01]  /*955b0*/  HMMA.16816.F32 R8, R28, R4, R16 ;  /* 0x000000041c08723c */ /* 0x001fe20000001810 */
[----:B------:R-:W-:Y:S01]  /*955c0*/  F2FP.F16.E5M2.UNPACK_B R3, R3 ;  /* 0x00000003ff03723e */ /* 0x000fe200020004ff */
[----:B------:R0:W-:Y:S04]  /*955d0*/  STL.64 [R1+0x7918], R6 ;  /* 0x0079180601007387 */ /* 0x0001e80000100a00 */
[----:B------:R1:W-:Y:S01]  /*955e0*/  STL.64 [R1+0x7910], R4 ;  /* 0x0079100401007387 */ /* 0x0003e20000100a00 */
[----:B------:R-:W-:-:S02]  /*955f0*/  IMAD R0, R0, 0x100, R27 ;  /* 0x0000010000007824 */ /* 0x000fc400078e021b */
[----:B0-----:R-:W-:Y:S02]  /*95600*/  IMAD R6, R22, 0x100, R21 ;  /* 0x0000010016067824 */ /* 0x001fe400078e0215 */
[----:B-1----:R-:W-:Y:S02]  /*95610*/  IMAD R5, R24, 0x100, R23 ;  /* 0x0000010018057824 */ /* 0x002fe400078e0217 */
[----:B------:R-:W-:-:S06]  /*95620*/  IMAD R4, R26, 0x100, R25 ;  /* 0x000001001a047824 */ /* 0x000fcc00078e0219 */
[----:B------:R-:W-:Y:S04]  /*95630*/  STL.64 [R1+0x2980], R8 ;  /* 0x0029800801007387 */ /* 0x000fe80000100a00 */
[----:B------:R0:W-:Y:S02]  /*95640*/  STL.64 [R1+0x2988], R10 ;  /* 0x0029880a01007387 */ /* 0x0001e40000100a00 */
[----:B0-----:R-:W-:Y:S01]  /*95650*/  HMMA.16816.F32 R8, R28, R2, R32 ;  /* 0x000000021c08723c */ /* 0x001fe20000001820 */
[----:B------:R-:W-:Y:S02]  /*95660*/  F2FP.F16.E5M2.UNPACK_B R28, R6 ;  /* 0x00000006ff1c723e */ /* 0x000fe400020004ff */
[----:B------:R-:W-:Y:S02]  /*95670*/  F2FP.F16.E5M2.UNPACK_B R29, R5 ;  /* 0x00000005ff1d723e */ /* 0x000fe400020004ff */
[----:B------:R-:W-:-:S02]  /*95680*/  F2FP.F16.E5M2.UNPACK_B R30, R4 ;  /* 0x00000004ff1e723e */ /* 0x000fc400020004ff */
[----:B------:R-:W-:-:S07]  /*95690*/  F2FP.F16.E5M2.UNPACK_B R31, R0 ;  /* 0x00000000ff1f723e */ /* 0x000fce00020004ff */
[C---:B------:R-:W-:Y:S08]  /*956a0*/  HMMA.16816.F32 R4, R28.reuse, R44, R36 ;  /* 0x0000002c1c04723c */ /* 0x040ff00000001824 */
[C---:B------:R-:W-:Y:S01]  /*956b0*/  HMMA.16816.F32 R12, R28.reuse, R46, R40 ;  /* 0x0000002e1c0c723c */ /* 0x040fe20000001828 */
[----:B------:R-:W-:Y:S04]  /*956c0*/  STL.64 [R1+0x1f80], R8 ;  /* 0x001f800801007387 */ /* 0x000fe80000100a00 */
[----:B------:R-:W-:Y:S06]  /*956d0*/  STL.64 [R1+0x1f88], R10 ;  /* 0x001f880a01007387 */ /* 0x000fec0000100a00 */
[----:B------:R-:W-:Y:S04]  /*956e0*/  STL.64 [R1+0x2970], R4 ;  /* 0x0029700401007387 */ /* 0x000fe80000100a00 */
[----:B------:R-:W-:Y:S04]  /*956f0*/  STL.64 [R1+0x2978], R6 ;  /* 0x0029780601007387 */ /* 0x000fe80000100a00 */
[----:B------:R0:W-:Y:S04]  /*95700*/  STL.64 [R1+0x2960], R12 ;  /* 0x0029600c01007387 */ /* 0x0001e80000100a00 */
[----:B------:R1:W-:Y:S04]  /*95710*/  STL.64 [R1+0x2968], R14 ;  /* 0x0029680e01007387 */ /* 0x0003e80000100a00 */
[----:B0-----:R-:W4:Y:S01]  /*95720*/  LDL.LU R12, [R1+0x2470] ;  /* 0x00247000010c7983 */ /* 0x001f220000300800 */
[C---:B---3--:R-:W-:Y:S08]  /*95730*/  HMMA.16816.F32 R8, R28.reuse, R56, R48 ;  /* 0x000000381c08723c */ /* 0x048ff00000001830 */
[C---:B--2---:R-:W-:Y:S11]  /*95740*/  HMMA.16816.F32 R4, R28.reuse, R58, R52 ;  /* 0x0000003a1c04723c */ /* 0x044ff60000001834 */
[----:B------:R-:W-:Y:S04]  /*95750*/  STL.64 [R1+0x2950], R8 ;  /* 0x0029500801007387 */ /* 0x000fe80000100a00 */
[----:B------:R-:W-:Y:S04]  /*95760*/  STL.64 [R1+0x2958], R10 ;  /* 0x0029580a01007387 */ /* 0x000fe80000100a00 */
[----:B------:R0:W-:Y:S04]  /*95770*/  STL.64 [R1+0x2940], R4 ;  /* 0x0029400401007387 */ /* 0x0001e80000100a00 */
[----:B------:R2:W-:Y:S04]  /*95780*/  STL.64 [R1+0x2948], R6 ;  /* 0x0029480601007387 */ /* 0x0005e80000100a00 */
[----:B------:R-:W4:Y:S04]  /*95790*/  LDL.LU R13, [R1+0x2474] ;  /* 0x00247400010d7983 */ /* 0x000f280000300800 */
[----:B-1----:R-:W4:Y:S04]  /*957a0*/  LDL.LU R14, [R1+0x2478] ;  /* 0x00247800010e7983 */ /* 0x002f280000300800 */
[----:B------:R-:W4:Y:S04]  /*957b0*/  LDL.LU R15, [R1+0x247c] ;  /* 0x00247c00010f7983 */ /* 0x000f280000300800 */
[----:B0-----:R-:W3:Y:S04]  /*957c0*/  LDL.LU R4, [R1+0x2800] ;  /* 0x0028000001047983 */ /* 0x001ee80000300800 */
[----:B------:R-:W3:Y:S04]  /*957d0*/  LDL.LU R5, [R1+0x2804] ;  /* 0x0028040001057983 */ /* 0x000ee80000300800 */
[----:B--2---:R-:W3:Y:S04]  /*957e0*/  LDL.LU R6, [R1+0x2808] ;  /* 0x0028080001067983 */ /* 0x004ee80000300800 */
        /* <DEDUP_REMOVED lines=922> */
[----:B------:R-:W-:Y:S02]  /*99190*/  IMAD R4, R54, 0x100, R53 ;  /* 0x0000010036047824 */ /* 0x000fe400078e0235 */
[----:B------:R-:W-:Y:S01]  /*991a0*/  IMAD R0, R0, 0x100, R55 ;  /* 0x0000010000007824 */ /* 0x000fe200078e0237 */
        /* <DEDUP_REMOVED lines=16> */
[----:B------:R-:W4:Y:S04]  /*992b0*/  LDL.LU R38, [R1+0x878] ;  /* 0x0008780001267983 */ /* 0x000f280000300800 */
[----:B------:R-:W4:Y:S04]  /*992c0*/  LDL.LU R39, [R1+0x87c] ;  /* 0x00087c0001277983 */ /* 0x000f280000300800 */
[----:B------:R-:W4:Y:S04]  /*992d0*/  LDL R34, [R1+0x8] ;  /* 0x0000080001227983 */ /* 0x000f280000100800 */
[----:B------:R-:W4:Y:S04]  /*992e0*/  LDL R35, [R1+0xc] ;  /* 0x00000c0001237983 */ /* 0x000f280000100800 */
[----:B--2---:R-:W4:Y:S04]  /*992f0*/  LDL.LU R20, [R1+0x880] ;  /* 0x0008800001147983 */ /* 0x004f280000300800 */
[----:B------:R-:W4:Y:S04]  /*99300*/  LDL.LU R21, [R1+0x884] ;  /* 0x0008840001157983 */ /* 0x000f280000300800 */
[----:B------:R-:W4:Y:S04]  /*99310*/  LDL.LU R22, [R1+0x888] ;  /* 0x0008880001167983 */ /* 0x000f280000300800 */
[----:B------:R-:W4:Y:S04]  /*99320*/  LDL.LU R23, [R1+0x88c] ;  /* 0x00088c0001177983 */ /* 0x000f280000300800 */
        /* <DEDUP_REMOVED lines=12> */
[----:B------:R-:W3:Y:S04]  /*993f0*/  LDL.64 R2, [R1] ;  /* 0x0000000001027983 */ /* 0x000ee80000100a00 */
[----:B------:R-:W3:Y:S04]  /*99400*/  LDL.LU R56, [R1+0x860] ;  /* 0x0008600001387983 */ /* 0x000ee80000300800 */
[----:B------:R-:W3:Y:S04]  /*99410*/  LDL.LU R57, [R1+0x864] ;  /* 0x0008640001397983 */ /* 0x000ee80000300800 */
[----:B------:R-:W3:Y:S04]  /*99420*/  LDL.LU R58, [R1+0x868] ;  /* 0x00086800013a7983 */ /* 0x000ee80000300800 */
[----:B------:R-:W3:Y:S01]  /*99430*/  LDL.LU R59, [R1+0x86c] ;  /* 0x00086c00013b7983 */ /* 0x000ee20000300800 */
[----:B------:R-:W-:Y:S01]  /*99440*/  IMAD R8, R50, 0x100, R49 ;  /* 0x0000010032087824 */ /* 0x000fe200078e0231 */
[----:B------:R-:W-:-:S02]  /*99450*/  F2FP.F16.E5M2.UNPACK_B R29, R5 ;  /* 0x00000005ff1d723e */ /* 0x000fc400020004ff */
[----:B------:R-:W-:Y:S01]  /*99460*/  F2FP.F16.E5M2.UNPACK_B R30, R4 ;  /* 0x00000004ff1e723e */ /* 0x000fe200020004ff */
[----:B------:R-:W3:Y:S01]  /*99470*/  LDL.LU R48, [R1+0x820] ;  /* 0x0008200001307983 */ /* 0x000ee20000300800 */
[----:B------:R-:W-:Y:S02]  /*99480*/  F2FP.F16.E5M2.UNPACK_B R31, R0 ;  /* 0x00000000ff1f723e */ /* 0x000fe400020004ff */
        /* <DEDUP_REMOVED lines=26> */
[C---:B------:R-:W-:Y:S08]  /*99630*/  HMMA.16816.F32 R32, R28.reuse, R34, R20 ;  /* 0x000000221c20723c */ /* 0x040ff00000001814 */
[C---:B---3--:R-:W-:Y:S01]  /*99640*/  HMMA.16816.F32 R36, R28.reuse, R2, R36 ;  /* 0x000000021c24723c */ /* 0x048fe20000001824 */
[----:B------:R-:W2:Y:S04]  /*99650*/  LDL.LU.64 R42, [R1+0x7690] ;  /* 0x00769000012a7983 */ /* 0x000ea80000300a00 */
[----:B------:R-:W2:Y:S03]  /*99660*/  LDL.LU.64 R40, [R1+0x7688] ;  /* 0x0076880001287983 */ /* 0x000ea60000300a00 */
        /* <DEDUP_REMOVED lines=55> */
[----:B------:R-:W3:Y:S04]  /*999e0*/  LDL.LU R55, [R1+0x81c] ;  /* 0x00081c0001377983 */ /* 0x000ee80000300800 */
[----:B--2---:R-:W-:Y:S01]  /*999f0*/  STL.64 [R1+0x7550], R50 ;  /* 0x0075503201007387 */ /* 0x004fe20000100a00 */
[----:B---3--:R-:W-:-:S15]  /*99a00*/  HMMA.16816.F32 R52, R28, R50, R52 ;  /* 0x000000321c34723c */ /* 0x008fde0000001834 */
[----:B------:R-:W-:-:S04]  /*99a10*/  NOP ;  /* 0x0000000000007918 */ /* 0x000fc80000000000 */
[----:B------:R-:W-:Y:S04]  /*99a20*/  STL.64 [R1+0x24b0], R52 ;  /* 0x0024b03401007387 */ /* 0x000fe80000100a00 */
[----:B------:R4:W-:Y:S04]  /*99a30*/  STL.64 [R1+0x24b8], R54 ;  /* 0x0024b83601007387 */ /* 0x0009e80000100a00 */
[----:B------:R-:W-:Y:S04]  /*99a40*/  STL [R1+0x756c], R48 ;  /* 0x00756c3001007387 */ /* 0x000fe80000100800 */
[----:B------:R0:W-:Y:S01]  /*99a50*/  STL [R1+0x7568], R49 ;  /* 0x0075683101007387 */ /* 0x0001e20000100800 */
[C---:B----4-:R-:W-:Y:S08]  /*99a60*/  HMMA.16816.F32 R52, R28.reuse, R48, R56 ;  /* 0x000000301c34723c */ /* 0x050ff00000001838 */
[C---:B0-----:R-:W-:Y:S08]  /*99a70*/  HMMA.16816.F32 R48, R28.reuse, R46, R4 ;  /* 0x0000002e1c30723c */ /* 0x041ff00000001804 */
[C---:B------:R-:W-:Y:S08]  /*99a80*/  HMMA.16816.F32 R4, R28.reuse, R44, R8 ;  /* 0x0000002c1c04723c */ /* 0x040ff00000001808 */
        /* <DEDUP_REMOVED lines=18> */
[----:B0-----:R-:W-:Y:S06]  /*99bb0*/  HMMA.16816.F32 R4, R28, R36, R24 ;  /* 0x000000241c04723c */ /* 0x001fec0000001818 */
        /* <DEDUP_REMOVED lines=136> */
[----:B------:R0:W-:Y:S04]  /*9a440*/  STL.64 [R1+0x2370], R12 ;  /* 0x0023700c01007387 */ /* 0x0001e80000100a00 */
[----:B------:R1:W-:Y:S04]  /*9a450*/  STL.64 [R1+0x2378], R14 ;  /* 0x0023780e01007387 */ /* 0x0003e80000100a00 */
[----:B------:R-:W-:Y:S04]  /*9a460*/  STL.64 [R1+0x2350], R8 ;  /* 0x0023500801007387 */ /* 0x000fe80000100a00 */
[----:B------:R-:W-:Y:S04]  /*9a470*/  STL.64 [R1+0x2358], R10 ;  /* 0x0023580a01007387 */ /* 0x000fe80000100a00 */
[----:B------:R-:W-:Y:S04]  /*9a480*/  STL.64 [R1+0x7578], R6 ;  /* 0x0075780601007387 */ /* 0x000fe80000100a00 */
[----:B------:R2:W-:Y:S04]  /*9a490*/  STL.64 [R1+0x7570], R4 ;  /* 0x0075700401007387 */ /* 0x0005e80000100a00 */
        /* <DEDUP_REMOVED lines=26> */
[----:B------:R-:W2:Y:S04]  /*9a640*/  LDL.64 R50, [R1+0x18] ;  /* 0x0000180001327983 */ /* 0x000ea80000100a00 */
[----:B------:R-:W2:Y:S04]  /*9a650*/  LDL.LU R52, [R1+0x6a0] ;  /* 0x0006a00001347983 */ /* 0x000ea80000300800 */
[----:B------:R-:W2:Y:S04]  /*9a660*/  LDL.LU R53, [R1+0x6a4] ;  /* 0x0006a40001357983 */ /* 0x000ea80000300800 */
[----:B------:R-:W2:Y:S01]  /*9a670*/  LDL.LU R54, [R1+0x6a8] ;  /* 0x0006a80001367983 */ /* 0x000ea20000300800 */
[----:B------:R-:W-:-:S03]  /*9a680*/  IMAD R49, R61, 0x100, R60 ;  /* 0x000001003d317824 */ /* 0x000fc600078e023c */
[----:B------:R-:W2:Y:S04]  /*9a690*/  LDL.LU R55, [R1+0x6ac] ;  /* 0x0006ac0001377983 */ /* 0x000ea80000300800 */
[----:B------:R-:W2:Y:S04]  /*9a6a0*/  LDL.64 R60, [R1+0x10] ;  /* 0x00001000013c7983 */ /* 0x000ea80000100a00 */
[----:B------:R-:W2:Y:S01]  /*9a6b0*/  LDL R10, [R1] ;  /* 0x00000000010a7983 */ /* 0x000ea20000100800 */
[----:B------:R-:W-:-:S03]  /*9a6c0*/  IMAD.MOV.U32 R11, RZ, RZ, R2 ;  /* 0x000000ffff0b7224 */ /* 0x000fc600078e0002 */
[----:B------:R-:W2:Y:S04]  /*9a6d0*/  LDL.LU R2, [R1+0x7584] ;  /* 0x0075840001027983 */ /* 0x000ea80000300800 */
[----:B------:R-:W2:Y:S04]  /*9a6e0*/  LDL.64 R8, [R1+0x8] ;  /* 0x0000080001087983 */ /* 0x000ea80000100a00 */
[----:B------:R-:W2:Y:S01]  /*9a6f0*/  LDL.LU R56, [R1+0x680] ;  /* 0x0006800001387983 */ /* 0x000ea20000300800 */
[----:B------:R-:W-:-:S03]  /*9a700*/  IMAD R48, R59, 0x100, R58 ;  /* 0x000001003b307824 */ /* 0x000fc600078e023a */
        /* <DEDUP_REMOVED lines=15> */
[----:B---3--:R-:W-:-:S03]  /*9a800*/  IMAD R0, R0, 0x100, R3 ;  /* 0x0000010000007824 */ /* 0x008fc600078e0203 */
[----:B------:R-:W2:Y:S02]  /*9a810*/  LDL.LU R3, [R1+0x7580] ;  /* 0x0075800001037983 */ /* 0x000ea40000300800 */
[----:B--2---:R-:W-:Y:S02]  /*9a820*/  HMMA.16816.F32 R28, R28, R2, R4 ;  /* 0x000000021c1c723c */ /* 0x004fe40000001804 */
        /* <DEDUP_REMOVED lines=11> */
[----:B------:R-:W-:Y:S02]  /*9a8e0*/  IMAD.MOV.U32 R2, RZ, RZ, R50 ;  /* 0x000000ffff027224 */ /* 0x000fe400078e0032 */
[----:B------:R-:W-:Y:S01]  /*9a8f0*/  IMAD.MOV.U32 R0, RZ, RZ, R51 ;  /* 0x000000ffff007224 */ /* 0x000fe200078e0033 */
        /* <DEDUP_REMOVED lines=8> */
[----:B------:R-:W3:Y:S04]  /*9a980*/  LDL.LU.64 R50, [R1+0x7550] ;  /* 0x0075500001327983 */ /* 0x000ee80000300a00 */
[----:B------:R-:W-:Y:S04]  /*9a990*/  STL.64 [R1+0x2320], R52 ;  /* 0x0023203401007387 */ /* 0x000fe80000100a00 */
[----:B------:R0:W-:Y:S04]  /*9a9a0*/  STL.64 [R1+0x2328], R54 ;  /* 0x0023283601007387 */ /* 0x0001e80000100a00 */
[----:B0-----:R-:W4:Y:S04]  /*9a9b0*/  LDL.LU.64 R54, [R1+0x7548] ;  /* 0x0075480001367983 */ /* 0x001f280000300a00 */
[----:B------:R-:W3:Y:S04]  /*9a9c0*/  LDL.LU.64 R52, [R1+0x7540] ;  /* 0x0075400001347983 */ /* 0x000ee80000300a00 */
[----:B------:R-:W3:Y:S04]  /*9a9d0*/  LDL.LU.64 R60, [R1+0x7538] ;  /* 0x00753800013c7983 */ /* 0x000ee80000300a00 */
[----:B--2---:R-:W-:Y:S04]  /*9a9e0*/  STL.64 [R1+0x7490], R6 ;  /* 0x0074900601007387 */ /* 0x004fe80000100a00 */
[----:B------:R0:W-:Y:S04]  /*9a9f0*/  STL.64 [R1+0x7488], R4 ;  /* 0x0074880401007387 */ /* 0x0001e80000100a00 */
[----:B0-----:R-:W2:Y:S04]  /*9aa00*/  LDL.LU R4, [R1+0x690] ;  /* 0x0006900001047983 */ /* 0x001ea80000300800 */
[----:B------:R-:W2:Y:S04]  /*9aa10*/  LDL.LU R5, [R1+0x694] ;  /* 0x0006940001057983 */ /* 0x000ea80000300800 */
[----:B------:R-:W2:Y:S04]  /*9aa20*/  LDL.LU R6, [R1+0x698] ;  /* 0x0006980001067983 */ /* 0x000ea80000300800 */
[----:B------:R-:W2:Y:S01]  /*9aa30*/  LDL.LU R7, [R1+0x69c] ;  /* 0x00069c0001077983 */ /* 0x000ea20000300800 */
[----:B------:R-:W-:Y:S01]  /*9aa40*/  IMAD.MOV.U32 R3, RZ, RZ, R9 ;  /* 0x000000ffff037224 */ /* 0x000fe200078e0009 */
[----:B--2---:R-:W-:-:S15]  /*9aa50*/  HMMA.16816.F32 R4, R28, R8, R4 ;  /* 0x000000081c04723c */ /* 0x004fde0000001804 */
[----:B------:R-:W-:-:S04]  /*9aa60*/  NOP ;  /* 0x0000000000007918 */ /* 0x000fc80000000000 */
[----:B------:R0:W-:Y:S04]  /*9aa70*/  STL.64 [R1+0x2310], R4 ;  /* 0x0023100401007387 */ /* 0x0001e80000100a00 */
[----:B------:R-:W-:Y:S01]  /*9aa80*/  STL.64 [R1+0x2318], R6 ;  /* 0x0023180601007387 */ /* 0x000fe20000100a00 */
[----:B0-----:R-:W-:Y:S02]  /*9aa90*/  IMAD.MOV.U32 R4, RZ, RZ, R8 ;  /* 0x000000ffff047224 */ /* 0x001fe400078e0008 */
[----:B------:R-:W-:Y:S01]  /*9aaa0*/  HMMA.16816.F32 R8, R28, R10, R56 ;  /* 0x0000000a1c08723c */ /* 0x000fe20000001838 */
[----:B------:R-:W2:Y:S04]  /*9aab0*/  LDL.LU.64 R58, [R1+0x7530] ;  /* 0x00753000013a7983 */ /* 0x000ea80000300a00 */
[----:B------:R-:W4:-:S14]  /*9aac0*/  LDL.LU.64 R56, [R1+0x7528] ;  /* 0x0075280001387983 */ /* 0x000f1c0000300a00 */
[----:B------:R-:W-:Y:S04]  /*9aad0*/  STL.64 [R1+0x22f0], R8 ;  /* 0x0022f00801007387 */ /* 0x000fe80000100a00 */
[----:B------:R3:W-:Y:S02]  /*9aae0*/  STL.64 [R1+0x22f8], R10 ;  /* 0x0022f80a01007387 */ /* 0x0007e40000100a00 */
[----:B---3--:R-:W-:Y:S02]  /*9aaf0*/  HMMA.16816.F32 R8, R28, R60, R12 ;  /* 0x0000003c1c08723c */ /* 0x008fe4000000180c */
[----:B------:R-:W-:-:S15]  /*9ab00*/  STL [R1+0x7458], R61 ;  /* 0x0074583d01007387 */ /* 0x000fde0000100800 */
[----:B------:R-:W-:Y:S02]  /*9ab10*/  NOP ;  /* 0x0000000000007918 */ /* 0x000fe40000000000 */
        /* <DEDUP_REMOVED lines=170> */
[----:B------:R-:W-:Y:S04]  /*9b5c0*/  STL.64 [R1+0x2038], R22 ;  /* 0x0020381601007387 */ /* 0x000fe80000100a00 */
        /* <DEDUP_REMOVED lines=20> */
[----:B-1----:R-:W2:Y:S04]  /*9b710*/  LDL.LU R16, [R1+0x490] ;  /* 0x0004900001107983 */ /* 0x002ea80000300800 */
[----:B------:R-:W2:Y:S04]  /*9b720*/  LDL.LU R17, [R1+0x494] ;  /* 0x0004940001117983 */ /* 0x000ea80000300800 */
[----:B---3--:R-:W2:Y:S04]  /*9b730*/  LDL.LU R18, [R1+0x498] ;  /* 0x0004980001127983 */ /* 0x008ea80000300800 */
[----:B------:R-:W2:Y:S04]  /*9b740*/  LDL.LU R19, [R1+0x49c] ;  /* 0x00049c0001137983 */ /* 0x000ea80000300800 */
[----:B------:R-:W2:Y:S04]  /*9b750*/  LDL.64 R22, [R1] ;  /* 0x0000000001167983 */ /* 0x000ea80000100a00 */
        /* <DEDUP_REMOVED lines=58> */
[----:B------:R4:W-:Y:S02]  /*9bb00*/  STL.64 [R1+0x7388], R10 ;  /* 0x0073880a01007387 */ /* 0x0009e40000100a00 */
[----:B----4-:R-:W-:-:S02]  /*9bb10*/  IMAD.MOV.U32 R10, RZ, RZ, R5 ;  /* 0x000000ffff0a7224 */ /* 0x010fc400078e0005 */
[----:B------:R-:W4:Y:S04]  /*9bb20*/  LDL.LU R5, [R1+0x7480] ;  /* 0x0074800001057983 */ /* 0x000f280000300800 */
[----:B------:R-:W2:Y:S04]  /*9bb30*/  LDL R11, [R1+0x14] ;  /* 0x00001400010b7983 */ /* 0x000ea80000100800 */
[----:B------:R0:W-:Y:S04]  /*9bb40*/  STL.64 [R1+0x7380], R8 ;  /* 0x0073800801007387 */ /* 0x0001e80000100a00 */
[----:B0-----:R-:W2:Y:S04]  /*9bb50*/  LDL.LU R9, [R1+0x541c] ;  /* 0x00541c0001097983 */ /* 0x001ea80000300800 */
[----:B------:R-:W2:Y:S01]  /*9bb60*/  LDL.LU R8, [R1+0x5424] ;  /* 0x0054240001087983 */ /* 0x000ea20000300800 */
[----:B---3--:R-:W-:Y:S01]  /*9bb70*/  HMMA.16816.F32 R36, R28, R6, R36 ;  /* 0x000000061c24723c */ /* 0x008fe20000001824 */
[----:B------:R-:W-:-:S15]  /*9bb80*/  IMAD R56, R56, 0x100, R61 ;  /* 0x0000010038387824 */ /* 0x000fde00078e023d */
[----:B------:R-:W-:-:S03]  /*9bb90*/  NOP ;  /* 0x0000000000007918 */ /* 0x000fc60000000000 */
[----:B------:R-:W-:Y:S04]  /*9bba0*/  STL.64 [R1+0x1fc0], R36 ;  /* 0x001fc02401007387 */ /* 0x000fe80000100a00 */
[----:B------:R0:W-:Y:S04]  /*9bbb0*/  STL.64 [R1+0x1fc8], R38 ;  /* 0x001fc82601007387 */ /* 0x0001e80000100a00 */
[----:B0-----:R-:W3:Y:S04]  /*9bbc0*/  LDL.LU.64 R38, [R1+0x7478] ;  /* 0x0074780001267983 */ /* 0x001ee80000300a00 */
[----:B------:R-:W3:Y:S01]  /*9bbd0*/  LDL.LU.64 R36, [R1+0x7470] ;  /* 0x0074700001247983 */ /* 0x000ee20000300a00 */
[----:B----4-:R-:W-:-:S15]  /*9bbe0*/  HMMA.16816.F32 R44, R28, R4, R44 ;  /* 0x000000041c2c723c */ /* 0x010fde000000182c */
        /* <DEDUP_REMOVED lines=9> */
[----:B0-----:R-:W4:Y:S04]  /*9bc80*/  LDL.LU R4, [R1+0x4b0] ;  /* 0x0004b00001047983 */ /* 0x001f280000300800 */
[----:B------:R-:W4:Y:S04]  /*9bc90*/  LDL.LU R5, [R1+0x4b4] ;  /* 0x0004b40001057983 */ /* 0x000f280000300800 */
[----:B------:R-:W4:Y:S04]  /*9bca0*/  LDL.LU R6, [R1+0x4b8] ;  /* 0x0004b80001067983 */ /* 0x000f280000300800 */
[----:B------:R-:W4:Y:S04]  /*9bcb0*/  LDL.LU R7, [R1+0x4bc] ;  /* 0x0004bc0001077983 */ /* 0x000f280000300800 */
        /* <DEDUP_REMOVED lines=15> */
[----:B------:R-:W3:-:S14]  /*9bdb0*/  LDL.LU.64 R52, [R1+0x7430] ;  /* 0x0074300001347983 */ /* 0x000edc0000300a00 */
[----:B------:R-:W-:Y:S04]  /*9bdc0*/  STL.64 [R1+0x1f50], R56 ;  /* 0x001f503801007387 */ /* 0x000fe80000100a00 */
[----:B------:R0:W-:Y:S04]  /*9bdd0*/  STL.64 [R1+0x1f58], R58 ;  /* 0x001f583a01007387 */ /* 0x0001e80000100a00 */
[----:B0-----:R-:W3:Y:S04]  /*9bde0*/  LDL.LU.64 R58, [R1+0x7428] ;  /* 0x00742800013a7983 */ /* 0x001ee80000300a00 */
[----:B------:R-:W3:Y:S01]  /*9bdf0*/  LDL.LU.64 R56, [R1+0x7420] ;  /* 0x0074200001387983 */ /* 0x000ee20000300a00 */
[C---:B----4-:R-:W-:Y:S08]  /*9be00*/  HMMA.16816.F32 R4, R28.reuse, R10, R4 ;  /* 0x0000000a1c04723c */ /* 0x050ff00000001804 */
[C---:B------:R-:W-:Y:S08]  /*9be10*/  HMMA.16816.F32 R12, R28.reuse, R20, R12 ;  /* 0x000000141c0c723c */ /* 0x040ff0000000180c */
        /* <DEDUP_REMOVED lines=10> */
[C---:B--2---:R-:W-:Y:S08]  /*9bec0*/  HMMA.16816.F32 R16, R28.reuse, R54, R40 ;  /* 0x000000361c10723c */ /* 0x044ff00000001828 */
[C---:B---3--:R-:W-:Y:S08]  /*9bed0*/  HMMA.16816.F32 R12, R28.reuse, R58, R32 ;  /* 0x0000003a1c0c723c */ /* 0x048ff00000001820 */
        /* <DEDUP_REMOVED lines=265> */
[C---:B0-----:R-:W-:Y:S05]  /*9cf70*/  HMMA.16816.F32 R8, R28.reuse, R44, R36 ;  /* 0x0000002c1c08723c */ /* 0x041fea0000001824 */
[----:B------:R-:W-:Y:S04]  /*9cf80*/  STL.64 [R1+0xbf0], R12 ;  /* 0x000bf00c01007387 */ /* 0x000fe80000100a00 */
[----:B------:R-:W-:Y:S10]  /*9cf90*/  STL.64 [R1+0xbf8], R14 ;  /* 0x000bf80e01007387 */ /* 0x000ff40000100a00 */
        /* <DEDUP_REMOVED lines=22> */
[----:B------:R-:W3:Y:S01]  /*9d100*/  LDL.LU R55, [R1+0x28c] ;  /* 0x00028c0001377983 */ /* 0x000ee20000300800 */
[----:B------:R-:W-:-:S03]  /*9d110*/  IMAD.MOV.U32 R0, RZ, RZ, R57 ;  /* 0x000000ffff007224 */ /* 0x000fc600078e0039 */
        /* <DEDUP_REMOVED lines=263> */
[----:B----4-:R-:W-:Y:S01]  /*9e190*/  HMMA.16816.F32 R8, R28, R4, R32 ;  /* 0x000000041c08723c */ /* 0x010fe20000001820 */
        /* <DEDUP_REMOVED lines=404> */
[----:B------:R0:W-:Y:S01]  /*9fae0*/  STL.64 [R1+0x7f8], R42 ;  /* 0x0007f82a01007387 */ /* 0x0001e20000100a00 */
[C---:B------:R-:W-:Y:S03]  /*9faf0*/  HMMA.16816.F32 R56, R28.reuse, R60, R56 ;  /* 0x0000003c1c38723c */ /* 0x040fe60000001838 */
        /* <DEDUP_REMOVED lines=241> */
[----:B------:R-:W2:Y:S01]  /*a0a10*/  LDL.LU R7, [R1+0x1cbc] ;  /* 0x001cbc0001077983 */ /* 0x000ea20000300800 */
[----:B------:R-:W-:-:S03]  /*a0a20*/  IMAD R41, R57, 0x100, R56 ;  /* 0x0000010039297824 */ /* 0x000fc600078e0238 */
[----:B---3--:R-:W2:Y:S04]  /*a0a30*/  LDL.64 R8, [R1+0x18] ;  /* 0x0000180001087983 */ /* 0x008ea80000100a00 */
[----:B------:R-:W3:Y:S01]  /*a0a40*/  LDL.LU R56, [R1+0x1ca0] ;  /* 0x001ca00001387983 */ /* 0x000ee20000300800 */
[----:B------:R-:W-:-:S03]  /*a0a50*/  IMAD R40, R59, 0x100, R58 ;  /* 0x000001003b287824 */ /* 0x000fc600078e023a */
        /* <DEDUP_REMOVED lines=19> */
[----:B------:R-:W-:Y:S01]  /*a0b90*/  IMAD R0, R0, 0x100, R43 ;  /* 0x0000010000007824 */ /* 0x000fe200078e022b */
[----:B------:R-:W-:-:S02]  /*a0ba0*/  F2FP.F16.E5M2.UNPACK_B R28, R41 ;  /* 0x00000029ff1c723e */ /* 0x000fc400020004ff */
[----:B------:R-:W-:Y:S02]  /*a0bb0*/  F2FP.F16.E5M2.UNPACK_B R29, R40 ;  /* 0x00000028ff1d723e */ /* 0x000fe400020004ff */
[----:B------:R-:W-:Y:S02]  /*a0bc0*/  F2FP.F16.E5M2.UNPACK_B R30, R61 ;  /* 0x0000003dff1e723e */ /* 0x000fe400020004ff */
[----:B------:R-:W-:-:S07]  /*a0bd0*/  F2FP.F16.E5M2.UNPACK_B R31, R0 ;  /* 0x00000000ff1f723e */ /* 0x000fce00020004ff */
[C---:B--2---:R-:W-:Y:S08]  /*a0be0*/  HMMA.16816.F32 R4, R28.reuse, R8, R4 ;  /* 0x000000081c04723c */ /* 0x044ff00000001804 */
[C---:B---3--:R-:W-:Y:S01]  /*a0bf0*/  HMMA.16816.F32 R56, R28.reuse, R10, R56 ;  /* 0x0000000a1c38723c */ /* 0x048fe20000001838 */
[----:B------:R0:W-:Y:S04]  /*a0c00*/  STL.64 [R1+0x60], R44 ;  /* 0x0000602c01007387 */ /* 0x0001e80000100a00 */
[----:B------:R1:W-:Y:S04]  /*a0c10*/  STL.64 [R1+0x68], R46 ;  /* 0x0000682e01007387 */ /* 0x0003e80000100a00 */
        /* <DEDUP_REMOVED lines=8> */
[----:B------:R-:W2:Y:S04]  /*a0ca0*/  LDL.LU R61, [R1+0x7030] ;  /* 0x00703000013d7983 */ /* 0x000ea80000300800 */
[----:B------:R-:W-:Y:S04]  /*a0cb0*/  STL.64 [R1+0x600], R4 ;  /* 0x0006000401007387 */ /* 0x000fe80000100a00 */
[----:B------:R-:W-:Y:S04]  /*a0cc0*/  STL.64 [R1+0x608], R6 ;  /* 0x0006080601007387 */ /* 0x000fe80000100a00 */
[----:B------:R-:W-:Y:S04]  /*a0cd0*/  STL.64 [R1+0x5f0], R56 ;  /* 0x0005f03801007387 */ /* 0x000fe80000100a00 */
[----:B------:R0:W-:Y:S04]  /*a0ce0*/  STL.64 [R1+0x5f8], R58 ;  /* 0x0005f83a01007387 */ /* 0x0001e80000100a00 */
[----:B0-----:R-:W3:Y:S04]  /*a0cf0*/  LDL.LU.64 R58, [R1+0x7028] ;  /* 0x00702800013a7983 */ /* 0x001ee80000300a00 */
        /* <DEDUP_REMOVED lines=13> */
[----:B------:R0:W-:Y:S01]  /*a0dd0*/  STL.64 [R1+0x5d8], R6 ;  /* 0x0005d80601007387 */ /* 0x0001e20000100a00 */
[C---:B--2---:R-:W-:Y:S08]  /*a0de0*/  HMMA.16816.F32 R12, R28.reuse, R60, R24 ;  /* 0x0000003c1c0c723c */ /* 0x044ff00000001818 */
[C---:B---3--:R-:W-:Y:S08]  /*a0df0*/  HMMA.16816.F32 R16, R28.reuse, R58, R32 ;  /* 0x0000003a1c10723c */ /* 0x048ff00000001820 */
[C---:B0-----:R-:W-:Y:S03]  /*a0e00*/  HMMA.16816.F32 R4, R28.reuse, R56, R36 ;  /* 0x000000381c04723c */ /* 0x041fe60000001824 */
[----:B------:R0:W-:Y:S04]  /*a0e10*/  STL.64 [R1+0x5c0], R12 ;  /* 0x0005c00c01007387 */ /* 0x0001e80000100a00 */
[----:B------:R1:W-:Y:S04]  /*a0e20*/  STL.64 [R1+0x5c8], R14 ;  /* 0x0005c80e01007387 */ /* 0x0003e80000100a00 */
[----:B0-----:R-:W2:Y:S04]  /*a0e30*/  LDL.LU R12, [R1+0x1b50] ;  /* 0x001b5000010c7983 */ /* 0x001ea80000300800 */
[----:B------:R-:W-:Y:S04]  /*a0e40*/  STL.64 [R1+0x5b0], R16 ;  /* 0x0005b01001007387 */ /* 0x000fe80000100a00 */
[----:B------:R0:W-:Y:S04]  /*a0e50*/  STL.64 [R1+0x5b8], R18 ;  /* 0x0005b81201007387 */ /* 0x0001e80000100a00 */
[----:B------:R-:W-:Y:S04]  /*a0e60*/  STL.64 [R1+0x5a0], R4 ;  /* 0x0005a00401007387 */ /* 0x000fe80000100a00 */
[----:B------:R3:W-:Y:S04]  /*a0e70*/  STL.64 [R1+0x5a8], R6 ;  /* 0x0005a80601007387 */ /* 0x0007e80000100a00 */
[----:B------:R-:W2:Y:S04]  /*a0e80*/  LDL.LU R13, [R1+0x1b54] ;  /* 0x001b5400010d7983 */ /* 0x000ea80000300800 */
[----:B-1----:R-:W2:Y:S04]  /*a0e90*/  LDL.LU R14, [R1+0x1b58] ;  /* 0x001b5800010e7983 */ /* 0x002ea80000300800 */
[----:B------:R-:W2:Y:S01]  /*a0ea0*/  LDL.LU R15, [R1+0x1b5c] ;  /* 0x001b5c00010f7983 */ /* 0x000ea20000300800 */
[C---:B0-----:R-:W-:Y:S08]  /*a0eb0*/  HMMA.16816.F32 R16, R28.reuse, R54, R40 ;  /* 0x000000361c10723c */ /* 0x041ff00000001828 */
[----:B---3--:R-:W-:Y:S01]  /*a0ec0*/  HMMA.16816.F32 R4, R28, R52, R44 ;  /* 0x000000341c04723c */ /* 0x008fe2000000182c */
[----:B------:R-:W-:Y:S04]  /*a0ed0*/  STL.64 [R1+0x6f38], R58 ;  /* 0x006f383a01007387 */ /* 0x000fe80000100a00 */
[----:B------:R0:W-:Y:S04]  /*a0ee0*/  STL.64 [R1+0x6f30], R56 ;  /* 0x006f303801007387 */ /* 0x0001e80000100a00 */
[----:B0-----:R-:W3:Y:S04]  /*a0ef0*/  LDL.LU R56, [R1+0x1b60] ;  /* 0x001b600001387983 */ /* 0x001ee80000300800 */
[----:B------:R-:W3:Y:S04]  /*a0f00*/  LDL.LU R57, [R1+0x1b64] ;  /* 0x001b640001397983 */ /* 0x000ee80000300800 */
[----:B------:R-:W3:Y:S04]  /*a0f10*/  LDL.LU R58, [R1+0x1b68] ;  /* 0x001b6800013a7983 */ /* 0x000ee80000300800 */
[----:B------:R-:W3:Y:S04]  /*a0f20*/  LDL.LU R59, [R1+0x1b6c] ;  /* 0x001b6c00013b7983 */ /* 0x000ee80000300800 */
[----:B------:R-:W4:Y:S04]  /*a0f30*/  LDL.LU R44, [R1+0x1c10] ;  /* 0x001c1000012c7983 */ /* 0x000f280000300800 */
[----:B------:R-:W-:Y:S04]  /*a0f40*/  STL.64 [R1+0x590], R16 ;  /* 0x0005901001007387 */ /* 0x000fe80000100a00 */
[----:B------:R-:W-:Y:S04]  /*a0f50*/  STL.64 [R1+0x598], R18 ;  /* 0x0005981201007387 */ /* 0x000fe80000100a00 */
[----:B------:R0:W-:Y:S04]  /*a0f60*/  STL.64 [R1+0x580], R4 ;  /* 0x0005800401007387 */ /* 0x0001e80000100a00 */
[----:B------:R1:W-:Y:S04]  /*a0f70*/  STL.64 [R1+0x588], R6 ;  /* 0x0005880601007387 */ /* 0x0003e80000100a00 */
[----:B------:R-:W4:Y:S04]  /*a0f80*/  LDL.LU R45, [R1+0x1c14] ;  /* 0x001c1400012d7983 */ /* 0x000f280000300800 */
[----:B------:R-:W4:Y:S04]  /*a0f90*/  LDL.LU R46, [R1+0x1c18] ;  /* 0x001c1800012e7983 */ /* 0x000f280000300800 */
[----:B------:R-:W4:Y:S04]  /*a0fa0*/  LDL.LU R47, [R1+0x1c1c] ;  /* 0x001c1c00012f7983 */ /* 0x000f280000300800 */
[----:B0-----:R-:W2:Y:S04]  /*a0fb0*/  LDL.LU R4, [R1+0x1c20] ;  /* 0x001c200001047983 */ /* 0x001ea80000300800 */
[----:B------:R-:W2:Y:S04]  /*a0fc0*/  LDL.LU R5, [R1+0x1c24] ;  /* 0x001c240001057983 */ /* 0x000ea80000300800 */
[----:B-1----:R-:W2:Y:S04]  /*a0fd0*/  LDL.LU R6, [R1+0x1c28] ;  /* 0x001c280001067983 */ /* 0x002ea80000300800 */
        /* <DEDUP_REMOVED lines=14> */
[----:B------:R-:W3:Y:S01]  /*a10c0*/  LDL.LU R20, [R1+0x1be0] ;  /* 0x001be00001147983 */ /* 0x000ee20000300800 */
[----:B------:R-:W-:Y:S02]  /*a10d0*/  IMAD.MOV.U32 R0, RZ, RZ, R9 ;  /* 0x000000ffff007224 */ /* 0x000fe400078e0009 */
[----:B------:R-:W-:Y:S01]  /*a10e0*/  IMAD.MOV.U32 R10, RZ, RZ, R22 ;  /* 0x000000ffff0a7224 */ /* 0x000fe200078e0016 */
        /* <DEDUP_REMOVED lines=865> */
[----:B------:R-:W4:Y:S04]  /*a4700*/  LDL.LU R54, [R1+0x1658] ;  /* 0x0016580001367983 */ /* 0x000f280000300800 */
[----:B------:R-:W4:Y:S04]  /*a4710*/  LDL.LU R55, [R1+0x165c] ;  /* 0x00165c0001377983 */ /* 0x000f280000300800 */
[----:B----4-:R-:W-:Y:S04]  /*a4720*/  STL.64 [R1+0x6d20], R54 ;  /* 0x006d203601007387 */ /* 0x010fe80000100a00 */
[----:B--2---:R2:W-:Y:S04]  /*a4730*/  STL.64 [R1+0x6d18], R52 ;  /* 0x006d183401007387 */ /* 0x0045e80000100a00 */
[----:B------:R-:W4:Y:S04]  /*a4740*/  LDL.LU R56, [R1+0x1670] ;  /* 0x0016700001387983 */ /* 0x000f280000300800 */
[----:B------:R-:W4:Y:S04]  /*a4750*/  LDL.LU R57, [R1+0x1674] ;  /* 0x0016740001397983 */ /* 0x000f280000300800 */
[----:B------:R-:W2:Y:S04]  /*a4760*/  LDL.LU R58, [R1+0x1678] ;  /* 0x00167800013a7983 */ /* 0x000ea80000300800 */
[----:B------:R-:W2:Y:S01]  /*a4770*/  LDL.LU R59, [R1+0x167c] ;  /* 0x00167c00013b7983 */ /* 0x000ea20000300800 */
[----:B0-----:R-:W-:-:S03]  /*a4780*/  IMAD.MOV.U32 R17, RZ, RZ, R0 ;  /* 0x000000ffff117224 */ /* 0x001fc600078e0000 */
[----:B--2---:R-:W-:Y:S04]  /*a4790*/  STL.64 [R1+0x6d30], R58 ;  /* 0x006d303a01007387 */ /* 0x004fe80000100a00 */
[----:B----4-:R0:W-:Y:S04]  /*a47a0*/  STL.64 [R1+0x6d28], R56 ;  /* 0x006d283801007387 */ /* 0x0101e80000100a00 */
[----:B------:R-:W2:Y:S04]  /*a47b0*/  LDL R18, [R1] ;  /* 0x0000000001127983 */ /* 0x000ea80000100800 */
[----:B------:R-:W2:Y:S04]  /*a47c0*/  LDL R19, [R1+0x4] ;  /* 0x0000040001137983 */ /* 0x000ea80000100800 */
[----:B-1----:R-:W2:Y:S04]  /*a47d0*/  LDL.LU R8, [R1+0x1680] ;  /* 0x0016800001087983 */ /* 0x002ea80000300800 */
[----:B------:R-:W2:Y:S04]  /*a47e0*/  LDL.LU R9, [R1+0x1684] ;  /* 0x0016840001097983 */ /* 0x000ea80000300800 */
[----:B------:R-:W2:Y:S04]  /*a47f0*/  LDL.LU R10, [R1+0x1688] ;  /* 0x00168800010a7983 */ /* 0x000ea80000300800 */
[----:B------:R-:W2:Y:S04]  /*a4800*/  LDL.LU R11, [R1+0x168c] ;  /* 0x00168c00010b7983 */ /* 0x000ea80000300800 */
[----:B------:R-:W4:Y:S04]  /*a4810*/  LDL R16, [R1+0x8] ;  /* 0x0000080001107983 */ /* 0x000f280000100800 */
[----:B------:R-:W2:Y:S04]  /*a4820*/  LDL.LU R0, [R1+0x6d38] ;  /* 0x006d380001007983 */ /* 0x000ea80000300800 */
[----:B---3--:R-:W3:Y:S04]  /*a4830*/  LDL R42, [R1+0x10] ;  /* 0x00001000012a7983 */ /* 0x008ee80000100800 */
[----:B------:R-:W3:Y:S04]  /*a4840*/  LDL R43, [R1+0x14] ;  /* 0x00001400012b7983 */ /* 0x000ee80000100800 */
[----:B------:R-:W3:Y:S04]  /*a4850*/  LDL.LU R52, [R1+0x16a0] ;  /* 0x0016a00001347983 */ /* 0x000ee80000300800 */
[----:B------:R-:W3:Y:S04]  /*a4860*/  LDL.LU R53, [R1+0x16a4] ;  /* 0x0016a40001357983 */ /* 0x000ee80000300800 */
[----:B------:R-:W3:Y:S04]  /*a4870*/  LDL.LU R54, [R1+0x16a8] ;  /* 0x0016a80001367983 */ /* 0x000ee80000300800 */
[----:B------:R-:W3:Y:S04]  /*a4880*/  LDL.LU R55, [R1+0x16ac] ;  /* 0x0016ac0001377983 */ /* 0x000ee80000300800 */
[----:B------:R-:W3:Y:S04]  /*a4890*/  LDL R40, [R1+0x18] ;  /* 0x0000180001287983 */ /* 0x000ee80000100800 */
        /* <DEDUP_REMOVED lines=36> */
[----:B--2---:R-:W-:-:S07]  /*a4ae0*/  IMAD.MOV.U32 R41, RZ, RZ, R0 ;  /* 0x000000ffff297224 */ /* 0x004fce00078e0000 */
[----:B---3--:R-:W-:-:S15]  /*a4af0*/  HMMA.16816.F32 R56, R28, R40, R56 ;  /* 0x000000281c38723c */ /* 0x008fde0000001838 */
[----:B------:R-:W-:-:S04]  /*a4b00*/  NOP ;  /* 0x0000000000007918 */ /* 0x000fc80000000000 */
[----:B------:R-:W-:Y:S04]  /*a4b10*/  STL.64 [R1+0x1e50], R56 ;  /* 0x001e503801007387 */ /* 0x000fe80000100a00 */
[----:B------:R0:W-:Y:S04]  /*a4b20*/  STL.64 [R1+0x1e58], R58 ;  /* 0x001e583a01007387 */ /* 0x0001e80000100a00 */
[----:B0-----:R-:W2:Y:S04]  /*a4b30*/  LDL.LU.64 R58, [R1+0x6d30] ;  /* 0x006d3000013a7983 */ /* 0x001ea80000300a00 */
[----:B------:R-:W2:Y:S01]  /*a4b40*/  LDL.LU.64 R56, [R1+0x6d28] ;  /* 0x006d280001387983 */ /* 0x000ea20000300a00 */
[C---:B------:R-:W-:Y:S08]  /*a4b50*/  HMMA.16816.F32 R40, R28.reuse, R42, R52 ;  /* 0x0000002a1c28723c */ /* 0x040ff00000001834 */
[C---:B----4-:R-:W-:Y:S08]  /*a4b60*/  HMMA.16816.F32 R4, R28.reuse, R16, R4 ;  /* 0x000000101c04723c */ /* 0x050ff00000001804 */
        /* <DEDUP_REMOVED lines=73> */
[C---:B--2---:R-:W-:Y:S03]  /*a5000*/  HMMA.16816.F32 R52, R28.reuse, R44, R52 ;  /* 0x0000002c1c34723c */ /* 0x044fe60000001834 */
[----:B------:R-:W-:Y:S04]  /*a5010*/  STL.64 [R1+0x6bd0], R46 ;  /* 0x006bd02e01007387 */ /* 0x000fe80000100a00 */
[----:B------:R4:W-:Y:S01]  /*a5020*/  STL.64 [R1+0x6bc8], R44 ;  /* 0x006bc82c01007387 */ /* 0x0009e20000100a00 */
[C---:B------:R-:W-:Y:S11]  /*a5030*/  HMMA.16816.F32 R8, R28.reuse, R38, R8 ;  /* 0x000000261c08723c */ /* 0x040ff60000001808 */
[----:B------:R-:W-:Y:S04]  /*a5040*/  STL.64 [R1+0x1d70], R52 ;  /* 0x001d703401007387 */ /* 0x000fe80000100a00 */
[----:B------:R-:W-:Y:S01]  /*a5050*/  STL.64 [R1+0x1d78], R54 ;  /* 0x001d783601007387 */ /* 0x000fe20000100a00 */
        /* <DEDUP_REMOVED lines=133> */
[----:B------:R-:W-:Y:S10]  /*a58b0*/  STL [R1+0x6b10], R9 ;  /* 0x006b100901007387 */ /* 0x000ff40000100800 */
[----:B------:R-:W-:Y:S04]  /*a58c0*/  STL.64 [R1+0x1c60], R16 ;  /* 0x001c601001007387 */ /* 0x000fe80000100a00 */
[----:B------:R-:W-:Y:S04]  /*a58d0*/  STL.64 [R1+0x1c68], R18 ;  /* 0x001c681201007387 */ /* 0x000fe80000100a00 */
[----:B------:R-:W-:Y:S04]  /*a58e0*/  STL.64 [R1+0x6bf0], R10 ;  /* 0x006bf00a01007387 */ /* 0x000fe80000100a00 */
[----:B------:R-:W-:Y:S04]  /*a58f0*/  STL.64 [R1+0x1c50], R12 ;  /* 0x001c500c01007387 */ /* 0x000fe80000100a00 */
[----:B------:R0:W-:Y:S02]  /*a5900*/  STL.64 [R1+0x1c58], R14 ;  /* 0x001c580e01007387 */ /* 0x0001e40000100a00 */
[C---:B0-----:R-:W-:Y:S02]  /*a5910*/  HMMA.16816.F32 R12, R28.reuse, R6, R40 ;  /* 0x000000061c0c723c */ /* 0x041fe40000001828 */
[----:B------:R0:W-:Y:S04]  /*a5920*/  STL [R1+0x6be8], R8 ;  /* 0x006be80801007387 */ /* 0x0001e80000100800 */
[----:B------:R-:W-:Y:S02]  /*a5930*/  STL.64 [R1+0x6b08], R6 ;  /* 0x006b080601007387 */ /* 0x000fe40000100a00 */
[C---:B0-----:R-:W-:Y:S11]  /*a5940*/  HMMA.16816.F32 R8, R28.reuse, R4, R44 ;  /* 0x000000041c08723c */ /* 0x041ff6000000182c */
[----:B------:R-:W-:Y:S04]  /*a5950*/  STL.64 [R1+0x1c20], R12 ;  /* 0x001c200c01007387 */ /* 0x000fe80000100a00 */
[----:B------:R0:W-:Y:S02]  /*a5960*/  STL.64 [R1+0x1c28], R14 ;  /* 0x001c280e01007387 */ /* 0x0001e40000100a00 */
[----:B0-----:R-:W-:Y:S02]  /*a5970*/  HMMA.16816.F32 R12, R28, R2, R56 ;  /* 0x000000021c0c723c */ /* 0x001fe40000001838 */
[----:B------:R0:W-:Y:S04]  /*a5980*/  STL.64 [R1+0x6b00], R4 ;  /* 0x006b000401007387 */ /* 0x0001e80000100a00 */
[----:B------:R1:W-:Y:S04]  /*a5990*/  STL.64 [R1+0x1c00], R8 ;  /* 0x001c000801007387 */ /* 0x0003e80000100a00 */
[----:B------:R2:W-:Y:S04]  /*a59a0*/  STL.64 [R1+0x1c08], R10 ;  /* 0x001c080a01007387 */ /* 0x0005e80000100a00 */
[----:B------:R-:W-:Y:S04]  /*a59b0*/  STL [R1+0x6ad4], R2 ;  /* 0x006ad40201007387 */ /* 0x000fe80000100800 */
[----:B------:R-:W-:Y:S01]  /*a59c0*/  STL [R1+0x6ad0], R3 ;  /* 0x006ad00301007387 */ /* 0x000fe20000100800 */
[----:B0-----:R-:W-:-:S02]  /*a59d0*/  IMAD R5, R54, 0x100, R53 ;  /* 0x0000010036057824 */ /* 0x001fc400078e0235 */
[----:B-1----:R-:W-:Y:S01]  /*a59e0*/  IMAD R8, R52, 0x100, R51 ;  /* 0x0000010034087824 */ /* 0x002fe200078e0233 */
[----:B------:R0:W-:Y:S04]  /*a59f0*/  STL.64 [R1+0xca0], R12 ;  /* 0x000ca00c01007387 */ /* 0x0001e80000100a00 */
[----:B------:R1:W-:Y:S04]  /*a5a00*/  STL.64 [R1+0xca8], R14 ;  /* 0x000ca80e01007387 */ /* 0x0003e80000100a00 */
[----:B------:R-:W3:Y:S04]  /*a5a10*/  LDL.LU R36, [R1+0x13f0] ;  /* 0x0013f00001247983 */ /* 0x000ee80000300800 */
[----:B------:R-:W3:Y:S04]  /*a5a20*/  LDL.LU R37, [R1+0x13f4] ;  /* 0x0013f40001257983 */ /* 0x000ee80000300800 */
[----:B------:R-:W3:Y:S04]  /*a5a30*/  LDL.LU R38, [R1+0x13f8] ;  /* 0x0013f80001267983 */ /* 0x000ee80000300800 */
[----:B------:R-:W3:Y:S04]  /*a5a40*/  LDL.LU R39, [R1+0x13fc] ;  /* 0x0013fc0001277983 */ /* 0x000ee80000300800 */
[----:B------:R-:W4:Y:S04]  /*a5a50*/  LDL.LU R52, [R1+0x1480] ;  /* 0x0014800001347983 */ /* 0x000f280000300800 */
[----:B------:R-:W4:Y:S01]  /*a5a60*/  LDL.LU R53, [R1+0x1484] ;  /* 0x0014840001357983 */ /* 0x000f220000300800 */
[----:B------:R-:W-:-:S03]  /*a5a70*/  IMAD R4, R60, 0x100, R55 ;  /* 0x000001003c047824 */ /* 0x000fc600078e0237 */
[----:B------:R-:W4:Y:S04]  /*a5a80*/  LDL.LU R54, [R1+0x1488] ;  /* 0x0014880001367983 */ /* 0x000f280000300800 */
[----:B------:R-:W4:Y:S04]  /*a5a90*/  LDL.LU R55, [R1+0x148c] ;  /* 0x00148c0001377983 */ /* 0x000f280000300800 */
[----:B------:R-:W3:Y:S04]  /*a5aa0*/  LDL.LU R40, [R1+0x14a0] ;  /* 0x0014a00001287983 */ /* 0x000ee80000300800 */
[----:B------:R-:W3:Y:S04]  /*a5ab0*/  LDL.LU R41, [R1+0x14a4] ;  /* 0x0014a40001297983 */ /* 0x000ee80000300800 */
[----:B------:R-:W3:Y:S01]  /*a5ac0*/  LDL.LU R42, [R1+0x14a8] ;  /* 0x0014a800012a7983 */ /* 0x000ee20000300800 */
[----:B------:R-:W-:-:S03]  /*a5ad0*/  F2FP.F16.E5M2.UNPACK_B R28, R8 ;  /* 0x00000008ff1c723e */ /* 0x000fc600020004ff */
[----:B------:R-:W3:Y:S04]  /*a5ae0*/  LDL.LU R43, [R1+0x14ac] ;  /* 0x0014ac00012b7983 */ /* 0x000ee80000300800 */
[----:B------:R-:W3:Y:S04]  /*a5af0*/  LDL.LU R8, [R1+0x14c0] ;  /* 0x0014c00001087983 */ /* 0x000ee80000300800 */
[----:B------:R-:W3:Y:S04]  /*a5b00*/  LDL.LU R9, [R1+0x14c4] ;  /* 0x0014c40001097983 */ /* 0x000ee80000300800 */
[----:B--2---:R-:W3:Y:S01]  /*a5b10*/  LDL.LU R10, [R1+0x14c8] ;  /* 0x0014c800010a7983 */ /* 0x004ee20000300800 */
[----:B------:R-:W-:-:S02]  /*a5b20*/  F2FP.F16.E5M2.UNPACK_B R29, R5 ;  /* 0x00000005ff1d723e */ /* 0x000fc400020004ff */
[----:B------:R-:W-:Y:S01]  /*a5b30*/  F2FP.F16.E5M2.UNPACK_B R30, R4 ;  /* 0x00000004ff1e723e */ /* 0x000fe200020004ff */
[----:B------:R-:W3:Y:S04]  /*a5b40*/  LDL.LU R11, [R1+0x14cc] ;  /* 0x0014cc00010b7983 */ /* 0x000ee80000300800 */
[----:B------:R-:W3:Y:S04]  /*a5b50*/  LDL.LU.64 R4, [R1+0x18] ;  /* 0x0000180001047983 */ /* 0x000ee80000300a00 */
[----:B------:R-:W2:Y:S04]  /*a5b60*/  LDL.LU.64 R6, [R1+0x10] ;  /* 0x0000100001067983 */ /* 0x000ea80000300a00 */
[----:B------:R-:W2:Y:S04]  /*a5b70*/  LDL.LU R44, [R1+0x1490] ;  /* 0x00149000012c7983 */ /* 0x000ea80000300800 */
[----:B------:R-:W4:Y:S04]  /*a5b80*/  LDL.LU R45, [R1+0x1494] ;  /* 0x00149400012d7983 */ /* 0x000f280000300800 */
[----:B------:R-:W4:Y:S04]  /*a5b90*/  LDL.LU R46, [R1+0x1498] ;  /* 0x00149800012e7983 */ /* 0x000f280000300800 */
[----:B------:R-:W4:Y:S04]  /*a5ba0*/  LDL.LU R47, [R1+0x149c] ;  /* 0x00149c00012f7983 */ /* 0x000f280000300800 */
[----:B------:R-:W4:Y:S04]  /*a5bb0*/  LDL.LU.64 R50, [R1+0x8] ;  /* 0x0000080001327983 */ /* 0x000f280000300a00 */
[----:B------:R-:W4:Y:S01]  /*a5bc0*/  LDL.LU.64 R60, [R1] ;  /* 0x00000000013c7983 */ /* 0x000f220000300a00 */
[----:B------:R-:W-:-:S03]  /*a5bd0*/  F2FP.F16.E5M2.UNPACK_B R31, R0 ;  /* 0x00000000ff1f723e */ /* 0x000fc600020004ff */
        /* <DEDUP_REMOVED lines=24> */
[C---:B---3--:R-:W-:Y:S08]  /*a5d60*/  HMMA.16816.F32 R8, R28.reuse, R4, R8 ;  /* 0x000000041c08723c */ /* 0x048ff00000001808 */
[C---:B--2---:R-:W-:Y:S08]  /*a5d70*/  HMMA.16816.F32 R40, R28.reuse, R6, R40 ;  /* 0x000000061c28723c */ /* 0x044ff00000001828 */
[C---:B----4-:R-:W-:Y:S08]  /*a5d80*/  HMMA.16816.F32 R44, R28.reuse, R50, R44 ;  /* 0x000000321c2c723c */ /* 0x050ff0000000182c */
[----:B------:R-:W-:Y:S01]  /*a5d90*/  HMMA.16816.F32 R52, R28, R60, R52 ;  /* 0x0000003c1c34723c */ /* 0x000fe20000001834 */
[----:B------:R-:W-:-:S02]  /*a5da0*/  IMAD.MOV.U32 R2, RZ, RZ, R4 ;  /* 0x000000ffff027224 */ /* 0x000fc400078e0004 */
[----:B------:R-:W-:Y:S02]  /*a5db0*/  IMAD.MOV.U32 R0, RZ, RZ, R5 ;  /* 0x000000ffff007224 */ /* 0x000fe400078e0005 */
[----:B------:R-:W-:Y:S02]  /*a5dc0*/  IMAD.MOV.U32 R4, RZ, RZ, R6 ;  /* 0x000000ffff047224 */ /* 0x000fe400078e0006 */
[----:B------:R-:W-:Y:S02]  /*a5dd0*/  IMAD.MOV.U32 R6, RZ, RZ, R50 ;  /* 0x000000ffff067224 */ /* 0x000fe400078e0032 */
[----:B------:R-:W-:Y:S01]  /*a5de0*/  IMAD.MOV.U32 R5, RZ, RZ, R51 ;  /* 0x000000ffff057224 */ /* 0x000fe200078e0033 */
[----:B------:R-:W-:Y:S04]  /*a5df0*/  STL.64 [R1+0x1be0], R8 ;  /* 0x001be00801007387 */ /* 0x000fe80000100a00 */
[----:B------:R0:W-:Y:S04]  /*a5e00*/  STL.64 [R1+0x1be8], R10 ;  /* 0x001be80a01007387 */ /* 0x0001e80000100a00 */
[----:B0-----:R-:W2:Y:S04]  /*a5e10*/  LDL.LU.64 R10, [R1+0x6bf0] ;  /* 0x006bf000010a7983 */ /* 0x001ea80000300a00 */
[----:B------:R-:W3:Y:S04]  /*a5e20*/  LDL.LU R8, [R1+0x6be8] ;  /* 0x006be80001087983 */ /* 0x000ee80000300800 */
[----:B------:R-:W-:Y:S04]  /*a5e30*/  STL.64 [R1+0x1bd0], R40 ;  /* 0x001bd02801007387 */ /* 0x000fe80000100a00 */
[----:B------:R0:W-:Y:S01]  /*a5e40*/  STL.64 [R1+0x1bd8], R42 ;  /* 0x001bd82a01007387 */ /* 0x0001e20000100a00 */
[----:B------:R-:W-:-:S02]  /*a5e50*/  IMAD.MOV.U32 R3, RZ, RZ, R7 ;  /* 0x000000ffff037224 */ /* 0x000fc400078e0007 */
[----:B------:R-:W-:Y:S01]  /*a5e60*/  IMAD.MOV.U32 R9, RZ, RZ, R60 ;  /* 0x000000ffff097224 */ /* 0x000fe200078e003c */
[----:B0-----:R-:W4:Y:S04]  /*a5e70*/  LDL.LU.64 R42, [R1+0x6be0] ;  /* 0x006be000012a7983 */ /* 0x001f280000300a00 */
[----:B------:R-:W4:Y:S04]  /*a5e80*/  LDL.LU.64 R40, [R1+0x6bd8] ;  /* 0x006bd80001287983 */ /* 0x000f280000300a00 */
[----:B------:R-:W-:Y:S04]  /*a5e90*/  STL.64 [R1+0x1bc0], R44 ;  /* 0x001bc02c01007387 */ /* 0x000fe80000100a00 */
[----:B------:R0:W-:Y:S01]  /*a5ea0*/  STL.64 [R1+0x1bc8], R46 ;  /* 0x001bc82e01007387 */ /* 0x0001e20000100a00 */
[----:B------:R-:W-:-:S03]  /*a5eb0*/  IMAD.MOV.U32 R7, RZ, RZ, R61 ;  /* 0x000000ffff077224 */ /* 0x000fc600078e003d */
[----:B0-----:R-:W4:Y:S04]  /*a5ec0*/  LDL.LU.64 R46, [R1+0x6bd0] ;  /* 0x006bd000012e7983 */ /* 0x001f280000300a00 */
[----:B------:R-:W4:Y:S04]  /*a5ed0*/  LDL.LU.64 R44, [R1+0x6bc8] ;  /* 0x006bc800012c7983 */ /* 0x000f280000300a00 */
[----:B------:R-:W4:Y:S04]  /*a5ee0*/  LDL.LU.64 R50, [R1+0x6bc0] ;  /* 0x006bc00001327983 */ /* 0x000f280000300a00 */
[----:B------:R-:W-:Y:S04]  /*a5ef0*/  STL.64 [R1+0x1bb0], R52 ;  /* 0x001bb03401007387 */ /* 0x000fe80000100a00 */
[----:B------:R0:W-:Y:S04]  /*a5f00*/  STL.64 [R1+0x1bb8], R54 ;  /* 0x001bb83601007387 */ /* 0x0001e80000100a00 */
[----:B0-----:R-:W4:Y:S04]  /*a5f10*/  LDL.LU.64 R54, [R1+0x6bb8] ;  /* 0x006bb80001367983 */ /* 0x001f280000300a00 */
[----:B------:R-:W4:Y:S04]  /*a5f20*/  LDL.LU.64 R52, [R1+0x6bb0] ;  /* 0x006bb00001347983 */ /* 0x000f280000300a00 */
[----:B------:R-:W4:Y:S04]  /*a5f30*/  LDL.LU.64 R60, [R1+0x6ba8] ;  /* 0x006ba800013c7983 */ /* 0x000f280000300a00 */
[----:B------:R-:W-:Y:S04]  /*a5f40*/  STL.64 [R1+0x6b90], R6 ;  /* 0x006b900601007387 */ /* 0x000fe80000100a00 */
[----:B------:R0:W-:Y:S04]  /*a5f50*/  STL.64 [R1+0x6b88], R4 ;  /* 0x006b880401007387 */ /* 0x0001e80000100a00 */
[----:B0-----:R-:W4:Y:S04]  /*a5f60*/  LDL.LU R4, [R1+0x1450] ;  /* 0x0014500001047983 */ /* 0x001f280000300800 */
[----:B------:R-:W4:Y:S04]  /*a5f70*/  LDL.LU R5, [R1+0x1454] ;  /* 0x0014540001057983 */ /* 0x000f280000300800 */
[----:B------:R-:W4:Y:S04]  /*a5f80*/  LDL.LU R6, [R1+0x1458] ;  /* 0x0014580001067983 */ /* 0x000f280000300800 */
[----:B------:R-:W4:Y:S04]  /*a5f90*/  LDL.LU R7, [R1+0x145c] ;  /* 0x00145c0001077983 */ /* 0x000f280000300800 */
[----:B--2---:R-:W-:Y:S04]  /*a5fa0*/  STL.64 [R1+0x6b70], R10 ;  /* 0x006b700a01007387 */ /* 0x004fe80000100a00 */
[----:B---3--:R0:W-:Y:S04]  /*a5fb0*/  STL.64 [R1+0x6b68], R8 ;  /* 0x006b680801007387 */ /* 0x0081e80000100a00 */
        /* <DEDUP_REMOVED lines=8> */
[----:B0-----:R-:W2:Y:S04]  /*a6040*/  LDL.LU.64 R58, [R1+0x6ba0] ;  /* 0x006ba000013a7983 */ /* 0x001ea80000300a00 */
[----:B------:R-:W3:Y:S04]  /*a6050*/  LDL.LU.64 R56, [R1+0x6b98] ;  /* 0x006b980001387983 */ /* 0x000ee80000300a00 */
[----:B------:R-:W-:Y:S04]  /*a6060*/  STL [R1+0x6ab8], R60 ;  /* 0x006ab83c01007387 */ /* 0x000fe80000100800 */
[----:B------:R-:W-:Y:S01]  /*a6070*/  STL [R1+0x6ab4], R61 ;  /* 0x006ab43d01007387 */ /* 0x000fe20000100800 */
[C---:B--2---:R-:W-:Y:S08]  /*a6080*/  HMMA.16816.F32 R8, R28.reuse, R58, R8 ;  /* 0x0000003a1c08723c */ /* 0x044ff00000001808 */
[C---:B---3--:R-:W-:Y:S01]  /*a6090*/  HMMA.16816.F32 R4, R28.reuse, R56, R4 ;  /* 0x000000381c04723c */ /* 0x048fe20000001804 */
        /* <DEDUP_REMOVED lines=162> */
[----:B------:R0:W-:Y:S04]  /*a6ac0*/  STL.64 [R1+0x1a00], R16 ;  /* 0x001a001001007387 */ /* 0x0001e80000100a00 */
[----:B------:R1:W-:Y:S04]  /*a6ad0*/  STL.64 [R1+0x1a08], R18 ;  /* 0x001a081201007387 */ /* 0x0003e80000100a00 */
[----:B------:R-:W2:Y:S09]  /*a6ae0*/  LDL.LU R24, [R1+0x1120] ;  /* 0x0011200001187983 */ /* 0x000eb20000300800 */
[----:B------:R3:W-:Y:S04]  /*a6af0*/  STL.64 [R1+0x19f0], R12 ;  /* 0x0019f00c01007387 */ /* 0x0007e80000100a00 */
[----:B------:R4:W-:Y:S04]  /*a6b00*/  STL.64 [R1+0x19f8], R14 ;  /* 0x0019f80e01007387 */ /* 0x0009e80000100a00 */
[----:B------:R-:W2:Y:S04]  /*a6b10*/  LDL.LU R25, [R1+0x1124] ;  /* 0x0011240001197983 */ /* 0x000ea80000300800 */
[----:B------:R-:W2:Y:S04]  /*a6b20*/  LDL.LU R26, [R1+0x1128] ;  /* 0x00112800011a7983 */ /* 0x000ea80000300800 */
[----:B------:R-:W2:Y:S04]  /*a6b30*/  LDL.LU R27, [R1+0x112c] ;  /* 0x00112c00011b7983 */ /* 0x000ea80000300800 */
[----:B--2---:R2:W-:Y:S04]  /*a6b40*/  STL.64 [R1+0x6a88], R26 ;  /* 0x006a881a01007387 */ /* 0x0045e80000100a00 */
[----:B------:R-:W-:Y:S04]  /*a6b50*/  STL.64 [R1+0x6a80], R24 ;  /* 0x006a801801007387 */ /* 0x000fe80000100a00 */
[----:B------:R-:W2:Y:S04]  /*a6b60*/  LDL.LU R20, [R1+0x1130] ;  /* 0x0011300001147983 */ /* 0x000ea80000300800 */
        /* <DEDUP_REMOVED lines=10> */
[----:B------:R-:W-:Y:S04]  /*a6c10*/  STL.64 [R1+0x6aa0], R16 ;  /* 0x006aa01001007387 */ /* 0x000fe80000100a00 */
[----:B---3--:R-:W2:Y:S04]  /*a6c20*/  LDL.LU R12, [R1+0x1150] ;  /* 0x00115000010c7983 */ /* 0x008ea80000300800 */
[----:B--2---:R-:W-:Y:S04]  /*a6c30*/  STL [R1+0x6abc], R12 ;  /* 0x006abc0c01007387 */ /* 0x004fe80000100800 */
[----:B------:R-:W2:Y:S04]  /*a6c40*/  LDL.LU R13, [R1+0x1154] ;  /* 0x00115400010d7983 */ /* 0x000ea80000300800 */
[----:B--2---:R-:W-:Y:S04]  /*a6c50*/  STL [R1+0x6ad8], R13 ;  /* 0x006ad80d01007387 */ /* 0x004fe80000100800 */
[----:B----4-:R-:W2:Y:S04]  /*a6c60*/  LDL.LU R14, [R1+0x1158] ;  /* 0x00115800010e7983 */ /* 0x010ea80000300800 */
[----:B--2---:R-:W-:Y:S04]  /*a6c70*/  STL [R1+0x6adc], R14 ;  /* 0x006adc0e01007387 */ /* 0x004fe80000100800 */
[----:B------:R-:W2:Y:S04]  /*a6c80*/  LDL.LU R15, [R1+0x115c] ;  /* 0x00115c00010f7983 */ /* 0x000ea80000300800 */
[----:B------:R-:W3:Y:S04]  /*a6c90*/  LDL.LU R32, [R1+0x1110] ;  /* 0x0011100001207983 */ /* 0x000ee80000300800 */
[----:B------:R-:W3:Y:S04]  /*a6ca0*/  LDL.LU R33, [R1+0x1114] ;  /* 0x0011140001217983 */ /* 0x000ee80000300800 */
[----:B------:R-:W4:Y:S04]  /*a6cb0*/  LDL.LU R34, [R1+0x1118] ;  /* 0x0011180001227983 */ /* 0x000f280000300800 */
[----:B------:R-:W4:Y:S04]  /*a6cc0*/  LDL.LU R35, [R1+0x111c] ;  /* 0x00111c0001237983 */ /* 0x000f280000300800 */
[----:B----4-:R-:W-:Y:S04]  /*a6cd0*/  STL.64 [R1+0x6ac8], R34 ;  /* 0x006ac82201007387 */ /* 0x010fe80000100a00 */
[----:B---3--:R-:W-:Y:S04]  /*a6ce0*/  STL.64 [R1+0x6ac0], R32 ;  /* 0x006ac02001007387 */ /* 0x008fe80000100a00 */
[----:B------:R-:W3:Y:S04]  /*a6cf0*/  LDL.LU R48, [R1+0x11a0] ;  /* 0x0011a00001307983 */ /* 0x000ee80000300800 */
[----:B------:R-:W3:Y:S04]  /*a6d00*/  LDL.LU R49, [R1+0x11a4] ;  /* 0x0011a40001317983 */ /* 0x000ee80000300800 */
[----:B------:R-:W4:Y:S04]  /*a6d10*/  LDL.LU R50, [R1+0x11a8] ;  /* 0x0011a80001327983 */ /* 0x000f280000300800 */
[----:B------:R-:W4:Y:S04]  /*a6d20*/  LDL.LU R51, [R1+0x11ac] ;  /* 0x0011ac0001337983 */ /* 0x000f280000300800 */
[----:B----4-:R-:W-:Y:S04]  /*a6d30*/  STL.64 [R1+0x6ae8], R50 ;  /* 0x006ae83201007387 */ /* 0x010fe80000100a00 */
[----:B---3--:R0:W-:Y:S04]  /*a6d40*/  STL.64 [R1+0x6ae0], R48 ;  /* 0x006ae03001007387 */ /* 0x0081e80000100a00 */
[----:B------:R-:W3:Y:S04]  /*a6d50*/  LDL.LU R56, [R1+0x11b0] ;  /* 0x0011b00001387983 */ /* 0x000ee80000300800 */
[----:B------:R-:W3:Y:S04]  /*a6d60*/  LDL.LU R57, [R1+0x11b4] ;  /* 0x0011b40001397983 */ /* 0x000ee80000300800 */
[----:B------:R-:W4:Y:S04]  /*a6d70*/  LDL.LU R58, [R1+0x11b8] ;  /* 0x0011b800013a7983 */ /* 0x000f280000300800 */
[----:B------:R-:W4:Y:S01]  /*a6d80*/  LDL.LU R59, [R1+0x11bc] ;  /* 0x0011bc00013b7983 */ /* 0x000f220000300800 */
[----:B------:R-:W-:-:S02]  /*a6d90*/  IMAD.MOV.U32 R46, RZ, RZ, R9 ;  /* 0x000000ffff2e7224 */ /* 0x000fc400078e0009 */
[----:B------:R-:W-:Y:S02]  /*a6da0*/  IMAD.MOV.U32 R26, RZ, RZ, R4 ;  /* 0x000000ffff1a7224 */ /* 0x000fe400078e0004 */
[----:B------:R-:W-:Y:S02]  /*a6db0*/  IMAD.MOV.U32 R45, RZ, RZ, R5 ;  /* 0x000000ffff2d7224 */ /* 0x000fe400078e0005 */
[----:B------:R-:W-:Y:S02]  /*a6dc0*/  IMAD.MOV.U32 R44, RZ, RZ, R6 ;  /* 0x000000ffff2c7224 */ /* 0x000fe400078e0006 */
[----:B------:R-:W-:Y:S01]  /*a6dd0*/  IMAD.MOV.U32 R47, RZ, RZ, R7 ;  /* 0x000000ffff2f7224 */ /* 0x000fe200078e0007 */
[----:B----4-:R-:W-:Y:S04]  /*a6de0*/  STL.64 [R1+0x6af8], R58 ;  /* 0x006af83a01007387 */ /* 0x010fe80000100a00 */
[----:B---3--:R1:W-:Y:S04]  /*a6df0*/  STL.64 [R1+0x6af0], R56 ;  /* 0x006af03801007387 */ /* 0x0083e80000100a00 */
        /* <DEDUP_REMOVED lines=13> */
[----:B0-----:R-:W2:Y:S04]  /*a6ed0*/  LDL.LU R48, [R1+0x12d0] ;  /* 0x0012d00001307983 */ /* 0x001ea80000300800 */
[----:B------:R-:W2:Y:S04]  /*a6ee0*/  LDL.LU R49, [R1+0x12d4] ;  /* 0x0012d40001317983 */ /* 0x000ea80000300800 */
[----:B------:R-:W2:Y:S04]  /*a6ef0*/  LDL.LU R50, [R1+0x12d8] ;  /* 0x0012d80001327983 */ /* 0x000ea80000300800 */
[----:B------:R-:W2:Y:S04]  /*a6f00*/  LDL.LU R51, [R1+0x12dc] ;  /* 0x0012dc0001337983 */ /* 0x000ea80000300800 */
        /* <DEDUP_REMOVED lines=11> */
[----:B------:R-:W-:-:S03]  /*a6fc0*/  IMAD.MOV.U32 R24, RZ, RZ, R2 ;  /* 0x000000ffff187224 */ /* 0x000fc600078e0002 */
[----:B------:R-:W2:Y:S04]  /*a6fd0*/  LDL.LU R60, [R1+0x553c] ;  /* 0x00553c00013c7983 */ /* 0x000ea80000300800 */
[----:B------:R-:W2:Y:S01]  /*a6fe0*/  LDL.LU R2, [R1+0x5548] ;  /* 0x0055480001027983 */ /* 0x000ea20000300800 */
[----:B------:R-:W-:-:S03]  /*a6ff0*/  IMAD.MOV.U32 R27, RZ, RZ, R3 ;  /* 0x000000ffff1b7224 */ /* 0x000fc600078e0003 */
[----:B------:R-:W2:Y:S01]  /*a7000*/  LDL.LU R61, [R1+0x5544] ;  /* 0x00554400013d7983 */ /* 0x000ea20000300800 */
        /* <DEDUP_REMOVED lines=15> */
[----:B---3--:R-:W-:-:S15]  /*a7100*/  HMMA.16816.F32 R4, R28, R8, R4 ;  /* 0x000000081c04723c */ /* 0x008fde0000001804 */
[----:B------:R-:W-:-:S04]  /*a7110*/  NOP ;  /* 0x0000000000007918 */ /* 0x000fc80000000000 */
[----:B------:R-:W-:Y:S04]  /*a7120*/  STL.64 [R1+0x19e0], R4 ;  /* 0x0019e00401007387 */ /* 0x000fe80000100a00 */
[----:B------:R0:W-:Y:S04]  /*a7130*/  STL.64 [R1+0x19e8], R6 ;  /* 0x0019e80601007387 */ /* 0x0001e80000100a00 */
[----:B0-----:R-:W3:Y:S04]  /*a7140*/  LDL.LU.64 R6, [R1+0x6b08] ;  /* 0x006b080001067983 */ /* 0x001ee80000300a00 */
[----:B------:R-:W3:Y:S04]  /*a7150*/  LDL.LU.64 R4, [R1+0x6b00] ;  /* 0x006b000001047983 */ /* 0x000ee80000300a00 */
[----:B------:R-:W-:Y:S04]  /*a7160*/  STL.64 [R1+0x6988], R10 ;  /* 0x0069880a01007387 */ /* 0x000fe80000100a00 */
[----:B------:R0:W-:Y:S04]  /*a7170*/  STL.64 [R1+0x6980], R8 ;  /* 0x0069800801007387 */ /* 0x0001e80000100a00 */
[----:B0-----:R-:W3:Y:S04]  /*a7180*/  LDL.LU R8, [R1+0x1160] ;  /* 0x0011600001087983 */ /* 0x001ee80000300800 */
[----:B------:R-:W3:Y:S04]  /*a7190*/  LDL.LU R9, [R1+0x1164] ;  /* 0x0011640001097983 */ /* 0x000ee80000300800 */
[----:B------:R-:W3:Y:S04]  /*a71a0*/  LDL.LU R10, [R1+0x1168] ;  /* 0x00116800010a7983 */ /* 0x000ee80000300800 */
[----:B------:R-:W3:Y:S01]  /*a71b0*/  LDL.LU R11, [R1+0x116c] ;  /* 0x00116c00010b7983 */ /* 0x000ee20000300800 */
[----:B--2---:R-:W-:-:S02]  /*a71c0*/  IMAD R12, R12, 0x100, R14 ;  /* 0x000001000c0c7824 */ /* 0x004fc400078e020e */
[----:B------:R-:W-:Y:S02]  /*a71d0*/  IMAD R60, R60, 0x100, R13 ;  /* 0x000001003c3c7824 */ /* 0x000fe400078e020d */
[----:B------:R-:W-:Y:S02]  /*a71e0*/  IMAD R61, R61, 0x100, R2 ;  /* 0x000001003d3d7824 */ /* 0x000fe400078e0202 */
[----:B----4-:R-:W-:Y:S01]  /*a71f0*/  IMAD R0, R0, 0x100, R3 ;  /* 0x0000010000007824 */ /* 0x010fe200078e0203 */
[C---:B---3--:R-:W-:Y:S08]  /*a7200*/  HMMA.16816.F32 R56, R28.reuse, R6, R56 ;  /* 0x000000061c38723c */ /* 0x048ff00000001838 */
        /* <DEDUP_REMOVED lines=8> */
[----:B------:R-:W3:Y:S04]  /*a7290*/  LDL.LU.64 R48, [R1+0x6ae0] ;  /* 0x006ae00001307983 */ /* 0x000ee80000300a00 */
        /* <DEDUP_REMOVED lines=8> */
[----:B------:R-:W2:Y:S04]  /*a7320*/  LDL.LU R2, [R1+0x6ad4] ;  /* 0x006ad40001027983 */ /* 0x000ea80000300800 */
[----:B------:R-:W2:Y:S02]  /*a7330*/  LDL.LU R3, [R1+0x6ad0] ;  /* 0x006ad00001037983 */ /* 0x000ea40000300800 */
[----:B--2---:R-:W-:Y:S02]  /*a7340*/  HMMA.16816.F32 R28, R28, R2, R32 ;  /* 0x000000021c1c723c */ /* 0x004fe40000001820 */
[----:B------:R-:W2:Y:S04]  /*a7350*/  LDL.LU.64 R34, [R1+0x6ac8] ;  /* 0x006ac80001227983 */ /* 0x000ea80000300a00 */
[----:B------:R-:W2:-:S13]  /*a7360*/  LDL.LU.64 R32, [R1+0x6ac0] ;  /* 0x006ac00001207983 */ /* 0x000e9a0000300a00 */
[----:B------:R0:W-:Y:S04]  /*a7370*/  STL.64 [R1+0x1980], R28 ;  /* 0x0019801c01007387 */ /* 0x0001e80000100a00 */
[----:B------:R1:W-:Y:S01]  /*a7380*/  STL.64 [R1+0x1988], R30 ;  /* 0x0019881e01007387 */ /* 0x0003e20000100a00 */
[----:B0-----:R-:W-:Y:S02]  /*a7390*/  F2FP.F16.E5M2.UNPACK_B R28, R12 ;  /* 0x0000000cff1c723e */ /* 0x001fe400020004ff */
[----:B------:R-:W-:Y:S01]  /*a73a0*/  F2FP.F16.E5M2.UNPACK_B R29, R60 ;  /* 0x0000003cff1d723e */ /* 0x000fe200020004ff */
[----:B------:R-:W2:Y:S04]  /*a73b0*/  LDL.LU R12, [R1+0x6abc] ;  /* 0x006abc00010c7983 */ /* 0x000ea80000300800 */
[----:B------:R-:W2:Y:S01]  /*a73c0*/  LDL.LU R60, [R1+0x6ab8] ;  /* 0x006ab800013c7983 */ /* 0x000ea20000300800 */
[----:B-1----:R-:W-:-:S03]  /*a73d0*/  F2FP.F16.E5M2.UNPACK_B R30, R61 ;  /* 0x0000003dff1e723e */ /* 0x002fc600020004ff */
[----:B------:R-:W2:Y:S01]  /*a73e0*/  LDL.LU R61, [R1+0x6ab4] ;  /* 0x006ab400013d7983 */ /* 0x000ea20000300800 */
[----:B------:R-:W-:-:S03]  /*a73f0*/  F2FP.F16.E5M2.UNPACK_B R31, R0 ;  /* 0x00000000ff1f723e */ /* 0x000fc600020004ff */
[----:B------:R-:W3:Y:S04]  /*a7400*/  LDL.LU R0, [R1+0x6ab0] ;  /* 0x006ab00001007983 */ /* 0x000ee80000300800 */
[C---:B------:R-:W-:Y:S08]  /*a7410*/  HMMA.16816.F32 R16, R28.reuse, R24, R16 ;  /* 0x000000181c10723c */ /* 0x040ff00000001810 */
[C---:B------:R-:W-:Y:S08]  /*a7420*/  HMMA.16816.F32 R24, R28.reuse, R26, R20 ;  /* 0x0000001a1c18723c */ /* 0x040ff00000001814 */
[C---:B------:R-:W-:Y:S08]  /*a7430*/  HMMA.16816.F32 R36, R28.reuse, R44, R36 ;  /* 0x0000002c1c24723c */ /* 0x040ff00000001824 */
[C---:B------:R-:W-:Y:S01]  /*a7440*/  HMMA.16816.F32 R44, R28.reuse, R46, R40 ;  /* 0x0000002e1c2c723c */ /* 0x040fe20000001828 */
        /* <DEDUP_REMOVED lines=32> */
[----:B------:R-:W2:Y:S04]  /*a7650*/  LDL.LU.64 R54, [R1+0x6a28] ;  /* 0x006a280001367983 */ /* 0x000ea80000300a00 */
[----:B------:R-:W4:Y:S04]  /*a7660*/  LDL.LU.64 R52, [R1+0x6a20] ;  /* 0x006a200001347983 */ /* 0x000f280000300a00 */
[----:B------:R0:W-:Y:S04]  /*a7670*/  STL.64 [R1+0x1810], R56 ;  /* 0x0018103801007387 */ /* 0x0001e80000100a00 */
[----:B------:R1:W-:Y:S04]  /*a7680*/  STL.64 [R1+0x1818], R58 ;  /* 0x0018183a01007387 */ /* 0x0003e80000100a00 */
[----:B0-----:R-:W2:Y:S04]  /*a7690*/  LDL.LU R56, [R1+0x1180] ;  /* 0x0011800001387983 */ /* 0x001ea80000300800 */
[----:B------:R-:W2:Y:S04]  /*a76a0*/  LDL.LU R57, [R1+0x1184] ;  /* 0x0011840001397983 */ /* 0x000ea80000300800 */
[----:B-1----:R-:W2:Y:S04]  /*a76b0*/  LDL.LU R58, [R1+0x1188] ;  /* 0x00118800013a7983 */ /* 0x002ea80000300800 */
[----:B------:R-:W2:Y:S01]  /*a76c0*/  LDL.LU R59, [R1+0x118c] ;  /* 0x00118c00013b7983 */ /* 0x000ea20000300800 */
[C---:B----4-:R-:W-:Y:S08]  /*a76d0*/  HMMA.16816.F32 R4, R28.reuse, R52, R4 ;  /* 0x000000341c04723c */ /* 0x050ff00000001804 */
[C---:B--2---:R-:W-:Y:S08]  /*a76e0*/  HMMA.16816.F32 R56, R28.reuse, R54, R56 ;  /* 0x000000361c38723c */ /* 0x044ff00000001838 */
[C---:B------:R-:W-:Y:S08]  /*a76f0*/  HMMA.16816.F32 R52, R28.reuse, R50, R8 ;  /* 0x000000321c34723c */ /* 0x040ff00000001808 */
[C---:B---3--:R-:W-:Y:S03]  /*a7700*/  HMMA.16816.F32 R8, R28.reuse, R48, R12 ;  /* 0x000000301c08723c */ /* 0x048fe6000000180c */
[----:B------:R-:W-:Y:S04]  /*a7710*/  STL.64 [R1+0x17e0], R56 ;  /* 0x0017e03801007387 */ /* 0x000fe80000100a00 */
[----:B------:R-:W-:Y:S04]  /*a7720*/  STL.64 [R1+0x17e8], R58 ;  /* 0x0017e83a01007387 */ /* 0x000fe80000100a00 */
[----:B------:R-:W-:Y:S04]  /*a7730*/  STL.64 [R1+0x1790], R4 ;  /* 0x0017900401007387 */ /* 0x000fe80000100a00 */
[----:B------:R0:W-:Y:S02]  /*a7740*/  STL.64 [R1+0x1798], R6 ;  /* 0x0017980601007387 */ /* 0x0001e40000100a00 */
[C---:B0-----:R-:W-:Y:S02]  /*a7750*/  HMMA.16816.F32 R4, R28.reuse, R46, R16 ;  /* 0x0000002e1c04723c */ /* 0x041fe40000001810 */
[----:B------:R-:W-:Y:S04]  /*a7760*/  STL.64 [R1+0x1740], R52 ;  /* 0x0017403401007387 */ /* 0x000fe80000100a00 */
[----:B------:R-:W-:Y:S02]  /*a7770*/  STL.64 [R1+0x1748], R54 ;  /* 0x0017483601007387 */ /* 0x000fe40000100a00 */
[C---:B------:R-:W-:Y:S02]  /*a7780*/  HMMA.16816.F32 R12, R28.reuse, R44, R20 ;  /* 0x0000002c1c0c723c */ /* 0x040fe40000001814 */
[----:B------:R-:W-:Y:S04]  /*a7790*/  STL.64 [R1+0x1710], R8 ;  /* 0x0017100801007387 */ /* 0x000fe80000100a00 */
[----:B------:R0:W-:Y:S02]  /*a77a0*/  STL.64 [R1+0x1718], R10 ;  /* 0x0017180a01007387 */ /* 0x0001e40000100a00 */
[C---:B0-----:R-:W-:Y:S03]  /*a77b0*/  HMMA.16816.F32 R8, R28.reuse, R42, R24 ;  /* 0x0000002a1c08723c */ /* 0x041fe60000001818 */
[----:B------:R-:W-:Y:S04]  /*a77c0*/  STL.64 [R1+0x16e0], R4 ;  /* 0x0016e00401007387 */ /* 0x000fe80000100a00 */
[----:B------:R0:W-:Y:S02]  /*a77d0*/  STL.64 [R1+0x16e8], R6 ;  /* 0x0016e80601007387 */ /* 0x0001e40000100a00 */
[----:B0-----:R-:W-:Y:S02]  /*a77e0*/  HMMA.16816.F32 R4, R28, R40, R32 ;  /* 0x000000281c04723c */ /* 0x001fe40000001820 */
[----:B------:R0:W-:Y:S04]  /*a77f0*/  STL.64 [R1+0x16b0], R12 ;  /* 0x0016b00c01007387 */ /* 0x0001e80000100a00 */
[----:B------:R1:W-:Y:S04]  /*a7800*/  STL.64 [R1+0x16b8], R14 ;  /* 0x0016b80e01007387 */ /* 0x0003e80000100a00 */
[----:B------:R-:W2:Y:S04]  /*a7810*/  LDL.LU R44, [R1+0xf60] ;  /* 0x000f6000012c7983 */ /* 0x000ea80000300800 */
[----:B------:R3:W-:Y:S04]  /*a7820*/  STL.64 [R1+0x1640], R8 ;  /* 0x0016400801007387 */ /* 0x0007e80000100a00 */
[----:B------:R4:W-:Y:S04]  /*a7830*/  STL.64 [R1+0x1648], R10 ;  /* 0x0016480a01007387 */ /* 0x0009e80000100a00 */
[----:B------:R-:W-:Y:S04]  /*a7840*/  STL.64 [R1+0x1610], R4 ;  /* 0x0016100401007387 */ /* 0x000fe80000100a00 */
[----:B------:R-:W-:Y:S04]  /*a7850*/  STL.64 [R1+0x1618], R6 ;  /* 0x0016180601007387 */ /* 0x000fe80000100a00 */
[----:B------:R-:W2:Y:S04]  /*a7860*/  LDL.LU R45, [R1+0xf64] ;  /* 0x000f6400012d7983 */ /* 0x000ea80000300800 */
[----:B------:R-:W2:Y:S04]  /*a7870*/  LDL.LU R46, [R1+0xf68] ;  /* 0x000f6800012e7983 */ /* 0x000ea80000300800 */
[----:B------:R-:W2:Y:S04]  /*a7880*/  LDL.LU R47, [R1+0xf6c] ;  /* 0x000f6c00012f7983 */ /* 0x000ea80000300800 */
[----:B--2---:R-:W-:Y:S04]  /*a7890*/  STL.64 [R1+0x69c8], R46 ;  /* 0x0069c82e01007387 */ /* 0x004fe80000100a00 */
[----:B------:R-:W-:Y:S04]  /*a78a0*/  STL.64 [R1+0x69c0], R44 ;  /* 0x0069c02c01007387 */ /* 0x000fe80000100a00 */
[----:B------:R-:W2:Y:S04]  /*a78b0*/  LDL.LU R40, [R1+0xf80] ;  /* 0x000f800001287983 */ /* 0x000ea80000300800 */
        /* <DEDUP_REMOVED lines=68> */
[----:B------:R-:W3:Y:S04]  /*a7d00*/  LDL.LU.64 R34, [R1+0x6a00] ;  /* 0x006a000001227983 */ /* 0x000ee80000300a00 */
[----:B------:R-:W4:Y:S04]  /*a7d10*/  LDL.LU.64 R32, [R1+0x69f8] ;  /* 0x0069f80001207983 */ /* 0x000f280000300a00 */
[----:B------:R0:W-:Y:S04]  /*a7d20*/  STL.64 [R1+0x11a0], R36 ;  /* 0x0011a02401007387 */ /* 0x0001e80000100a00 */
[----:B------:R1:W-:Y:S04]  /*a7d30*/  STL.64 [R1+0x11a8], R38 ;  /* 0x0011a82601007387 */ /* 0x0003e80000100a00 */
[----:B0-----:R-:W2:Y:S04]  /*a7d40*/  LDL.LU R36, [R1+0xfa0] ;  /* 0x000fa00001247983 */ /* 0x001ea80000300800 */
[----:B------:R-:W2:Y:S04]  /*a7d50*/  LDL.LU R37, [R1+0xfa4] ;  /* 0x000fa40001257983 */ /* 0x000ea80000300800 */
[----:B-1----:R-:W2:Y:S04]  /*a7d60*/  LDL.LU R38, [R1+0xfa8] ;  /* 0x000fa80001267983 */ /* 0x002ea80000300800 */
[----:B------:R-:W2:Y:S01]  /*a7d70*/  LDL.LU R39, [R1+0xfac] ;  /* 0x000fac0001277983 */ /* 0x000ea20000300800 */
[C---:B---3--:R-:W-:Y:S08]  /*a7d80*/  HMMA.16816.F32 R40, R28.reuse, R34, R40 ;  /* 0x000000221c28723c */ /* 0x048ff00000001828 */
[----:B----4-:R-:W-:Y:S11]  /*a7d90*/  HMMA.16816.F32 R32, R28, R32, R24 ;  /* 0x000000201c20723c */ /* 0x010ff60000001818 */
[----:B------:R-:W-:Y:S04]  /*a7da0*/  STL.64 [R1+0x1190], R40 ;  /* 0x0011902801007387 */ /* 0x000fe80000100a00 */
[----:B------:R0:W-:Y:S04]  /*a7db0*/  STL.64 [R1+0x1198], R42 ;  /* 0x0011982a01007387 */ /* 0x0001e80000100a00 */
[----:B0-----:R-:W3:Y:S04]  /*a7dc0*/  LDL.LU.64 R42, [R1+0x69f0] ;  /* 0x0069f000012a7983 */ /* 0x001ee80000300a00 */
[----:B------:R-:W3:Y:S04]  /*a7dd0*/  LDL.LU.64 R40, [R1+0x69e8] ;  /* 0x0069e80001287983 */ /* 0x000ee80000300a00 */
[----:B------:R-:W4:Y:S04]  /*a7de0*/  LDL.LU.64 R26, [R1+0x69e0] ;  /* 0x0069e000011a7983 */ /* 0x000f280000300a00 */
[----:B------:R-:W2:Y:S04]  /*a7df0*/  LDL.LU.64 R24, [R1+0x69d8] ;  /* 0x0069d80001187983 */ /* 0x000ea80000300a00 */
[----:B------:R0:W-:Y:S04]  /*a7e00*/  STL.64 [R1+0x1180], R32 ;  /* 0x0011802001007387 */ /* 0x0001e80000100a00 */
[----:B------:R1:W-:Y:S04]  /*a7e10*/  STL.64 [R1+0x1188], R34 ;  /* 0x0011882201007387 */ /* 0x0003e80000100a00 */
[----:B0-----:R-:W3:Y:S04]  /*a7e20*/  LDL.LU R32, [R1+0xfc0] ;  /* 0x000fc00001207983 */ /* 0x001ee80000300800 */
[----:B------:R-:W3:Y:S04]  /*a7e30*/  LDL.LU R33, [R1+0xfc4] ;  /* 0x000fc40001217983 */ /* 0x000ee80000300800 */
[----:B-1----:R-:W3:Y:S01]  /*a7e40*/  LDL.LU R34, [R1+0xfc8] ;  /* 0x000fc80001227983 */ /* 0x002ee20000300800 */
[----:B------:R-:W-:-:S03]  /*a7e50*/  IMAD.MOV.U32 R35, RZ, RZ, R0 ;  /* 0x000000ffff237224 */ /* 0x000fc600078e0000 */
[----:B------:R-:W3:Y:S01]  /*a7e60*/  LDL.LU R0, [R1+0x69d0] ;  /* 0x0069d00001007983 */ /* 0x000ee20000300800 */
[C---:B----4-:R-:W-:Y:S08]  /*a7e70*/  HMMA.16816.F32 R44, R28.reuse, R26, R44 ;  /* 0x0000001a1c2c723c */ /* 0x050ff0000000182c */
[C---:B--2---:R-:W-:Y:S11]  /*a7e80*/  HMMA.16816.F32 R24, R28.reuse, R24, R20 ;  /* 0x000000181c18723c */ /* 0x044ff60000001814 */
        /* <DEDUP_REMOVED lines=18> */
[----:B------:R-:W2:Y:S04]  /*a7fb0*/  LDL.LU.64 R18, [R1+0x6998] ;  /* 0x0069980001127983 */ /* 0x000ea80000300a00 */
[----:B------:R-:W3:Y:S04]  /*a7fc0*/  LDL.LU.64 R16, [R1+0x6990] ;  /* 0x0069900001107983 */ /* 0x000ee80000300a00 */
[----:B------:R0:W-:Y:S04]  /*a7fd0*/  STL.64 [R1+0x1140], R20 ;  /* 0x0011401401007387 */ /* 0x0001e80000100a00 */
[----:B------:R1:W-:Y:S04]  /*a7fe0*/  STL.64 [R1+0x1148], R22 ;  /* 0x0011481601007387 */ /* 0x0003e80000100a00 */
[----:B0-----:R-:W4:Y:S04]  /*a7ff0*/  LDL.LU R20, [R1+0x1000] ;  /* 0x0010000001147983 */ /* 0x001f280000300800 */
[----:B------:R-:W4:Y:S04]  /*a8000*/  LDL.LU R21, [R1+0x1004] ;  /* 0x0010040001157983 */ /* 0x000f280000300800 */
[----:B-1----:R-:W4:Y:S01]  /*a8010*/  LDL.LU R22, [R1+0x1008] ;  /* 0x0010080001167983 */ /* 0x002f220000300800 */
[C---:B--2---:R-:W-:Y:S08]  /*a8020*/  HMMA.16816.F32 R8, R28.reuse, R18, R8 ;  /* 0x000000121c08723c */ /* 0x044ff00000001808 */
[----:B---3--:R-:W-:Y:S11]  /*a8030*/  HMMA.16816.F32 R16, R28, R16, R12 ;  /* 0x000000101c10723c */ /* 0x008ff6000000180c */
[----:B------:R-:W-:Y:S04]  /*a8040*/  STL.64 [R1+0x1130], R8 ;  /* 0x0011300801007387 */ /* 0x000fe80000100a00 */
[----:B------:R0:W-:Y:S04]  /*a8050*/  STL.64 [R1+0x1138], R10 ;  /* 0x0011380a01007387 */ /* 0x0001e80000100a00 */
[----:B0-----:R-:W2:Y:S04]  /*a8060*/  LDL.LU.64 R10, [R1+0x6988] ;  /* 0x00698800010a7983 */ /* 0x001ea80000300a00 */
[----:B------:R-:W3:Y:S04]  /*a8070*/  LDL.LU.64 R8, [R1+0x6980] ;  /* 0x0069800001087983 */ /* 0x000ee80000300a00 */
[----:B------:R-:W4:Y:S04]  /*a8080*/  LDL.LU.64 R14, [R1+0x6978] ;  /* 0x00697800010e7983 */ /* 0x000f280000300a00 */
[----:B------:R-:W2:Y:S01]  /*a8090*/  LDL.LU.64 R12, [R1+0x6970] ;  /* 0x00697000010c7983 */ /* 0x000ea20000300a00 */
[----:B------:R-:W-:-:S03]  /*a80a0*/  IMAD.MOV.U32 R23, RZ, RZ, R0 ;  /* 0x000000ffff177224 */ /* 0x000fc600078e0000 */
[----:B------:R-:W-:Y:S04]  /*a80b0*/  STL.64 [R1+0x1120], R16 ;  /* 0x0011201001007387 */ /* 0x000fe80000100a00 */
[----:B------:R2:W-:Y:S01]  /*a80c0*/  STL [R1+0x1128], R18 ;  /* 0x0011281201007387 */ /* 0x0005e20000100800 */
[----:B------:R-:W-:-:S05]  /*a80d0*/  IMAD.MOV.U32 R0, RZ, RZ, R19 ;  /* 0x000000ffff007224 */ /* 0x000fca00078e0013 */
[----:B------:R0:W-:Y:S01]  /*a80e0*/  STL [R1+0x59a8], R0 ;  /* 0x0059a80001007387 */ /* 0x0001e20000100800 */
[C---:B----4-:R-:W-:Y:S08]  /*a80f0*/  HMMA.16816.F32 R20, R28.reuse, R14, R20 ;  /* 0x0000000e1c14723c */ /* 0x050ff00000001814 */
[C---:B--2---:R-:W-:Y:S08]  /*a8100*/  HMMA.16816.F32 R16, R28.reuse, R12, R24 ;  /* 0x0000000c1c10723c */ /* 0x044ff00000001818 */
[----:B---3--:R-:W-:Y:S11]  /*a8110*/  HMMA.16816.F32 R12, R28, R8, R36 ;  /* 0x000000081c0c723c */ /* 0x008ff60000001824 */
[----:B------:R-:W-:Y:S04]  /*a8120*/  STL.64 [R1+0x1100], R16 ;  /* 0x0011001001007387 */ /* 0x000fe80000100a00 */
[----:B------:R-:W-:Y:S04]  /*a8130*/  STL.64 [R1+0x1110], R20 ;  /* 0x0011101401007387 */ /* 0x000fe80000100a00 */
[----:B------:R-:W-:Y:S04]  /*a8140*/  STL.64 [R1+0x1118], R22 ;  /* 0x0011181601007387 */ /* 0x000fe80000100a00 */
[----:B------:R1:W-:Y:S01]  /*a8150*/  STL [R1+0x1108], R18 ;  /* 0x0011081201007387 */ /* 0x0003e20000100800 */
[----:B0-----:R-:W-:-:S02]  /*a8160*/  IMAD.MOV.U32 R0, RZ, RZ, R19 ;  /* 0x000000ffff007224 */ /* 0x001fc400078e0013 */
[C---:B-1----:R-:W-:Y:S03]  /*a8170*/  HMMA.16816.F32 R16, R28.reuse, R10, R32 ;  /* 0x0000000a1c10723c */ /* 0x042fe60000001820 */
[----:B------:R0:W-:Y:S04]  /*a8180*/  STL [R1+0x59e8], R0 ;  /* 0x0059e80001007387 */ /* 0x0001e80000100800 */
[----:B------:R-:W-:Y:S01]  /*a8190*/  STL.64 [R1+0x10e0], R12 ;  /* 0x0010e00c01007387 */ /* 0x000fe20000100a00 */
[----:B------:R-:W-:Y:S01]  /*a81a0*/  HMMA.16816.F32 R8, R28, R4, R44 ;  /* 0x000000041c08723c */ /* 0x000fe2000000182c */
[----:B0-----:R-:W-:-:S10]  /*a81b0*/  IMAD.MOV.U32 R0, RZ, RZ, R15 ;  /* 0x000000ffff007224 */ /* 0x001fd400078e000f */
[----:B------:R-:W-:Y:S04]  /*a81c0*/  STL.64 [R1+0x10f0], R16 ;  /* 0x0010f01001007387 */ /* 0x000fe80000100a00 */
[----:B------:R-:W-:Y:S04]  /*a81d0*/  STL.64 [R1+0x10f8], R18 ;  /* 0x0010f81201007387 */ /* 0x000fe80000100a00 */
[----:B------:R0:W-:Y:S02]  /*a81e0*/  STL [R1+0x10e8], R14 ;  /* 0x0010e80e01007387 */ /* 0x0001e40000100800 */
[----:B0-----:R-:W-:Y:S02]  /*a81f0*/  HMMA.16816.F32 R12, R28, R6, R40 ;  /* 0x000000061c0c723c */ /* 0x001fe40000001828 */
[----:B------:R-:W-:Y:S04]  /*a8200*/  STL [R1+0x5a10], R0 ;  /* 0x005a100001007387 */ /* 0x000fe80000100800 */
[----:B------:R-:W-:-:S13]  /*a8210*/  STL.64 [R1+0x10c0], R8 ;  /* 0x0010c00801007387 */ /* 0x000fda0000100a00 */
[----:B------:R-:W-:Y:S04]  /*a8220*/  STL.64 [R1+0x10d0], R12 ;  /* 0x0010d00c01007387 */ /* 0x000fe80000100a00 */
[----:B------:R0:W-:Y:S02]  /*a8230*/  STL.64 [R1+0x10d8], R14 ;  /* 0x0010d80e01007387 */ /* 0x0001e40000100a00 */
[----:B0-----:R-:W-:Y:S01]  /*a8240*/  HMMA.16816.F32 R12, R28, R2, R56 ;  /* 0x000000021c0c723c */ /* 0x001fe20000001838 */
[----:B------:R-:W-:Y:S01]  /*a8250*/  IMAD.MOV.U32 R0, RZ, RZ, R11 ;  /* 0x000000ffff007224 */ /* 0x000fe200078e000b */
[----:B------:R-:W-:Y:S01]  /*a8260*/  STL [R1+0x10c8], R10 ;  /* 0x0010c80a01007387 */ /* 0x000fe20000100800 */
[----:B------:R-:W-:Y:S02]  /*a8270*/  F2FP.F16.E5M2.UNPACK_B R8, R60.H1 ;  /* 0x0000003cff08723e */ /* 0x000fe400030004ff */
[----:B------:R-:W-:Y:S01]  /*a8280*/  F2FP.F16.E5M2.UNPACK_B R9, R61.H1 ;  /* 0x0000003dff09723e */ /* 0x000fe200030004ff */
[----:B------:R-:W-:-:S13]  /*a8290*/  STL [R1+0x5a88], R0 ;  /* 0x005a880001007387 */ /* 0x000fda0000100800 */
[----:B------:R-:W-:Y:S04]  /*a82a0*/  STL.64 [R1+0x10a0], R12 ;  /* 0x0010a00c01007387 */ /* 0x000fe80000100a00 */
[----:B------:R0:W-:Y:S04]  /*a82b0*/  STL.64 [R1+0x10a8], R14 ;  /* 0x0010a80e01007387 */ /* 0x0001e80000100a00 */
[----:B------:R-:W2:Y:S04]  /*a82c0*/  LDL.LU R44, [R1+0x1030] ;  /* 0x00103000012c7983 */ /* 0x000ea80000300800 */
[----:B------:R-:W2:Y:S04]  /*a82d0*/  LDL.LU R45, [R1+0x1034] ;  /* 0x00103400012d7983 */ /* 0x000ea80000300800 */
[----:B------:R-:W-:Y:S04]  /*a82e0*/  STL [R1+0x18], R8 ;  /* 0x0000180801007387 */ /* 0x000fe80000100800 */
[----:B------:R-:W2:Y:S04]  /*a82f0*/  LDL.LU R46, [R1+0x1038] ;  /* 0x00103800012e7983 */ /* 0x000ea80000300800 */
[----:B------:R1:W-:Y:S04]  /*a8300*/  STL [R1+0x1c], R9 ;  /* 0x00001c0901007387 */ /* 0x0003e80000100800 */
        /* <DEDUP_REMOVED lines=32> */
[----:B------:R-:W-:-:S03]  /*a8510*/  IMAD R7, R55, 0x100, R54 ;  /* 0x0000010037077824 */ /* 0x000fc600078e0236 */
[----:B------:R-:W4:Y:S04]  /*a8520*/  LDL.LU R57, [R1+0x2ecc] ;  /* 0x002ecc0001397983 */ /* 0x000f280000300800 */
[----:B------:R-:W4:Y:S01]  /*a8530*/  LDL.LU R54, [R1+0x2ed8] ;  /* 0x002ed80001367983 */ /* 0x000f220000300800 */
[----:B------:R-:W-:-:S03]  /*a8540*/  IMAD R6, R53, 0x100, R52 ;  /* 0x0000010035067824 */ /* 0x000fc600078e0234 */
[----:B------:R-:W4:Y:S01]  /*a8550*/  LDL.LU R55, [R1+0x2edc] ;  /* 0x002edc0001377983 */ /* 0x000f220000300800 */
[----:B------:R-:W-:-:S03]  /*a8560*/  IMAD R4, R49, 0x100, R48 ;  /* 0x0000010031047824 */ /* 0x000fc600078e0230 */
[----:B------:R-:W4:Y:S01]  /*a8570*/  LDL.LU R52, [R1+0x2ee8] ;  /* 0x002ee80001347983 */ /* 0x000f220000300800 */
[----:B------:R-:W-:-:S03]  /*a8580*/  IMAD R5, R51, 0x100, R50 ;  /* 0x0000010033057824 */ /* 0x000fc600078e0232 */
[----:B------:R-:W4:Y:S04]  /*a8590*/  LDL.LU R48, [R1+0x1050] ;  /* 0x0010500001307983 */ /* 0x000f280000300800 */
[----:B------:R-:W4:Y:S04]  /*a85a0*/  LDL.LU R49, [R1+0x1054] ;  /* 0x0010540001317983 */ /* 0x000f280000300800 */
[----:B------:R-:W4:Y:S04]  /*a85b0*/  LDL.LU R50, [R1+0x1058] ;  /* 0x0010580001327983 */ /* 0x000f280000300800 */
[----:B------:R-:W4:Y:S04]  /*a85c0*/  LDL.LU R51, [R1+0x105c] ;  /* 0x00105c0001337983 */ /* 0x000f280000300800 */
[----:B------:R-:W4:Y:S01]  /*a85d0*/  LDL.LU R53, [R1+0x2eec] ;  /* 0x002eec0001357983 */ /* 0x000f220000300800 */
[----:B------:R-:W-:-:S02]  /*a85e0*/  F2FP.F16.E5M2.UNPACK_B R28, R4 ;  /* 0x00000004ff1c723e */ /* 0x000fc400020004ff */
[----:B------:R-:W-:Y:S01]  /*a85f0*/  F2FP.F16.E5M2.UNPACK_B R29, R5 ;  /* 0x00000005ff1d723e */ /* 0x000fe200020004ff */
[----:B------:R-:W1:Y:S01]  /*a8600*/  LDL.LU R4, [R1+0xf70] ;  /* 0x000f700001047983 */ /* 0x000e620000300800 */
[----:B------:R-:W-:-:S03]  /*a8610*/  F2FP.F16.E5M2.UNPACK_B R30, R6 ;  /* 0x00000006ff1e723e */ /* 0x000fc600020004ff */
[----:B------:R-:W1:Y:S01]  /*a8620*/  LDL.LU R5, [R1+0xf74] ;  /* 0x000f740001057983 */ /* 0x000e620000300800 */
[----:B------:R-:W-:-:S03]  /*a8630*/  F2FP.F16.E5M2.UNPACK_B R31, R7 ;  /* 0x00000007ff1f723e */ /* 0x000fc600020004ff */
[----:B------:R-:W1:Y:S04]  /*a8640*/  LDL.LU R6, [R1+0xf78] ;  /* 0x000f780001067983 */ /* 0x000e680000300800 */
[----:B------:R-:W1:Y:S01]  /*a8650*/  LDL.LU R7, [R1+0xf7c] ;  /* 0x000f7c0001077983 */ /* 0x000e620000300800 */
[----:B--2---:R-:W-:Y:S02]  /*a8660*/  F2FP.F16.E5M2.UNPACK_B R2, R14.H1 ;  /* 0x0000000eff02723e */ /* 0x004fe400030004ff */
[----:B---3--:R-:W-:Y:S01]  /*a8670*/  F2FP.F16.E5M2.UNPACK_B R3, R15.H1 ;  /* 0x0000000fff03723e */ /* 0x008fe200030004ff */
[----:B-1----:R-:W-:Y:S01]  /*a8680*/  HMMA.16816.F32 R8, R28, R8, R4 ;  /* 0x000000081c08723c */ /* 0x002fe20000001804 */
[----:B----4-:R-:W-:Y:S02]  /*a8690*/  F2FP.F16.E5M2.UNPACK_B R4, R24.H1 ;  /* 0x00000018ff04723e */ /* 0x010fe400030004ff */
[----:B------:R-:W-:-:S15]  /*a86a0*/  F2FP.F16.E5M2.UNPACK_B R5, R25.H1 ;  /* 0x00000019ff05723e */ /* 0x000fde00030004ff */
[----:B------:R-:W-:Y:S01]  /*a86b0*/  NOP ;  /* 0x0000000000007918 */ /* 0x000fe20000000000 */
[----:B------:R-:W-:Y:S04]  /*a86c0*/  STL.64 [R1+0xcd0], R8 ;  /* 0x000cd00801007387 */ /* 0x000fe80000100a00 */
[----:B------:R0:W-:Y:S02]  /*a86d0*/  STL.64 [R1+0xcd8], R10 ;  /* 0x000cd80a01007387 */ /* 0x0001e40000100a00 */
[----:B0-----:R-:W-:Y:S02]  /*a86e0*/  HMMA.16816.F32 R8, R28, R2, R16 ;  /* 0x000000021c08723c */ /* 0x001fe40000001810 */
[----:B------:R-:W-:-:S15]  /*a86f0*/  STL.64 [R1+0x10], R2 ;  /* 0x0000100201007387 */ /* 0x000fde0000100a00 */
[----:B------:R-:W-:Y:S02]  /*a8700*/  NOP ;  /* 0x0000000000007918 */ /* 0x000fe40000000000 */
[----:B------:R-:W-:Y:S04]  /*a8710*/  STL.64 [R1+0xd10], R8 ;  /* 0x000d100801007387 */ /* 0x000fe80000100a00 */
[----:B------:R-:W-:Y:S04]  /*a8720*/  STL.64 [R1+0xd18], R10 ;  /* 0x000d180a01007387 */ /* 0x000fe80000100a00 */
[----:B------:R0:W-:Y:S02]  /*a8730*/  STL.64 [R1+0x8], R4 ;  /* 0x0000080401007387 */ /* 0x0001e40000100a00 */
[----:B0-----:R-:W-:Y:S01]  /*a8740*/  HMMA.16816.F32 R4, R28, R4, R20 ;  /* 0x000000041c04723c */ /* 0x001fe20000001814 */
[----:B------:R-:W-:-:S02]  /*a8750*/  F2FP.F16.E5M2.UNPACK_B R2, R26.H1 ;  /* 0x0000001aff02723e */ /* 0x000fc400030004ff */
[----:B------:R-:W-:Y:S02]  /*a8760*/  F2FP.F16.E5M2.UNPACK_B R3, R27.H1 ;  /* 0x0000001bff03723e */ /* 0x000fe400030004ff */
[----:B------:R-:W-:-:S14]  /*a8770*/  F2FP.F16.E5M2.UNPACK_B R60, R60.H1 ;  /* 0x0000003cff3c723e */ /* 0x000fdc00030004ff */
[----:B------:R-:W-:Y:S04]  /*a8780*/  STL.64 [R1+0xd30], R4 ;  /* 0x000d300401007387 */ /* 0x000fe80000100a00 */
[----:B------:R0:W-:Y:S02]  /*a8790*/  STL.64 [R1+0xd38], R6 ;  /* 0x000d380601007387 */ /* 0x0001e40000100a00 */
[----:B0-----:R-:W-:Y:S01]  /*a87a0*/  HMMA.16816.F32 R4, R28, R2, R32 ;  /* 0x000000021c04723c */ /* 0x001fe20000001820 */
[----:B------:R-:W-:Y:S01]  /*a87b0*/  F2FP.F16.E5M2.UNPACK_B R61, R61.H1 ;  /* 0x0000003dff3d723e */ /* 0x000fe200030004ff */
[----:B------:R-:W-:Y:S01]  /*a87c0*/  STL.64 [R1], R2 ;  /* 0x0000000201007387 */ /* 0x000fe20000100a00 */
[----:B------:R-:W-:-:S15]  /*a87d0*/  F2FP.F16.E5M2.UNPACK_B R58, R58.H1 ;  /* 0x0000003aff3a723e */ /* 0x000fde00030004ff */
[----:B------:R-:W-:Y:S01]  /*a87e0*/  NOP ;  /* 0x0000000000007918 */ /* 0x000fe20000000000 */
[----:B------:R-:W-:Y:S04]  /*a87f0*/  STL.64 [R1+0xda0], R4 ;  /* 0x000da00401007387 */ /* 0x000fe80000100a00 */
[----:B------:R0:W-:Y:S02]  /*a8800*/  STL.64 [R1+0xda8], R6 ;  /* 0x000da80601007387 */ /* 0x0001e40000100a00 */
[----:B0-----:R-:W-:Y:S01]  /*a8810*/  HMMA.16816.F32 R4, R28, R60, R36 ;  /* 0x0000003c1c04723c */ /* 0x001fe20000001824 */
[----:B------:R-:W-:Y:S01]  /*a8820*/  F2FP.F16.E5M2.UNPACK_B R59, R59.H1 ;  /* 0x0000003bff3b723e */ /* 0x000fe200030004ff */
[----:B------:R-:W-:Y:S01]  /*a8830*/  STL [R1+0x6948], R61 ;  /* 0x0069483d01007387 */ /* 0x000fe20000100800 */
[----:B------:R-:W-:-:S15]  /*a8840*/  F2FP.F16.E5M2.UNPACK_B R56, R56.H1 ;  /* 0x00000038ff38723e */ /* 0x000fde00030004ff */
[----:B------:R-:W-:Y:S01]  /*a8850*/  NOP ;  /* 0x0000000000007918 */ /* 0x000fe20000000000 */
[----:B------:R-:W-:Y:S04]  /*a8860*/  STL.64 [R1+0xe30], R4 ;  /* 0x000e300401007387 */ /* 0x000fe80000100a00 */
[----:B------:R0:W-:Y:S02]  /*a8870*/  STL.64 [R1+0xe38], R6 ;  /* 0x000e380601007387 */ /* 0x0001e40000100a00 */
[----:B0-----:R-:W-:Y:S01]  /*a8880*/  HMMA.16816.F32 R4, R28, R58, R40 ;  /* 0x0000003a1c04723c */ /* 0x001fe20000001828 */
[----:B------:R-:W-:Y:S02]  /*a8890*/  F2FP.F16.E5M2.UNPACK_B R57, R57.H1 ;  /* 0x00000039ff39723e */ /* 0x000fe400030004ff */
[----:B------:R-:W-:Y:S02]  /*a88a0*/  F2FP.F16.E5M2.UNPACK_B R54, R54.H1 ;  /* 0x00000036ff36723e */ /* 0x000fe400030004ff */
[----:B------:R-:W-:-:S14]  /*a88b0*/  F2FP.F16.E5M2.UNPACK_B R55, R55.H1 ;  /* 0x00000037ff37723e */ /* 0x000fdc00030004ff */
[----:B------:R-:W-:Y:S04]  /*a88c0*/  STL.64 [R1+0xe40], R4 ;  /* 0x000e400401007387 */ /* 0x000fe80000100a00 */
[----:B------:R0:W-:Y:S02]  /*a88d0*/  STL.64 [R1+0xe48], R6 ;  /* 0x000e480601007387 */ /* 0x0001e40000100a00 */
[----:B0-----:R-:W-:Y:S02]  /*a88e0*/  HMMA.16816.F32 R4, R28, R56, R44 ;  /* 0x000000381c04723c */ /* 0x001fe4000000182c */
[----:B------:R-:W-:Y:S04]  /*a88f0*/  STL.64 [R1+0x6940], R58 ;  /* 0x0069403a01007387 */ /* 0x000fe80000100a00 */
[----:B------:R-:W-:-:S13]  /*a8900*/  STL.64 [R1+0x6938], R56 ;  /* 0x0069383801007387 */ /* 0x000fda0000100a00 */
        /* <DEDUP_REMOVED lines=52> */
[----:B------:R-:W-:-:S02]  /*a8c50*/  F2FP.F16.E5M2.UNPACK_B R52, R52.H1 ;  /* 0x00000034ff34723e */ /* 0x000fc400030004ff */
[----:B------:R-:W-:Y:S01]  /*a8c60*/  F2FP.F16.E5M2.UNPACK_B R53, R53.H1 ;  /* 0x00000035ff35723e */ /* 0x000fe200030004ff */
[----:B------:R-:W4:Y:S04]  /*a8c70*/  LDL.LU R36, [R1+0x2f68] ;  /* 0x002f680001247983 */ /* 0x000f280000300800 */
[----:B------:R-:W4:Y:S04]  /*a8c80*/  LDL.LU R37, [R1+0x2f6c] ;  /* 0x002f6c0001257983 */ /* 0x000f280000300800 */
[----:B------:R-:W-:Y:S04]  /*a8c90*/  STL.64 [R1+0x6958], R54 ;  /* 0x0069583601007387 */ /* 0x000fe80000100a00 */
[----:B------:R-:W-:Y:S01]  /*a8ca0*/  STL.64 [R1+0x6950], R52 ;  /* 0x0069503401007387 */ /* 0x000fe20000100a00 */
[----:B--2---:R-:W-:-:S02]  /*a8cb0*/  F2FP.F16.E5M2.UNPACK_B R50, R50.H1 ;  /* 0x00000032ff32723e */ /* 0x004fc400030004ff */
[----:B---3--:R-:W-:Y:S01]  /*a8cc0*/  F2FP.F16.E5M2.UNPACK_B R51, R51.H1 ;  /* 0x00000033ff33723e */ /* 0x008fe200030004ff */
[C---:B------:R-:W-:Y:S08]  /*a8cd0*/  HMMA.16816.F32 R56, R28.reuse, R52, R56 ;  /* 0x000000341c38723c */ /* 0x040ff00000001838 */
[----:B------:R-:W-:Y:S01]  /*a8ce0*/  HMMA.16816.F32 R4, R28, R50, R4 ;  /* 0x000000321c04723c */ /* 0x000fe20000001804 */
[----:B----4-:R-:W-:-:S02]  /*a8cf0*/  F2FP.F16.E5M2.UNPACK_B R48, R48.H1 ;  /* 0x00000030ff30723e */ /* 0x010fc400030004ff */
[----:B------:R-:W-:-:S08]  /*a8d00*/  F2FP.F16.E5M2.UNPACK_B R49, R49.H1 ;  /* 0x00000031ff31723e */ /* 0x000fd000030004ff */
        /* <DEDUP_REMOVED lines=19> */
[----:B------:R-:W-:Y:S04]  /*a8e40*/  STL.64 [R1+0x6920], R46 ;  /* 0x0069202e01007387 */ /* 0x000fe80000100a00 */
[----:B------:R-:W-:-:S13]  /*a8e50*/  STL.64 [R1+0x6918], R44 ;  /* 0x0069182c01007387 */ /* 0x000fda0000100a00 */
        /* <DEDUP_REMOVED lines=67> */
[----:B------:R-:W4:Y:S02]  /*a9290*/  LDL.LU R17, [R1+0x2fec] ;  /* 0x002fec0001117983 */ /* 0x000f240000300800 */
[----:B--2---:R-:W-:Y:S01]  /*a92a0*/  HMMA.16816.F32 R48, R28, R36, R48 ;  /* 0x000000241c30723c */ /* 0x004fe20000001830 */
[----:B---3--:R-:W-:Y:S02]  /*a92b0*/  F2FP.F16.E5M2.UNPACK_B R34, R34.H1 ;  /* 0x00000022ff22723e */ /* 0x008fe400030004ff */
[----:B----4-:R-:W-:-:S15]  /*a92c0*/  F2FP.F16.E5M2.UNPACK_B R35, R35.H1 ;  /* 0x00000023ff23723e */ /* 0x010fde00030004ff */
[----:B------:R-:W-:Y:S01]  /*a92d0*/  NOP ;  /* 0x0000000000007918 */ /* 0x000fe20000000000 */
[----:B------:R-:W-:Y:S04]  /*a92e0*/  STL.64 [R1+0xf00], R48 ;  /* 0x000f003001007387 */ /* 0x000fe80000100a00 */
[----:B------:R0:W-:Y:S04]  /*a92f0*/  STL.64 [R1+0xf08], R50 ;  /* 0x000f083201007387 */ /* 0x0001e80000100a00 */
[----:B0-----:R-:W2:Y:S04]  /*a9300*/  LDL.LU.64 R50, [R1+0x6968] ;  /* 0x0069680001327983 */ /* 0x001ea80000300a00 */
[----:B------:R-:W3:Y:S04]  /*a9310*/  LDL.LU.64 R48, [R1+0x6960] ;  /* 0x0069600001307983 */ /* 0x000ee80000300a00 */
[----:B------:R-:W-:Y:S04]  /*a9320*/  STL.64 [R1+0x68e0], R38 ;  /* 0x0068e02601007387 */ /* 0x000fe80000100a00 */
[----:B------:R0:W-:Y:S02]  /*a9330*/  STL.64 [R1+0x68d8], R36 ;  /* 0x0068d82401007387 */ /* 0x0001e40000100a00 */
[----:B0-----:R-:W-:Y:S01]  /*a9340*/  HMMA.16816.F32 R36, R28, R34, R40 ;  /* 0x000000221c24723c */ /* 0x001fe20000001828 */
[----:B------:R-:W-:-:S02]  /*a9350*/  F2FP.F16.E5M2.UNPACK_B R32, R32.H1 ;  /* 0x00000020ff20723e */ /* 0x000fc400030004ff */
[----:B------:R-:W-:Y:S02]  /*a9360*/  F2FP.F16.E5M2.UNPACK_B R33, R33.H1 ;  /* 0x00000021ff21723e */ /* 0x000fe400030004ff */
[----:B------:R-:W-:Y:S02]  /*a9370*/  F2FP.F16.E5M2.UNPACK_B R26, R26.H1 ;  /* 0x0000001aff1a723e */ /* 0x000fe400030004ff */
[----:B------:R-:W-:-:S12]  /*a9380*/  F2FP.F16.E5M2.UNPACK_B R27, R27.H1 ;  /* 0x0000001bff1b723e */ /* 0x000fd800030004ff */
        /* <DEDUP_REMOVED lines=9> */
[----:B------:R-:W-:-:S07]  /*a9420*/  F2FP.F16.E5M2.UNPACK_B R23, R23.H1 ;  /* 0x00000017ff17723e */ /* 0x000fce00030004ff */
[C---:B------:R-:W-:Y:S01]  /*a9430*/  HMMA.16816.F32 R4, R28.reuse, R22, R4 ;  /* 0x000000161c04723c */ /* 0x040fe20000001804 */
        /* <DEDUP_REMOVED lines=19> */
[----:B------:R0:W-:Y:S04]  /*a9570*/  STL.64 [R1+0xf98], R6 ;  /* 0x000f980601007387 */ /* 0x0001e80000100a00 */
[----:B------:R-:W4:Y:S01]  /*a9580*/  LDL.LU R44, [R1+0x2980] ;  /* 0x00298000012c7983 */ /* 0x000f220000300800 */
[----:B0-----:R-:W-:-:S15]  /*a9590*/  HMMA.16816.F32 R4, R28, R18, R12 ;  /* 0x000000121c04723c */ /* 0x001fde000000180c */
[----:B------:R-:W-:-:S04]  /*a95a0*/  NOP ;  /* 0x0000000000007918 */ /* 0x000fc80000000000 */
[----:B------:R-:W-:Y:S04]  /*a95b0*/  STL.64 [R1+0xfb0], R4 ;  /* 0x000fb00401007387 */ /* 0x000fe80000100a00 */
[----:B------:R0:W-:Y:S04]  /*a95c0*/  STL.64 [R1+0xfb8], R6 ;  /* 0x000fb80601007387 */ /* 0x0001e80000100a00 */
        /* <DEDUP_REMOVED lines=48> */
[----:B------:R-:W-:-:S07]  /*a98d0*/  F2FP.F16.E5M2.UNPACK_B R17, R17.H1 ;  /* 0x00000011ff11723e */ /* 0x000fce00030004ff */
        /* <DEDUP_REMOVED lines=34> */
[----:B------:R-:W-:-:S08]  /*a9b00*/  F2FP.F16.E5M2.UNPACK_B R5, R5.H1 ;  /* 0x00000005ff05723e */ /* 0x000fd000030004ff */
[----:B------:R-:W-:Y:S04]  /*a9b10*/  STL.64 [R1+0x1010], R12 ;  /* 0x0010100c01007387 */ /* 0x000fe80000100a00 */
[----:B------:R-:W-:Y:S04]  /*a9b20*/  STL.64 [R1+0x1018], R14 ;  /* 0x0010180e01007387 */ /* 0x000fe80000100a00 */
[----:B------:R-:W-:Y:S04]  /*a9b30*/  STL.64 [R1+0x1030], R8 ;  /* 0x0010300801007387 */ /* 0x000fe80000100a00 */
[----:B------:R0:W-:Y:S02]  /*a9b40*/  STL.64 [R1+0x1038], R10 ;  /* 0x0010380a01007387 */ /* 0x0001e40000100a00 */
[----:B0-----:R-:W-:Y:S02]  /*a9b50*/  HMMA.16816.F32 R8, R28, R4, R44 ;  /* 0x000000041c08723c */ /* 0x001fe4000000182c */
[----:B------:R-:W-:Y:S04]  /*a9b60*/  STL.64 [R1+0x6860], R6 ;  /* 0x0068600601007387 */ /* 0x000fe80000100a00 */
[----:B------:R0:W-:Y:S01]  /*a9b70*/  STL.64 [R1+0x6858], R4 ;  /* 0x0068580401007387 */ /* 0x0001e20000100a00 */
[----:B------:R-:W-:-:S12]  /*a9b80*/  IMAD R61, R0, 0x100, R61 ;  /* 0x00000100003d7824 */ /* 0x000fd800078e023d */
[----:B------:R1:W-:Y:S04]  /*a9b90*/  STL.64 [R1+0x1050], R8 ;  /* 0x0010500801007387 */ /* 0x0003e80000100a00 */
        /* <DEDUP_REMOVED lines=17> */
[----:B------:R-:W3:Y:S04]  /*a9cb0*/  LDL.LU R6, [R1+0x2978] ;  /* 0x0029780001067983 */ /* 0x000ee80000300800 */
[----:B------:R-:W3:Y:S01]  /*a9cc0*/  LDL.LU R7, [R1+0x297c] ;  /* 0x00297c0001077983 */ /* 0x000ee20000300800 */
[----:B------:R-:W-:-:S03]  /*a9cd0*/  IMAD R41, R57, 0x100, R56 ;  /* 0x0000010039297824 */ /* 0x000fc600078e0238 */
[----:B-1----:R-:W3:Y:S04]  /*a9ce0*/  LDL.64 R8, [R1+0x18] ;  /* 0x0000180001087983 */ /* 0x002ee80000100a00 */
[----:B------:R-:W3:Y:S01]  /*a9cf0*/  LDL.LU R56, [R1+0x2960] ;  /* 0x0029600001387983 */ /* 0x000ee20000300800 */
[----:B------:R-:W-:-:S03]  /*a9d00*/  IMAD R40, R59, 0x100, R58 ;  /* 0x000001003b287824 */ /* 0x000fc600078e023a */
[----:B------:R-:W3:Y:S04]  /*a9d10*/  LDL.LU R57, [R1+0x2964] ;  /* 0x0029640001397983 */ /* 0x000ee80000300800 */
[----:B------:R-:W3:Y:S04]  /*a9d20*/  LDL.LU R58, [R1+0x2968] ;  /* 0x00296800013a7983 */ /* 0x000ee80000300800 */
[----:B------:R-:W3:Y:S04]  /*a9d30*/  LDL.LU R59, [R1+0x296c] ;  /* 0x00296c00013b7983 */ /* 0x000ee80000300800 */
[----:B----4-:R-:W4:Y:S04]  /*a9d40*/  LDL.64 R10, [R1+0x10] ;  /* 0x00001000010a7983 */ /* 0x010f280000100a00 */
[----:B------:R-:W4:Y:S01]  /*a9d50*/  LDL.64 R20, [R1+0x8] ;  /* 0x0000080001147983 */ /* 0x000f220000100a00 */
[----:B------:R-:W-:-:S02]  /*a9d60*/  F2FP.F16.E5M2.UNPACK_B R2, R2.H1 ;  /* 0x00000002ff02723e */ /* 0x000fc400030004ff */
[----:B------:R-:W-:Y:S01]  /*a9d70*/  F2FP.F16.E5M2.UNPACK_B R3, R3.H1 ;  /* 0x00000003ff03723e */ /* 0x000fe200030004ff */
        /* <DEDUP_REMOVED lines=13> */
[----:B--2---:R-:W-:Y:S01]  /*a9e50*/  HMMA.16816.F32 R44, R28, R2, R44 ;  /* 0x000000021c2c723c */ /* 0x004fe2000000182c */
[----:B---3--:R-:W-:Y:S01]  /*a9e60*/  IMAD R0, R0, 0x100, R43 ;  /* 0x0000010000007824 */ /* 0x008fe200078e022b */
[----:B------:R-:W-:-:S02]  /*a9e70*/  F2FP.F16.E5M2.UNPACK_B R28, R41 ;  /* 0x00000029ff1c723e */ /* 0x000fc400020004ff */
[----:B------:R-:W-:Y:S02]  /*a9e80*/  F2FP.F16.E5M2.UNPACK_B R29, R40 ;  /* 0x00000028ff1d723e */ /* 0x000fe400020004ff */
[----:B------:R-:W-:Y:S02]  /*a9e90*/  F2FP.F16.E5M2.UNPACK_B R30, R61 ;  /* 0x0000003dff1e723e */ /* 0x000fe400020004ff */
[----:B------:R-:W-:-:S07]  /*a9ea0*/  F2FP.F16.E5M2.UNPACK_B R31, R0 ;  /* 0x00000000ff1f723e */ /* 0x000fce00020004ff */
[C---:B------:R-:W-:Y:S08]  /*a9eb0*/  HMMA.16816.F32 R4, R28.reuse, R8, R4 ;  /* 0x000000081c04723c */ /* 0x040ff00000001804 */
[C---:B----4-:R-:W-:Y:S01]  /*a9ec0*/  HMMA.16816.F32 R56, R28.reuse, R10, R56 ;  /* 0x0000000a1c38723c */ /* 0x050fe20000001838 */
        /* <DEDUP_REMOVED lines=11> */
[----:B------:R-:W-:Y:S04]  /*a9f80*/  STL.64 [R1+0x1040], R4 ;  /* 0x0010400401007387 */ /* 0x000fe80000100a00 */
[----:B------:R-:W-:Y:S04]  /*a9f90*/  STL.64 [R1+0x1048], R6 ;  /* 0x0010480601007387 */ /* 0x000fe80000100a00 */
[----:B------:R-:W-:Y:S04]  /*a9fa0*/  STL.64 [R1+0x1600], R56 ;  /* 0x0016003801007387 */ /* 0x000fe80000100a00 */
[----:B------:R0:W-:Y:S04]  /*a9fb0*/  STL.64 [R1+0x1608], R58 ;  /* 0x0016083a01007387 */ /* 0x0001e80000100a00 */
[----:B0-----:R-:W2:Y:S04]  /*a9fc0*/  LDL.LU.64 R58, [R1+0x6940] ;  /* 0x00694000013a7983 */ /* 0x001ea80000300a00 */
[----:B------:R-:W3:Y:S01]  /*a9fd0*/  LDL.LU.64 R56, [R1+0x6938] ;  /* 0x0069380001387983 */ /* 0x000ee20000300a00 */
[----:B------:R-:W-:Y:S01]  /*a9fe0*/  HMMA.16816.F32 R12, R28, R20, R12 ;  /* 0x000000141c0c723c */ /* 0x000fe2000000180c */
        /* <DEDUP_REMOVED lines=12> */
[C---:B----4-:R-:W-:Y:S08]  /*aa0b0*/  HMMA.16816.F32 R12, R28.reuse, R60, R24 ;  /* 0x0000003c1c0c723c */ /* 0x050ff00000001818 */
[C---:B--2---:R-:W-:Y:S08]  /*aa0c0*/  HMMA.16816.F32 R16, R28.reuse, R58, R32 ;  /* 0x0000003a1c10723c */ /* 0x044ff00000001820 */
[C---:B---3--:R-:W-:Y:S03]  /*aa0d0*/  HMMA.16816.F32 R4, R28.reuse, R56, R36 ;  /* 0x000000381c04723c */ /* 0x048fe60000001824 */
        /* <DEDUP_REMOVED lines=4413> */
[----:B------:R-:W-:Y:S04]  /*bb4b0*/  STL.64 [R1+0x670], R8 ;  /* 0x0006700801007387 */ /* 0x000fe80000100a00 */
[----:B------:R-:W-:Y:S09]  /*bb4c0*/  STL.64 [R1+0x678], R10 ;  /* 0x0006780a01007387 */ /* 0x000ff20000100a00 */
[----:B------:R0:W-:Y:S04]  /*bb4d0*/  STL.64 [R1+0x640], R12 ;  /* 0x0006400c01007387 */ /* 0x0001e80000100a00 */
[----:B------:R1:W-:Y:S04]  /*bb4e0*/  STL.64 [R1+0x648], R14 ;  /* 0x0006480e01007387 */ /* 0x0003e80000100a00 */
[----:B0-----:R-:W2:Y:S04]  /*bb4f0*/  LDL.LU R12, [R1+0x17e0] ;  /* 0x0017e000010c7983 */ /* 0x001ea80000300800 */
[----:B------:R-:W2:Y:S04]  /*bb500*/  LDL.LU R13, [R1+0x17e4] ;  /* 0x0017e400010d7983 */ /* 0x000ea80000300800 */
[----:B-1----:R-:W3:Y:S04]  /*bb510*/  LDL.LU R14, [R1+0x17e8] ;  /* 0x0017e800010e7983 */ /* 0x002ee80000300800 */
[----:B------:R-:W3:Y:S04]  /*bb520*/  LDL.LU R15, [R1+0x17ec] ;  /* 0x0017ec00010f7983 */ /* 0x000ee80000300800 */
[----:B---3--:R-:W-:Y:S04]  /*bb530*/  STL.64 [R1+0x5a70], R14 ;  /* 0x005a700e01007387 */ /* 0x008fe80000100a00 */
[----:B--2---:R-:W-:Y:S04]  /*bb540*/  STL.64 [R1+0x5a68], R12 ;  /* 0x005a680c01007387 */ /* 0x004fe80000100a00 */
        /* <DEDUP_REMOVED lines=8> */
[----:B---3--:R-:W-:Y:S04]  /*bb5d0*/  STL.64 [R1+0x5a80], R58 ;  /* 0x005a803a01007387 */ /* 0x008fe80000100a00 */
[----:B--2---:R0:W-:Y:S04]  /*bb5e0*/  STL.64 [R1+0x5a78], R56 ;  /* 0x005a783801007387 */ /* 0x0041e80000100a00 */
[----:B------:R-:W2:Y:S04]  /*bb5f0*/  LDL.LU R54, [R1] ;  /* 0x0000000001367983 */ /* 0x000ea80000300800 */
        /* <DEDUP_REMOVED lines=11> */
[----:B------:R-:W4:Y:S04]  /*bb6b0*/  LDL.LU R42, [R1+0x10] ;  /* 0x00001000012a7983 */ /* 0x000f280000300800 */
[----:B------:R-:W4:Y:S04]  /*bb6c0*/  LDL.LU R43, [R1+0x14] ;  /* 0x00001400012b7983 */ /* 0x000f280000300800 */
        /* <DEDUP_REMOVED lines=8> */
[----:B------:R-:W4:Y:S01]  /*bb750*/  LDL.LU R14, [R1+0x1948] ;  /* 0x00194800010e7983 */ /* 0x000f220000300800 */
[----:B------:R-:W-:-:S03]  /*bb760*/  F2FP.F16.E5M2.UNPACK_B R30, R4 ;  /* 0x00000004ff1e723e */ /* 0x000fc600020004ff */
[----:B------:R-:W4:Y:S01]  /*bb770*/  LDL.LU R15, [R1+0x194c] ;  /* 0x00194c00010f7983 */ /* 0x000f220000300800 */
[----:B------:R-:W-:-:S03]  /*bb780*/  F2FP.F16.E5M2.UNPACK_B R29, R5 ;  /* 0x00000005ff1d723e */ /* 0x000fc600020004ff */
[----:B------:R-:W3:Y:S04]  /*bb790*/  LDL.LU R4, [R1+0x1840] ;  /* 0x0018400001047983 */ /* 0x000ee80000300800 */
[----:B------:R-:W3:Y:S04]  /*bb7a0*/  LDL.LU R5, [R1+0x1844] ;  /* 0x0018440001057983 */ /* 0x000ee80000300800 */
[----:B------:R-:W3:Y:S01]  /*bb7b0*/  LDL.LU R6, [R1+0x1848] ;  /* 0x0018480001067983 */ /* 0x000ee20000300800 */
[----:B------:R-:W-:-:S03]  /*bb7c0*/  F2FP.F16.E5M2.UNPACK_B R28, R8 ;  /* 0x00000008ff1c723e */ /* 0x000fc600020004ff */
[----:B------:R-:W3:Y:S01]  /*bb7d0*/  LDL.LU R7, [R1+0x184c] ;  /* 0x00184c0001077983 */ /* 0x000ee20000300800 */
[----:B------:R-:W-:-:S03]  /*bb7e0*/  F2FP.F16.E5M2.UNPACK_B R31, R0 ;  /* 0x00000000ff1f723e */ /* 0x000fc600020004ff */
        /* <DEDUP_REMOVED lines=30> */
[----:B------:R-:W2:Y:S01]  /*bb9d0*/  LDL.LU.64 R56, [R1+0x5a78] ;  /* 0x005a780001387983 */ /* 0x000ea20000300a00 */
[C---:B----4-:R-:W-:Y:S08]  /*bb9e0*/  HMMA.16816.F32 R40, R28.reuse, R42, R12 ;  /* 0x0000002a1c28723c */ /* 0x050ff0000000180c */
[C---:B---3--:R-:W-:Y:S08]  /*bb9f0*/  HMMA.16816.F32 R44, R28.reuse, R52, R44 ;  /* 0x000000341c2c723c */ /* 0x048ff0000000182c */
[C---:B------:R-:W-:Y:S01]  /*bba00*/  HMMA.16816.F32 R52, R28.reuse, R54, R48 ;  /* 0x000000361c34723c */ /* 0x040fe20000001830 */
[----:B------:R-:W3:Y:S04]  /*bba10*/  LDL.LU.64 R14, [R1+0x5a70] ;  /* 0x005a7000010e7983 */ /* 0x000ee80000300a00 */
[----:B------:R-:W3:Y:S04]  /*bba20*/  LDL.LU.64 R12, [R1+0x5a68] ;  /* 0x005a6800010c7983 */ /* 0x000ee80000300a00 */
[----:B------:R-:W-:Y:S04]  /*bba30*/  STL.64 [R1+0x620], R40 ;  /* 0x0006202801007387 */ /* 0x000fe80000100a00 */
[----:B------:R0:W-:Y:S04]  /*bba40*/  STL.64 [R1+0x628], R42 ;  /* 0x0006282a01007387 */ /* 0x0001e80000100a00 */
[----:B0-----:R-:W4:Y:S04]  /*bba50*/  LDL.LU.64 R42, [R1+0x5a60] ;  /* 0x005a6000012a7983 */ /* 0x001f280000300a00 */
        /* <DEDUP_REMOVED lines=17> */
[----:B------:R-:W3:Y:S04]  /*bbb70*/  LDL.LU R60, [R1+0x30b8] ;  /* 0x0030b800013c7983 */ /* 0x000ee80000300800 */
[----:B------:R-:W3:Y:S01]  /*bbb80*/  LDL.LU R61, [R1+0x30bc] ;  /* 0x0030bc00013d7983 */ /* 0x000ee20000300800 */
[----:B--2---:R-:W-:Y:S03]  /*bbb90*/  HMMA.16816.F32 R4, R28, R58, R4 ;  /* 0x0000003a1c04723c */ /* 0x004fe60000001804 */
[----:B------:R-:W2:Y:S04]  /*bbba0*/  LDL.LU R58, [R1+0x30b0] ;  /* 0x0030b000013a7983 */ /* 0x000ea80000300800 */
[----:B------:R-:W2:-:S12]  /*bbbb0*/  LDL.LU R59, [R1+0x30b4] ;  /* 0x0030b400013b7983 */ /* 0x000e980000300800 */
[----:B------:R-:W-:Y:S04]  /*bbbc0*/  STL.64 [R1+0x5e0], R4 ;  /* 0x0005e00401007387 */ /* 0x000fe80000100a00 */
[----:B------:R3:W-:Y:S02]  /*bbbd0*/  STL.64 [R1+0x5e8], R6 ;  /* 0x0005e80601007387 */ /* 0x0007e40000100a00 */
[C---:B---3--:R-:W-:Y:S08]  /*bbbe0*/  HMMA.16816.F32 R4, R28.reuse, R56, R8 ;  /* 0x000000381c04723c */ /* 0x048ff00000001808 */
[C---:B------:R-:W-:Y:S01]  /*bbbf0*/  HMMA.16816.F32 R8, R28.reuse, R54, R12 ;  /* 0x000000361c08723c */ /* 0x040fe2000000180c */
[----:B--2---:R-:W-:Y:S10]  /*bbc00*/  STL.64 [R1+0x59c0], R58 ;  /* 0x0059c03a01007387 */ /* 0x004ff40000100a00 */
[----:B------:R-:W-:Y:S04]  /*bbc10*/  STL.64 [R1+0x5d0], R4 ;  /* 0x0005d00401007387 */ /* 0x000fe80000100a00 */
[----:B------:R0:W-:Y:S02]  /*bbc20*/  STL.64 [R1+0x5d8], R6 ;  /* 0x0005d80601007387 */ /* 0x0001e40000100a00 */
[C---:B0-----:R-:W-:Y:S02]  /*bbc30*/  HMMA.16816.F32 R4, R28.reuse, R52, R16 ;  /* 0x000000341c04723c */ /* 0x041fe40000001810 */
[----:B------:R-:W2:Y:S04]  /*bbc40*/  LDL.LU R52, [R1+0x10a0] ;  /* 0x0010a00001347983 */ /* 0x000ea80000300800 */
[----:B------:R-:W-:Y:S04]  /*bbc50*/  STL.64 [R1+0x5c0], R8 ;  /* 0x0005c00801007387 */ /* 0x000fe80000100a00 */
[----:B------:R0:W-:Y:S09]  /*bbc60*/  STL.64 [R1+0x5c8], R10 ;  /* 0x0005c80a01007387 */ /* 0x0001f20000100a00 */
[----:B------:R-:W-:Y:S04]  /*bbc70*/  STL.64 [R1+0x5b0], R4 ;  /* 0x0005b00401007387 */ /* 0x000fe80000100a00 */
[----:B------:R1:W-:Y:S04]  /*bbc80*/  STL.64 [R1+0x5b8], R6 ;  /* 0x0005b80601007387 */ /* 0x0003e80000100a00 */
[----:B------:R-:W2:Y:S04]  /*bbc90*/  LDL.LU R53, [R1+0x10a4] ;  /* 0x0010a40001357983 */ /* 0x000ea80000300800 */
[----:B------:R-:W3:Y:S04]  /*bbca0*/  LDL.LU R54, [R1+0x10a8] ;  /* 0x0010a80001367983 */ /* 0x000ee80000300800 */
[----:B------:R-:W3:Y:S01]  /*bbcb0*/  LDL.LU R55, [R1+0x10ac] ;  /* 0x0010ac0001377983 */ /* 0x000ee20000300800 */
[C---:B0-----:R-:W-:Y:S08]  /*bbcc0*/  HMMA.16816.F32 R8, R28.reuse, R50, R20 ;  /* 0x000000321c08723c */ /* 0x041ff00000001814 */
[C---:B-1----:R-:W-:Y:S01]  /*bbcd0*/  HMMA.16816.F32 R4, R28.reuse, R48, R24 ;  /* 0x000000301c04723c */ /* 0x042fe20000001818 */
[----:B---3--:R-:W-:Y:S04]  /*bbce0*/  STL.64 [R1+0x59e0], R54 ;  /* 0x0059e03601007387 */ /* 0x008fe80000100a00 */
[----:B--2---:R-:W-:Y:S04]  /*bbcf0*/  STL.64 [R1+0x59d8], R52 ;  /* 0x0059d83401007387 */ /* 0x004fe80000100a00 */
[----:B------:R-:W2:Y:S04]  /*bbd00*/  LDL.LU R48, [R1+0x10c0] ;  /* 0x0010c00001307983 */ /* 0x000ea80000300800 */
[----:B------:R-:W-:Y:S04]  /*bbd10*/  STL.64 [R1+0x5a0], R8 ;  /* 0x0005a00801007387 */ /* 0x000fe80000100a00 */
[----:B------:R0:W-:Y:S04]  /*bbd20*/  STL.64 [R1+0x5a8], R10 ;  /* 0x0005a80a01007387 */ /* 0x0001e80000100a00 */
[----:B------:R-:W-:Y:S04]  /*bbd30*/  STL.64 [R1+0x590], R4 ;  /* 0x0005900401007387 */ /* 0x000fe80000100a00 */
[----:B------:R1:W-:Y:S04]  /*bbd40*/  STL.64 [R1+0x598], R6 ;  /* 0x0005980601007387 */ /* 0x0003e80000100a00 */
[----:B------:R-:W2:Y:S04]  /*bbd50*/  LDL.LU R49, [R1+0x10c4] ;  /* 0x0010c40001317983 */ /* 0x000ea80000300800 */
[----:B------:R-:W3:Y:S01]  /*bbd60*/  LDL.LU R50, [R1+0x10c8] ;  /* 0x0010c80001327983 */ /* 0x000ee20000300800 */
[C---:B0-----:R-:W-:Y:S08]  /*bbd70*/  HMMA.16816.F32 R8, R28.reuse, R46, R32 ;  /* 0x0000002e1c08723c */ /* 0x041ff00000001820 */
[----:B-1----:R-:W-:Y:S01]  /*bbd80*/  HMMA.16816.F32 R4, R28, R44, R36 ;  /* 0x0000002c1c04723c */ /* 0x002fe20000001824 */
[----:B------:R-:W-:-:S02]  /*bbd90*/  IMAD.MOV.U32 R51, RZ, RZ, R0 ;  /* 0x000000ffff337224 */ /* 0x000fc400078e0000 */
[----:B------:R-:W4:Y:S04]  /*bbda0*/  LDL.LU R0, [R1+0x5a10] ;  /* 0x005a100001007983 */ /* 0x000f280000300800 */
[----:B---3--:R-:W-:Y:S04]  /*bbdb0*/  STL.64 [R1+0x5a08], R50 ;  /* 0x005a083201007387 */ /* 0x008fe80000100a00 */
[----:B--2---:R0:W-:Y:S04]  /*bbdc0*/  STL.64 [R1+0x5a00], R48 ;  /* 0x005a003001007387 */ /* 0x0041e80000100a00 */
[----:B------:R-:W2:Y:S04]  /*bbdd0*/  LDL.LU R16, [R1+0x1140] ;  /* 0x0011400001107983 */ /* 0x000ea80000300800 */
[----:B------:R-:W-:Y:S04]  /*bbde0*/  STL.64 [R1+0x580], R8 ;  /* 0x0005800801007387 */ /* 0x000fe80000100a00 */
[----:B------:R-:W-:Y:S04]  /*bbdf0*/  STL.64 [R1+0x588], R10 ;  /* 0x0005880a01007387 */ /* 0x000fe80000100a00 */
[----:B------:R1:W-:Y:S04]  /*bbe00*/  STL.64 [R1+0x570], R4 ;  /* 0x0005700401007387 */ /* 0x0003e80000100a00 */
[----:B------:R3:W-:Y:S04]  /*bbe10*/  STL.64 [R1+0x578], R6 ;  /* 0x0005780601007387 */ /* 0x0007e80000100a00 */
        /* <DEDUP_REMOVED lines=11> */
[----:B0-----:R-:W4:Y:S04]  /*bbed0*/  LDL.LU R48, [R1+0x1640] ;  /* 0x0016400001307983 */ /* 0x001f280000300800 */
        /* <DEDUP_REMOVED lines=19> */
[----:B-1----:R-:W2:Y:S04]  /*bc010*/  LDL.LU R4, [R1+0x1170] ;  /* 0x0011700001047983 */ /* 0x002ea80000300800 */
[----:B------:R-:W2:Y:S04]  /*bc020*/  LDL.LU R5, [R1+0x1174] ;  /* 0x0011740001057983 */ /* 0x000ea80000300800 */
        /* <DEDUP_REMOVED lines=14> */
[C---:B----4-:R-:W-:Y:S08]  /*bc110*/  HMMA.16816.F32 R48, R28.reuse, R42, R48 ;  /* 0x0000002a1c30723c */ /* 0x050ff00000001830 */
[----:B--2---:R-:W-:Y:S11]  /*bc120*/  HMMA.16816.F32 R40, R28, R40, R36 ;  /* 0x000000281c28723c */ /* 0x004ff60000001824 */
        /* <DEDUP_REMOVED lines=28> */
[----:B--2---:R-:W-:Y:S11]  /*bc2f0*/  HMMA.16816.F32 R32, R28, R32, R24 ;  /* 0x000000201c20723c */ /* 0x004ff60000001818 */
[----:B------:R-:W-:Y:S04]  /*bc300*/  STL.64 [R1+0x520], R56 ;  /* 0x0005203801007387 */ /* 0x000fe80000100a00 */
[----:B------:R0:W-:Y:S04]  /*bc310*/  STL.64 [R1+0x528], R58 ;  /* 0x0005283a01007387 */ /* 0x0001e80000100a00 */
[----:B0-----:R-:W2:Y:S04]  /*bc320*/  LDL.LU.64 R58, [R1+0x59c0] ;  /* 0x0059c000013a7983 */ /* 0x001ea80000300a00 */
[----:B------:R-:W4:Y:S04]  /*bc330*/  LDL.LU.64 R26, [R1+0x59b8] ;  /* 0x0059b800011a7983 */ /* 0x000f280000300a00 */
[----:B------:R-:W2:Y:S04]  /*bc340*/  LDL.LU.64 R24, [R1+0x59b0] ;  /* 0x0059b00001187983 */ /* 0x000ea80000300a00 */
[----:B------:R0:W-:Y:S04]  /*bc350*/  STL.64 [R1+0x510], R32 ;  /* 0x0005102001007387 */ /* 0x0001e80000100a00 */
[----:B------:R1:W-:Y:S04]  /*bc360*/  STL.64 [R1+0x518], R34 ;  /* 0x0005182201007387 */ /* 0x0003e80000100a00 */
[----:B0-----:R-:W2:Y:S04]  /*bc370*/  LDL.LU R32, [R1+0x1100] ;  /* 0x0011000001207983 */ /* 0x001ea80000300800 */
[----:B------:R-:W2:Y:S04]  /*bc380*/  LDL.LU R33, [R1+0x1104] ;  /* 0x0011040001217983 */ /* 0x000ea80000300800 */
[----:B-1----:R-:W2:Y:S01]  /*bc390*/  LDL.LU R34, [R1+0x1108] ;  /* 0x0011080001227983 */ /* 0x002ea20000300800 */
[----:B---3--:R-:W-:-:S03]  /*bc3a0*/  IMAD.MOV.U32 R35, RZ, RZ, R0 ;  /* 0x000000ffff237224 */ /* 0x008fc600078e0000 */
        /* <DEDUP_REMOVED lines=16> */
[----:B---3--:R-:W-:Y:S11]  /*bc4b0*/  HMMA.16816.F32 R20, R28, R20, R16 ;  /* 0x000000141c14723c */ /* 0x008ff60000001810 */
        /* <DEDUP_REMOVED lines=10> */
[----:B-1----:R-:W3:Y:S01]  /*bc560*/  LDL.LU R22, [R1+0x1128] ;  /* 0x0011280001167983 */ /* 0x002ee20000300800 */
[----:B------:R-:W-:-:S03]  /*bc570*/  IMAD.MOV.U32 R23, RZ, RZ, R0 ;  /* 0x000000ffff177224 */ /* 0x000fc600078e0000 */
[----:B------:R0:W5:Y:S01]  /*bc580*/  LDL.LU R0, [R1+0x5960] ;  /* 0x0059600001007983 */ /* 0x0001620000300800 */
[----:B--2---:R-:W-:-:S15]  /*bc590*/  HMMA.16816.F32 R12, R28, R18, R12 ;  /* 0x000000121c0c723c */ /* 0x004fde000000180c */
[----:B------:R-:W-:-:S04]  /*bc5a0*/  NOP ;  /* 0x0000000000007918 */ /* 0x000fc80000000000 */
[----:B------:R-:W-:Y:S04]  /*bc5b0*/  STL.64 [R1+0x4c0], R12 ;  /* 0x0004c00c01007387 */ /* 0x000fe80000100a00 */
[----:B------:R1:W-:Y:S04]  /*bc5c0*/  STL.64 [R1+0x4c8], R14 ;  /* 0x0004c80e01007387 */ /* 0x0003e80000100a00 */
[----:B-1----:R-:W4:Y:S04]  /*bc5d0*/  LDL.LU.64 R14, [R1+0x5958] ;  /* 0x00595800010e7983 */ /* 0x002f280000300a00 */
[----:B------:R-:W2:Y:S01]  /*bc5e0*/  LDL.LU.64 R12, [R1+0x5950] ;  /* 0x00595000010c7983 */ /* 0x000ea20000300a00 */
[----:B---3--:R-:W-:-:S15]  /*bc5f0*/  HMMA.16816.F32 R20, R28, R16, R20 ;  /* 0x000000101c14723c */ /* 0x008fde0000001814 */
[----:B------:R-:W-:-:S04]  /*bc600*/  NOP ;  /* 0x0000000000007918 */ /* 0x000fc80000000000 */
[----:B------:R-:W-:Y:S04]  /*bc610*/  STL.64 [R1+0x4b0], R20 ;  /* 0x0004b01401007387 */ /* 0x000fe80000100a00 */
[----:B------:R1:W-:Y:S02]  /*bc620*/  STL.64 [R1+0x4b8], R22 ;  /* 0x0004b81601007387 */ /* 0x0003e40000100a00 */
[----:B-1----:R-:W-:Y:S01]  /*bc630*/  HMMA.16816.F32 R20, R28, R10, R36 ;  /* 0x0000000a1c14723c */ /* 0x002fe20000001824 */
[----:B------:R-:W-:Y:S02]  /*bc640*/  IADD3 R58, P2, PT, R58, UR26, RZ ;  /* 0x0000001a3a3a7c10 */ /* 0x000fe4000ff5e0ff */
[----:B------:R-:W-:Y:S02]  /*bc650*/  IADD3 R59, P1, PT, R59, UR26, RZ ;  /* 0x0000001a3b3b7c10 */ /* 0x000fe4000ff3e0ff */
[----:B------:R-:W-:-:S02]  /*bc660*/  IADD3 R60, P6, PT, R60, UR26, RZ ;  /* 0x0000001a3c3c7c10 */ /* 0x000fc4000ffde0ff */
[----:B------:R-:W-:Y:S01]  /*bc670*/  IADD3 R61, P5, PT, R61, UR26, RZ ;  /* 0x0000001a3d3d7c10 */ /* 0x000fe2000ffbe0ff */
[C---:B----4-:R-:W-:Y:S08]  /*bc680*/  HMMA.16816.F32 R16, R28.reuse, R14, R24 ;  /* 0x0000000e1c10723c */ /* 0x050ff00000001818 */
[C---:B--2---:R-:W-:Y:S11]  /*bc690*/  HMMA.16816.F32 R12, R28.reuse, R12, R32 ;  /* 0x0000000c1c0c723c */ /* 0x044ff60000001820 */
[----:B------:R-:W-:Y:S04]  /*bc6a0*/  STL.64 [R1+0x4a0], R16 ;  /* 0x0004a01001007387 */ /* 0x000fe80000100a00 */
[----:B------:R1:W-:Y:S04]  /*bc6b0*/  STL.64 [R1+0x4a8], R18 ;  /* 0x0004a81201007387 */ /* 0x0003e80000100a00 */
[----:B------:R-:W-:Y:S04]  /*bc6c0*/  STL.64 [R1+0x490], R12 ;  /* 0x0004900c01007387 */ /* 0x000fe80000100a00 */
[----:B------:R2:W-:Y:S01]  /*bc6d0*/  STL.64 [R1+0x498], R14 ;  /* 0x0004980e01007387 */ /* 0x0005e20000100a00 */
[C---:B-1----:R-:W-:Y:S08]  /*bc6e0*/  HMMA.16816.F32 R16, R28.reuse, R8, R40 ;  /* 0x000000081c10723c */ /* 0x042ff00000001828 */
[C---:B--2---:R-:W-:Y:S08]  /*bc6f0*/  HMMA.16816.F32 R12, R28.reuse, R6, R44 ;  /* 0x000000061c0c723c */ /* 0x044ff0000000182c */
        /* <DEDUP_REMOVED lines=12> */
[----:B------:R1:W-:Y:S04]  /*bc7c0*/  STL [R1+0x30b0], R58 ;  /* 0x0030b03a01007387 */ /* 0x0003e80000100800 */
[----:B------:R-:W2:Y:S04]  /*bc7d0*/  LDL.LU R27, [R1+0x30c0] ;  /* 0x0030c000011b7983 */ /* 0x000ea80000300800 */
[----:B------:R3:W-:Y:S04]  /*bc7e0*/  STL [R1+0x30b4], R59 ;  /* 0x0030b43b01007387 */ /* 0x0007e80000100800 */
[----:B------:R-:W4:Y:S04]  /*bc7f0*/  LDL.LU R32, [R1+0x30ac] ;  /* 0x0030ac0001207983 */ /* 0x000f280000300800 */
[----:B------:R0:W-:Y:S04]  /*bc800*/  STL [R1+0x30b8], R60 ;  /* 0x0030b83c01007387 */ /* 0x0001e80000100800 */
[----:B------:R-:W4:Y:S04]  /*bc810*/  LDL.LU R33, [R1+0x30a4] ;  /* 0x0030a40001217983 */ /* 0x000f280000300800 */
[----:B------:R0:W-:Y:S04]  /*bc820*/  STL [R1+0x30bc], R61 ;  /* 0x0030bc3d01007387 */ /* 0x0001e80000100800 */
        /* <DEDUP_REMOVED lines=24> */
[----:B-1----:R-:W4:Y:S04]  /*bc9b0*/  LDL.LU R58, [R1+0x4318] ;  /* 0x00431800013a7983 */ /* 0x002f280000300800 */
[----:B---3--:R-:W3:Y:S04]  /*bc9c0*/  LDL.LU R59, [R1+0x42e4] ;  /* 0x0042e400013b7983 */ /* 0x008ee80000300800 */
[----:B0-----:R-:W3:Y:S04]  /*bc9d0*/  LDL.LU R60, [R1+0x4310] ;  /* 0x00431000013c7983 */ /* 0x001ee80000300800 */
[----:B------:R-:W3:Y:S01]  /*bc9e0*/  LDL.LU R61, [R1+0x42dc] ;  /* 0x0042dc00013d7983 */ /* 0x000ee20000300800 */
[----:B--2---:R-:W-:-:S02]  /*bc9f0*/  IADD3 R27, P0, PT, R27, UR26, RZ ;  /* 0x0000001a1b1b7c10 */ /* 0x004fc4000ff1e0ff */
[----:B----4-:R-:W-:Y:S02]  /*bca00*/  IADD3 R32, P4, PT, R32, UR26, RZ ;  /* 0x0000001a20207c10 */ /* 0x010fe4000ff9e0ff */
[----:B------:R-:W-:Y:S02]  /*bca10*/  IADD3 R33, P3, PT, R33, UR26, RZ ;  /* 0x0000001a21217c10 */ /* 0x000fe4000ff7e0ff */
[----:B------:R-:W-:Y:S02]  /*bca20*/  IADD3.X R34, PT, PT, R34, UR56, RZ, P2, !PT ;  /* 0x0000003822227c10 */ /* 0x000fe400097fe4ff */
[----:B------:R-:W-:Y:S01]  /*bca30*/  IADD3 R35, P2, PT, R35, UR26, RZ ;  /* 0x0000001a23237c10 */ /* 0x000fe2000ff5e0ff */
[----:B------:R0:W-:Y:S01]  /*bca40*/  STL [R1+0x30c0], R27 ;  /* 0x0030c01b01007387 */ /* 0x0001e20000100800 */
[----:B------:R-:W-:-:S03]  /*bca50*/  IADD3.X R36, PT, PT, R36, UR56, RZ, P1, !PT ;  /* 0x0000003824247c10 */ /* 0x000fc60008ffe4ff */
[----:B------:R1:W-:Y:S01]  /*bca60*/  STL [R1+0x30ac], R32 ;  /* 0x0030ac2001007387 */ /* 0x0003e20000100800 */
[----:B------:R-:W-:-:S03]  /*bca70*/  IADD3 R37, P1, PT, R37, UR26, RZ ;  /* 0x0000001a25257c10 */ /* 0x000fc6000ff3e0ff */
        /* <DEDUP_REMOVED lines=42> */
[----:B------:R0:W-:Y:S04]  /*bcd20*/  STL [R1+0x4328], R54 ;  /* 0x0043283601007387 */ /* 0x0001e80000100800 */
[----:B------:R0:W-:Y:S01]  /*bcd30*/  STL [R1+0x42f4], R55 ;  /* 0x0042f43701007387 */ /* 0x0001e20000100800 */
[----:B---3--:R-:W-:-:S03]  /*bcd40*/  IADD3 R59, P4, PT, R59, UR26, RZ ;  /* 0x0000001a3b3b7c10 */ /* 0x008fc6000ff9e0ff */
[----:B------:R3:W-:Y:S01]  /*bcd50*/  STL [R1+0x4320], R56 ;  /* 0x0043203801007387 */ /* 0x0007e20000100800 */
[----:B------:R-:W-:-:S03]  /*bcd60*/  IADD3.X R60, PT, PT, R60, UR56, RZ, P3, !PT ;  /* 0x000000383c3c7c10 */ /* 0x000fc60009ffe4ff */
[----:B------:R1:W-:Y:S04]  /*bcd70*/  STL [R1+0x42ec], R57 ;  /* 0x0042ec3901007387 */ /* 0x0003e80000100800 */
[----:B------:R1:W-:Y:S01]  /*bcd80*/  STL [R1+0x4318], R58 ;  /* 0x0043183a01007387 */ /* 0x0003e20000100800 */
[----:B------:R-:W-:-:S03]  /*bcd90*/  IADD3 R61, P3, PT, R61, UR26, RZ ;  /* 0x0000001a3d3d7c10 */ /* 0x000fc6000ff7e0ff */
[----:B0-----:R-:W3:Y:S04]  /*bcda0*/  LDL.LU R27, [R1+0x4308] ;  /* 0x00430800011b7983 */ /* 0x001ee80000300800 */
[----:B------:R0:W-:Y:S04]  /*bcdb0*/  STL [R1+0x42e4], R59 ;  /* 0x0042e43b01007387 */ /* 0x0001e80000100800 */
[----:B-1----:R-:W3:Y:S04]  /*bcdc0*/  LDL.LU R32, [R1+0x42d4] ;  /* 0x0042d40001207983 */ /* 0x002ee80000300800 */
[----:B------:R1:W-:Y:S04]  /*bcdd0*/  STL [R1+0x4310], R60 ;  /* 0x0043103c01007387 */ /* 0x0003e80000100800 */
[----:B--2---:R-:W2:Y:S04]  /*bcde0*/  LDL.LU R33, [R1+0x4300] ;  /* 0x0043000001217983 */ /* 0x004ea80000300800 */
[----:B------:R0:W-:Y:S04]  /*bcdf0*/  STL [R1+0x42dc], R61 ;  /* 0x0042dc3d01007387 */ /* 0x0001e80000100800 */
[----:B----4-:R-:W4:Y:S04]  /*bce00*/  LDL.LU R34, [R1+0x42cc] ;  /* 0x0042cc0001227983 */ /* 0x010f280000300800 */
        /* <DEDUP_REMOVED lines=21> */
[----:B---3--:R-:W3:Y:S04]  /*bcf60*/  LDL.LU R56, [R1+0x428c] ;  /* 0x00428c0001387983 */ /* 0x008ee80000300800 */
[----:B------:R-:W3:Y:S04]  /*bcf70*/  LDL.LU R57, [R1+0x42b8] ;  /* 0x0042b80001397983 */ /* 0x000ee80000300800 */
[----:B------:R-:W3:Y:S04]  /*bcf80*/  LDL.LU R58, [R1+0x4284] ;  /* 0x00428400013a7983 */ /* 0x000ee80000300800 */
[----:B0-----:R-:W3:Y:S04]  /*bcf90*/  LDL.LU R59, [R1+0x42b0] ;  /* 0x0042b000013b7983 */ /* 0x001ee80000300800 */
[----:B-1----:R-:W3:Y:S04]  /*bcfa0*/  LDL.LU R60, [R1+0x427c] ;  /* 0x00427c00013c7983 */ /* 0x002ee80000300800 */
[----:B------:R-:W3:Y:S01]  /*bcfb0*/  LDL.LU R61, [R1+0x42a8] ;  /* 0x0042a800013d7983 */ /* 0x000ee20000300800 */
[----:B------:R-:W-:-:S02]  /*bcfc0*/  IADD3.X R27, PT, PT, R27, UR56, RZ, P2, !PT ;  /* 0x000000381b1b7c10 */ /* 0x000fc400097fe4ff */
[----:B------:R-:W-:Y:S02]  /*bcfd0*/  IADD3 R32, P2, PT, R32, UR26, RZ ;  /* 0x0000001a20207c10 */ /* 0x000fe4000ff5e0ff */
[----:B--2---:R-:W-:Y:S02]  /*bcfe0*/  IADD3.X R33, PT, PT, R33, UR56, RZ, P1, !PT ;  /* 0x0000003821217c10 */ /* 0x004fe40008ffe4ff */
[----:B----4-:R-:W-:Y:S02]  /*bcff0*/  IADD3 R34, P1, PT, R34, UR26, RZ ;  /* 0x0000001a22227c10 */ /* 0x010fe4000ff3e0ff */
[----:B------:R-:W-:Y:S01]  /*bd000*/  IADD3.X R35, PT, PT, R35, UR56, RZ, P6, !PT ;  /* 0x0000003823237c10 */ /* 0x000fe2000b7fe4ff */
        /* <DEDUP_REMOVED lines=41> */
[----:B---3--:R-:W-:-:S03]  /*bd2a0*/  IADD3 R56, P4, PT, R56, UR26, RZ ;  /* 0x0000001a38387c10 */ /* 0x008fc6000ff9e0ff */
[----:B------:R3:W-:Y:S01]  /*bd2b0*/  STL [R1+0x429c], R52 ;  /* 0x00429c3401007387 */ /* 0x0007e20000100800 */
[----:B------:R-:W-:-:S03]  /*bd2c0*/  IADD3.X R57, PT, PT, R57, UR56, RZ, P3, !PT ;  /* 0x0000003839397c10 */ /* 0x000fc60009ffe4ff */
[----:B------:R0:W-:Y:S01]  /*bd2d0*/  STL [R1+0x4348], R53 ;  /* 0x0043483501007387 */ /* 0x0001e20000100800 */
[----:B------:R-:W-:-:S03]  /*bd2e0*/  IADD3 R58, P3, PT, R58, UR26, RZ ;  /* 0x0000001a3a3a7c10 */ /* 0x000fc6000ff7e0ff */
[----:B------:R0:W-:Y:S04]  /*bd2f0*/  STL [R1+0x4294], R54 ;  /* 0x0042943601007387 */ /* 0x0001e80000100800 */
[----:B------:R0:W-:Y:S01]  /*bd300*/  STL [R1+0x4340], R55 ;  /* 0x0043403701007387 */ /* 0x0001e20000100800 */
[----:B------:R-:W-:-:S03]  /*bd310*/  IADD3.X R59, PT, PT, R59, UR56, RZ, P2, !PT ;  /* 0x000000383b3b7c10 */ /* 0x000fc600097fe4ff */
[----:B------:R0:W-:Y:S01]  /*bd320*/  STL [R1+0x428c], R56 ;  /* 0x00428c3801007387 */ /* 0x0001e20000100800 */
[----:B------:R-:W-:-:S03]  /*bd330*/  IADD3 R60, P2, PT, R60, UR26, RZ ;  /* 0x0000001a3c3c7c10 */ /* 0x000fc6000ff5e0ff */
[----:B------:R1:W-:Y:S04]  /*bd340*/  STL [R1+0x42b8], R57 ;  /* 0x0042b83901007387 */ /* 0x0003e80000100800 */
[----:B------:R1:W-:Y:S01]  /*bd350*/  STL [R1+0x4284], R58 ;  /* 0x0042843a01007387 */ /* 0x0003e20000100800 */
[----:B------:R-:W-:-:S03]  /*bd360*/  IADD3.X R61, PT, PT, R61, UR56, RZ, P1, !PT ;  /* 0x000000383d3d7c10 */ /* 0x000fc60008ffe4ff */
        /* <DEDUP_REMOVED lines=28> */
[----:B------:R-:W3:Y:S04]  /*bd530*/  LDL.LU R56, [R1+0x4240] ;  /* 0x0042400001387983 */ /* 0x000ee80000300800 */
[----:B------:R-:W3:Y:S04]  /*bd540*/  LDL.LU R57, [R1+0x420c] ;  /* 0x00420c0001397983 */ /* 0x000ee80000300800 */
[----:B------:R-:W3:Y:S04]  /*bd550*/  LDL.LU R58, [R1+0x4238] ;  /* 0x00423800013a7983 */ /* 0x000ee80000300800 */
[----:B0-----:R-:W3:Y:S04]  /*bd560*/  LDL.LU R59, [R1+0x4204] ;  /* 0x00420400013b7983 */ /* 0x001ee80000300800 */
[----:B-1----:R-:W3:Y:S04]  /*bd570*/  LDL.LU R60, [R1+0x4230] ;  /* 0x00423000013c7983 */ /* 0x002ee80000300800 */
[----:B------:R-:W3:Y:S01]  /*bd580*/  LDL.LU R61, [R1+0x41fc] ;  /* 0x0041fc00013d7983 */ /* 0x000ee20000300800 */
[----:B------:R-:W-:-:S02]  /*bd590*/  IADD3 R27, P1, PT, R27, UR26, RZ ;  /* 0x0000001a1b1b7c10 */ /* 0x000fc4000ff3e0ff */
[----:B------:R-:W-:Y:S02]  /*bd5a0*/  IADD3.X R32, PT, PT, R32, UR56, RZ, P6, !PT ;  /* 0x0000003820207c10 */ /* 0x000fe4000b7fe4ff */
[----:B--2---:R-:W-:Y:S02]  /*bd5b0*/  IADD3 R33, P6, PT, R33, UR26, RZ ;  /* 0x0000001a21217c10 */ /* 0x004fe4000ffde0ff */
[----:B----4-:R-:W-:Y:S02]  /*bd5c0*/  IADD3.X R34, PT, PT, R34, UR56, RZ, P5, !PT ;  /* 0x0000003822227c10 */ /* 0x010fe4000affe4ff */
        /* <DEDUP_REMOVED lines=34> */
[----:B---3--:R-:W-:-:S03]  /*bd7f0*/  IADD3.X R52, PT, PT, R52, UR56, RZ, P4, !PT ;  /* 0x0000003834347c10 */ /* 0x008fc6000a7fe4ff */
        /* <DEDUP_REMOVED lines=14> */
[----:B------:R-:W-:-:S03]  /*bd8e0*/  IADD3 R59, P1, PT, R59, UR26, RZ ;  /* 0x0000001a3b3b7c10 */ /* 0x000fc6000ff3e0ff */
        /* <DEDUP_REMOVED lines=377> */
[----:B0-----:R-:W4:Y:S04]  /*bf080*/  LDL.LU R27, [R1+0x4038] ;  /* 0x00403800011b7983 */ /* 0x001f280000300800 */
[----:B------:R0:W-:Y:S04]  /*bf090*/  STL [R1+0x4014], R59 ;  /* 0x0040143b01007387 */ /* 0x0001e80000100800 */
[----:B-1----:R-:W4:Y:S04]  /*bf0a0*/  LDL.LU R32, [R1+0x4004] ;  /* 0x0040040001207983 */ /* 0x002f280000300800 */
[----:B------:R1:W-:Y:S04]  /*bf0b0*/  STL [R1+0x4040], R60 ;  /* 0x0040403c01007387 */ /* 0x0003e80000100800 */
[----:B--2---:R-:W2:Y:S04]  /*bf0c0*/  LDL.LU R33, [R1+0x4030] ;  /* 0x0040300001217983 */ /* 0x004ea80000300800 */
[----:B------:R0:W-:Y:S04]  /*bf0d0*/  STL [R1+0x400c], R61 ;  /* 0x00400c3d01007387 */ /* 0x0001e80000100800 */
[----:B---3--:R-:W3:Y:S04]  /*bf0e0*/  LDL.LU R34, [R1+0x3ffc] ;  /* 0x003ffc0001227983 */ /* 0x008ee80000300800 */
        /* <DEDUP_REMOVED lines=25> */
[----:B-1----:R-:W4:Y:S04]  /*bf280*/  LDL.LU R60, [R1+0x3f94] ;  /* 0x003f9400013c7983 */ /* 0x002f280000300800 */
[----:B------:R-:W4:Y:S01]  /*bf290*/  LDL.LU R61, [R1+0x3fc0] ;  /* 0x003fc000013d7983 */ /* 0x000f220000300800 */
[----:B------:R-:W-:-:S02]  /*bf2a0*/  IADD3.X R27, PT, PT, R27, UR56, RZ, P6, !PT ;  /* 0x000000381b1b7c10 */ /* 0x000fc4000b7fe4ff */
[----:B------:R-:W-:Y:S02]  /*bf2b0*/  IADD3 R32, P6, PT, R32, UR26, RZ ;  /* 0x0000001a20207c10 */ /* 0x000fe4000ffde0ff */
[----:B--2---:R-:W-:Y:S02]  /*bf2c0*/  IADD3.X R33, PT, PT, R33, UR56, RZ, P5, !PT ;  /* 0x0000003821217c10 */ /* 0x004fe4000affe4ff */
[----:B---3--:R-:W-:Y:S02]  /*bf2d0*/  IADD3 R34, P5, PT, R34, UR26, RZ ;  /* 0x0000001a22227c10 */ /* 0x008fe4000ffbe0ff */
[----:B----4-:R-:W-:Y:S01]  /*bf2e0*/  IADD3.X R35, PT, PT, R35, UR56, RZ, P0, !PT ;  /* 0x0000003823237c10 */ /* 0x010fe200087fe4ff */
        /* <DEDUP_REMOVED lines=88> */
[----:B------:R-:W-:-:S02]  /*bf870*/  IADD3 R27, P5, PT, R27, UR26, RZ ;  /* 0x0000001a1b1b7c10 */ /* 0x000fc4000ffbe0ff */
[----:B------:R-:W-:Y:S02]  /*bf880*/  IADD3.X R32, PT, PT, R32, UR56, RZ, P0, !PT ;  /* 0x0000003820207c10 */ /* 0x000fe400087fe4ff */
[----:B--2---:R-:W-:Y:S02]  /*bf890*/  IADD3 R33, P0, PT, R33, UR26, RZ ;  /* 0x0000001a21217c10 */ /* 0x004fe4000ff1e0ff */
[----:B---3--:R-:W-:Y:S02]  /*bf8a0*/  IADD3.X R34, PT, PT, R34, UR56, RZ, P4, !PT ;  /* 0x0000003822227c10 */ /* 0x008fe4000a7fe4ff */
[----:B----4-:R-:W-:Y:S01]  /*bf8b0*/  IADD3 R35, P4, PT, R35, UR26, RZ ;  /* 0x0000001a23237c10 */ /* 0x010fe2000ff9e0ff */
        /* <DEDUP_REMOVED lines=651> */
[----:B------:R-:W-:Y:S01]  /*c2170*/  STL [R1+0x3c58], R27 ;  /* 0x003c581b01007387 */ /* 0x000fe20000100800 */
[----:B------:R-:W-:-:S03]  /*c2180*/  IADD3 R36, P6, PT, R36, UR26, RZ ;  /* 0x0000001a24247c10 */ /* 0x000fc6000ffde0ff */
[----:B------:R-:W-:Y:S01]  /*c2190*/  STL [R1+0x3c24], R32 ;  /* 0x003c242001007387 */ /* 0x000fe20000100800 */
[----:B------:R-:W-:-:S03]  /*c21a0*/  IADD3.X R37, PT, PT, R37, UR56, RZ, P5, !PT ;  /* 0x0000003825257c10 */ /* 0x000fc6000affe4ff */
        /* <DEDUP_REMOVED lines=48> */
[----:B------:R-:W-:Y:S04]  /*c24b0*/  STL [R1+0x3be8], R57 ;  /* 0x003be83901007387 */ /* 0x000fe80000100800 */
[----:B------:R-:W-:Y:S04]  /*c24c0*/  STL [R1+0x3be0], R58 ;  /* 0x003be03a01007387 */ /* 0x000fe80000100800 */
[----:B------:R0:W-:Y:S04]  /*c24d0*/  STL [R1+0x3bc8], R61 ;  /* 0x003bc83d01007387 */ /* 0x0001e80000100800 */
[----:B------:R1:W-:Y:S04]  /*c24e0*/  STL [R1+0x3bd8], R59 ;  /* 0x003bd83b01007387 */ /* 0x0003e80000100800 */
[----:B------:R2:W-:Y:S04]  /*c24f0*/  STL [R1+0x3bd0], R60 ;  /* 0x003bd03c01007387 */ /* 0x0005e80000100800 */
[----:B0-----:R-:W3:Y:S04]  /*c2500*/  LDL.LU R61, [R1+0x3bc4] ;  /* 0x003bc400013d7983 */ /* 0x001ee80000300800 */
[----:B-1----:R-:W4:Y:S04]  /*c2510*/  LDL.LU R59, [R1+0x3bbc] ;  /* 0x003bbc00013b7983 */ /* 0x002f280000300800 */
        /* <DEDUP_REMOVED lines=18> */
[----:B---3--:R-:W-:-:S05]  /*c2640*/  IADD3 R61, P5, PT, R61, UR26, RZ ;  /* 0x0000001a3d3d7c10 */ /* 0x008fca000ffbe0ff */
[----:B------:R0:W-:Y:S04]  /*c2650*/  STL [R1+0x3bc4], R61 ;  /* 0x003bc43d01007387 */ /* 0x0001e80000100800 */
[----:B------:R-:W3:Y:S04]  /*c2660*/  LDL.LU R49, [R1+0x3b90] ;  /* 0x003b900001317983 */ /* 0x000ee80000300800 */
[----:B------:R-:W3:Y:S04]  /*c2670*/  LDL.LU R50, [R1+0x3b5c] ;  /* 0x003b5c0001327983 */ /* 0x000ee80000300800 */
[----:B------:R-:W3:Y:S04]  /*c2680*/  LDL.LU R51, [R1+0x3b88] ;  /* 0x003b880001337983 */ /* 0x000ee80000300800 */
[----:B0-----:R-:W3:Y:S01]  /*c2690*/  LDL.LU R61, [R1+0x3b54] ;  /* 0x003b5400013d7983 */ /* 0x001ee20000300800 */
[----:B----4-:R-:W-:-:S03]  /*c26a0*/  IADD3 R59, P4, PT, R59, UR26, RZ ;  /* 0x0000001a3b3b7c10 */ /* 0x010fc6000ff9e0ff */
[----:B------:R-:W4:Y:S04]  /*c26b0*/  LDL.LU R52, [R1+0x3b80] ;  /* 0x003b800001347983 */ /* 0x000f280000300800 */
[----:B------:R-:W4:Y:S04]  /*c26c0*/  LDL.LU R53, [R1+0x3b4c] ;  /* 0x003b4c0001357983 */ /* 0x000f280000300800 */
[----:B------:R-:W4:Y:S04]  /*c26d0*/  LDL.LU R54, [R1+0x3b78] ;  /* 0x003b780001367983 */ /* 0x000f280000300800 */
[----:B------:R0:W-:Y:S01]  /*c26e0*/  STL [R1+0x3bbc], R59 ;  /* 0x003bbc3b01007387 */ /* 0x0001e20000100800 */
[----:B--2---:R-:W-:-:S03]  /*c26f0*/  IADD3 R60, P3, PT, R60, UR26, RZ ;  /* 0x0000001a3c3c7c10 */ /* 0x004fc6000ff7e0ff */
[----:B------:R-:W2:Y:S04]  /*c2700*/  LDL.LU R56, [R1+0x3b44] ;  /* 0x003b440001387983 */ /* 0x000ea80000300800 */
[----:B------:R-:W2:Y:S04]  /*c2710*/  LDL.LU R57, [R1+0x3b70] ;  /* 0x003b700001397983 */ /* 0x000ea80000300800 */
[----:B0-----:R-:W2:Y:S01]  /*c2720*/  LDL.LU R59, [R1+0x3b3c] ;  /* 0x003b3c00013b7983 */ /* 0x001ea20000300800 */
[----:B------:R-:W-:-:S03]  /*c2730*/  IADD3 R34, P2, PT, R34, UR26, RZ ;  /* 0x0000001a22227c10 */ /* 0x000fc6000ff5e0ff */
[----:B------:R0:W-:Y:S01]  /*c2740*/  STL [R1+0x3bb4], R60 ;  /* 0x003bb43c01007387 */ /* 0x0001e20000100800 */
[----:B------:R-:W-:Y:S02]  /*c2750*/  IADD3 R35, P1, PT, R35, UR26, RZ ;  /* 0x0000001a23237c10 */ /* 0x000fe4000ff3e0ff */
[----:B------:R-:W-:Y:S02]  /*c2760*/  IADD3 R36, P0, PT, R36, UR26, RZ ;  /* 0x0000001a24247c10 */ /* 0x000fe4000ff1e0ff */
[----:B------:R-:W-:Y:S01]  /*c2770*/  IADD3 R37, P6, PT, R37, UR26, RZ ;  /* 0x0000001a25257c10 */ /* 0x000fe2000ffde0ff */
[----:B0-----:R-:W2:Y:S01]  /*c2780*/  LDL.LU R60, [R1+0x3b68] ;  /* 0x003b6800013c7983 */ /* 0x001ea20000300800 */
[----:B------:R-:W-:Y:S01]  /*c2790*/  VIADD R55, R55, 0x1 ;  /* 0x0000000137377836 */ /* 0x000fe20000000000 */
[----:B------:R-:W-:Y:S02]  /*c27a0*/  IADD3.X R38, PT, PT, R38, UR56, RZ, P5, !PT ;  /* 0x0000003826267c10 */ /* 0x000fe4000affe4ff */
[----:B------:R-:W-:-:S02]  /*c27b0*/  IADD3 R39, P5, PT, R39, UR26, RZ ;  /* 0x0000001a27277c10 */ /* 0x000fc4000ffbe0ff */
        /* <DEDUP_REMOVED lines=12> */
[----:B------:R-:W-:Y:S04]  /*c2880*/  STL [R1+0x3b8c], R39 ;  /* 0x003b8c2701007387 */ /* 0x000fe80000100800 */
[----:B------:R-:W-:Y:S04]  /*c2890*/  STL [R1+0x3bb8], R40 ;  /* 0x003bb82801007387 */ /* 0x000fe80000100800 */
[----:B------:R-:W-:Y:S04]  /*c28a0*/  STL [R1+0x3b84], R41 ;  /* 0x003b842901007387 */ /* 0x000fe80000100800 */
[----:B------:R-:W-:Y:S04]  /*c28b0*/  STL [R1+0x3bb0], R42 ;  /* 0x003bb02a01007387 */ /* 0x000fe80000100800 */
[----:B------:R-:W-:Y:S04]  /*c28c0*/  STL [R1+0x3b7c], R43 ;  /* 0x003b7c2b01007387 */ /* 0x000fe80000100800 */
[----:B------:R0:W-:Y:S04]  /*c28d0*/  STL [R1+0x3ba0], R58 ;  /* 0x003ba03a01007387 */ /* 0x0001e80000100800 */
[----:B------:R-:W-:Y:S04]  /*c28e0*/  STL [R1+0x3ba8], R44 ;  /* 0x003ba82c01007387 */ /* 0x000fe80000100800 */
[----:B0-----:R-:W2:Y:S01]  /*c28f0*/  LDL.LU R58, [R1+0x3b34] ;  /* 0x003b3400013a7983 */ /* 0x001ea20000300800 */
[----:B------:R-:W-:-:S02]  /*c2900*/  IADD3 R45, P2, PT, R45, UR26, RZ ;  /* 0x0000001a2d2d7c10 */ /* 0x000fc4000ff5e0ff */
[----:B------:R-:W-:Y:S02]  /*c2910*/  IADD3 R46, P1, PT, R46, UR26, RZ ;  /* 0x0000001a2e2e7c10 */ /* 0x000fe4000ff3e0ff */
[----:B------:R-:W-:Y:S02]  /*c2920*/  IADD3.X R47, PT, PT, R47, UR56, RZ, P0, !PT ;  /* 0x000000382f2f7c10 */ /* 0x000fe400087fe4ff */
[----:B------:R-:W-:Y:S01]  /*c2930*/  IADD3 R48, P0, PT, R48, UR26, RZ ;  /* 0x0000001a30307c10 */ /* 0x000fe2000ff1e0ff */
[----:B------:R-:W-:Y:S04]  /*c2940*/  STL [R1+0x3b74], R45 ;  /* 0x003b742d01007387 */ /* 0x000fe80000100800 */
[----:B------:R-:W-:Y:S04]  /*c2950*/  STL [R1+0x3b6c], R46 ;  /* 0x003b6c2e01007387 */ /* 0x000fe80000100800 */
[----:B------:R-:W-:Y:S04]  /*c2960*/  STL [R1+0x3b98], R47 ;  /* 0x003b982f01007387 */ /* 0x000fe80000100800 */
[----:B------:R-:W-:Y:S01]  /*c2970*/  STL [R1+0x3b64], R48 ;  /* 0x003b643001007387 */ /* 0x000fe20000100800 */
[----:B---3--:R-:W-:-:S02]  /*c2980*/  IADD3.X R49, PT, PT, R49, UR56, RZ, P6, !PT ;  /* 0x0000003831317c10 */ /* 0x008fc4000b7fe4ff */
[----:B------:R-:W-:Y:S02]  /*c2990*/  IADD3 R50, P6, PT, R50, UR26, RZ ;  /* 0x0000001a32327c10 */ /* 0x000fe4000ffde0ff */
[----:B------:R-:W-:Y:S02]  /*c29a0*/  IADD3.X R51, PT, PT, R51, UR56, RZ, P5, !PT ;  /* 0x0000003833337c10 */ /* 0x000fe4000affe4ff */
[----:B------:R-:W-:Y:S01]  /*c29b0*/  IADD3 R61, P5, PT, R61, UR26, RZ ;  /* 0x0000001a3d3d7c10 */ /* 0x000fe2000ffbe0ff */
[----:B------:R-:W-:Y:S04]  /*c29c0*/  STL [R1+0x3b90], R49 ;  /* 0x003b903101007387 */ /* 0x000fe80000100800 */
[----:B------:R0:W-:Y:S04]  /*c29d0*/  STL [R1+0x3b54], R61 ;  /* 0x003b543d01007387 */ /* 0x0001e80000100800 */
[----:B------:R-:W-:Y:S04]  /*c29e0*/  STL [R1+0x3b5c], R50 ;  /* 0x003b5c3201007387 */ /* 0x000fe80000100800 */
[----:B0-----:R-:W3:Y:S01]  /*c29f0*/  LDL.LU R61, [R1+0x3b60] ;  /* 0x003b6000013d7983 */ /* 0x001ee20000300800 */
[----:B----4-:R-:W-:-:S02]  /*c2a00*/  IADD3.X R52, PT, PT, R52, UR56, RZ, P4, !PT ;  /* 0x0000003834347c10 */ /* 0x010fc4000a7fe4ff */
[----:B------:R-:W-:Y:S02]  /*c2a10*/  IADD3 R53, P4, PT, R53, UR26, RZ ;  /* 0x0000001a35357c10 */ /* 0x000fe4000ff9e0ff */
[----:B------:R-:W-:Y:S01]  /*c2a20*/  IADD3.X R54, PT, PT, R54, UR56, RZ, P3, !PT ;  /* 0x0000003836367c10 */ /* 0x000fe20009ffe4ff */
[----:B------:R-:W-:Y:S01]  /*c2a30*/  STL [R1+0x3b88], R51 ;  /* 0x003b883301007387 */ /* 0x000fe20000100800 */
[----:B--2---:R-:W-:Y:S02]  /*c2a40*/  IADD3 R56, P3, PT, R56, UR26, RZ ;  /* 0x0000001a38387c10 */ /* 0x004fe4000ff7e0ff */
[----:B------:R-:W-:Y:S01]  /*c2a50*/  IADD3.X R57, PT, PT, R57, UR56, RZ, P2, !PT ;  /* 0x0000003839397c10 */ /* 0x000fe200097fe4ff */
[----:B------:R-:W-:Y:S01]  /*c2a60*/  STL [R1+0x3b80], R52 ;  /* 0x003b803401007387 */ /* 0x000fe20000100800 */
[----:B------:R-:W-:-:S03]  /*c2a70*/  IADD3 R59, P2, PT, R59, UR26, RZ ;  /* 0x0000001a3b3b7c10 */ /* 0x000fc6000ff5e0ff */
[----:B------:R-:W-:Y:S04]  /*c2a80*/  STL [R1+0x3b4c], R53 ;  /* 0x003b4c3501007387 */ /* 0x000fe80000100800 */
[----:B------:R-:W-:Y:S04]  /*c2a90*/  STL [R1+0x3b78], R54 ;  /* 0x003b783601007387 */ /* 0x000fe80000100800 */
[----:B------:R0:W-:Y:S04]  /*c2aa0*/  STL [R1+0x3b3c], R59 ;  /* 0x003b3c3b01007387 */ /* 0x0001e80000100800 */
[----:B------:R-:W-:Y:S01]  /*c2ab0*/  STL [R1+0x3b44], R56 ;  /* 0x003b443801007387 */ /* 0x000fe20000100800 */
[----:B------:R-:W-:-:S03]  /*c2ac0*/  IADD3.X R60, PT, PT, R60, UR56, RZ, P1, !PT ;  /* 0x000000383c3c7c10 */ /* 0x000fc60008ffe4ff */
[----:B0-----:R-:W2:Y:S04]  /*c2ad0*/  LDL.LU R59, [R1+0x3b2c] ;  /* 0x003b2c00013b7983 */ /* 0x001ea80000300800 */
[----:B------:R-:W-:Y:S04]  /*c2ae0*/  STL [R1+0x3b70], R57 ;  /* 0x003b703901007387 */ /* 0x000fe80000100800 */
[----:B------:R-:W4:Y:S04]  /*c2af0*/  LDL.LU R33, [R1+0x3b58] ;  /* 0x003b580001217983 */ /* 0x000f280000300800 */
[----:B------:R-:W4:Y:S04]  /*c2b00*/  LDL.LU R34, [R1+0x3b24] ;  /* 0x003b240001227983 */ /* 0x000f280000300800 */
        /* <DEDUP_REMOVED lines=11> */
[----:B------:R-:W-:-:S03]  /*c2bc0*/  IADD3 R58, P1, PT, R58, UR26, RZ ;  /* 0x0000001a3a3a7c10 */ /* 0x000fc6000ff3e0ff */
[----:B------:R-:W4:Y:S04]  /*c2bd0*/  LDL.LU R45, [R1+0x3b28] ;  /* 0x003b2800012d7983 */ /* 0x000f280000300800 */
[----:B0-----:R-:W4:Y:S04]  /*c2be0*/  LDL.LU R60, [R1+0x3af4] ;  /* 0x003af400013c7983 */ /* 0x001f280000300800 */
[----:B------:R-:W4:Y:S04]  /*c2bf0*/  LDL.LU R46, [R1+0x3b20] ;  /* 0x003b2000012e7983 */ /* 0x000f280000300800 */
[----:B------:R-:W4:Y:S04]  /*c2c00*/  LDL.LU R47, [R1+0x3aec] ;  /* 0x003aec00012f7983 */ /* 0x000f280000300800 */
[----:B------:R-:W4:Y:S04]  /*c2c10*/  LDL.LU R48, [R1+0x3b18] ;  /* 0x003b180001307983 */ /* 0x000f280000300800 */
[----:B------:R0:W-:Y:S04]  /*c2c20*/  STL [R1+0x3b34], R58 ;  /* 0x003b343a01007387 */ /* 0x0001e80000100800 */
[----:B------:R-:W4:Y:S04]  /*c2c30*/  LDL.LU R49, [R1+0x3ae4] ;  /* 0x003ae40001317983 */ /* 0x000f280000300800 */
[----:B------:R-:W4:Y:S04]  /*c2c40*/  LDL.LU R50, [R1+0x3b10] ;  /* 0x003b100001327983 */ /* 0x000f280000300800 */
[----:B------:R-:W4:Y:S04]  /*c2c50*/  LDL.LU R51, [R1+0x3adc] ;  /* 0x003adc0001337983 */ /* 0x000f280000300800 */
[----:B0-----:R-:W4:Y:S04]  /*c2c60*/  LDL.LU R58, [R1+0x3b08] ;  /* 0x003b0800013a7983 */ /* 0x001f280000300800 */
[----:B------:R-:W4:Y:S04]  /*c2c70*/  LDL.LU R52, [R1+0x3ad4] ;  /* 0x003ad40001347983 */ /* 0x000f280000300800 */
[----:B------:R-:W4:Y:S04]  /*c2c80*/  LDL.LU R53, [R1+0x3b00] ;  /* 0x003b000001357983 */ /* 0x000f280000300800 */
[----:B------:R-:W4:Y:S01]  /*c2c90*/  LDL.LU R54, [R1+0x3acc] ;  /* 0x003acc0001367983 */ /* 0x000f220000300800 */
[----:B---3--:R-:W-:-:S05]  /*c2ca0*/  IADD3.X R61, PT, PT, R61, UR56, RZ, P0, !PT ;  /* 0x000000383d3d7c10 */ /* 0x008fca00087fe4ff */
[----:B------:R0:W-:Y:S04]  /*c2cb0*/  STL [R1+0x3b60], R61 ;  /* 0x003b603d01007387 */ /* 0x0001e80000100800 */
[----:B------:R-:W3:Y:S04]  /*c2cc0*/  LDL.LU R56, [R1+0x3af8] ;  /* 0x003af80001387983 */ /* 0x000ee80000300800 */
[----:B------:R-:W3:Y:S04]  /*c2cd0*/  LDL.LU R57, [R1+0x3ac4] ;  /* 0x003ac40001397983 */ /* 0x000ee80000300800 */
[----:B0-----:R-:W3:Y:S01]  /*c2ce0*/  LDL.LU R61, [R1+0x3af0] ;  /* 0x003af000013d7983 */ /* 0x001ee20000300800 */
[----:B--2---:R-:W-:-:S05]  /*c2cf0*/  IADD3 R59, P0, PT, R59, UR26, RZ ;  /* 0x0000001a3b3b7c10 */ /* 0x004fca000ff1e0ff */
[----:B------:R0:W-:Y:S01]  /*c2d00*/  STL [R1+0x3b2c], R59 ;  /* 0x003b2c3b01007387 */ /* 0x0001e20000100800 */
[----:B----4-:R-:W-:Y:S02]  /*c2d10*/  IADD3.X R33, PT, PT, R33, UR56, RZ, P6, !PT ;  /* 0x0000003821217c10 */ /* 0x010fe4000b7fe4ff */
[----:B------:R-:W-:Y:S01]  /*c2d20*/  IADD3 R34, P6, PT, R34, UR26, RZ ;  /* 0x0000001a22227c10 */ /* 0x000fe2000ffde0ff */
[----:B0-----:R-:W2:Y:S01]  /*c2d30*/  LDL.LU R59, [R1+0x3abc] ;  /* 0x003abc00013b7983 */ /* 0x001ea20000300800 */
        /* <DEDUP_REMOVED lines=18> */
[----:B------:R-:W-:Y:S02]  /*c2e60*/  IADD3 R44, P1, PT, R44, UR26, RZ ;  /* 0x0000001a2c2c7c10 */ /* 0x000fe4000ff3e0ff */
[----:B------:R-:W-:Y:S01]  /*c2e70*/  IADD3.X R45, PT, PT, R45, UR56, RZ, P0, !PT ;  /* 0x000000382d2d7c10 */ /* 0x000fe200087fe4ff */
[----:B------:R-:W-:Y:S01]  /*c2e80*/  STL [R1+0x3b04], R42 ;  /* 0x003b042a01007387 */ /* 0x000fe20000100800 */
[----:B------:R-:W-:-:S03]  /*c2e90*/  IADD3 R60, P0, PT, R60, UR26, RZ ;  /* 0x0000001a3c3c7c10 */ /* 0x000fc6000ff1e0ff */
[----:B------:R-:W-:Y:S01]  /*c2ea0*/  STL [R1+0x3b30], R43 ;  /* 0x003b302b01007387 */ /* 0x000fe20000100800 */
[----:B------:R-:W-:-:S03]  /*c2eb0*/  IADD3.X R46, PT, PT, R46, UR56, RZ, P6, !PT ;  /* 0x000000382e2e7c10 */ /* 0x000fc6000b7fe4ff */
[----:B------:R0:W-:Y:S01]  /*c2ec0*/  STL [R1+0x3af4], R60 ;  /* 0x003af43c01007387 */ /* 0x0001e20000100800 */
[----:B------:R-:W-:-:S03]  /*c2ed0*/  IADD3 R47, P6, PT, R47, UR26, RZ ;  /* 0x0000001a2f2f7c10 */ /* 0x000fc6000ffde0ff */
[----:B------:R-:W-:Y:S01]  /*c2ee0*/  STL [R1+0x3afc], R44 ;  /* 0x003afc2c01007387 */ /* 0x000fe20000100800 */
[----:B------:R-:W-:-:S03]  /*c2ef0*/  IADD3.X R48, PT, PT, R48, UR56, RZ, P5, !PT ;  /* 0x0000003830307c10 */ /* 0x000fc6000affe4ff */
[----:B0-----:R-:W4:Y:S04]  /*c2f00*/  LDL.LU R60, [R1+0x3ae8] ;  /* 0x003ae800013c7983 */ /* 0x001f280000300800 */
        /* <DEDUP_REMOVED lines=8> */
[----:B------:R0:W-:Y:S04]  /*c2f90*/  STL [R1+0x3b08], R58 ;  /* 0x003b083a01007387 */ /* 0x0001e80000100800 */
[----:B------:R-:W-:Y:S04]  /*c2fa0*/  STL [R1+0x3b10], R50 ;  /* 0x003b103201007387 */ /* 0x000fe80000100800 */
[----:B0-----:R-:W4:Y:S01]  /*c2fb0*/  LDL.LU R58, [R1+0x3ab4] ;  /* 0x003ab400013a7983 */ /* 0x001f220000300800 */
        /* <DEDUP_REMOVED lines=9> */
[----:B------:R-:W-:-:S05]  /*c3050*/  IADD3.X R61, PT, PT, R61, UR56, RZ, P0, !PT ;  /* 0x000000383d3d7c10 */ /* 0x000fca00087fe4ff */
[----:B------:R0:W-:Y:S04]  /*c3060*/  STL [R1+0x3af0], R61 ;  /* 0x003af03d01007387 */ /* 0x0001e80000100800 */
[----:B------:R-:W-:Y:S04]  /*c3070*/  STL [R1+0x3af8], R56 ;  /* 0x003af83801007387 */ /* 0x000fe80000100800 */
[----:B0-----:R-:W3:Y:S01]  /*c3080*/  LDL.LU R61, [R1+0x3ae0] ;  /* 0x003ae000013d7983 */ /* 0x001ee20000300800 */
[----:B------:R-:W-:-:S05]  /*c3090*/  IADD3 R57, P1, PT, R57, UR26, RZ ;  /* 0x0000001a39397c10 */ /* 0x000fca000ff3e0ff */
[----:B------:R-:W-:Y:S04]  /*c30a0*/  STL [R1+0x3ac4], R57 ;  /* 0x003ac43901007387 */ /* 0x000fe80000100800 */
[----:B------:R-:W3:Y:S04]  /*c30b0*/  LDL.LU R33, [R1+0x3aac] ;  /* 0x003aac0001217983 */ /* 0x000ee80000300800 */
[----:B------:R-:W3:Y:S01]  /*c30c0*/  LDL.LU R34, [R1+0x3ad8] ;  /* 0x003ad80001227983 */ /* 0x000ee20000300800 */
[----:B--2---:R-:W-:-:S03]  /*c30d0*/  IADD3 R59, P0, PT, R59, UR26, RZ ;  /* 0x0000001a3b3b7c10 */ /* 0x004fc6000ff1e0ff */
[----:B------:R-:W2:Y:S04]  /*c30e0*/  LDL.LU R35, [R1+0x3aa4] ;  /* 0x003aa40001237983 */ /* 0x000ea80000300800 */
[----:B------:R0:W-:Y:S04]  /*c30f0*/  STL [R1+0x3abc], R59 ;  /* 0x003abc3b01007387 */ /* 0x0001e80000100800 */
        /* <DEDUP_REMOVED lines=10> */
[----:B0-----:R-:W2:Y:S04]  /*c31a0*/  LDL.LU R59, [R1+0x3aa8] ;  /* 0x003aa800013b7983 */ /* 0x001ea80000300800 */
[----:B------:R-:W2:Y:S04]  /*c31b0*/  LDL.LU R46, [R1+0x3a74] ;  /* 0x003a7400012e7983 */ /* 0x000ea80000300800 */
[----:B------:R-:W2:Y:S04]  /*c31c0*/  LDL.LU R47, [R1+0x3aa0] ;  /* 0x003aa000012f7983 */ /* 0x000ea80000300800 */
[----:B------:R-:W2:Y:S01]  /*c31d0*/  LDL.LU R48, [R1+0x3a6c] ;  /* 0x003a6c0001307983 */ /* 0x000ea20000300800 */
[----:B----4-:R-:W-:-:S05]  /*c31e0*/  IADD3.X R60, PT, PT, R60, UR56, RZ, P6, !PT ;  /* 0x000000383c3c7c10 */ /* 0x010fca000b7fe4ff */
        /* <DEDUP_REMOVED lines=8> */
[----:B------:R-:W-:-:S05]  /*c3270*/  IADD3 R58, P6, PT, R58, UR26, RZ ;  /* 0x0000001a3a3a7c10 */ /* 0x000fca000ffde0ff */
[----:B------:R0:W-:Y:S04]  /*c3280*/  STL [R1+0x3ab4], R58 ;  /* 0x003ab43a01007387 */ /* 0x0001e80000100800 */
[----:B------:R-:W4:Y:S04]  /*c3290*/  LDL.LU R56, [R1+0x3a4c] ;  /* 0x003a4c0001387983 */ /* 0x000f280000300800 */
[----:B------:R-:W4:Y:S04]  /*c32a0*/  LDL.LU R57, [R1+0x3a78] ;  /* 0x003a780001397983 */ /* 0x000f280000300800 */
[----:B0-----:R-:W4:Y:S01]  /*c32b0*/  LDL.LU R58, [R1+0x3a44] ;  /* 0x003a4400013a7983 */ /* 0x001f220000300800 */
[----:B---3--:R-:W-:-:S05]  /*c32c0*/  IADD3.X R61, PT, PT, R61, UR56, RZ, P5, !PT ;  /* 0x000000383d3d7c10 */ /* 0x008fca000affe4ff */
[----:B------:R0:W-:Y:S04]  /*c32d0*/  STL [R1+0x3ae0], R61 ;  /* 0x003ae03d01007387 */ /* 0x0001e80000100800 */
[----:B0-----:R-:W3:Y:S01]  /*c32e0*/  LDL.LU R61, [R1+0x3a70] ;  /* 0x003a7000013d7983 */ /* 0x001ee20000300800 */
[----:B------:R-:W-:Y:S02]  /*c32f0*/  IADD3 R33, P5, PT, R33, UR26, RZ ;  /* 0x0000001a21217c10 */ /* 0x000fe4000ffbe0ff */
[----:B------:R-:W-:Y:S02]  /*c3300*/  IADD3.X R34, PT, PT, R34, UR56, RZ, P4, !PT ;  /* 0x0000003822227c10 */ /* 0x000fe4000a7fe4ff */
[----:B--2---:R-:W-:Y:S01]  /*c3310*/  IADD3 R35, P4, PT, R35, UR26, RZ ;  /* 0x0000001a23237c10 */ /* 0x004fe2000ff9e0ff */
        /* <DEDUP_REMOVED lines=21> */
[----:B------:R-:W-:Y:S02]  /*c3470*/  IADD3 R45, P6, PT, R45, UR26, RZ ;  /* 0x0000001a2d2d7c10 */ /* 0x000fe4000ffde0ff */
[----:B------:R-:W-:Y:S01]  /*c3480*/  IADD3 R46, P5, PT, R46, UR26, RZ ;  /* 0x0000001a2e2e7c10 */ /* 0x000fe2000ffbe0ff */
[----:B------:R0:W-:Y:S01]  /*c3490*/  STL [R1+0x3aa8], R59 ;  /* 0x003aa83b01007387 */ /* 0x0001e20000100800 */
[----:B------:R-:W-:-:S03]  /*c34a0*/  IADD3.X R47, PT, PT, R47, UR56, RZ, P4, !PT ;  /* 0x000000382f2f7c10 */ /* 0x000fc6000a7fe4ff */
[----:B------:R-:W-:Y:S01]  /*c34b0*/  STL [R1+0x3ab0], R44 ;  /* 0x003ab02c01007387 */ /* 0x000fe20000100800 */
[----:B------:R-:W-:-:S03]  /*c34c0*/  IADD3 R48, P4, PT, R48, UR26, RZ ;  /* 0x0000001a30307c10 */ /* 0x000fc6000ff9e0ff */
[----:B0-----:R-:W2:Y:S04]  /*c34d0*/  LDL.LU R59, [R1+0x3a3c] ;  /* 0x003a3c00013b7983 */ /* 0x001ea80000300800 */
[----:B------:R-:W-:Y:S01]  /*c34e0*/  STL [R1+0x3a7c], R45 ;  /* 0x003a7c2d01007387 */ /* 0x000fe20000100800 */
[----:B----4-:R-:W-:-:S03]  /*c34f0*/  IADD3.X R49, PT, PT, R49, UR56, RZ, P3, !PT ;  /* 0x0000003831317c10 */ /* 0x010fc60009ffe4ff */
        /* <DEDUP_REMOVED lines=13> */
[----:B------:R-:W-:Y:S04]  /*c35d0*/  STL [R1+0x3a90], R51 ;  /* 0x003a903301007387 */ /* 0x000fe80000100800 */
[----:B------:R-:W-:Y:S01]  /*c35e0*/  STL [R1+0x3a88], R52 ;  /* 0x003a883401007387 */ /* 0x000fe20000100800 */
[----:B------:R-:W-:Y:S02]  /*c35f0*/  IADD3 R56, P0, PT, R56, UR26, RZ ;  /* 0x0000001a38387c10 */ /* 0x000fe4000ff1e0ff */
[----:B------:R-:W-:Y:S01]  /*c3600*/  IADD3.X R57, PT, PT, R57, UR56, RZ, P6, !PT ;  /* 0x0000003839397c10 */ /* 0x000fe2000b7fe4ff */
[----:B------:R-:W-:Y:S01]  /*c3610*/  STL [R1+0x3a54], R53 ;  /* 0x003a543501007387 */ /* 0x000fe20000100800 */
[----:B------:R-:W-:-:S03]  /*c3620*/  IADD3 R58, P6, PT, R58, UR26, RZ ;  /* 0x0000001a3a3a7c10 */ /* 0x000fc6000ffde0ff */
[----:B------:R-:W-:Y:S04]  /*c3630*/  STL [R1+0x3a80], R54 ;  /* 0x003a803601007387 */ /* 0x000fe80000100800 */
[----:B------:R0:W-:Y:S04]  /*c3640*/  STL [R1+0x3a44], R58 ;  /* 0x003a443a01007387 */ /* 0x0001e80000100800 */
[----:B------:R-:W-:Y:S04]  /*c3650*/  STL [R1+0x3a4c], R56 ;  /* 0x003a4c3801007387 */ /* 0x000fe80000100800 */
[----:B0-----:R-:W4:Y:S04]  /*c3660*/  LDL.LU R58, [R1+0x3a34] ;  /* 0x003a3400013a7983 */ /* 0x001f280000300800 */
[----:B------:R-:W-:Y:S04]  /*c3670*/  STL [R1+0x3a78], R57 ;  /* 0x003a783901007387 */ /* 0x000fe80000100800 */
[----:B------:R-:W4:Y:S04]  /*c3680*/  LDL.LU R33, [R1+0x3a60] ;  /* 0x003a600001217983 */ /* 0x000f280000300800 */
[----:B------:R-:W4:Y:S04]  /*c3690*/  LDL.LU R34, [R1+0x3a2c] ;  /* 0x003a2c0001227983 */ /* 0x000f280000300800 */
[----:B------:R-:W4:Y:S01]  /*c36a0*/  LDL.LU R35, [R1+0x3a58] ;  /* 0x003a580001237983 */ /* 0x000f220000300800 */
[----:B---3--:R-:W-:-:S05]  /*c36b0*/  IADD3.X R61, PT, PT, R61, UR56, RZ, P5, !PT ;  /* 0x000000383d3d7c10 */ /* 0x008fca000affe4ff */
[----:B------:R0:W-:Y:S04]  /*c36c0*/  STL [R1+0x3a70], R61 ;  /* 0x003a703d01007387 */ /* 0x0001e80000100800 */
        /* <DEDUP_REMOVED lines=14> */
[----:B--2---:R-:W-:-:S05]  /*c37b0*/  IADD3 R59, P5, PT, R59, UR26, RZ ;  /* 0x0000001a3b3b7c10 */ /* 0x004fca000ffbe0ff */
[----:B------:R0:W-:Y:S04]  /*c37c0*/  STL [R1+0x3a3c], R59 ;  /* 0x003a3c3b01007387 */ /* 0x0001e80000100800 */
        /* <DEDUP_REMOVED lines=11> */
[----:B0-----:R-:W4:Y:S01]  /*c3880*/  LDL.LU R60, [R1+0x39f8] ;  /* 0x0039f800013c7983 */ /* 0x001f220000300800 */
[----:B------:R-:W-:-:S05]  /*c3890*/  IADD3 R58, P4, PT, R58, UR26, RZ ;  /* 0x0000001a3a3a7c10 */ /* 0x000fca000ff9e0ff */
[----:B------:R0:W-:Y:S04]  /*c38a0*/  STL [R1+0x3a34], R58 ;  /* 0x003a343a01007387 */ /* 0x0001e80000100800 */
[----:B0-----:R-:W4:Y:S01]  /*c38b0*/  LDL.LU R58, [R1+0x39c4] ;  /* 0x0039c400013a7983 */ /* 0x001f220000300800 */
[----:B------:R-:W-:Y:S02]  /*c38c0*/  IADD3.X R33, PT, PT, R33, UR56, RZ, P3, !PT ;  /* 0x0000003821217c10 */ /* 0x000fe40009ffe4ff */
[----:B------:R-:W-:Y:S02]  /*c38d0*/  IADD3 R34, P3, PT, R34, UR26, RZ ;  /* 0x0000001a22227c10 */ /* 0x000fe4000ff7e0ff */
[----:B------:R-:W-:Y:S01]  /*c38e0*/  IADD3.X R35, PT, PT, R35, UR56, RZ, P2, !PT ;  /* 0x0000003823237c10 */ /* 0x000fe200097fe4ff */
[----:B------:R-:W-:Y:S04]  /*c38f0*/  STL [R1+0x3a60], R33 ;  /* 0x003a602101007387 */ /* 0x000fe80000100800 */
[----:B------:R-:W-:Y:S04]  /*c3900*/  STL [R1+0x3a2c], R34 ;  /* 0x003a2c2201007387 */ /* 0x000fe80000100800 */
[----:B------:R-:W-:Y:S01]  /*c3910*/  STL [R1+0x3a58], R35 ;  /* 0x003a582301007387 */ /* 0x000fe20000100800 */
[----:B---3--:R-:W-:-:S02]  /*c3920*/  IADD3 R36, P2, PT, R36, UR26, RZ ;  /* 0x0000001a24247c10 */ /* 0x008fc4000ff5e0ff */
        /* <DEDUP_REMOVED lines=15> */
[----:B------:R-:W-:Y:S02]  /*c3a20*/  IADD3.X R45, PT, PT, R45, UR56, RZ, P4, !PT ;  /* 0x000000382d2d7c10 */ /* 0x000fe4000a7fe4ff */
[----:B------:R-:W-:Y:S01]  /*c3a30*/  IADD3 R61, P4, PT, R61, UR26, RZ ;  /* 0x0000001a3d3d7c10 */ /* 0x000fe2000ff9e0ff */
[----:B------:R-:W-:Y:S04]  /*c3a40*/  STL [R1+0x3a38], R43 ;  /* 0x003a382b01007387 */ /* 0x000fe80000100800 */
[----:B------:R0:W-:Y:S04]  /*c3a50*/  STL [R1+0x39fc], R61 ;  /* 0x0039fc3d01007387 */ /* 0x0001e80000100800 */
[----:B------:R-:W-:Y:S04]  /*c3a60*/  STL [R1+0x3a04], R44 ;  /* 0x003a042c01007387 */ /* 0x000fe80000100800 */
[----:B0-----:R-:W3:Y:S01]  /*c3a70*/  LDL.LU R61, [R1+0x39f0] ;  /* 0x0039f000013d7983 */ /* 0x001ee20000300800 */
[----:B------:R-:W-:-:S02]  /*c3a80*/  IADD3.X R46, PT, PT, R46, UR56, RZ, P3, !PT ;  /* 0x000000382e2e7c10 */ /* 0x000fc40009ffe4ff */
[----:B------:R-:W-:Y:S02]  /*c3a90*/  IADD3 R47, P3, PT, R47, UR26, RZ ;  /* 0x0000001a2f2f7c10 */ /* 0x000fe4000ff7e0ff */
[----:B------:R-:W-:Y:S01]  /*c3aa0*/  IADD3.X R48, PT, PT, R48, UR56, RZ, P2, !PT ;  /* 0x0000003830307c10 */ /* 0x000fe200097fe4ff */
[----:B------:R-:W-:Y:S01]  /*c3ab0*/  STL [R1+0x3a30], R45 ;  /* 0x003a302d01007387 */ /* 0x000fe20000100800 */
[----:B--2---:R-:W-:-:S03]  /*c3ac0*/  IADD3 R49, P2, PT, R49, UR26, RZ ;  /* 0x0000001a31317c10 */ /* 0x004fc6000ff5e0ff */
[----:B------:R-:W-:Y:S01]  /*c3ad0*/  STL [R1+0x3a28], R46 ;  /* 0x003a282e01007387 */ /* 0x000fe20000100800 */
[----:B------:R-:W-:-:S03]  /*c3ae0*/  IADD3.X R50, PT, PT, R50, UR56, RZ, P1, !PT ;  /* 0x0000003832327c10 */ /* 0x000fc60008ffe4ff */
[----:B------:R-:W-:Y:S04]  /*c3af0*/  STL [R1+0x39f4], R47 ;  /* 0x0039f42f01007387 */ /* 0x000fe80000100800 */
        /* <DEDUP_REMOVED lines=16> */
[----:B------:R-:W-:Y:S04]  /*c3c00*/  STL [R1+0x39d4], R54 ;  /* 0x0039d43601007387 */ /* 0x000fe80000100800 */
[----:B------:R0:W-:Y:S04]  /*c3c10*/  STL [R1+0x39f8], R60 ;  /* 0x0039f83c01007387 */ /* 0x0001e80000100800 */
[----:B------:R-:W-:Y:S04]  /*c3c20*/  STL [R1+0x3a00], R56 ;  /* 0x003a003801007387 */ /* 0x000fe80000100800 */
[----:B0-----:R-:W4:Y:S04]  /*c3c30*/  LDL.LU R60, [R1+0x39e8] ;  /* 0x0039e800013c7983 */ /* 0x001f280000300800 */
[----:B------:R-:W-:Y:S04]  /*c3c40*/  STL [R1+0x39cc], R57 ;  /* 0x0039cc3901007387 */ /* 0x000fe80000100800 */
[----:B------:R-:W4:Y:S04]  /*c3c50*/  LDL.LU R33, [R1+0x39b4] ;  /* 0x0039b40001217983 */ /* 0x000f280000300800 */
[----:B------:R-:W4:Y:S01]  /*c3c60*/  LDL.LU R34, [R1+0x39e0] ;  /* 0x0039e00001227983 */ /* 0x000f220000300800 */
[----:B------:R-:W-:-:S03]  /*c3c70*/  IADD3 R58, P4, PT, R58, UR26, RZ ;  /* 0x0000001a3a3a7c10 */ /* 0x000fc6000ff9e0ff */
        /* <DEDUP_REMOVED lines=29> */
[----:B0-----:R-:W2:Y:S01]  /*c3e50*/  LDL.LU R59, [R1+0x394c] ;  /* 0x00394c00013b7983 */ /* 0x001ea20000300800 */
[----:B----4-:R-:W-:-:S05]  /*c3e60*/  IADD3.X R60, PT, PT, R60, UR56, RZ, P2, !PT ;  /* 0x000000383c3c7c10 */ /* 0x010fca00097fe4ff */
[----:B------:R0:W-:Y:S01]  /*c3e70*/  STL [R1+0x39e8], R60 ;  /* 0x0039e83c01007387 */ /* 0x0001e20000100800 */
[----:B------:R-:W-:Y:S02]  /*c3e80*/  IADD3 R33, P2, PT, R33, UR26, RZ ;  /* 0x0000001a21217c10 */ /* 0x000fe4000ff5e0ff */
[----:B------:R-:W-:Y:S01]  /*c3e90*/  IADD3.X R34, PT, PT, R34, UR56, RZ, P1, !PT ;  /* 0x0000003822227c10 */ /* 0x000fe20008ffe4ff */
[----:B0-----:R-:W4:Y:S01]  /*c3ea0*/  LDL.LU R60, [R1+0x3978] ;  /* 0x00397800013c7983 */ /* 0x001f220000300800 */
        /* <DEDUP_REMOVED lines=44> */
[----:B------:R-:W-:Y:S04]  /*c4170*/  STL [R1+0x3998], R51 ;  /* 0x0039983301007387 */ /* 0x000fe80000100800 */
[----:B------:R-:W-:Y:S01]  /*c4180*/  STL [R1+0x3990], R52 ;  /* 0x0039903401007387 */ /* 0x000fe20000100800 */
[----:B--2---:R-:W-:Y:S02]  /*c4190*/  IADD3 R56, P4, PT, R56, UR26, RZ ;  /* 0x0000001a38387c10 */ /* 0x004fe4000ff9e0ff */
[----:B------:R-:W-:Y:S01]  /*c41a0*/  IADD3.X R57, PT, PT, R57, UR56, RZ, P3, !PT ;  /* 0x0000003839397c10 */ /* 0x000fe20009ffe4ff */
[----:B------:R-:W-:Y:S01]  /*c41b0*/  STL [R1+0x395c], R53 ;  /* 0x00395c3501007387 */ /* 0x000fe20000100800 */
[----:B------:R-:W-:-:S03]  /*c41c0*/  IADD3 R59, P3, PT, R59, UR26, RZ ;  /* 0x0000001a3b3b7c10 */ /* 0x000fc6000ff7e0ff */
[----:B------:R-:W-:Y:S04]  /*c41d0*/  STL [R1+0x3988], R54 ;  /* 0x0039883601007387 */ /* 0x000fe80000100800 */
[----:B------:R0:W-:Y:S04]  /*c41e0*/  STL [R1+0x394c], R59 ;  /* 0x00394c3b01007387 */ /* 0x0001e80000100800 */
[----:B------:R-:W-:Y:S04]  /*c41f0*/  STL [R1+0x3954], R56 ;  /* 0x0039543801007387 */ /* 0x000fe80000100800 */
[----:B0-----:R-:W2:Y:S04]  /*c4200*/  LDL.LU R59, [R1+0x393c] ;  /* 0x00393c00013b7983 */ /* 0x001ea80000300800 */
[----:B------:R-:W-:Y:S04]  /*c4210*/  STL [R1+0x3980], R57 ;  /* 0x0039803901007387 */ /* 0x000fe80000100800 */
[----:B------:R-:W2:Y:S04]  /*c4220*/  LDL.LU R33, [R1+0x3968] ;  /* 0x0039680001217983 */ /* 0x000ea80000300800 */
[----:B------:R-:W2:Y:S01]  /*c4230*/  LDL.LU R34, [R1+0x3934] ;  /* 0x0039340001227983 */ /* 0x000ea20000300800 */
[----:B----4-:R-:W-:-:S03]  /*c4240*/  IADD3.X R60, PT, PT, R60, UR56, RZ, P2, !PT ;  /* 0x000000383c3c7c10 */ /* 0x010fc600097fe4ff */
        /* <DEDUP_REMOVED lines=32> */
[----:B------:R-:W-:Y:S02]  /*c4450*/  IADD3.X R33, PT, PT, R33, UR56, RZ, P0, !PT ;  /* 0x0000003821217c10 */ /* 0x000fe400087fe4ff */
[----:B------:R-:W-:Y:S01]  /*c4460*/  IADD3 R34, P0, PT, R34, UR26, RZ ;  /* 0x0000001a22227c10 */ /* 0x000fe2000ff1e0ff */
[----:B0-----:R-:W2:Y:S01]  /*c4470*/  LDL.LU R59, [R1+0x38cc] ;  /* 0x0038cc00013b7983 */ /* 0x001ea20000300800 */
        /* <DEDUP_REMOVED lines=33> */
[----:B------:R-:W-:Y:S04]  /*c4690*/  STL [R1+0x38fc], R47 ;  /* 0x0038fc2f01007387 */ /* 0x000fe80000100800 */
        /* <DEDUP_REMOVED lines=196> */
[----:B------:R-:W-:Y:S04]  /*c52e0*/  STL [R1+0x37f4], R51 ;  /* 0x0037f43301007387 */ /* 0x000fe80000100800 */
[----:B------:R-:W-:Y:S01]  /*c52f0*/  STL [R1+0x37ec], R52 ;  /* 0x0037ec3401007387 */ /* 0x000fe20000100800 */
[----:B----4-:R-:W-:-:S03]  /*c5300*/  IADD3.X R56, PT, PT, R56, UR56, RZ, P6, !PT ;  /* 0x0000003838387c10 */ /* 0x010fc6000b7fe4ff */
[----:B------:R-:W-:Y:S01]  /*c5310*/  STL [R1+0x3818], R53 ;  /* 0x0038183501007387 */ /* 0x000fe20000100800 */
[----:B------:R-:W-:Y:S02]  /*c5320*/  IADD3 R57, P6, PT, R57, UR26, RZ ;  /* 0x0000001a39397c10 */ /* 0x000fe4000ffde0ff */
[----:B------:R-:W-:Y:S01]  /*c5330*/  IADD3.X R60, PT, PT, R60, UR56, RZ, P5, !PT ;  /* 0x000000383c3c7c10 */ /* 0x000fe2000affe4ff */
        /* <DEDUP_REMOVED lines=753> */
[----:B------:R-:W-:Y:S04]  /*c8250*/  STL [R1+0x33f4], R58 ;  /* 0x0033f43a01007387 */ /* 0x000fe80000100800 */
        /* <DEDUP_REMOVED lines=50> */
[----:B------:R-:W-:Y:S04]  /*c8580*/  STL [R1+0x33c4], R41 ;  /* 0x0033c42901007387 */ /* 0x000fe80000100800 */
[----:B------:R-:W-:Y:S01]  /*c8590*/  STL [R1+0x33f0], R42 ;  /* 0x0033f02a01007387 */ /* 0x000fe20000100800 */
[----:B------:R-:W-:-:S03]  /*c85a0*/  IADD3.X R49, PT, PT, R49, UR56, RZ, P5, !PT ;  /* 0x0000003831317c10 */ /* 0x000fc6000affe4ff */
[----:B------:R-:W-:Y:S04]  /*c85b0*/  STL [R1+0x33bc], R43 ;  /* 0x0033bc2b01007387 */ /* 0x000fe80000100800 */
[----:B------:R0:W-:Y:S02]  /*c85c0*/  STL [R1+0x33e0], R49 ;  /* 0x0033e03101007387 */ /* 0x0001e40000100800 */
[----:B0-----:R-:W0:Y:S01]  /*c85d0*/  LDC R49, c[0x0][0x3ac] ;  /* 0x0000eb00ff317b82 */ /* 0x001e220000000800 */
[----:B------:R-:W-:Y:S02]  /*c85e0*/  IADD3.X R44, PT, PT, R44, UR56, RZ, P6, !PT ;  /* 0x000000382c2c7c10 */ /* 0x000fe4000b7fe4ff */
[----:B------:R-:W-:Y:S02]  /*c85f0*/  IADD3 R45, P6, PT, R45, UR26, RZ ;  /* 0x0000001a2d2d7c10 */ /* 0x000fe4000ffde0ff */
[----:B------:R-:W-:-:S02]  /*c8600*/  IADD3 R46, P5, PT, R46, UR26, RZ ;  /* 0x0000001a2e2e7c10 */ /* 0x000fc4000ffbe0ff */
[----:B------:R-:W-:Y:S01]  /*c8610*/  IADD3.X R47, PT, PT, R47, UR56, RZ, P4, !PT ;  /* 0x000000382f2f7c10 */ /* 0x000fe2000a7fe4ff */
[----:B------:R-:W-:Y:S01]  /*c8620*/  STL [R1+0x33e8], R44 ;  /* 0x0033e82c01007387 */ /* 0x000fe20000100800 */
[----:B------:R-:W-:-:S03]  /*c8630*/  IADD3 R48, P4, PT, R48, UR26, RZ ;  /* 0x0000001a30307c10 */ /* 0x000fc6000ff9e0ff */
[----:B------:R-:W-:Y:S04]  /*c8640*/  STL [R1+0x33b4], R45 ;  /* 0x0033b42d01007387 */ /* 0x000fe80000100800 */
[----:B------:R-:W-:Y:S01]  /*c8650*/  STL [R1+0x33ac], R46 ;  /* 0x0033ac2e01007387 */ /* 0x000fe20000100800 */
[----:B0-----:R-:W-:-:S03]  /*c8660*/  IMAD.SHL.U32 R3, R49, 0x40, RZ ;  /* 0x0000004031037824 */ /* 0x001fc600078e00ff */
[----:B------:R-:W-:Y:S04]  /*c8670*/  STL [R1+0x33d8], R47 ;  /* 0x0033d82f01007387 */ /* 0x000fe80000100800 */
[----:B------:R-:W-:Y:S01]  /*c8680*/  STL [R1+0x33a4], R48 ;  /* 0x0033a43001007387 */ /* 0x000fe20000100800 */
[----:B---3--:R-:W-:Y:S02]  /*c8690*/  IADD3.X R50, PT, PT, R50, UR56, RZ, P3, !PT ;  /* 0x0000003832327c10 */ /* 0x008fe40009ffe4ff */
[----:B------:R-:W-:Y:S02]  /*c86a0*/  IADD3 R51, P3, PT, R51, UR26, RZ ;  /* 0x0000001a33337c10 */ /* 0x000fe4000ff7e0ff */
[----:B------:R-:W-:Y:S02]  /*c86b0*/  IADD3.X R52, PT, PT, R52, UR56, RZ, P2, !PT ;  /* 0x0000003834347c10 */ /* 0x000fe400097fe4ff */
[----:B------:R-:W-:Y:S01]  /*c86c0*/  IADD3 R61, P2, PT, R3, R61, RZ ;  /* 0x0000003d033d7210 */ /* 0x000fe20007f5e0ff */
[----:B------:R-:W-:Y:S04]  /*c86d0*/  STL [R1+0x33d0], R50 ;  /* 0x0033d03201007387 */ /* 0x000fe80000100800 */
[----:B------:R0:W-:Y:S04]  /*c86e0*/  STL [R1+0x4d50], R61 ;  /* 0x004d503d01007387 */ /* 0x0001e80000100800 */
[----:B------:R1:W-:Y:S04]  /*c86f0*/  STL [R1+0x339c], R51 ;  /* 0x00339c3301007387 */ /* 0x0003e80000100800 */
[----:B0-----:R-:W3:Y:S01]  /*c8700*/  LDL.LU R61, [R1+0x4d40] ;  /* 0x004d4000013d7983 */ /* 0x001ee20000300800 */
[----:B------:R-:W-:-:S02]  /*c8710*/  IADD3.X R53, PT, PT, R53, UR56, RZ, P1, !PT ;  /* 0x0000003835357c10 */ /* 0x000fc40008ffe4ff */
[C---:B------:R-:W-:Y:S02]  /*c8720*/  IADD3 R54, P1, PT, R3.reuse, R54, RZ ;  /* 0x0000003603367210 */ /* 0x040fe40007f3e0ff */
[----:B------:R-:W-:Y:S01]  /*c8730*/  IADD3.X R56, PT, PT, R56, UR56, RZ, P0, !PT ;  /* 0x0000003838387c10 */ /* 0x000fe200087fe4ff */
[----:B------:R0:W-:Y:S04]  /*c8740*/  STL [R1+0x33c8], R52 ;  /* 0x0033c83401007387 */ /* 0x0001e80000100800 */
[----:B------:R0:W-:Y:S01]  /*c8750*/  STL [R1+0x33c0], R53 ;  /* 0x0033c03501007387 */ /* 0x0001e20000100800 */
[----:B--2---:R-:W-:-:S03]  /*c8760*/  IADD3 R57, P0, PT, R3, R57, RZ ;  /* 0x0000003903397210 */ /* 0x004fc60007f1e0ff */
[----:B------:R-:W-:Y:S01]  /*c8770*/  STL [R1+0x4d48], R54 ;  /* 0x004d483601007387 */ /* 0x000fe20000100800 */
[----:B------:R-:W-:-:S03]  /*c8780*/  IADD3.X R58, PT, PT, R58, UR56, RZ, P6, !PT ;  /* 0x000000383a3a7c10 */ /* 0x000fc6000b7fe4ff */
[----:B------:R-:W-:Y:S01]  /*c8790*/  STL [R1+0x33b8], R56 ;  /* 0x0033b83801007387 */ /* 0x000fe20000100800 */
[----:B------:R-:W-:-:S03]  /*c87a0*/  IADD3 R59, P6, PT, R3, R59, RZ ;  /* 0x0000003b033b7210 */ /* 0x000fc60007fde0ff */
[----:B------:R-:W2:Y:S04]  /*c87b0*/  LDL.LU R32, [R1+0x33a0] ;  /* 0x0033a00001207983 */ /* 0x000ea80000300800 */
[----:B------:R-:W-:Y:S04]  /*c87c0*/  STL [R1+0x4370], R57 ;  /* 0x0043703901007387 */ /* 0x000fe80000100800 */
[----:B------:R-:W-:Y:S04]  /*c87d0*/  STL [R1+0x33b0], R58 ;  /* 0x0033b03a01007387 */ /* 0x000fe80000100800 */
[----:B------:R-:W2:Y:S04]  /*c87e0*/  LDL.LU R33, [R1+0x4d3c] ;  /* 0x004d3c0001217983 */ /* 0x000ea80000300800 */
[----:B------:R-:W-:Y:S04]  /*c87f0*/  STL [R1+0x4378], R59 ;  /* 0x0043783b01007387 */ /* 0x000fe80000100800 */
[----:B------:R-:W2:Y:S04]  /*c8800*/  LDL.LU R34, [R1+0x3398] ;  /* 0x0033980001227983 */ /* 0x000ea80000300800 */
[----:B------:R-:W2:Y:S01]  /*c8810*/  LDL.LU R35, [R1+0x4d38] ;  /* 0x004d380001237983 */ /* 0x000ea20000300800 */
[----:B----4-:R-:W-:-:S05]  /*c8820*/  IADD3.X R60, PT, PT, R60, UR56, RZ, P5, !PT ;  /* 0x000000383c3c7c10 */ /* 0x010fca000affe4ff */
        /* <DEDUP_REMOVED lines=17> */
[----:B0-----:R-:W2:Y:S04]  /*c8940*/  LDL.LU R52, [R1+0x435c] ;  /* 0x00435c0001347983 */ /* 0x001ea80000300800 */
[----:B------:R-:W2:Y:S04]  /*c8950*/  LDL.LU R53, [R1+0x4d00] ;  /* 0x004d000001357983 */ /* 0x000ea80000300800 */
[----:B----4-:R-:W4:Y:S04]  /*c8960*/  LDL.LU R60, [R1+0x4374] ;  /* 0x00437400013c7983 */ /* 0x010f280000300800 */
[----:B------:R-:W4:Y:S04]  /*c8970*/  LDL.LU R54, [R1+0x4cf8] ;  /* 0x004cf80001367983 */ /* 0x000f280000300800 */
[----:B------:R-:W4:Y:S04]  /*c8980*/  LDL.LU R56, [R1+0x4d24] ;  /* 0x004d240001387983 */ /* 0x000f280000300800 */
[----:B------:R-:W4:Y:S01]  /*c8990*/  LDL.LU R57, [R1+0x4cf0] ;  /* 0x004cf00001397983 */ /* 0x000f220000300800 */
[----:B---3--:R-:W-:-:S05]  /*c89a0*/  IADD3 R61, P5, PT, R3, R61, RZ ;  /* 0x0000003d033d7210 */ /* 0x008fca0007fbe0ff */
[----:B------:R0:W-:Y:S04]  /*c89b0*/  STL [R1+0x4d40], R61 ;  /* 0x004d403d01007387 */ /* 0x0001e80000100800 */
[----:B------:R-:W3:Y:S04]  /*c89c0*/  LDL.LU R58, [R1+0x4d1c] ;  /* 0x004d1c00013a7983 */ /* 0x000ee80000300800 */
[----:B------:R-:W3:Y:S04]  /*c89d0*/  LDL.LU R59, [R1+0x4ce8] ;  /* 0x004ce800013b7983 */ /* 0x000ee80000300800 */
[----:B0-----:R-:W3:Y:S01]  /*c89e0*/  LDL.LU R61, [R1+0x4d14] ;  /* 0x004d1400013d7983 */ /* 0x001ee20000300800 */
[----:B------:R-:W-:-:S02]  /*c89f0*/  SHF.R.S32.HI R2, RZ, 0x1f, R3 ;  /* 0x0000001fff027819 */ /* 0x000fc40000011403 */
[----:B--2---:R-:W-:-:S05]  /*c8a00*/  IADD3.X R32, PT, PT, R32, UR56, RZ, P4, !PT ;  /* 0x0000003820207c10 */ /* 0x004fca000a7fe4ff */
[----:B------:R-:W-:Y:S01]  /*c8a10*/  STL [R1+0x33a0], R32 ;  /* 0x0033a02001007387 */ /* 0x000fe20000100800 */
[----:B------:R-:W-:Y:S02]  /*c8a20*/  IADD3 R33, P4, PT, R3, R33, RZ ;  /* 0x0000002103217210 */ /* 0x000fe40007f9e0ff */
[----:B------:R-:W-:-:S03]  /*c8a30*/  IADD3.X R34, PT, PT, R34, UR56, RZ, P3, !PT ;  /* 0x0000003822227c10 */ /* 0x000fc60009ffe4ff */
[----:B------:R-:W-:Y:S01]  /*c8a40*/  STL [R1+0x4d3c], R33 ;  /* 0x004d3c2101007387 */ /* 0x000fe20000100800 */
[----:B------:R-:W-:-:S03]  /*c8a50*/  IADD3 R35, P3, PT, R3, R35, RZ ;  /* 0x0000002303237210 */ /* 0x000fc60007f7e0ff */
[----:B------:R-:W-:Y:S04]  /*c8a60*/  STL [R1+0x3398], R34 ;  /* 0x0033982201007387 */ /* 0x000fe80000100800 */
[----:B------:R-:W-:Y:S01]  /*c8a70*/  STL [R1+0x4d38], R35 ;  /* 0x004d382301007387 */ /* 0x000fe20000100800 */
[----:B------:R-:W-:Y:S01]  /*c8a80*/  IMAD.X R36, R2, 0x1, R36, P2 ;  /* 0x0000000102247824 */ /* 0x000fe200010e0624 */
[----:B------:R-:W-:-:S04]  /*c8a90*/  IADD3 R37, P2, PT, R3, R37, RZ ;  /* 0x0000002503257210 */ /* 0x000fc80007f5e0ff */
[----:B------:R-:W-:Y:S01]  /*c8aa0*/  STL [R1+0x4d4c], R36 ;  /* 0x004d4c2401007387 */ /* 0x000fe20000100800 */
[----:B------:R-:W-:-:S03]  /*c8ab0*/  IMAD.X R38, R2, 0x1, R38, P1 ;  /* 0x0000000102267824 */ /* 0x000fc600008e0626 */
[----:B------:R-:W-:Y:S01]  /*c8ac0*/  STL [R1+0x4d34], R37 ;  /* 0x004d342501007387 */ /* 0x000fe20000100800 */
[----:B------:R-:W-:-:S03]  /*c8ad0*/  IADD3 R39, P1, PT, R3, R39, RZ ;  /* 0x0000002703277210 */ /* 0x000fc60007f3e0ff */
        /* <DEDUP_REMOVED lines=27> */
[C---:B------:R-:W-:Y:S01]  /*c8c90*/  IADD3 R53, P1, PT, R3.reuse, R53, RZ ;  /* 0x0000003503357210 */ /* 0x040fe20007f3e0ff */
[----:B----4-:R-:W-:Y:S01]  /*c8ca0*/  IMAD.X R60, R2, 0x1, R60, P0 ;  /* 0x00000001023c7824 */ /* 0x010fe200000e063c */
[----:B------:R-:W-:-:S04]  /*c8cb0*/  IADD3 R54, P0, PT, R3, R54, RZ ;  /* 0x0000003603367210 */ /* 0x000fc80007f1e0ff */
[----:B------:R0:W-:Y:S01]  /*c8cc0*/  STL [R1+0x4374], R60 ;  /* 0x0043743c01007387 */ /* 0x0001e20000100800 */
[----:B------:R-:W-:-:S03]  /*c8cd0*/  IMAD.X R56, R2, 0x1, R56, P6 ;  /* 0x0000000102387824 */ /* 0x000fc600030e0638 */
[----:B------:R1:W-:Y:S01]  /*c8ce0*/  STL [R1+0x435c], R52 ;  /* 0x00435c3401007387 */ /* 0x0003e20000100800 */
[----:B------:R-:W-:-:S03]  /*c8cf0*/  IADD3 R57, P6, PT, R3, R57, RZ ;  /* 0x0000003903397210 */ /* 0x000fc60007fde0ff */
[----:B0-----:R-:W2:Y:S04]  /*c8d00*/  LDL.LU R60, [R1+0x4ce0] ;  /* 0x004ce000013c7983 */ /* 0x001ea80000300800 */
[----:B------:R0:W-:Y:S04]  /*c8d10*/  STL [R1+0x4d00], R53 ;  /* 0x004d003501007387 */ /* 0x0001e80000100800 */
[----:B------:R-:W-:Y:S04]  /*c8d20*/  STL [R1+0x4cf8], R54 ;  /* 0x004cf83601007387 */ /* 0x000fe80000100800 */
[----:B------:R-:W-:Y:S04]  /*c8d30*/  STL [R1+0x4d24], R56 ;  /* 0x004d243801007387 */ /* 0x000fe80000100800 */
[----:B------:R-:W-:Y:S04]  /*c8d40*/  STL [R1+0x4cf0], R57 ;  /* 0x004cf03901007387 */ /* 0x000fe80000100800 */
[----:B------:R-:W4:Y:S01]  /*c8d50*/  LDL.LU R27, [R1+0x4d0c] ;  /* 0x004d0c00011b7983 */ /* 0x000f220000300800 */
[----:B---3--:R-:W-:Y:S01]  /*c8d60*/  IMAD.X R58, R2, 0x1, R58, P5 ;  /* 0x00000001023a7824 */ /* 0x008fe200028e063a */
[----:B------:R-:W-:-:S04]  /*c8d70*/  IADD3 R59, P5, PT, R3, R59, RZ ;  /* 0x0000003b033b7210 */ /* 0x000fc80007fbe0ff */
[----:B------:R-:W-:Y:S01]  /*c8d80*/  STL [R1+0x4d1c], R58 ;  /* 0x004d1c3a01007387 */ /* 0x000fe20000100800 */
[----:B------:R-:W-:-:S03]  /*c8d90*/  IMAD.X R61, R2, 0x1, R61, P4 ;  /* 0x00000001023d7824 */ /* 0x000fc600020e063d */
[----:B------:R-:W3:Y:S04]  /*c8da0*/  LDL.LU R32, [R1+0x4cd8] ;  /* 0x004cd80001207983 */ /* 0x000ee80000300800 */
[----:B------:R-:W-:Y:S04]  /*c8db0*/  STL [R1+0x4ce8], R59 ;  /* 0x004ce83b01007387 */ /* 0x000fe80000100800 */
[----:B------:R-:W3:Y:S04]  /*c8dc0*/  LDL.LU R33, [R1+0x4d04] ;  /* 0x004d040001217983 */ /* 0x000ee80000300800 */
        /* <DEDUP_REMOVED lines=19> */
[----:B-1----:R-:W3:Y:S04]  /*c8f00*/  LDL.LU R52, [R1+0x4c88] ;  /* 0x004c880001347983 */ /* 0x002ee80000300800 */
[----:B0-----:R-:W3:Y:S04]  /*c8f10*/  LDL.LU R53, [R1+0x4cb4] ;  /* 0x004cb40001357983 */ /* 0x001ee80000300800 */
[----:B------:R-:W3:Y:S04]  /*c8f20*/  LDL.LU R61, [R1+0x4c80] ;  /* 0x004c8000013d7983 */ /* 0x000ee80000300800 */
[----:B------:R-:W3:Y:S04]  /*c8f30*/  LDL.LU R54, [R1+0x4cac] ;  /* 0x004cac0001367983 */ /* 0x000ee80000300800 */
[----:B------:R-:W3:Y:S04]  /*c8f40*/  LDL.LU R56, [R1+0x4c78] ;  /* 0x004c780001387983 */ /* 0x000ee80000300800 */
[----:B------:R-:W3:Y:S01]  /*c8f50*/  LDL.LU R57, [R1+0x4ca4] ;  /* 0x004ca40001397983 */ /* 0x000ee20000300800 */
[----:B--2---:R-:W-:-:S05]  /*c8f60*/  IADD3 R60, P4, PT, R3, R60, RZ ;  /* 0x0000003c033c7210 */ /* 0x004fca0007f9e0ff */
[----:B------:R0:W-:Y:S04]  /*c8f70*/  STL [R1+0x4ce0], R60 ;  /* 0x004ce03c01007387 */ /* 0x0001e80000100800 */
[----:B------:R-:W2:Y:S04]  /*c8f80*/  LDL.LU R58, [R1+0x4c70] ;  /* 0x004c7000013a7983 */ /* 0x000ea80000300800 */
[----:B------:R-:W2:Y:S04]  /*c8f90*/  LDL.LU R59, [R1+0x4c9c] ;  /* 0x004c9c00013b7983 */ /* 0x000ea80000300800 */
[----:B0-----:R-:W2:Y:S01]  /*c8fa0*/  LDL.LU R60, [R1+0x4c68] ;  /* 0x004c6800013c7983 */ /* 0x001ea20000300800 */
[----:B----4-:R-:W-:-:S05]  /*c8fb0*/  IMAD.X R27, R2, 0x1, R27, P3 ;  /* 0x00000001021b7824 */ /* 0x010fca00018e061b */
[----:B------:R-:W-:Y:S01]  /*c8fc0*/  STL [R1+0x4d0c], R27 ;  /* 0x004d0c1b01007387 */ /* 0x000fe20000100800 */
[----:B---3--:R-:W-:Y:S01]  /*c8fd0*/  IADD3 R32, P3, PT, R3, R32, RZ ;  /* 0x0000002003207210 */ /* 0x008fe20007f7e0ff */
[----:B------:R-:W-:-:S04]  /*c8fe0*/  IMAD.X R33, R2, 0x1, R33, P2 ;  /* 0x0000000102217824 */ /* 0x000fc800010e0621 */
        /* <DEDUP_REMOVED lines=38> */
[C---:B------:R-:W-:Y:S01]  /*c9250*/  IMAD.X R53, R2.reuse, 0x1, R53, P6 ;  /* 0x0000000102357824 */ /* 0x040fe200030e0635 */
[C---:B------:R-:W-:Y:S01]  /*c9260*/  IADD3 R61, P6, PT, R3.reuse, R61, RZ ;  /* 0x0000003d033d7210 */ /* 0x040fe20007fde0ff */
[----:B------:R-:W-:Y:S04]  /*c9270*/  STL [R1+0x4cbc], R51 ;  /* 0x004cbc3301007387 */ /* 0x000fe80000100800 */
[----:B------:R0:W-:Y:S04]  /*c9280*/  STL [R1+0x4c80], R61 ;  /* 0x004c803d01007387 */ /* 0x0001e80000100800 */
[----:B------:R1:W-:Y:S04]  /*c9290*/  STL [R1+0x4c88], R52 ;  /* 0x004c883401007387 */ /* 0x0003e80000100800 */
[----:B0-----:R-:W3:Y:S01]  /*c92a0*/  LDL.LU R61, [R1+0x4c94] ;  /* 0x004c9400013d7983 */ /* 0x001ee20000300800 */
[C---:B------:R-:W-:Y:S01]  /*c92b0*/  IMAD.X R54, R2.reuse, 0x1, R54, P5 ;  /* 0x0000000102367824 */ /* 0x040fe200028e0636 */
[C---:B------:R-:W-:Y:S01]  /*c92c0*/  IADD3 R56, P5, PT, R3.reuse, R56, RZ ;  /* 0x0000003803387210 */ /* 0x040fe20007fbe0ff */
[C---:B------:R-:W-:Y:S01]  /*c92d0*/  IMAD.X R57, R2.reuse, 0x1, R57, P4 ;  /* 0x0000000102397824 */ /* 0x040fe200020e0639 */
[----:B------:R0:W-:Y:S04]  /*c92e0*/  STL [R1+0x4cb4], R53 ;  /* 0x004cb43501007387 */ /* 0x0001e80000100800 */
[----:B------:R-:W-:Y:S04]  /*c92f0*/  STL [R1+0x4cac], R54 ;  /* 0x004cac3601007387 */ /* 0x000fe80000100800 */
[----:B------:R-:W-:Y:S04]  /*c9300*/  STL [R1+0x4c78], R56 ;  /* 0x004c783801007387 */ /* 0x000fe80000100800 */
[----:B------:R-:W-:Y:S04]  /*c9310*/  STL [R1+0x4ca4], R57 ;  /* 0x004ca43901007387 */ /* 0x000fe80000100800 */
[----:B------:R-:W4:Y:S01]  /*c9320*/  LDL.LU R27, [R1+0x4c60] ;  /* 0x004c6000011b7983 */ /* 0x000f220000300800 */
[----:B--2---:R-:W-:Y:S01]  /*c9330*/  IADD3 R58, P4, PT, R3, R58, RZ ;  /* 0x0000003a033a7210 */ /* 0x004fe20007f9e0ff */
[----:B------:R-:W-:-:S04]  /*c9340*/  IMAD.X R59, R2, 0x1, R59, P3 ;  /* 0x00000001023b7824 */ /* 0x000fc800018e063b */
[----:B------:R-:W-:Y:S01]  /*c9350*/  STL [R1+0x4c70], R58 ;  /* 0x004c703a01007387 */ /* 0x000fe20000100800 */
[----:B------:R-:W-:-:S03]  /*c9360*/  IADD3 R60, P3, PT, R3, R60, RZ ;  /* 0x0000003c033c7210 */ /* 0x000fc60007f7e0ff */
[----:B------:R-:W2:Y:S04]  /*c9370*/  LDL.LU R32, [R1+0x4c8c] ;  /* 0x004c8c0001207983 */ /* 0x000ea80000300800 */
[----:B------:R-:W-:Y:S04]  /*c9380*/  STL [R1+0x4c9c], R59 ;  /* 0x004c9c3b01007387 */ /* 0x000fe80000100800 */
        /* <DEDUP_REMOVED lines=23> */
[----:B------:R-:W2:Y:S04]  /*c9500*/  LDL.LU R54, [R1+0x4c00] ;  /* 0x004c000001367983 */ /* 0x000ea80000300800 */
[----:B------:R-:W2:Y:S04]  /*c9510*/  LDL.LU R56, [R1+0x4c2c] ;  /* 0x004c2c0001387983 */ /* 0x000ea80000300800 */
[----:B------:R-:W2:Y:S01]  /*c9520*/  LDL.LU R57, [R1+0x4bf8] ;  /* 0x004bf80001397983 */ /* 0x000ea20000300800 */
[----:B---3--:R-:W-:-:S05]  /*c9530*/  IMAD.X R61, R2, 0x1, R61, P2 ;  /* 0x00000001023d7824 */ /* 0x008fca00010e063d */
[----:B------:R0:W-:Y:S04]  /*c9540*/  STL [R1+0x4c94], R61 ;  /* 0x004c943d01007387 */ /* 0x0001e80000100800 */
[----:B------:R-:W3:Y:S04]  /*c9550*/  LDL.LU R58, [R1+0x4c24] ;  /* 0x004c2400013a7983 */ /* 0x000ee80000300800 */
[----:B------:R-:W3:Y:S04]  /*c9560*/  LDL.LU R59, [R1+0x4bf0] ;  /* 0x004bf000013b7983 */ /* 0x000ee80000300800 */
[----:B0-----:R-:W3:Y:S01]  /*c9570*/  LDL.LU R61, [R1+0x4c1c] ;  /* 0x004c1c00013d7983 */ /* 0x001ee20000300800 */
[----:B----4-:R-:W-:-:S05]  /*c9580*/  IADD3 R27, P2, PT, R3, R27, RZ ;  /* 0x0000001b031b7210 */ /* 0x010fca0007f5e0ff */
[----:B------:R-:W-:Y:S01]  /*c9590*/  STL [R1+0x4c60], R27 ;  /* 0x004c601b01007387 */ /* 0x000fe20000100800 */
[----:B--2---:R-:W-:Y:S01]  /*c95a0*/  IMAD.X R32, R2, 0x1, R32, P1 ;  /* 0x0000000102207824 */ /* 0x004fe200008e0620 */
        /* <DEDUP_REMOVED lines=41> */
[----:B------:R-:W-:Y:S01]  /*c9840*/  IMAD.X R60, R2, 0x1, R60, P4 ;  /* 0x00000001023c7824 */ /* 0x000fe200020e063c */
        /* <DEDUP_REMOVED lines=2704> */
[----:B------:R4:W-:Y:S04]  /*d4150*/  STL [R1+0x5290], R54 ;  /* 0x0052903601007387 */ /* 0x0009e80000100800 */
[----:B------:R0:W-:Y:S04]  /*d4160*/  STL [R1+0x52fc], R56 ;  /* 0x0052fc3801007387 */ /* 0x0001e80000100800 */
[----:B------:R0:W-:Y:S04]  /*d4170*/  STL [R1+0x5294], R57 ;  /* 0x0052943901007387 */ /* 0x0001e80000100800 */
[----:B------:R-:W3:Y:S01]  /*d4180*/  LDL.LU R27, [R1+0x5308] ;  /* 0x00530800011b7983 */ /* 0x000ee20000300800 */
[----:B--2---:R-:W-:Y:S01]  /*d4190*/  IADD3 R58, P1, PT, R3, R58, RZ ;  /* 0x0000003a033a7210 */ /* 0x004fe20007f3e0ff */
[----:B------:R-:W-:-:S04]  /*d41a0*/  IMAD.X R59, R2, 0x1, R59, P0 ;  /* 0x00000001023b7824 */ /* 0x000fc800000e063b */
[----:B------:R2:W-:Y:S01]  /*d41b0*/  STL [R1+0x52f8], R58 ;  /* 0x0052f83a01007387 */ /* 0x0005e20000100800 */
[----:B------:R-:W-:-:S03]  /*d41c0*/  IADD3 R60, P0, PT, R3, R60, RZ ;  /* 0x0000003c033c7210 */ /* 0x000fc60007f1e0ff */
[----:B------:R-:W3:Y:S04]  /*d41d0*/  LDL.LU R32, [R1+0x52b0] ;  /* 0x0052b00001207983 */ /* 0x000ee80000300800 */
[----:B------:R0:W-:Y:S04]  /*d41e0*/  STL [R1+0x52a0], R59 ;  /* 0x0052a03b01007387 */ /* 0x0001e80000100800 */
        /* <DEDUP_REMOVED lines=22> */
[----:B----4-:R-:W4:Y:S04]  /*d4350*/  LDL.LU R54, [R1+0x5304] ;  /* 0x0053040001367983 */ /* 0x010f280000300800 */
[----:B------:R-:W4:Y:S04]  /*d4360*/  LDL.LU R56, [R1+0x5310] ;  /* 0x0053100001387983 */ /* 0x000f280000300800 */
[----:B------:R-:W4:Y:S04]  /*d4370*/  LDL.LU R57, [R1+0x5314] ;  /* 0x0053140001397983 */ /* 0x000f280000300800 */
[----:B--2---:R-:W2:Y:S01]  /*d4380*/  LDL.LU R58, [R1+0x5320] ;  /* 0x00532000013a7983 */ /* 0x004ea20000300800 */
[----:B---3--:R-:W-:-:S05]  /*d4390*/  IMAD.X R61, R2, 0x1, R61, P6 ;  /* 0x00000001023d7824 */ /* 0x008fca00030e063d */
[----:B------:R0:W-:Y:S04]  /*d43a0*/  STL [R1+0x52a4], R61 ;  /* 0x0052a43d01007387 */ /* 0x0001e80000100800 */
[----:B------:R-:W3:Y:S04]  /*d43b0*/  LDL.LU R59, [R1+0x5324] ;  /* 0x00532400013b7983 */ /* 0x000ee80000300800 */
[----:B------:R-:W3:Y:S04]  /*d43c0*/  LDL.LU R60, [R1+0x5330] ;  /* 0x00533000013c7983 */ /* 0x000ee80000300800 */
[----:B0-----:R-:W3:Y:S01]  /*d43d0*/  LDL.LU R61, [R1+0x5334] ;  /* 0x00533400013d7983 */ /* 0x001ee20000300800 */
[----:B------:R-:W-:-:S05]  /*d43e0*/  IADD3 R27, P6, PT, R3, R27, RZ ;  /* 0x0000001b031b7210 */ /* 0x000fca0007fde0ff */
[----:B------:R0:W-:Y:S01]  /*d43f0*/  STL [R1+0x5308], R27 ;  /* 0x0053081b01007387 */ /* 0x0001e20000100800 */
[----:B------:R-:W-:Y:S01]  /*d4400*/  IMAD.X R32, R2, 0x1, R32, P5 ;  /* 0x0000000102207824 */ /* 0x000fe200028e0620 */
[----:B------:R-:W-:-:S04]  /*d4410*/  IADD3 R33, P5, PT, R3, R33, RZ ;  /* 0x0000002103217210 */ /* 0x000fc80007fbe0ff */
[----:B------:R0:W-:Y:S01]  /*d4420*/  STL [R1+0x52b0], R32 ;  /* 0x0052b02001007387 */ /* 0x0001e20000100800 */
[----:B------:R-:W-:-:S03]  /*d4430*/  IMAD.X R34, R2, 0x1, R34, P4 ;  /* 0x0000000102227824 */ /* 0x000fc600020e0622 */
[----:B------:R0:W-:Y:S01]  /*d4440*/  STL [R1+0x531c], R33 ;  /* 0x00531c2101007387 */ /* 0x0001e20000100800 */
[----:B------:R-:W-:-:S03]  /*d4450*/  IADD3 R35, P4, PT, R3, R35, RZ ;  /* 0x0000002303237210 */ /* 0x000fc60007f9e0ff */
        /* <DEDUP_REMOVED lines=37> */
[----:B----4-:R-:W-:-:S03]  /*d46b0*/  IMAD.X R54, R2, 0x1, R54, P1 ;  /* 0x0000000102367824 */ /* 0x010fc600008e0636 */
[----:B------:R0:W-:Y:S01]  /*d46c0*/  STL [R1+0x5350], R53 ;  /* 0x0053503501007387 */ /* 0x0001e20000100800 */
[----:B------:R-:W-:-:S03]  /*d46d0*/  IMAD.X R56, R2, 0x1, R56, P0 ;  /* 0x0000000102387824 */ /* 0x000fc600000e0638 */
[----:B------:R0:W-:Y:S01]  /*d46e0*/  STL [R1+0x5304], R54 ;  /* 0x0053043601007387 */ /* 0x0001e20000100800 */
[----:B------:R-:W-:-:S03]  /*d46f0*/  IMAD.X R57, R2, 0x1, R57, P6 ;  /* 0x0000000102397824 */ /* 0x000fc600030e0639 */
[----:B------:R0:W-:Y:S01]  /*d4700*/  STL [R1+0x5310], R56 ;  /* 0x0053103801007387 */ /* 0x0001e20000100800 */
[----:B--2---:R-:W-:-:S03]  /*d4710*/  IMAD.X R58, R2, 0x1, R58, P5 ;  /* 0x00000001023a7824 */ /* 0x004fc600028e063a */
[----:B------:R0:W-:Y:S04]  /*d4720*/  STL [R1+0x5314], R57 ;  /* 0x0053143901007387 */ /* 0x0001e80000100800 */
[----:B------:R0:W-:Y:S01]  /*d4730*/  STL [R1+0x5320], R58 ;  /* 0x0053203a01007387 */ /* 0x0001e20000100800 */
[----:B------:R-:W-:Y:S01]  /*d4740*/  ISETP.NE.U32.AND P1, PT, R55, UR25, PT ;  /* 0x0000001937007c0c */ /* 0x000fe2000bf25070 */
[C---:B---3--:R-:W-:Y:S02]  /*d4750*/  IMAD.X R59, R2.reuse, 0x1, R59, P4 ;  /* 0x00000001023b7824 */ /* 0x048fe400020e063b */
[C---:B------:R-:W-:Y:S02]  /*d4760*/  IMAD.X R60, R2.reuse, 0x1, R60, P3 ;  /* 0x00000001023c7824 */ /* 0x040fe400018e063c */
[----:B------:R-:W-:-:S05]  /*d4770*/  IMAD.X R61, R2, 0x1, R61, P2 ;  /* 0x00000001023d7824 */ /* 0x000fca00010e063d */
[----:B------:R0:W-:Y:S04]  /*d4780*/  STL [R1+0x5334], R61 ;  /* 0x0053343d01007387 */ /* 0x0001e80000100800 */
[----:B------:R0:W-:Y:S04]  /*d4790*/  STL [R1+0x5324], R59 ;  /* 0x0053243b01007387 */ /* 0x0001e80000100800 */
[----:B------:R0:W-:Y:S01]  /*d47a0*/  STL [R1+0x5330], R60 ;  /* 0x0053303c01007387 */ /* 0x0001e20000100800 */
[----:B------:R-:W-:Y:S05]  /*d47b0*/  @P1 BRA `(.L_x_1) ;  /* 0xfffff67800501947 */ /* 0x000fea000383ffff */
.L_x_0:
[----:B------:R-:W-:Y:S01]  /*d47c0*/  STL.64 [R1+0x59a0], R60 ;  /* 0x0059a03c01007387 */ /* 0x000fe20000100a00 */
[----:B------:R-:W2:Y:S01]  /*d47d0*/  LDCU UR25, c[0x0][0x3b8] ;  /* 0x00007700ff1977ac */ /* 0x000ea20008000800 */
[----:B-1----:R-:W-:Y:S02]  /*d47e0*/  MOV.SPILL R2, UR4 ;  /* 0x0000000400027c02 */ /* 0x002fe40009000f00 */
[----:B------:R-:W-:Y:S01]  /*d47f0*/  STL.64 [R1+0x5998], R58 ;  /* 0x0059983a01007387 */ /* 0x000fe20000100a00 */
[----:B------:R-:W1:Y:S03]  /*d4800*/  LDCU UR26, c[0x0][0x3b8] ;  /* 0x00007700ff1a77ac */ /* 0x000e660008000800 */
[----:B------:R-:W-:Y:S01]  /*d4810*/  STL.64 [R1+0x5990], R56 ;  /* 0x0059903801007387 */ /* 0x000fe20000100a00 */
[----:B------:R-:W3:Y:S03]  /*d4820*/  LDCU UR27, c[0x0][0x3b8] ;  /* 0x00007700ff1b77ac */ /* 0x000ee60008000800 */
[----:B------:R-:W-:Y:S01]  /*d4830*/  STL.64 [R1+0x5988], R54 ;  /* 0x0059883601007387 */ /* 0x000fe20000100a00 */
[----:B------:R-:W4:Y:S03]  /*d4840*/  LDCU UR28, c[0x0][0x3b8] ;  /* 0x00007700ff1c77ac */ /* 0x000f260008000800 */
        /* <DEDUP_REMOVED lines=9> */
[----:B------:R-:W0:Y:S01]  /*d48e0*/  LDCU UR33, c[0x0][0x3b8] ;  /* 0x00007700ff2177ac */ /* 0x000e220008000800 */
[----:B------:R-:W0:Y:S01]  /*d48f0*/  LDCU UR34, c[0x0][0x3b8] ;  /* 0x00007700ff2277ac */ /* 0x000e220008000800 */
[----:B------:R-:W0:Y:S01]  /*d4900*/  LDCU UR35, c[0x0][0x3b8] ;  /* 0x00007700ff2377ac */ /* 0x000e220008000800 */
[----:B-1----:R-:W-:Y:S01]  /*d4910*/  MOV.SPILL R21, UR5 ;  /* 0x0000000500157c02 */ /* 0x002fe20009000f00 */
[----:B------:R-:W1:Y:S04]  /*d4920*/  LDCU UR36, c[0x0][0x3b8] ;  /* 0x00007700ff2477ac */ /* 0x000e680008000800 */
[----:B------:R2:W-:Y:S01]  /*d4930*/  STL [R1+0x5968], R21 ;  /* 0x0059681501007387 */ /* 0x0005e20000100800 */
[----:B------:R-:W0:Y:S03]  /*d4940*/  LDCU UR37, c[0x0][0x3b8] ;  /* 0x00007700ff2577ac */ /* 0x000e260008000800 */
[----:B-----5:R-:W2:Y:S01]  /*d4950*/  LDL R0, [R1+0x2e54] ;  /* 0x002e540001007983 */ /* 0x020ea20000100800 */
[----:B------:R-:W0:Y:S03]  /*d4960*/  LDCU UR38, c[0x0][0x3b8] ;  /* 0x00007700ff2677ac */ /* 0x000e260008000800 */
[----:B------:R-:W-:Y:S01]  /*d4970*/  STL [R1+0x44b4], R2 ;  /* 0x0044b40201007387 */ /* 0x000fe20000100800 */
        /* <DEDUP_REMOVED lines=47> */
[----:B------:R-:W0:Y:S01]  /*d4c70*/  LDCU.64 UR74, c[0x0][0x398] ;  /* 0x00007300ff4a77ac */ /* 0x000e220008000a00 */
[----:B------:R-:W0:Y:S01]  /*d4c80*/  LDCU UR72, c[0x0][0x3b8] ;  /* 0x00007700ff4877ac */ /* 0x000e220008000800 */
[----:B------:R-:W0:Y:S01]  /*d4c90*/  LDCU UR6, c[0x0][0x3b4] ;  /* 0x00007680ff0677ac */ /* 0x000e220008000800 */
[----:B------:R-:W0:Y:S01]  /*d4ca0*/  LDCU UR70, c[0x0][0x3b8] ;  /* 0x00007700ff4677ac */ /* 0x000e220008000800 */
[----:B------:R-:W0:Y:S01]  /*d4cb0*/  LDCU UR21, c[0x0][0x3b4] ;  /* 0x00007680ff1577ac */ /* 0x000e220008000800 */
[----:B------:R-:W-:Y:S01]  /*d4cc0*/  LOP3.LUT R17, R17, 0xfffffeff, RZ, 0xc0, !PT ;  /* 0xfffffeff11117812 */ /* 0x000fe200078ec0ff */
[----:B------:R-:W0:Y:S01]  /*d4cd0*/  LDCU UR71, c[0x0][0x3b8] ;  /* 0x00007700ff4777ac */ /* 0x000e220008000800 */
[----:B------:R-:W0:Y:S01]  /*d4ce0*/  LDCU UR69, c[0x0][0x3b8] ;  /* 0x00007700ff4577ac */ /* 0x000e220008000800 */
[----:B------:R-:W0:Y:S01]  /*d4cf0*/  LDCU UR68, c[0x0][0x3b8] ;  /* 0x00007700ff4477ac */ /* 0x000e220008000800 */
[----:B------:R-:W-:Y:S01]  /*d4d00*/  LOP3.LUT R18, R18, 0xfffffff7, RZ, 0xc0, !PT ;  /* 0xfffffff712127812 */ /* 0x000fe200078ec0ff */
[----:B------:R-:W0:Y:S01]  /*d4d10*/  LDCU.64 UR76, c[0x0][0x398] ;  /* 0x00007300ff4c77ac */ /* 0x000e220008000a00 */
[----:B--2---:R-:W-:Y:S01]  /*d4d20*/  IMAD R21, R0, UR25, RZ ;  /* 0x0000001900157c24 */ /* 0x004fe2000f8e02ff */
[----:B------:R-:W2:Y:S03]  /*d4d30*/  LDCU UR25, c[0x0][0x3b8] ;  /* 0x00007700ff1977ac */ /* 0x000ea60008000800 */
[----:B------:R-:W-:Y:S01]  /*d4d40*/  VIADD R55, R21, UR26 ;  /* 0x0000001a15377c36 */ /* 0x000fe20008000000 */
[----:B------:R-:W1:Y:S03]  /*d4d50*/  LDCU UR26, c[0x0][0x3b8] ;  /* 0x00007700ff1a77ac */ /* 0x000e660008000800 */
[----:B---3--:R-:W-:Y:S01]  /*d4d60*/  VIADD R0, R55, UR27 ;  /* 0x0000001b37007c36 */ /* 0x008fe20008000000 */
[----:B------:R-:W3:Y:S03]  /*d4d70*/  LDCU UR27, c[0x0][0x3b8] ;  /* 0x00007700ff1b77ac */ /* 0x000ee60008000800 */
[----:B0---4-:R-:W-:Y:S01]  /*d4d80*/  VIADD R56, R0, UR28 ;  /* 0x0000001c00387c36 */ /* 0x011fe20008000000 */
[----:B------:R0:W-:Y:S01]  /*d4d90*/  STL [R1+0xce8], R0 ;  /* 0x000ce80001007387 */ /* 0x0001e20000100800 */
[----:B------:R-:W4:Y:S02]  /*d4da0*/  LDCU UR28, c[0x0][0x3b8] ;  /* 0x00007700ff1c77ac */ /* 0x000f240008000800 */
[----:B------:R-:W-:Y:S01]  /*d4db0*/  VIADD R54, R56, UR29 ;  /* 0x0000001d38367c36 */ /* 0x000fe20008000000 */
[----:B------:R-:W-:Y:S01]  /*d4dc0*/  STL [R1+0x613c], R56 ;  /* 0x00613c3801007387 */ /* 0x000fe20000100800 */
[----:B------:R-:W1:Y:S02]  /*d4dd0*/  LDCU UR29, c[0x0][0x3b8] ;  /* 0x00007700ff1d77ac */ /* 0x000e640008000800 */
[----:B------:R-:W-:Y:S01]  /*d4de0*/  VIADD R59, R54, UR30 ;  /* 0x0000001e363b7c36 */ /* 0x000fe20008000000 */
[----:B------:R-:W-:Y:S01]  /*d4df0*/  STL.64 [R1+0x59a8], R54 ;  /* 0x0059a83601007387 */ /* 0x000fe20000100a00 */
[----:B------:R-:W1:Y:S02]  /*d4e00*/  LDCU UR30, c[0x0][0x3b8] ;  /* 0x00007700ff1e77ac */ /* 0x000e640008000800 */
[----:B------:R-:W-:Y:S01]  /*d4e10*/  VIADD R58, R59, UR31 ;  /* 0x0000001f3b3a7c36 */ /* 0x000fe20008000000 */
[----:B------:R-:W1:Y:S03]  /*d4e20*/  LDCU UR31, c[0x0][0x3b8] ;  /* 0x00007700ff1f77ac */ /* 0x000e660008000800 */
[----:B0-----:R-:W-:Y:S01]  /*d4e30*/  VIADD R0, R58, UR32 ;  /* 0x000000203a007c36 */ /* 0x001fe20008000000 */
[----:B------:R0:W-:Y:S01]  /*d4e40*/  STL.64 [R1+0x59b0], R58 ;  /* 0x0059b03a01007387 */ /* 0x0001e20000100a00 */
[----:B------:R-:W1:Y:S02]  /*d4e50*/  LDCU UR32, c[0x0][0x3b8] ;  /* 0x00007700ff2077ac */ /* 0x000e640008000800 */
[----:B0-----:R-:W-:-:S04]  /*d4e60*/  IMAD.MOV.U32 R58, RZ, RZ, R0 ;  /* 0x000000ffff3a7224 */ /* 0x001fc800078e0000 */
[----:B------:R-:W-:Y:S01]  /*d4e70*/  VIADD R61, R58, UR33 ;  /* 0x000000213a3d7c36 */ /* 0x000fe20008000000 */
[----:B------:R-:W0:Y:S03]  /*d4e80*/  LDCU UR33, c[0x0][0x3b8] ;  /* 0x00007700ff2177ac */ /* 0x000e260008000800 */
[----:B------:R-:W-:Y:S01]  /*d4e90*/  VIADD R60, R61, UR34 ;  /* 0x000000223d3c7c36 */ /* 0x000fe20008000000 */
[----:B------:R-:W0:Y:S03]  /*d4ea0*/  LDCU UR34, c[0x0][0x3b8] ;  /* 0x00007700ff2277ac */ /* 0x000e260008000800 */
[----:B------:R-:W-:Y:S01]  /*d4eb0*/  VIADD R59, R60, UR35 ;  /* 0x000000233c3b7c36 */ /* 0x000fe20008000000 */
[----:B------:R-:W-:Y:S01]  /*d4ec0*/  STL.64 [R1+0x59b8], R60 ;  /* 0x0059b83c01007387 */ /* 0x000fe20000100a00 */
[----:B------:R-:W0:Y:S02]  /*d4ed0*/  LDCU UR35, c[0x0][0x3b8] ;  /* 0x00007700ff2377ac */ /* 0x000e240008000800 */
[----:B-1----:R-:W-:Y:S01]  /*d4ee0*/  VIADD R0, R59, UR36 ;  /* 0x000000243b007c36 */ /* 0x002fe20008000000 */
[----:B------:R1:W-:Y:S01]  /*d4ef0*/  STL.64 [R1+0x59c0], R58 ;  /* 0x0059c03a01007387 */ /* 0x0003e20000100a00 */
[----:B------:R-:W0:Y:S02]  /*d4f00*/  LDCU UR36, c[0x0][0x3b8] ;  /* 0x00007700ff2477ac */ /* 0x000e240008000800 */
[----:B-1----:R-:W-:-:S04]  /*d4f10*/  IMAD.MOV.U32 R58, RZ, RZ, R0 ;  /* 0x000000ffff3a7224 */ /* 0x002fc800078e0000 */
[----:B------:R-:W-:Y:S01]  /*d4f20*/  VIADD R55, R58, UR37 ;  /* 0x000000253a377c36 */ /* 0x000fe20008000000 */
[----:B------:R-:W1:Y:S03]  /*d4f30*/  LDCU UR37, c[0x0][0x3b8] ;  /* 0x00007700ff2577ac */ /* 0x000e660008000800 */
[----:B------:R-:W-:Y:S01]  /*d4f40*/  VIADD R61, R55, UR38 ;  /* 0x00000026373d7c36 */ /* 0x000fe20008000000 */
[----:B------:R-:W-:Y:S01]  /*d4f50*/  STL [R1+0x5ab0], R55 ;  /* 0x005ab03701007387 */ /* 0x000fe20000100800 */
[----:B------:R-:W0:Y:S02]  /*d4f60*/  LDCU UR38, c[0x0][0x3b8] ;  /* 0x00007700ff2677ac */ /* 0x000e240008000800 */
[----:B------:R-:W-:Y:S01]  /*d4f70*/  VIADD R60, R61, UR39 ;  /* 0x000000273d3c7c36 */ /* 0x000fe20008000000 */
[----:B------:R1:W-:Y:S01]  /*d4f80*/  STL [R1+0x59c8], R61 ;  /* 0x0059c83d01007387 */ /* 0x0003e20000100800 */
[----:B------:R-:W0:Y:S02]  /*d4f90*/  LDCU UR39, c[0x0][0x3b8] ;  /* 0x00007700ff2777ac */ /* 0x000e240008000800 */
[----:B------:R-:W-:Y:S01]  /*d4fa0*/  VIADD R0, R60, UR40 ;  /* 0x000000283c007c36 */ /* 0x000fe20008000000 */
[----:B------:R-:W0:Y:S03]  /*d4fb0*/  LDCU UR40, c[0x0][0x3b8] ;  /* 0x00007700ff2877ac */ /* 0x000e260008000800 */
[----:B------:R-:W-:Y:S01]  /*d4fc0*/  VIADD R59, R0, UR41 ;  /* 0x00000029003b7c36 */ /* 0x000fe20008000000 */
[----:B------:R-:W-:Y:S01]  /*d4fd0*/  STL [R1+0x1e0], R0 ;  /* 0x0001e00001007387 */ /* 0x000fe20000100800 */
[----:B------:R-:W0:Y:S02]  /*d4fe0*/  LDCU UR41, c[0x0][0x3b8] ;  /* 0x00007700ff2977ac */ /* 0x000e240008000800 */
[----:B-1----:R-:W-:Y:S01]  /*d4ff0*/  VIADD R61, R59, UR42 ;  /* 0x0000002a3b3d7c36 */ /* 0x002fe20008000000 */
[----:B------:R1:W-:Y:S01]  /*d5000*/  STL.64 [R1+0x59d8], R58 ;  /* 0x0059d83a01007387 */ /* 0x0003e20000100a00 */
[----:B------:R-:W0:Y:S03]  /*d5010*/  LDCU UR42, c[0x0][0x3b8] ;  /* 0x00007700ff2a77ac */ /* 0x000e260008000800 */
[----:B------:R0:W-:Y:S01]  /*d5020*/  STL.64 [R1+0x59e0], R60 ;  /* 0x0059e03c01007387 */ /* 0x0001e20000100a00 */
[----:B-1----:R-:W-:Y:S01]  /*d5030*/  VIADD R59, R61, UR43 ;  /* 0x0000002b3d3b7c36 */ /* 0x002fe20008000000 */
[----:B------:R-:W1:Y:S03]  /*d5040*/  LDCU UR43, c[0x0][0x3b8] ;  /* 0x00007700ff2b77ac */ /* 0x000e660008000800 */
[----:B------:R-:W-:Y:S01]  /*d5050*/  VIADD R0, R59, UR44 ;  /* 0x0000002c3b007c36 */ /* 0x000fe20008000000 */
[----:B------:R-:W1:Y:S03]  /*d5060*/  LDCU UR44, c[0x0][0x3b8] ;  /* 0x00007700ff2c77ac */ /* 0x000e660008000800 */
[----:B0-----:R-:W-:Y:S01]  /*d5070*/  VIADD R60, R0, UR45 ;  /* 0x0000002d003c7c36 */ /* 0x001fe20008000000 */
        /* <DEDUP_REMOVED lines=8> */
[----:B------:R-:W1:Y:S03]  /*d5100*/  LDCU UR48, c[0x0][0x3b8] ;  /* 0x00007700ff3077ac */ /* 0x000e660008000800 */
[----:B------:R-:W-:Y:S01]  /*d5110*/  VIADD R57, R7, UR49 ;  /* 0x0000003107397c36 */ /* 0x000fe20008000000 */
[----:B------:R-:W1:Y:S03]  /*d5120*/  LDCU UR49, c[0x0][0x3b8] ;  /* 0x00007700ff3177ac */ /* 0x000e660008000800 */
[----:B------:R-:W-:Y:S01]  /*d5130*/  VIADD R3, R57, UR50 ;  /* 0x0000003239037c36 */ /* 0x000fe20008000000 */
[----:B------:R-:W1:Y:S03]  /*d5140*/  LDCU UR50, c[0x0][0x3b8] ;  /* 0x00007700ff3277ac */ /* 0x000e660008000800 */
[----:B------:R-:W-:Y:S01]  /*d5150*/  VIADD R10, R3, UR51 ;  /* 0x00000033030a7c36 */ /* 0x000fe20008000000 */
[----:B------:R-:W1:Y:S03]  /*d5160*/  LDCU UR51, c[0x0][0x3b8] ;  /* 0x00007700ff3377ac */ /* 0x000e660008000800 */
[----:B0-----:R-:W-:Y:S01]  /*d5170*/  VIADD R60, R10, UR52 ;  /* 0x000000340a3c7c36 */ /* 0x001fe20008000000 */
[----:B------:R-:W0:Y:S03]  /*d5180*/  LDCU UR52, c[0x0][0x3b8] ;  /* 0x00007700ff3477ac */ /* 0x000e260008000800 */
[----:B------:R-:W-:Y:S01]  /*d5190*/  VIADD R35, R60, UR53 ;  /* 0x000000353c237c36 */ /* 0x000fe20008000000 */
[----:B------:R-:W0:Y:S03]  /*d51a0*/  LDCU UR53, c[0x0][0x3b8] ;  /* 0x00007700ff3577ac */ /* 0x000e260008000800 */
[----:B------:R-:W-:Y:S01]  /*d51b0*/  VIADD R0, R35, UR54 ;  /* 0x0000003623007c36 */ /* 0x000fe20008000000 */
[----:B------:R-:W0:Y:S04]  /*d51c0*/  LDCU UR54, c[0x0][0x3b8] ;  /* 0x00007700ff3677ac */ /* 0x000e280008000800 */
[----:B------:R1:W-:Y:S02]  /*d51d0*/  STL [R1+0x1a8], R0 ;  /* 0x0001a80001007387 */ /* 0x0003e40000100800 */
[----:B-1----:R-:W-:Y:S01]  /*d51e0*/  VIADD R0, R0, UR15 ;  /* 0x0000000f00007c36 */ /* 0x002fe20008000000 */
[----:B------:R-:W1:Y:S03]  /*d51f0*/  LDCU UR15, c[0x0][0x3b8] ;  /* 0x00007700ff0f77ac */ /* 0x000e660008000800 */
[----:B------:R-:W-:Y:S01]  /*d5200*/  VIADD R33, R0, UR14 ;  /* 0x0000000e00217c36 */ /* 0x000fe20008000000 */
[----:B------:R0:W-:Y:S01]  /*d5210*/  STL [R1+0x1a4], R0 ;  /* 0x0001a40001007387 */ /* 0x0001e20000100800 */
[----:B------:R-:W1:Y:S02]  /*d5220*/  LDCU UR14, c[0x0][0x3b8] ;  /* 0x00007700ff0e77ac */ /* 0x000e640008000800 */
[----:B0-----:R-:W-:Y:S01]  /*d5230*/  VIADD R0, R33, UR13 ;  /* 0x0000000d21007c36 */ /* 0x001fe20008000000 */
[----:B------:R-:W0:Y:S04]  /*d5240*/  LDCU UR13, c[0x0][0x3b8] ;  /* 0x00007700ff0d77ac */ /* 0x000e280008000800 */
[----:B------:R1:W-:Y:S02]  /*d5250*/  STL [R1+0x19c], R0 ;  /* 0x00019c0001007387 */ /* 0x0003e40000100800 */
[----:B-1----:R-:W-:Y:S01]  /*d5260*/  VIADD R0, R0, UR12 ;  /* 0x0000000c00007c36 */ /* 0x002fe20008000000 */
[----:B------:R-:W1:Y:S04]  /*d5270*/  LDCU UR12, c[0x0][0x3b8] ;  /* 0x00007700ff0c77ac */ /* 0x000e680008000800 */
[----:B------:R0:W-:Y:S02]  /*d5280*/  STL [R1+0x198], R0 ;  /* 0x0001980001007387 */ /* 0x0001e40000100800 */
[----:B0-----:R-:W-:Y:S01]  /*d5290*/  VIADD R0, R0, UR11 ;  /* 0x0000000b00007c36 */ /* 0x001fe20008000000 */
[----:B------:R-:W0:Y:S04]  /*d52a0*/  LDCU UR11, c[0x0][0x3b8] ;  /* 0x00007700ff0b77ac */ /* 0x000e280008000800 */
[----:B------:R1:W-:Y:S02]  /*d52b0*/  STL [R1+0x194], R0 ;  /* 0x0001940001007387 */ /* 0x0003e40000100800 */
[----:B-1----:R-:W-:Y:S01]  /*d52c0*/  VIADD R0, R0, UR10 ;  /* 0x0000000a00007c36 */ /* 0x002fe20008000000 */
[----:B------:R-:W1:Y:S03]  /*d52d0*/  LDCU UR10, c[0x0][0x3b8] ;  /* 0x00007700ff0a77ac */ /* 0x000e660008000800 */
[----:B------:R-:W-:Y:S01]  /*d52e0*/  VIADD R22, R0, UR9 ;  /* 0x0000000900167c36 */ /* 0x000fe20008000000 */
[----:B------:R0:W-:Y:S01]  /*d52f0*/  STL [R1+0x190], R0 ;  /* 0x0001900001007387 */ /* 0x0001e20000100800 */
[----:B------:R-:W1:Y:S02]  /*d5300*/  LDCU UR9, c[0x0][0x3b8] ;  /* 0x00007700ff0977ac */ /* 0x000e640008000800 */
[----:B------:R-:W-:Y:S01]  /*d5310*/  VIADD R9, R22, UR8 ;  /* 0x0000000816097c36 */ /* 0x000fe20008000000 */
[----:B------:R-:W1:Y:S03]  /*d5320*/  LDCU UR8, c[0x0][0x3b8] ;  /* 0x00007700ff0877ac */ /* 0x000e660008000800 */
[----:B0-----:R-:W-:Y:S01]  /*d5330*/  VIADD R0, R9, UR67 ;  /* 0x0000004309007c36 */ /* 0x001fe20008000000 */
[----:B------:R-:W0:Y:S03]  /*d5340*/  LDCU UR67, c[0x0][0x3b8] ;  /* 0x00007700ff4377ac */ /* 0x000e260008000800 */
[----:B------:R-:W-:Y:S01]  /*d5350*/  VIADD R55, R0, UR61 ;  /* 0x0000003d00377c36 */ /* 0x000fe20008000000 */
[----:B------:R1:W-:Y:S01]  /*d5360*/  STL [R1+0x184], R0 ;  /* 0x0001840001007387 */ /* 0x0003e20000100800 */
[----:B------:R-:W0:Y:S02]  /*d5370*/  LDCU UR61, c[0x0][0x3b8] ;  /* 0x00007700ff3d77ac */ /* 0x000e240008000800 */
[----:B-1----:R-:W-:Y:S01]  /*d5380*/  VIADD R0, R55, UR19 ;  /* 0x0000001337007c36 */ /* 0x002fe20008000000 */
[----:B------:R-:W1:Y:S04]  /*d5390*/  LDCU UR19, c[0x0][0x3b8] ;  /* 0x00007700ff1377ac */ /* 0x000e680008000800 */
[----:B------:R0:W-:Y:S02]  /*d53a0*/  STL [R1+0x17c], R0 ;  /* 0x00017c0001007387 */ /* 0x0001e40000100800 */
[----:B0-----:R-:W-:Y:S01]  /*d53b0*/  VIADD R0, R0, UR18 ;  /* 0x0000001200007c36 */ /* 0x001fe20008000000 */
[----:B------:R-:W0:Y:S03]  /*d53c0*/  LDCU UR18, c[0x0][0x3b8] ;  /* 0x00007700ff1277ac */ /* 0x000e260008000800 */
[----:B------:R-:W-:Y:S01]  /*d53d0*/  VIADD R36, R0, UR17 ;  /* 0x0000001100247c36 */ /* 0x000fe20008000000 */
[----:B------:R1:W-:Y:S01]  /*d53e0*/  STL [R1+0x178], R0 ;  /* 0x0001780001007387 */ /* 0x0003e20000100800 */
[----:B------:R-:W-:Y:S01]  /*d53f0*/  IMAD.U32 R51, RZ, RZ, UR74 ;  /* 0x0000004aff337e24 */ /* 0x000fe2000f8e00ff */
[----:B------:R-:W0:Y:S01]  /*d5400*/  LDCU UR17, c[0x0][0x3b8] ;  /* 0x00007700ff1177ac */ /* 0x000e220008000800 */
[----:B-1----:R-:W-:Y:S01]  /*d5410*/  VIADD R0, R36, UR16 ;  /* 0x0000001024007c36 */ /* 0x002fe20008000000 */
[----:B------:R-:W1:Y:S04]  /*d5420*/  LDCU UR16, c[0x0][0x3b8] ;  /* 0x00007700ff1077ac */ /* 0x000e680008000800 */
[----:B------:R0:W-:Y:S02]  /*d5430*/  STL [R1+0x170], R0 ;  /* 0x0001700001007387 */ /* 0x0001e40000100800 */
        /* <DEDUP_REMOVED lines=27> */
[----:B------:R-:W1:Y:S03]  /*d55f0*/  LDCU UR58, c[0x0][0x3b8] ;  /* 0x00007700ff3a77ac */ /* 0x000e660008000800 */
[----:B------:R-:W-:Y:S01]  /*d5600*/  STL [R1+0x615c], R54 ;  /* 0x00615c3601007387 */ /* 0x000fe20000100800 */
        /* <DEDUP_REMOVED lines=9> */
[----:B------:R-:W-:Y:S01]  /*d56a0*/  STL [R1+0x13c], R29 ;  /* 0x00013c1d01007387 */ /* 0x000fe20000100800 */
[----:B------:R-:W1:Y:S02]  /*d56b0*/  LDCU UR22, c[0x0][0x3b8] ;  /* 0x00007700ff1677ac */ /* 0x000e640008000800 */
[----:B0-----:R-:W-:Y:S01]  /*d56c0*/  VIADD R0, R24, UR23 ;  /* 0x0000001718007c36 */ /* 0x001fe20008000000 */
[----:B------:R-:W0:Y:S04]  /*d56d0*/  LDCU UR23, c[0x0][0x3b8] ;  /* 0x00007700ff1777ac */ /* 0x000e280008000800 */
[----:B------:R1:W-:Y:S02]  /*d56e0*/  STL [R1+0x134], R0 ;  /* 0x0001340001007387 */ /* 0x0003e40000100800 */
[----:B-1----:R-:W-:Y:S01]  /*d56f0*/  VIADD R0, R0, UR24 ;  /* 0x0000001800007c36 */ /* 0x002fe20008000000 */
[----:B------:R-:W1:Y:S04]  /*d5700*/  LDCU UR24, c[0x0][0x3b8] ;  /* 0x00007700ff1877ac */ /* 0x000e680008000800 */
[----:B------:R2:W-:Y:S02]  /*d5710*/  STL [R1+0x130], R0 ;  /* 0x0001300001007387 */ /* 0x0005e40000100800 */
[----:B--2---:R-:W-:Y:S01]  /*d5720*/  VIADD R0, R0, UR25 ;  /* 0x0000001900007c36 */ /* 0x004fe20008000000 */
[----:B------:R-:W2:Y:S03]  /*d5730*/  LDCU UR25, c[0x0][0x3b8] ;  /* 0x00007700ff1977ac */ /* 0x000ea60008000800 */
[----:B------:R-:W-:Y:S01]  /*d5740*/  VIADD R27, R0, UR26 ;  /* 0x0000001a001b7c36 */ /* 0x000fe20008000000 */
[----:B------:R3:W-:Y:S01]  /*d5750*/  STL [R1+0x12c], R0 ;  /* 0x00012c0001007387 */ /* 0x0007e20000100800 */
[----:B------:R-:W0:Y:S03]  /*d5760*/  LDCU UR26, c[0x0][0x3b8] ;  /* 0x00007700ff1a77ac */ /* 0x000e260008000800 */
[----:B------:R-:W2:Y:S04]  /*d5770*/  LDL.LU R15, [R1+0xcd0] ;  /* 0x000cd000010f7983 */ /* 0x000ea80000300800 */
[----:B------:R-:W2:Y:S01]  /*d5780*/  LDL.LU R14, [R1+0xcd4] ;  /* 0x000cd400010e7983 */ /* 0x000ea20000300800 */
[----:B---3--:R-:W-:Y:S01]  /*d5790*/  VIADD R0, R27, UR27 ;  /* 0x0000001b1b007c36 */ /* 0x008fe20008000000 */
[----:B------:R-:W3:Y:S02]  /*d57a0*/  LDCU UR27, c[0x0][0x3b8] ;  /* 0x00007700ff1b77ac */ /* 0x000ee40008000800 */
[----:B------:R-:W3:Y:S04]  /*d57b0*/  LDL.LU R8, [R1+0xcd8] ;  /* 0x000cd80001087983 */ /* 0x000ee80000300800 */
[----:B------:R-:W3:Y:S01]  /*d57c0*/  LDL.LU R2, [R1+0xcdc] ;  /* 0x000cdc0001027983 */ /* 0x000ee20000300800 */
[----:B----4-:R-:W-:Y:S01]  /*d57d0*/  VIADD R34, R0, UR28 ;  /* 0x0000001c00227c36 */ /* 0x010fe20008000000 */
[----:B------:R-:W4:Y:S02]  /*d57e0*/  LDCU UR28, c[0x0][0x3b8] ;  /* 0x00007700ff1c77ac */ /* 0x000f240008000800 */
        /* <DEDUP_REMOVED lines=15> */
[----:B------:R-:W-:Y:S01]  /*d58e0*/  VIADD R61, R34, UR29 ;  /* 0x0000001d223d7c36 */ /* 0x000fe20008000000 */
[----:B------:R-:W1:Y:S02]  /*d58f0*/  LDCU UR29, c[0x0][0x3b8] ;  /* 0x00007700ff1d77ac */ /* 0x000e640008000800 */
[----:B------:R-:W-:Y:S01]  /*d5900*/  STL [R1+0x120], R34 ;  /* 0x0001202201007387 */ /* 0x000fe20000100800 */
[----:B------:R-:W-:Y:S01]  /*d5910*/  VIADD R13, R61, UR30 ;  /* 0x0000001e3d0d7c36 */ /* 0x000fe20008000000 */
[----:B------:R-:W1:Y:S02]  /*d5920*/  LDCU UR30, c[0x0][0x3b8] ;  /* 0x00007700ff1e77ac */ /* 0x000e640008000800 */
[----:B------:R-:W-:Y:S01]  /*d5930*/  STL [R1+0x11c], R61 ;  /* 0x00011c3d01007387 */ /* 0x000fe20000100800 */
[----:B0-----:R-:W-:Y:S01]  /*d5940*/  VIADD R0, R13, UR31 ;  /* 0x0000001f0d007c36 */ /* 0x001fe20008000000 */
[----:B------:R-:W0:Y:S03]  /*d5950*/  LDCU UR31, c[0x0][0x3b8] ;  /* 0x00007700ff1f77ac */ /* 0x000e260008000800 */
[----:B------:R-:W-:Y:S01]  /*d5960*/  VIADD R54, R0, UR32 ;  /* 0x0000002000367c36 */ /* 0x000fe20008000000 */
[----:B------:R1:W-:Y:S01]  /*d5970*/  STL [R1+0x114], R0 ;  /* 0x0001140001007387 */ /* 0x0003e20000100800 */
[----:B------:R-:W0:Y:S02]  /*d5980*/  LDCU UR32, c[0x0][0x3b8] ;  /* 0x00007700ff2077ac */ /* 0x000e240008000800 */
[----:B-1----:R-:W-:Y:S01]  /*d5990*/  VIADD R0, R54, UR33 ;  /* 0x0000002136007c36 */ /* 0x002fe20008000000 */
[----:B------:R-:W1:Y:S04]  /*d59a0*/  LDCU UR33, c[0x0][0x3b8] ;  /* 0x00007700ff2177ac */ /* 0x000e680008000800 */
[----:B------:R3:W-:Y:S01]  /*d59b0*/  STL [R1+0x10c], R0 ;  /* 0x00010c0001007387 */ /* 0x0007e20000100800 */
[----:B--2---:R-:W-:Y:S01]  /*d59c0*/  F2FP.SATFINITE.E5M2.F32.PACK_AB_MERGE_C R15, R14, R15, RZ ;  /* 0x0000000f0e0f723e */ /* 0x004fe200048060ff */
[----:B------:R-:W-:Y:S01]  /*d59d0*/  VIADD R14, R0, UR34 ;  /* 0x00000022000e7c36 */ /* 0x000fe20008000000 */
[----:B------:R-:W2:Y:S03]  /*d59e0*/  LDCU UR34, c[0x0][0x3b8] ;  /* 0x00007700ff2277ac */ /* 0x000ea60008000800 */
[----:B------:R0:W-:Y:S01]  /*d59f0*/  STL [R1+0x5410], R15 ;  /* 0x0054100f01007387 */ /* 0x0001e20000100800 */
[----:B---3--:R-:W-:-:S03]  /*d5a00*/  F2FP.SATFINITE.E5M2.F32.PACK_AB_MERGE_C R0, R2, R8, RZ ;  /* 0x000000080200723e */ /* 0x008fc600048060ff */
[----:B------:R-:W3:Y:S04]  /*d5a10*/  LDL.LU R16, [R1+0xe38] ;  /* 0x000e380001107983 */ /* 0x000ee80000300800 */
[----:B0-----:R-:W3:Y:S04]  /*d5a20*/  LDL.LU R15, [R1+0xe3c] ;  /* 0x000e3c00010f7983 */ /* 0x001ee80000300800 */
[----:B------:R0:W-:Y:S01]  /*d5a30*/  STL [R1+0x541c], R0 ;  /* 0x00541c0001007387 */ /* 0x0001e20000100800 */
[----:B----4-:R-:W-:-:S03]  /*d5a40*/  F2FP.SATFINITE.E5M2.F32.PACK_AB_MERGE_C R20, R38, R39, RZ ;  /* 0x000000272614723e */ /* 0x010fc600048060ff */
[----:B------:R-:W4:Y:S04]  /*d5a50*/  LDL.LU R8, [R1+0xe40] ;  /* 0x000e400001087983 */ /* 0x000f280000300800 */
[----:B------:R-:W4:Y:S01]  /*d5a60*/  LDL.LU R2, [R1+0xe44] ;  /* 0x000e440001027983 */ /* 0x000f220000300800 */
[----:B------:R-:W-:Y:S01]  /*d5a70*/  F2FP.SATFINITE.E5M2.F32.PACK_AB_MERGE_C R32, R32, R37, RZ ;  /* 0x000000252020723e */ /* 0x000fe200048060ff */
[----:B0-----:R-:W-:Y:S01]  /*d5a80*/  VIADD R0, R14, UR35 ;  /* 0x000000230e007c36 */ /* 0x001fe20008000000 */
[----:B------:R-:W0:Y:S01]  /*d5a90*/  LDCU UR35, c[0x0][0x3b8] ;  /* 0x00007700ff2377ac */ /* 0x000e220008000800 */
[----:B------:R1:W-:Y:S04]  /*d5aa0*/  STL [R1+0x53f4], R20 ;  /* 0x0053f41401007387 */ /* 0x0003e80000100800 */
[----:B------:R-:W-:Y:S04]  /*d5ab0*/  STL [R1+0x53fc], R32 ;  /* 0x0053fc2001007387 */ /* 0x000fe80000100800 */
[----:B------:R0:W-:Y:S01]  /*d5ac0*/  STL [R1+0x104], R0 ;  /* 0x0001040001007387 */ /* 0x0001e20000100800 */
[----:B-1----:R-:W-:-:S05]  /*d5ad0*/  F2FP.SATFINITE.E5M2.F32.PACK_AB_MERGE_C R20, R30, R31, RZ ;  /* 0x0000001f1e14723e */ /* 0x002fca00048060ff */
[----:B------:R1:W-:Y:S01]  /*d5ae0*/  STL [R1+0x53e0], R20 ;  /* 0x0053e01401007387 */ /* 0x0003e20000100800 */
[----:B0-----:R-:W-:Y:S01]  /*d5af0*/  VIADD R0, R0, UR36 ;  /* 0x0000002400007c36 */ /* 0x001fe20008000000 */
[----:B------:R-:W0:Y:S01]  /*d5b00*/  LDCU UR36, c[0x0][0x3b8] ;  /* 0x00007700ff2477ac */ /* 0x000e220008000800 */
[----:B------:R-:W-:Y:S02]  /*d5b10*/  F2FP.SATFINITE.E5M2.F32.PACK_AB_MERGE_C R6, R6, R12, RZ ;  /* 0x0000000c0606723e */ /* 0x000fe400048060ff */
[----:B-1----:R-:W-:-:S05]  /*d5b20*/  F2FP.SATFINITE.E5M2.F32.PACK_AB_MERGE_C R20, R26, R28, RZ ;  /* 0x0000001c1a14723e */ /* 0x002fca00048060ff */
[----:B------:R1:W-:Y:S04]  /*d5b30*/  STL [R1+0x53e8], R20 ;  /* 0x0053e81401007387 */ /* 0x0003e80000100800 */
[----:B------:R-:W-:Y:S04]  /*d5b40*/  STL [R1+0x100], R0 ;  /* 0x0001000001007387 */ /* 0x000fe80000100800 */
[----:B------:R-:W2:Y:S04]  /*d5b50*/  LDL.LU R37, [R1+0xe48] ;  /* 0x000e480001257983 */ /* 0x000ea80000300800 */
[----:B------:R0:W-:Y:S04]  /*d5b60*/  STL [R1+0x53bc], R6 ;  /* 0x0053bc0601007387 */ /* 0x0001e80000100800 */
[----:B------:R-:W2:Y:S04]  /*d5b70*/  LDL.LU R31, [R1+0xe4c] ;  /* 0x000e4c00011f7983 */ /* 0x000ea80000300800 */
[----:B------:R-:W2:Y:S04]  /*d5b80*/  LDL.LU R28, [R1+0xe50] ;  /* 0x000e5000011c7983 */ /* 0x000ea80000300800 */
[----:B------:R-:W2:Y:S01]  /*d5b90*/  LDL.LU R26, [R1+0xe54] ;  /* 0x000e5400011a7983 */ /* 0x000ea20000300800 */
[----:B------:R-:W-:-:S03]  /*d5ba0*/  VIADD R30, R0, UR37 ;  /* 0x00000025001e7c36 */ /* 0x000fc60008000000 */
[----:B------:R-:W2:Y:S01]  /*d5bb0*/  LDL.LU R12, [R1+0xe58] ;  /* 0x000e5800010c7983 */ /* 0x000ea20000300800 */
[----:B-1----:R-:W-:Y:S01]  /*d5bc0*/  F2FP.SATFINITE.E5M2.F32.PACK_AB_MERGE_C R20, R23, R25, RZ ;  /* 0x000000191714723e */ /* 0x002fe200048060ff */
[----:B------:R-:W1:Y:S02]  /*d5bd0*/  LDCU UR37, c[0x0][0x3b8] ;  /* 0x00007700ff2577ac */ /* 0x000e640008000800 */
[----:B0-----:R-:W2:Y:S01]  /*d5be0*/  LDL.LU R6, [R1+0xe5c] ;  /* 0x000e5c0001067983 */ /* 0x001ea20000300800 */
[----:B------:R-:W-:-:S03]  /*d5bf0*/  F2FP.SATFINITE.E5M2.F32.PACK_AB_MERGE_C R0, R4, R11, RZ ;  /* 0x0000000b0400723e */ /* 0x000fc600048060ff */
[----:B------:R-:W-:Y:S04]  /*d5c00*/  STL [R1+0x53c4], R20 ;  /* 0x0053c41401007387 */ /* 0x000fe80000100800 */
[----:B------:R-:W2:Y:S04]  /*d5c10*/  LDL.LU R45, [R1+0xe60] ;  /* 0x000e6000012d7983 */ /* 0x000ea80000300800 */
[----:B------:R-:W2:Y:S04]  /*d5c20*/  LDL.LU R44, [R1+0xe64] ;  /* 0x000e6400012c7983 */ /* 0x000ea80000300800 */
[----:B------:R0:W-:Y:S04]  /*d5c30*/  STL [R1+0x539c], R0 ;  /* 0x00539c0001007387 */ /* 0x0001e80000100800 */
[----:B------:R-:W2:Y:S04]  /*d5c40*/  LDL.LU R43, [R1+0xe68] ;  /* 0x000e6800012b7983 */ /* 0x000ea80000300800 */
[----:B------:R-:W2:Y:S04]  /*d5c50*/  LDL.LU R42, [R1+0xe6c] ;  /* 0x000e6c00012a7983 */ /* 0x000ea80000300800 */
[----:B------:R-:W2:Y:S04]  /*d5c60*/  LDL.LU R25, [R1+0xe70] ;  /* 0x000e700001197983 */ /* 0x000ea80000300800 */
[----:B------:R-:W2:Y:S04]  /*d5c70*/  LDL.LU R23, [R1+0xe74] ;  /* 0x000e740001177983 */ /* 0x000ea80000300800 */
[----:B------:R-:W2:Y:S04]  /*d5c80*/  LDL.LU R11, [R1+0xe78] ;  /* 0x000e7800010b7983 */ /* 0x000ea80000300800 */
[----:B------:R-:W2:Y:S01]  /*d5c90*/  LDL.LU R4, [R1+0xe7c] ;  /* 0x000e7c0001047983 */ /* 0x000ea20000300800 */
[----:B0-----:R-:W-:Y:S01]  /*d5ca0*/  VIADD R0, R30, UR38 ;  /* 0x000000261e007c36 */ /* 0x001fe20008000000 */
[----:B------:R-:W-:Y:S01]  /*d5cb0*/  SHF.R.S32.HI R61, RZ, 0x1f, R61 ;  /* 0x0000001fff3d7819 */ /* 0x000fe2000001143d */
[----:B------:R-:W0:Y:S01]  /*d5cc0*/  LDCU UR38, c[0x0][0x3b8] ;  /* 0x00007700ff2677ac */ /* 0x000e220008000800 */
[----:B---3--:R-:W-:-:S05]  /*d5cd0*/  F2FP.SATFINITE.E5M2.F32.PACK_AB_MERGE_C R15, R15, R16, RZ ;  /* 0x000000100f0f723e */ /* 0x008fca00048060ff */
[----:B------:R-:W-:Y:S04]  /*d5ce0*/  STL [R1+0x53a8], R15 ;  /* 0x0053a80f01007387 */ /* 0x000fe80000100800 */
[----:B------:R3:W-:Y:S01]  /*d5cf0*/  STL [R1+0xf8], R0 ;  /* 0x0000f80001007387 */ /* 0x0007e20000100800 */
[----:B----4-:R-:W-:-:S05]  /*d5d00*/  F2FP.SATFINITE.E5M2.F32.PACK_AB_MERGE_C R2, R2, R8, RZ ;  /* 0x000000080202723e */ /* 0x010fca00048060ff */
[----:B------:R4:W-:Y:S01]  /*d5d10*/  STL [R1+0x5380], R2 ;  /* 0x0053800201007387 */ /* 0x0009e20000100800 */
[----:B---3--:R-:W-:Y:S01]  /*d5d20*/  VIADD R0, R0, UR39 ;  /* 0x0000002700007c36 */ /* 0x008fe20008000000 */
[----:B------:R-:W3:Y:S02]  /*d5d30*/  LDCU UR39, c[0x0][0x3b8] ;  /* 0x00007700ff2777ac */ /* 0x000ee40008000800 */
[----:B------:R-:W3:Y:S04]  /*d5d40*/  LDL.LU R41, [R1+0xe80] ;  /* 0x000e800001297983 */ /* 0x000ee80000300800 */
[----:B------:R-:W3:Y:S04]  /*d5d50*/  LDL.LU R40, [R1+0xe84] ;  /* 0x000e840001287983 */ /* 0x000ee80000300800 */
[----:B------:R-:W3:Y:S04]  /*d5d60*/  LDL.LU R39, [R1+0xe88] ;  /* 0x000e880001277983 */ /* 0x000ee80000300800 */
[----:B------:R0:W-:Y:S04]  /*d5d70*/  STL [R1+0xf4], R0 ;  /* 0x0000f40001007387 */ /* 0x0001e80000100800 */
[----:B------:R-:W3:Y:S04]  /*d5d80*/  LDL.LU R32, [R1+0xe8c] ;  /* 0x000e8c0001207983 */ /* 0x000ee80000300800 */
[----:B------:R-:W3:Y:S04]  /*d5d90*/  LDL.LU R16, [R1+0xe90] ;  /* 0x000e900001107983 */ /* 0x000ee80000300800 */
[----:B------:R-:W3:Y:S04]  /*d5da0*/  LDL.LU R15, [R1+0xe94] ;  /* 0x000e9400010f7983 */ /* 0x000ee80000300800 */
[----:B------:R-:W3:Y:S04]  /*d5db0*/  LDL.LU R8, [R1+0xe98] ;  /* 0x000e980001087983 */ /* 0x000ee80000300800 */
[----:B----4-:R-:W4:Y:S01]  /*d5dc0*/  LDL.LU R2, [R1+0xe9c] ;  /* 0x000e9c0001027983 */ /* 0x010f220000300800 */
[----:B--2---:R-:W-:-:S05]  /*d5dd0*/  F2FP.SATFINITE.E5M2.F32.PACK_AB_MERGE_C R31, R31, R37, RZ ;  /* 0x000000251f1f723e */ /* 0x004fca00048060ff */
[----:B------:R2:W-:Y:S01]  /*d5de0*/  STL [R1+0x538c], R31 ;  /* 0x00538c1f01007387 */ /* 0x0005e20000100800 */
[----:B------:R-:W-:-:S03]  /*d5df0*/  F2FP.SATFINITE.E5M2.F32.PACK_AB_MERGE_C R20, R26, R28, RZ ;  /* 0x0000001c1a14723e */ /* 0x000fc600048060ff */
[----:B------:R-:W4:Y:S01]  /*d5e00*/  LDL.LU R38, [R1+0xea0] ;  /* 0x000ea00001267983 */ /* 0x000f220000300800 */
[----:B------:R-:W-:Y:S01]  /*d5e10*/  VIADD R28, R0, UR40 ;  /* 0x00000028001c7c36 */ /* 0x000fe20008000000 */
[----:B------:R-:W1:Y:S02]  /*d5e20*/  LDCU UR40, c[0x0][0x3b8] ;  /* 0x00007700ff2877ac */ /* 0x000e640008000800 */
[----:B------:R1:W-:Y:S04]  /*d5e30*/  STL [R1+0x5368], R20 ;  /* 0x0053681401007387 */ /* 0x0003e80000100800 */
[----:B------:R-:W4:Y:S01]  /*d5e40*/  LDL.LU R37, [R1+0xea4] ;  /* 0x000ea40001257983 */ /* 0x000f220000300800 */
[----:B0-----:R-:W-:-:S03]  /*d5e50*/  F2FP.SATFINITE.E5M2.F32.PACK_AB_MERGE_C R0, R6, R12, RZ ;  /* 0x0000000c0600723e */ /* 0x001fc600048060ff */
[----:B--2---:R-:W2:Y:S04]  /*d5e60*/  LDL.LU R31, [R1+0xea8] ;  /* 0x000ea800011f7983 */ /* 0x004ea80000300800 */
[----:B------:R-:W2:Y:S04]  /*d5e70*/  LDL.LU R26, [R1+0xeac] ;  /* 0x000eac00011a7983 */ /* 0x000ea80000300800 */
[----:B------:R0:W-:Y:S04]  /*d5e80*/  STL [R1+0x5374], R0 ;  /* 0x0053740001007387 */ /* 0x0001e80000100800 */
[----:B------:R-:W2:Y:S04]  /*d5e90*/  LDL.LU R12, [R1+0xeb0] ;  /* 0x000eb000010c7983 */ /* 0x000ea80000300800 */
[----:B------:R-:W2:Y:S01]  /*d5ea0*/  LDL.LU R6, [R1+0xeb4] ;  /* 0x000eb40001067983 */ /* 0x000ea20000300800 */
[----:B-1----:R-:W-:Y:S01]  /*d5eb0*/  F2FP.SATFINITE.E5M2.F32.PACK_AB_MERGE_C R20, R44, R45, RZ ;  /* 0x0000002d2c14723e */ /* 0x002fe200048060ff */
[----:B0-----:R-:W-:Y:S01]  /*d5ec0*/  VIADD R0, R28, UR41 ;  /* 0x000000291c007c36 */ /* 0x001fe20008000000 */
[----:B------:R-:W-:Y:S01]  /*d5ed0*/  F2FP.SATFINITE.E5M2.F32.PACK_AB_MERGE_C R42, R42, R43, RZ ;  /* 0x0000002b2a2a723e */ /* 0x000fe200048060ff */
[----:B------:R-:W0:Y:S02]  /*d5ee0*/  LDCU UR41, c[0x0][0x3b8] ;  /* 0x00007700ff2977ac */ /* 0x000e240008000800 */
[----:B------:R1:W-:Y:S04]  /*d5ef0*/  STL [R1+0x5348], R20 ;  /* 0x0053481401007387 */ /* 0x0003e80000100800 */
[----:B------:R-:W-:Y:S01]  /*d5f00*/  STL [R1+0x5350], R42 ;  /* 0x0053502a01007387 */ /* 0x000fe20000100800 */
[----:B-1----:R-:W-:-:S03]  /*d5f10*/  F2FP.SATFINITE.E5M2.F32.PACK_AB_MERGE_C R20, R23, R25, RZ ;  /* 0x000000191714723e */ /* 0x002fc600048060ff */
[----:B------:R1:W-:Y:S01]  /*d5f20*/  STL [R1+0xec], R0 ;  /* 0x0000ec0001007387 */ /* 0x0003e20000100800 */
[----:B------:R-:W-:-:S03]  /*d5f30*/  F2FP.SATFINITE.E5M2.F32.PACK_AB_MERGE_C R4, R4, R11, RZ ;  /* 0x0000000b0404723e */ /* 0x000fc600048060ff */
[----:B------:R-:W-:Y:S04]  /*d5f40*/  STL [R1+0x5320], R20 ;  /* 0x0053201401007387 */ /* 0x000fe80000100800 */
[----:B------:R-:W2:Y:S01]  /*d5f50*/  LDL.LU R25, [R1+0xeb8] ;  /* 0x000eb80001197983 */ /* 0x000ea20000300800 */
[----:B-1----:R-:W-:Y:S01]  /*d5f60*/  VIADD R0, R0, UR42 ;  /* 0x0000002a00007c36 */ /* 0x002fe20008000000 */
[----:B------:R-:W1:Y:S02]  /*d5f70*/  LDCU UR42, c[0x0][0x3b8] ;  /* 0x00007700ff2a77ac */ /* 0x000e640008000800 */
[----:B------:R-:W2:Y:S04]  /*d5f80*/  LDL.LU R23, [R1+0xebc] ;  /* 0x000ebc0001177983 */ /* 0x000ea80000300800 */
[----:B------:R0:W-:Y:S04]  /*d5f90*/  STL [R1+0x5324], R4 ;  /* 0x0053240401007387 */ /* 0x0001e80000100800 */
[----:B------:R1:W-:Y:S04]  /*d5fa0*/  STL [R1+0xe8], R0 ;  /* 0x0000e80001007387 */ /* 0x0003e80000100800 */
[----:B------:R-:W2:Y:S04]  /*d5fb0*/  LDL.LU R11, [R1+0xec0] ;  /* 0x000ec000010b7983 */ /* 0x000ea80000300800 */
[----:B0-----:R-:W2:Y:S01]  /*d5fc0*/  LDL.LU R4, [R1+0xec4] ;  /* 0x000ec40001047983 */ /* 0x001ea20000300800 */
[----:B-1----:R-:W-:Y:S01]  /*d5fd0*/  VIADD R0, R0, UR43 ;  /* 0x0000002b00007c36 */ /* 0x002fe20008000000 */
[----:B------:R-:W0:Y:S01]  /*d5fe0*/  LDCU UR43, c[0x0][0x3b8] ;  /* 0x00007700ff2b77ac */ /* 0x000e220008000800 */
[----:B---3--:R-:W-:-:S05]  /*d5ff0*/  F2FP.SATFINITE.E5M2.F32.PACK_AB_MERGE_C R40, R40, R41, RZ ;  /* 0x000000292828723e */ /* 0x008fca00048060ff */
[----:B------:R-:W-:Y:S01]  /*d6000*/  STL [R1+0x52fc], R40 ;  /* 0x0052fc2801007387 */ /* 0x000fe20000100800 */
[----:B------:R-:W-:Y:S01]  /*d6010*/  F2FP.SATFINITE.E5M2.F32.PACK_AB_MERGE_C R20, R32, R39, RZ ;  /* 0x000000272014723e */ /* 0x000fe200048060ff */
[----:B------:R-:W-:Y:S01]  /*d6020*/  VIADD R32, R0, UR44 ;  /* 0x0000002c00207c36 */ /* 0x000fe20008000000 */
[----:B------:R-:W1:Y:S03]  /*d6030*/  LDCU UR44, c[0x0][0x3b8] ;  /* 0x00007700ff2c77ac */ /* 0x000e660008000800 */
[----:B------:R-:W-:Y:S01]  /*d6040*/  STL [R1+0x5304], R20 ;  /* 0x0053041401007387 */ /* 0x000fe20000100800 */
[----:B------:R-:W-:-:S03]  /*d6050*/  F2FP.SATFINITE.E5M2.F32.PACK_AB_MERGE_C R15, R15, R16, RZ ;  /* 0x000000100f0f723e */ /* 0x000fc600048060ff */
[----:B------:R4:W-:Y:S04]  /*d6060*/  STL [R1+0xe4], R0 ;  /* 0x0000e40001007387 */ /* 0x0009e80000100800 */
[----:B------:R3:W-:Y:S04]  /*d6070*/  STL [R1+0x52e0], R15 ;  /* 0x0052e00f01007387 */ /* 0x0007e80000100800 */
[----:B------:R-:W2:Y:S01]  /*d6080*/  LDL.LU R16, [R1+0xec8] ;  /* 0x000ec80001107983 */ /* 0x000ea20000300800 */
[----:B----4-:R-:W-:-:S03]  /*d6090*/  F2FP.SATFINITE.E5M2.F32.PACK_AB_MERGE_C R0, R2, R8, RZ ;  /* 0x000000080200723e */ /* 0x010fc600048060ff */
[----:B---3--:R-:W3:Y:S04]  /*d60a0*/  LDL.LU R15, [R1+0xecc] ;  /* 0x000ecc00010f7983 */ /* 0x008ee80000300800 */
[----:B------:R4:W-:Y:S04]  /*d60b0*/  STL [R1+0x52e8], R0 ;  /* 0x0052e80001007387 */ /* 0x0009e80000100800 */
[----:B------:R-:W3:Y:S04]  /*d60c0*/  LDL.LU R8, [R1+0xee0] ;  /* 0x000ee00001087983 */ /* 0x000ee80000300800 */
[----:B------:R-:W3:Y:S01]  /*d60d0*/  LDL.LU R2, [R1+0xee4] ;  /* 0x000ee40001027983 */ /* 0x000ee20000300800 */
[----:B------:R-:W-:-:S03]  /*d60e0*/  F2FP.SATFINITE.E5M2.F32.PACK_AB_MERGE_C R20, R37, R38, RZ ;  /* 0x000000262514723e */ /* 0x000fc600048060ff */
[----:B------:R-:W-:Y:S01]  /*d60f0*/  STL [R1+0xe0], R32 ;  /* 0x0000e02001007387 */ /* 0x000fe20000100800 */
[----:B----4-:R-:W-:Y:S01]  /*d6100*/  VIADD R0, R32, UR45 ;  /* 0x0000002d20007c36 */ /* 0x010fe20008000000 */
[----:B------:R-:W4:Y:S02]  /*d6110*/  LDCU UR45, c[0x0][0x3b8] ;  /* 0x00007700ff2d77ac */ /* 0x000f240008000800 */
[----:B------:R2:W-:Y:S02]  /*d6120*/  STL [R1+0x52c0], R20 ;  /* 0x0052c01401007387 */ /* 0x0005e40000100800 */
[----:B--2---:R-:W-:Y:S02]  /*d6130*/  F2FP.SATFINITE.E5M2.F32.PACK_AB_MERGE_C R20, R26, R31, RZ ;  /* 0x0000001f1a14723e */ /* 0x004fe400048060ff */
[----:B------:R-:W-:-:S03]  /*d6140*/  F2FP.SATFINITE.E5M2.F32.PACK_AB_MERGE_C R6, R6, R12, RZ ;  /* 0x0000000c0606723e */ /* 0x000fc600048060ff */
[----:B------:R2:W-:Y:S04]  /*d6150*/  STL [R1+0x52c8], R20 ;  /* 0x0052c81401007387 */ /* 0x0005e80000100800 */
[----:B------:R-:W-:Y:S04]  /*d6160*/  STL [R1+0xdc], R0 ;  /* 0x0000dc0001007387 */ /* 0x000fe80000100800 */
[----:B------:R-:W4:Y:S04]  /*d6170*/  LDL.LU R46, [R1+0xee8] ;  /* 0x000ee800012e7983 */ /* 0x000f280000300800 */
[----:B------:R0:W-:Y:S04]  /*d6180*/  STL [R1+0x52a4], R6 ;  /* 0x0052a40601007387 */ /* 0x0001e80000100800 */
[----:B------:R-:W4:Y:S04]  /*d6190*/  LDL.LU R45, [R1+0xeec] ;  /* 0x000eec00012d7983 */ /* 0x000f280000300800 */
[----:B------:R-:W4:Y:S04]  /*d61a0*/  LDL.LU R39, [R1+0xef0] ;  /* 0x000ef00001277983 */ /* 0x000f280000300800 */
[----:B------:R-:W4:Y:S04]  /*d61b0*/  LDL.LU R38, [R1+0xef4] ;  /* 0x000ef40001267983 */ /* 0x000f280000300800 */
[----:B------:R-:W4:Y:S04]  /*d61c0*/  LDL.LU R31, [R1+0xef8] ;  /* 0x000ef800011f7983 */ /* 0x000f280000300800 */
[----:B------:R-:W4:Y:S04]  /*d61d0*/  LDL.LU R26, [R1+0xefc] ;  /* 0x000efc00011a7983 */ /* 0x000f280000300800 */
[----:B------:R-:W4:Y:S01]  /*d61e0*/  LDL.LU R12, [R1+0xf00] ;  /* 0x000f0000010c7983 */ /* 0x000f220000300800 */
[----:B--2---:R-:W-:-:S03]  /*d61f0*/  F2FP.SATFINITE.E5M2.F32.PACK_AB_MERGE_C R20, R23, R25, RZ ;  /* 0x000000191714723e */ /* 0x004fc600048060ff */
[----:B0-----:R-:W2:Y:S01]  /*d6200*/  LDL.LU R6, [R1+0xf04] ;  /* 0x000f040001067983 */ /* 0x001ea20000300800 */
[----:B------:R-:W-:Y:S01]  /*d6210*/  VIADD R48, R0, UR46 ;  /* 0x0000002e00307c36 */ /* 0x000fe20008000000 */
[----:B------:R-:W0:Y:S01]  /*d6220*/  LDCU UR46, c[0x0][0x3b8] ;  /* 0x00007700ff2e77ac */ /* 0x000e220008000800 */
[----:B------:R-:W-:Y:S01]  /*d6230*/  F2FP.SATFINITE.E5M2.F32.PACK_AB_MERGE_C R0, R4, R11, RZ ;  /* 0x0000000b0400723e */ /* 0x000fe200048060ff */
        /* <DEDUP_REMOVED lines=11> */
[----:B------:R-:W0:Y:S02]  /*d62f0*/  LDCU UR47, c[0x0][0x3b8] ;  /* 0x00007700ff2f77ac */ /* 0x000e240008000800 */
[----:B------:R-:W-:Y:S01]  /*d6300*/  STL [R1+0xd8], R48 ;  /* 0x0000d83001007387 */ /* 0x000fe20000100800 */
[----:B---3--:R-:W-:-:S05]  /*d6310*/  F2FP.SATFINITE.E5M2.F32.PACK_AB_MERGE_C R15, R15, R16, RZ ;  /* 0x000000100f0f723e */ /* 0x008fca00048060ff */
[----:B------:R-:W-:Y:S04]  /*d6320*/  STL [R1+0x5290], R15 ;  /* 0x0052900f01007387 */ /* 0x000fe80000100800 */
[----:B------:R3:W-:Y:S01]  /*d6330*/  STL [R1+0xd4], R0 ;  /* 0x0000d40001007387 */ /* 0x0007e20000100800 */
[----:B------:R-:W-:-:S05]  /*d6340*/  F2FP.SATFINITE.E5M2.F32.PACK_AB_MERGE_C R2, R2, R8, RZ ;  /* 0x000000080202723e */ /* 0x000fca00048060ff */
        /* <DEDUP_REMOVED lines=9> */
[----:B0-----:R-:W3:Y:S01]  /*d63e0*/  LDL.LU R2, [R1+0xf4c] ;  /* 0x000f4c0001027983 */ /* 0x001ee20000300800 */
[----:B------:R-:W-:Y:S01]  /*d63f0*/  VIADD R0, R0, UR49 ;  /* 0x0000003100007c36 */ /* 0x000fe20008000000 */
[----:B------:R-:W0:Y:S01]  /*d6400*/  LDCU UR49, c[0x0][0x3b8] ;  /* 0x00007700ff3177ac */ /* 0x000e220008000800 */
[----:B----4-:R-:W-:-:S05]  /*d6410*/  F2FP.SATFINITE.E5M2.F32.PACK_AB_MERGE_C R20, R45, R46, RZ ;  /* 0x0000002e2d14723e */ /* 0x010fca00048060ff */
[----:B------:R4:W-:Y:S01]  /*d6420*/  STL [R1+0x5270], R20 ;  /* 0x0052701401007387 */ /* 0x0009e20000100800 */
[----:B------:R-:W-:Y:S02]  /*d6430*/  F2FP.SATFINITE.E5M2.F32.PACK_AB_MERGE_C R38, R38, R39, RZ ;  /* 0x000000272626723e */ /* 0x000fe400048060ff */
[----:B----4-:R-:W-:-:S03]  /*d6440*/  F2FP.SATFINITE.E5M2.F32.PACK_AB_MERGE_C R20, R26, R31, RZ ;  /* 0x0000001f1a14723e */ /* 0x010fc600048060ff */
[----:B------:R-:W-:Y:S04]  /*d6450*/  STL [R1+0x5250], R38 ;  /* 0x0052502601007387 */ /* 0x000fe80000100800 */
[----:B------:R-:W-:Y:S01]  /*d6460*/  STL [R1+0x5254], R20 ;  /* 0x0052541401007387 */ /* 0x000fe20000100800 */
[----:B--2---:R-:W-:-:S03]  /*d6470*/  F2FP.SATFINITE.E5M2.F32.PACK_AB_MERGE_C R6, R6, R12, RZ ;  /* 0x0000000c0606723e */ /* 0x004fc600048060ff */
[----:B------:R2:W-:Y:S04]  /*d6480*/  STL [R1+0xcc], R0 ;  /* 0x0000cc0001007387 */ /* 0x0005e80000100800 */
[----:B------:R-:W4:Y:S04]  /*d6490*/  LDL.LU R12, [R1+0xf60] ;  /* 0x000f6000010c7983 */ /* 0x000f280000300800 */
[----:B------:R0:W-:Y:S01]  /*d64a0*/  STL [R1+0x5230], R6 ;  /* 0x0052300601007387 */ /* 0x0001e20000100800 */
[----:B--2---:R-:W-:Y:S01]  /*d64b0*/  VIADD R0, R0, UR50 ;  /* 0x0000003200007c36 */ /* 0x004fe20008000000 */
[----:B------:R-:W2:Y:S01]  /*d64c0*/  LDCU UR50, c[0x0][0x3b8] ;  /* 0x00007700ff3277ac */ /* 0x000ea20008000800 */
[----:B------:R-:W-:Y:S01]  /*d64d0*/  F2FP.SATFINITE.E5M2.F32.PACK_AB_MERGE_C R20, R43, R44, RZ ;  /* 0x0000002c2b14723e */ /* 0x000fe200048060ff */
[----:B0-----:R-:W4:Y:S04]  /*d64e0*/  LDL.LU R6, [R1+0xf64] ;  /* 0x000f640001067983 */ /* 0x001f280000300800 */
[----:B------:R-:W2:Y:S04]  /*d64f0*/  LDL.LU R39, [R1+0xf68] ;  /* 0x000f680001277983 */ /* 0x000ea80000300800 */
[----:B------:R-:W2:Y:S04]  /*d6500*/  LDL.LU R38, [R1+0xf6c] ;  /* 0x000f6c0001267983 */ /* 0x000ea80000300800 */
[----:B------:R-:W2:Y:S04]  /*d6510*/  LDL.LU R31, [R1+0xf80] ;  /* 0x000f8000011f7983 */ /* 0x000ea80000300800 */
[----:B------:R0:W-:Y:S01]  /*d6520*/  STL [R1+0xc8], R0 ;  /* 0x0000c80001007387 */ /* 0x0001e20000100800 */
[----:B------:R-:W-:-:S03]  /*d6530*/  F2FP.SATFINITE.E5M2.F32.PACK_AB_MERGE_C R41, R41, R42, RZ ;  /* 0x0000002a2929723e */ /* 0x000fc600048060ff */
[----:B------:R-:W2:Y:S04]  /*d6540*/  LDL.LU R26, [R1+0xf84] ;  /* 0x000f8400011a7983 */ /* 0x000ea80000300800 */
[----:B------:R1:W-:Y:S01]  /*d6550*/  STL [R1+0x523c], R20 ;  /* 0x00523c1401007387 */ /* 0x0003e20000100800 */
[----:B------:R-:W-:Y:S01]  /*d6560*/  F2FP.SATFINITE.E5M2.F32.PACK_AB_MERGE_C R4, R4, R11, RZ ;  /* 0x0000000b0404723e */ /* 0x000fe200048060ff */
[----:B0-----:R-:W-:Y:S01]  /*d6570*/  VIADD R0, R0, UR51 ;  /* 0x0000003300007c36 */ /* 0x001fe20008000000 */
[----:B------:R-:W0:Y:S01]  /*d6580*/  LDCU UR51, c[0x0][0x3b8] ;  /* 0x00007700ff3377ac */ /* 0x000e220008000800 */
[----:B------:R-:W-:Y:S01]  /*d6590*/  STL [R1+0x5214], R41 ;  /* 0x0052142901007387 */ /* 0x000fe20000100800 */
[----:B-1----:R-:W-:-:S05]  /*d65a0*/  F2FP.SATFINITE.E5M2.F32.PACK_AB_MERGE_C R20, R23, R25, RZ ;  /* 0x000000191714723e */ /* 0x002fca00048060ff */
[----:B------:R-:W-:Y:S04]  /*d65b0*/  STL [R1+0x5220], R20 ;  /* 0x0052201401007387 */ /* 0x000fe80000100800 */
[----:B------:R1:W-:Y:S04]  /*d65c0*/  STL [R1+0xc4], R0 ;  /* 0x0000c40001007387 */ /* 0x0003e80000100800 */
[----:B------:R0:W-:Y:S04]  /*d65d0*/  STL [R1+0x51fc], R4 ;  /* 0x0051fc0401007387 */ /* 0x0001e80000100800 */
[----:B------:R-:W2:Y:S01]  /*d65e0*/  LDL.LU R25, [R1+0xf88] ;  /* 0x000f880001197983 */ /* 0x000ea20000300800 */
[----:B-1----:R-:W-:Y:S01]  /*d65f0*/  VIADD R0, R0, UR52 ;  /* 0x0000003400007c36 */ /* 0x002fe20008000000 */
[----:B------:R-:W1:Y:S02]  /*d6600*/  LDCU UR52, c[0x0][0x3b8] ;  /* 0x00007700ff3477ac */ /* 0x000e640008000800 */
[----:B------:R-:W2:Y:S04]  /*d6610*/  LDL.LU R23, [R1+0xf8c] ;  /* 0x000f8c0001177983 */ /* 0x000ea80000300800 */
[----:B------:R-:W2:Y:S04]  /*d6620*/  LDL.LU R11, [R1+0xf90] ;  /* 0x000f9000010b7983 */ /* 0x000ea80000300800 */
[----:B------:R1:W-:Y:S04]  /*d6630*/  STL [R1+0xc0], R0 ;  /* 0x0000c00001007387 */ /* 0x0003e80000100800 */
[----:B0-----:R-:W2:Y:S01]  /*d6640*/  LDL.LU R4, [R1+0xf94] ;  /* 0x000f940001047983 */ /* 0x001ea20000300800 */
[----:B-1----:R-:W-:Y:S01]  /*d6650*/  VIADD R0, R0, UR53 ;  /* 0x0000003500007c36 */ /* 0x002fe20008000000 */
[----:B------:R-:W0:Y:S01]  /*d6660*/  LDCU UR53, c[0x0][0x3b8] ;  /* 0x00007700ff3577ac */ /* 0x000e220008000800 */
[----:B---3--:R-:W-:-:S05]  /*d6670*/  F2FP.SATFINITE.E5M2.F32.PACK_AB_MERGE_C R20, R37, R40, RZ ;  /* 0x000000282514723e */ /* 0x008fca00048060ff */
[----:B------:R-:W-:Y:S01]  /*d6680*/  STL [R1+0x5204], R20 ;  /* 0x0052041401007387 */ /* 0x000fe20000100800 */
[----:B------:R-:W-:-:S05]  /*d6690*/  F2FP.SATFINITE.E5M2.F32.PACK_AB_MERGE_C R15, R15, R16, RZ ;  /* 0x000000100f0f723e */ /* 0x000fca00048060ff */
[----:B------:R1:W-:Y:S01]  /*d66a0*/  STL [R1+0x51d8], R15 ;  /* 0x0051d80f01007387 */ /* 0x0003e20000100800 */
[----:B------:R-:W-:-:S03]  /*d66b0*/  F2FP.SATFINITE.E5M2.F32.PACK_AB_MERGE_C R2, R2, R8, RZ ;  /* 0x000000080202723e */ /* 0x000fc600048060ff */
[----:B------:R-:W3:Y:S04]  /*d66c0*/  LDL.LU R44, [R1+0xf98] ;  /* 0x000f9800012c7983 */ /* 0x000ee80000300800 */
[----:B------:R-:W3:Y:S04]  /*d66d0*/  LDL.LU R37, [R1+0xf9c] ;  /* 0x000f9c0001257983 */ /* 0x000ee80000300800 */
[----:B------:R0:W-:Y:S04]  /*d66e0*/  STL [R1+0x51e4], R2 ;  /* 0x0051e40201007387 */ /* 0x0001e80000100800 */
[----:B------:R0:W-:Y:S04]  /*d66f0*/  STL [R1+0xbc], R0 ;  /* 0x0000bc0001007387 */ /* 0x0001e80000100800 */
[----:B------:R-:W3:Y:S04]  /*d6700*/  LDL.LU R16, [R1+0xfb0] ;  /* 0x000fb00001107983 */ /* 0x000ee80000300800 */
[----:B-1----:R-:W3:Y:S04]  /*d6710*/  LDL.LU R15, [R1+0xfb4] ;  /* 0x000fb400010f7983 */ /* 0x002ee80000300800 */
[----:B------:R-:W3:Y:S04]  /*d6720*/  LDL.LU R8, [R1+0xfb8] ;  /* 0x000fb80001087983 */ /* 0x000ee80000300800 */
[----:B0-----:R-:W3:Y:S01]  /*d6730*/  LDL.LU R2, [R1+0xfbc] ;  /* 0x000fbc0001027983 */ /* 0x001ee20000300800 */
[----:B------:R-:W-:Y:S01]  /*d6740*/  VIADD R0, R0, UR54 ;  /* 0x0000003600007c36 */ /* 0x000fe20008000000 */
[----:B------:R-:W0:Y:S01]  /*d6750*/  LDCU UR54, c[0x0][0x3b8] ;  /* 0x00007700ff3677ac */ /* 0x000e220008000800 */
[----:B----4-:R-:W-:-:S02]  /*d6760*/  F2FP.SATFINITE.E5M2.F32.PACK_AB_MERGE_C R20, R6, R12, RZ ;  /* 0x0000000c0614723e */ /* 0x010fc400048060ff */
[----:B------:R-:W4:Y:S04]  /*d6770*/  LDL.LU R12, [R1+0xfc0] ;  /* 0x000fc000010c7983 */ /* 0x000f280000300800 */
[----:B------:R-:W4:Y:S01]  /*d6780*/  LDL.LU R6, [R1+0xfc4] ;  /* 0x000fc40001067983 */ /* 0x000f220000300800 */
[----:B--2---:R-:W-:-:S03]  /*d6790*/  F2FP.SATFINITE.E5M2.F32.PACK_AB_MERGE_C R38, R38, R39, RZ ;  /* 0x000000272626723e */ /* 0x004fc600048060ff */
[----:B------:R1:W-:Y:S04]  /*d67a0*/  STL [R1+0x51c4], R20 ;  /* 0x0051c41401007387 */ /* 0x0003e80000100800 */
[----:B------:R2:W-:Y:S01]  /*d67b0*/  STL [R1+0x51c8], R38 ;  /* 0x0051c82601007387 */ /* 0x0005e20000100800 */
[----:B-1----:R-:W-:-:S03]  /*d67c0*/  F2FP.SATFINITE.E5M2.F32.PACK_AB_MERGE_C R20, R26, R31, RZ ;  /* 0x0000001f1a14723e */ /* 0x002fc600048060ff */
[----:B------:R-:W-:Y:S04]  /*d67d0*/  STL [R1+0xb8], R0 ;  /* 0x0000b80001007387 */ /* 0x000fe80000100800 */
[----:B------:R-:W4:Y:S04]  /*d67e0*/  LDL.LU R43, [R1+0xfc8] ;  /* 0x000fc800012b7983 */ /* 0x000f280000300800 */
[----:B------:R1:W-:Y:S04]  /*d67f0*/  STL [R1+0x51a4], R20 ;  /* 0x0051a41401007387 */ /* 0x0003e80000100800 */
[----:B------:R-:W4:Y:S04]  /*d6800*/  LDL.LU R42, [R1+0xfcc] ;  /* 0x000fcc00012a7983 */ /* 0x000f280000300800 */
[----:B------:R-:W4:Y:S04]  /*d6810*/  LDL.LU R41, [R1+0xfe0] ;  /* 0x000fe00001297983 */ /* 0x000f280000300800 */
[----:B------:R-:W4:Y:S04]  /*d6820*/  LDL.LU R40, [R1+0xfe4] ;  /* 0x000fe40001287983 */ /* 0x000f280000300800 */
[----:B------:R-:W4:Y:S04]  /*d6830*/  LDL.LU R39, [R1+0xfe8] ;  /* 0x000fe80001277983 */ /* 0x000f280000300800 */
[----:B--2---:R-:W2:Y:S04]  /*d6840*/  LDL.LU R38, [R1+0xfec] ;  /* 0x000fec0001267983 */ /* 0x004ea80000300800 */
[----:B------:R-:W2:Y:S01]  /*d6850*/  LDL.LU R31, [R1+0xff0] ;  /* 0x000ff000011f7983 */ /* 0x000ea20000300800 */
[----:B-1----:R-:W-:-:S03]  /*d6860*/  F2FP.SATFINITE.E5M2.F32.PACK_AB_MERGE_C R20, R23, R25, RZ ;  /* 0x000000191714723e */ /* 0x002fc600048060ff */
[----:B------:R-:W2:Y:S01]  /*d6870*/  LDL.LU R26, [R1+0xff4] ;  /* 0x000ff400011a7983 */ /* 0x000ea20000300800 */
[----:B------:R-:W-:-:S03]  /*d6880*/  VIADD R45, R0, UR15 ;  /* 0x0000000f002d7c36 */ /* 0x000fc60008000000 */
[----:B------:R-:W-:Y:S04]  /*d6890*/  STL [R1+0x51b0], R20 ;  /* 0x0051b01401007387 */ /* 0x000fe80000100800 */
[----:B------:R-:W2:Y:S01]  /*d68a0*/  LDL.LU R25, [R1+0xff8] ;  /* 0x000ff80001197983 */ /* 0x000ea20000300800 */
[----:B------:R-:W-:-:S03]  /*d68b0*/  F2FP.SATFINITE.E5M2.F32.PACK_AB_MERGE_C R0, R4, R11, RZ ;  /* 0x0000000b0400723e */ /* 0x000fc600048060ff */
[----:B------:R-:W2:Y:S04]  /*d68c0*/  LDL.LU R23, [R1+0xffc] ;  /* 0x000ffc0001177983 */ /* 0x000ea80000300800 */
[----:B------:R1:W-:Y:S04]  /*d68d0*/  STL [R1+0x518c], R0 ;  /* 0x00518c0001007387 */ /* 0x0003e80000100800 */
[----:B------:R-:W2:Y:S04]  /*d68e0*/  LDL.LU R11, [R1+0x1000] ;  /* 0x00100000010b7983 */ /* 0x000ea80000300800 */
[----:B------:R-:W2:Y:S01]  /*d68f0*/  LDL.LU R4, [R1+0x1004] ;  /* 0x0010040001047983 */ /* 0x000ea20000300800 */
[----:B-1----:R-:W-:-:S03]  /*d6900*/  VIADD R0, R45, UR14 ;  /* 0x0000000e2d007c36 */ /* 0x002fc60008000000 */
[----:B------:R-:W-:Y:S01]  /*d6910*/  STL [R1+0xb4], R45 ;  /* 0x0000b42d01007387 */ /* 0x000fe20000100800 */
[----:B---3--:R-:W-:Y:S01]  /*d6920*/  F2FP.SATFINITE.E5M2.F32.PACK_AB_MERGE_C R20, R37, R44, RZ ;  /* 0x0000002c2514723e */ /* 0x008fe200048060ff */
[----:B------:R-:W-:-:S04]  /*d6930*/  VIADD R37, R0, UR13 ;  /* 0x0000000d00257c36 */ /* 0x000fc80008000000 */
[----:B------:R-:W-:Y:S04]  /*d6940*/  STL [R1+0x5190], R20 ;  /* 0x0051901401007387 */ /* 0x000fe80000100800 */
[----:B------:R1:W-:Y:S01]  /*d6950*/  STL [R1+0xb0], R0 ;  /* 0x0000b00001007387 */ /* 0x0003e20000100800 */
[----:B------:R-:W-:-:S05]  /*d6960*/  F2FP.SATFINITE.E5M2.F32.PACK_AB_MERGE_C R15, R15, R16, RZ ;  /* 0x000000100f0f723e */ /* 0x000fca00048060ff */
[----:B------:R3:W-:Y:S01]  /*d6970*/  STL [R1+0x5170], R15 ;  /* 0x0051700f01007387 */ /* 0x0007e20000100800 */
[----:B-1----:R-:W-:-:S03]  /*d6980*/  F2FP.SATFINITE.E5M2.F32.PACK_AB_MERGE_C R0, R2, R8, RZ ;  /* 0x000000080200723e */ /* 0x002fc600048060ff */
[----:B------:R-:W2:Y:S04]  /*d6990*/  LDL.LU R8, [R1+0x1008] ;  /* 0x0010080001087983 */ /* 0x000ea80000300800 */
[----:B------:R-:W2:Y:S04]  /*d69a0*/  LDL.LU R2, [R1+0x100c] ;  /* 0x00100c0001027983 */ /* 0x000ea80000300800 */
[----:B------:R4:W-:Y:S04]  /*d69b0*/  STL [R1+0x5174], R0 ;  /* 0x0051740001007387 */ /* 0x0009e80000100800 */
[----:B------:R-:W2:Y:S04]  /*d69c0*/  LDL.LU R16, [R1+0x1010] ;  /* 0x0010100001107983 */ /* 0x000ea80000300800 */
[----:B---3--:R-:W3:Y:S01]  /*d69d0*/  LDL.LU R15, [R1+0x1014] ;  /* 0x00101400010f7983 */ /* 0x008ee20000300800 */
[----:B------:R-:W-:Y:S01]  /*d69e0*/  VIADD R49, R37, UR12 ;  /* 0x0000000c25317c36 */ /* 0x000fe20008000000 */
[----:B------:R-:W1:Y:S01]  /*d69f0*/  LDCU.128 UR12, c[0x0][0x390] ;  /* 0x00007200ff0c77ac */ /* 0x000e620008000c00 */
[----:B----4-:R-:W-:-:S05]  /*d6a00*/  F2FP.SATFINITE.E5M2.F32.PACK_AB_MERGE_C R0, R6, R12, RZ ;  /* 0x0000000c0600723e */ /* 0x010fca00048060ff */
[----:B------:R4:W-:Y:S04]  /*d6a10*/  STL [R1+0x5154], R0 ;  /* 0x0051540001007387 */ /* 0x0009e80000100800 */
[----:B------:R-:W3:Y:S04]  /*d6a20*/  LDL.LU R12, [R1+0x1018] ;  /* 0x00101800010c7983 */ /* 0x000ee80000300800 */
[----:B------:R-:W3:Y:S01]  /*d6a30*/  LDL.LU R6, [R1+0x101c] ;  /* 0x00101c0001067983 */ /* 0x000ee20000300800 */
[----:B----4-:R-:W-:-:S05]  /*d6a40*/  F2FP.SATFINITE.E5M2.F32.PACK_AB_MERGE_C R0, R42, R43, RZ ;  /* 0x0000002b2a00723e */ /* 0x010fca00048060ff */
[----:B------:R4:W-:Y:S01]  /*d6a50*/  STL [R1+0x5158], R0 ;  /* 0x0051580001007387 */ /* 0x0009e20000100800 */
[----:B------:R-:W-:-:S05]  /*d6a60*/  F2FP.SATFINITE.E5M2.F32.PACK_AB_MERGE_C R20, R40, R41, RZ ;  /* 0x000000292814723e */ /* 0x000fca00048060ff */
[----:B------:R0:W-:Y:S01]  /*d6a70*/  STL [R1+0x5144], R20 ;  /* 0x0051441401007387 */ /* 0x0001e20000100800 */
[----:B----4-:R-:W-:Y:S01]  /*d6a80*/  VIADD R0, R49, UR11 ;  /* 0x0000000b31007c36 */ /* 0x010fe20008000000 */
[----:B--2---:R-:W-:-:S05]  /*d6a90*/  F2FP.SATFINITE.E5M2.F32.PACK_AB_MERGE_C R38, R38, R39, RZ ;  /* 0x000000272626723e */ /* 0x004fca00048060ff */
[----:B------:R-:W-:Y:S01]  /*d6aa0*/  STL [R1+0x5148], R38 ;  /* 0x0051482601007387 */ /* 0x000fe20000100800 */
[----:B0-----:R-:W-:-:S03]  /*d6ab0*/  F2FP.SATFINITE.E5M2.F32.PACK_AB_MERGE_C R20, R26, R31, RZ ;  /* 0x0000001f1a14723e */ /* 0x001fc600048060ff */
[----:B------:R-:W-:Y:S04]  /*d6ac0*/  STL [R1+0xa4], R0 ;  /* 0x0000a40001007387 */ /* 0x000fe80000100800 */
[----:B------:R-:W2:Y:S04]  /*d6ad0*/  LDL.LU R41, [R1+0x1030] ;  /* 0x0010300001297983 */ /* 0x000ea80000300800 */
[----:B------:R0:W-:Y:S01]  /*d6ae0*/  STL [R1+0x5130], R20 ;  /* 0x0051301401007387 */ /* 0x0001e20000100800 */
[----:B------:R-:W-:-:S03]  /*d6af0*/  VIADD R47, R0, UR10 ;  /* 0x0000000a002f7c36 */ /* 0x000fc60008000000 */
[----:B------:R-:W2:Y:S04]  /*d6b00*/  LDL.LU R40, [R1+0x1034] ;  /* 0x0010340001287983 */ /* 0x000ea80000300800 */
[----:B------:R-:W4:Y:S01]  /*d6b10*/  LDL.LU R39, [R1+0x1038] ;  /* 0x0010380001277983 */ /* 0x000f220000300800 */
[----:B0-----:R-:W-:-:S03]  /*d6b20*/  F2FP.SATFINITE.E5M2.F32.PACK_AB_MERGE_C R20, R23, R25, RZ ;  /* 0x000000191714723e */ /* 0x001fc600048060ff */
[----:B------:R-:W4:Y:S01]  /*d6b30*/  LDL.LU R38, [R1+0x103c] ;  /* 0x00103c0001267983 */ /* 0x000f220000300800 */
[----:B------:R-:W-:-:S03]  /*d6b40*/  F2FP.SATFINITE.E5M2.F32.PACK_AB_MERGE_C R0, R4, R11, RZ ;  /* 0x0000000b0400723e */ /* 0x000fc600048060ff */
[----:B------:R-:W-:Y:S04]  /*d6b50*/  STL [R1+0x512c], R20 ;  /* 0x00512c1401007387 */ /* 0x000fe80000100800 */
[----:B------:R-:W4:Y:S04]  /*d6b60*/  LDL.LU R31, [R1+0x1050] ;  /* 0x00105000011f7983 */ /* 0x000f280000300800 */
[----:B------:R-:W4:Y:S04]  /*d6b70*/  LDL.LU R26, [R1+0x1054] ;  /* 0x00105400011a7983 */ /* 0x000f280000300800 */
[----:B------:R0:W-:Y:S04]  /*d6b80*/  STL [R1+0x5124], R0 ;  /* 0x0051240001007387 */ /* 0x0001e80000100800 */
[----:B------:R-:W4:Y:S04]  /*d6b90*/  LDL.LU R11, [R1+0x1058] ;  /* 0x00105800010b7983 */ /* 0x000f280000300800 */
[----:B------:R-:W4:Y:S01]  /*d6ba0*/  LDL.LU R4, [R1+0x105c] ;  /* 0x00105c0001047983 */ /* 0x000f220000300800 */
[----:B------:R-:W-:-:S03]  /*d6bb0*/  VIADD R43, R47, UR9 ;  /* 0x000000092f2b7c36 */ /* 0x000fc60008000000 */
[----:B------:R-:W4:Y:S01]  /*d6bc0*/  LDL.LU R25, [R1+0x1020] ;  /* 0x0010200001197983 */ /* 0x000f220000300800 */
[----:B------:R-:W-:Y:S01]  /*d6bd0*/  VIADD R46, R43, UR8 ;  /* 0x000000082b2e7c36 */ /* 0x000fe20008000000 */
[----:B------:R-:W0:Y:S02]  /*d6be0*/  LDCU.128 UR8, c[0x0][0x390] ;  /* 0x00007200ff0877ac */ /* 0x000e240008000c00 */
[----:B------:R-:W4:Y:S04]  /*d6bf0*/  LDL.LU R23, [R1+0x1024] ;  /* 0x0010240001177983 */ /* 0x000f280000300800 */
[----:B------:R-:W-:Y:S01]  /*d6c00*/  STL [R1+0xa0], R47 ;  /* 0x0000a02f01007387 */ /* 0x000fe20000100800 */
[----:B-1----:R-:W-:Y:S02]  /*d6c10*/  MOV.SPILL R52, UR14 ;  /* 0x0000000e00347c02 */ /* 0x002fe40009000f00 */
[----:B0-----:R-:W-:-:S02]  /*d6c20*/  MOV.SPILL R53, UR10 ;  /* 0x0000000a00357c02 */ /* 0x001fc40009000f00 */
[----:B------:R-:W-:Y:S02]  /*d6c30*/  F2FP.SATFINITE.E5M2.F32.PACK_AB_MERGE_C R0, R2, R8, RZ ;  /* 0x000000080200723e */ /* 0x000fe400048060ff */
[----:B------:R-:W4:Y:S04]  /*d6c40*/  LDL.LU R8, [R1+0x1028] ;  /* 0x0010280001087983 */ /* 0x000f280000300800 */
[----:B------:R-:W4:Y:S01]  /*d6c50*/  LDL.LU R2, [R1+0x102c] ;  /* 0x00102c0001027983 */ /* 0x000f220000300800 */
[----:B---3--:R-:W-:-:S03]  /*d6c60*/  F2FP.SATFINITE.E5M2.F32.PACK_AB_MERGE_C R15, R15, R16, RZ ;  /* 0x000000100f0f723e */ /* 0x008fc600048060ff */
[----:B------:R-:W-:Y:S04]  /*d6c70*/  STL [R1+0x5128], R0 ;  /* 0x0051280001007387 */ /* 0x000fe80000100800 */
[----:B------:R0:W-:Y:S04]  /*d6c80*/  STL [R1+0x511c], R15 ;  /* 0x00511c0f01007387 */ /* 0x0001e80000100800 */
[----:B------:R-:W3:Y:S04]  /*d6c90*/  LDL.LU R16, [R1+0x1040] ;  /* 0x0010400001107983 */ /* 0x000ee80000300800 */
[----:B0-----:R-:W3:Y:S01]  /*d6ca0*/  LDL.LU R15, [R1+0x1044] ;  /* 0x00104400010f7983 */ /* 0x001ee20000300800 */
[----:B------:R-:W-:-:S05]  /*d6cb0*/  F2FP.SATFINITE.E5M2.F32.PACK_AB_MERGE_C R0, R6, R12, RZ ;  /* 0x0000000c0600723e */ /* 0x000fca00048060ff */
[----:B------:R0:W-:Y:S04]  /*d6cc0*/  STL [R1+0x5120], R0 ;  /* 0x0051200001007387 */ /* 0x0001e80000100800 */
[----:B------:R-:W3:Y:S04]  /*d6cd0*/  LDL.LU R12, [R1+0x1048] ;  /* 0x00104800010c7983 */ /* 0x000ee80000300800 */
[----:B------:R-:W3:Y:S01]  /*d6ce0*/  LDL.LU R6, [R1+0x104c] ;  /* 0x00104c0001067983 */ /* 0x000ee20000300800 */
[----:B0-----:R-:W-:-:S03]  /*d6cf0*/  VIADD R0, R46, UR73 ;  /* 0x000000492e007c36 */ /* 0x001fc60008000000 */
[----:B------:R-:W-:Y:S04]  /*d6d00*/  STL [R1+0x98], R46 ;  /* 0x0000982e01007387 */ /* 0x000fe80000100800 */
[----:B------:R-:W-:Y:S01]  /*d6d10*/  STL.64 [R1+0x59d0], R52 ;  /* 0x0059d03401007387 */ /* 0x000fe20000100a00 */
[----:B------:R-:W-:Y:S01]  /*d6d20*/  VIADD R42, R0, UR61 ;  /* 0x0000003d002a7c36 */ /* 0x000fe20008000000 */
[----:B--2---:R-:W-:Y:S02]  /*d6d30*/  F2FP.SATFINITE.E5M2.F32.PACK_AB_MERGE_C R20, R40, R41, RZ ;  /* 0x000000292814723e */ /* 0x004fe400048060ff */
[----:B----4-:R-:W-:-:S03]  /*d6d40*/  F2FP.SATFINITE.E5M2.F32.PACK_AB_MERGE_C R38, R38, R39, RZ ;  /* 0x000000272626723e */ /* 0x010fc600048060ff */
[----:B------:R0:W-:Y:S01]  /*d6d50*/  STL [R1+0x510c], R20 ;  /* 0x00510c1401007387 */ /* 0x0001e20000100800 */
[----:B------:R-:W-:-:S03]  /*d6d60*/  F2FP.SATFINITE.E5M2.F32.PACK_AB_MERGE_C R26, R26, R31, RZ ;  /* 0x0000001f1a1a723e */ /* 0x000fc600048060ff */
[----:B0-----:R-:W2:Y:S01]  /*d6d70*/  LDL.LU R20, [R1+0xca0] ;  /* 0x000ca00001147983 */ /* 0x001ea20000300800 */
[----:B---3--:R-:W-:-:S03]  /*d6d80*/  F2FP.SATFINITE.E5M2.F32.PACK_AB_MERGE_C R6, R6, R12, RZ ;  /* 0x0000000c0606723e */ /* 0x008fc600048060ff */
[----:B------:R-:W-:Y:S01]  /*d6d90*/  STL [R1+0x5118], R38 ;  /* 0x0051182601007387 */ /* 0x000fe20000100800 */
[----:B------:R-:W-:Y:S01]  /*d6da0*/  VIADD R41, R42, UR19 ;  /* 0x000000132a297c36 */ /* 0x000fe20008000000 */
[----:B------:R-:W-:Y:S01]  /*d6db0*/  UMOV UR10, UR75 ;  /* 0x0000004b000a7c82 */ /* 0x000fe20008000000 */
[----:B------:R-:W0:Y:S01]  /*d6dc0*/  LDCU.64 UR74, c[0x0][0x398] ;  /* 0x00007300ff4a77ac */ /* 0x000e220008000a00 */
[----:B------:R1:W-:Y:S01]  /*d6dd0*/  STL [R1+0x94], R0 ;  /* 0x0000940001007387 */ /* 0x0003e20000100800 */
[----:B------:R-:W-:Y:S01]  /*d6de0*/  IMAD.MOV.U32 R52, RZ, RZ, R5 ;  /* 0x000000ffff347224 */ /* 0x000fe200078e0005 */
[----:B------:R-:W-:Y:S01]  /*d6df0*/  SHF.R.S32.HI R32, RZ, 0x1f, R32 ;  /* 0x0000001fff207819 */ /* 0x000fe20000011420 */
[----:B------:R-:W-:Y:S01]  /*d6e00*/  IMAD.MOV.U32 R53, RZ, RZ, R7 ;  /* 0x000000ffff357224 */ /* 0x000fe200078e0007 */
[----:B------:R-:W-:Y:S01]  /*d6e10*/  STL [R1+0x60bc], R51 ;  /* 0x0060bc3301007387 */ /* 0x000fe20000100800 */
[----:B------:R-:W3:Y:S01]  /*d6e20*/  LDCU UR61, c[0x0][0x3b8] ;  /* 0x00007700ff3d77ac */ /* 0x000ee20008000800 */
[----:B------:R-:W4:Y:S02]  /*d6e30*/  LDC R12, c[0x0][0x3b4] ;  /* 0x0000ed00ff0c7b82 */ /* 0x000f240000000800 */
[----:B------:R-:W-:Y:S01]  /*d6e40*/  STL [R1+0x5104], R26 ;  /* 0x0051041a01007387 */ /* 0x000fe20000100800 */
[----:B-1----:R-:W-:-:S03]  /*d6e50*/  F2FP.SATFINITE.E5M2.F32.PACK_AB_MERGE_C R0, R4, R11, RZ ;  /* 0x0000000b0400723e */ /* 0x002fc600048060ff */
[----:B------:R-:W3:Y:S04]  /*d6e60*/  LDL.LU R4, [R1+0x5754] ;  /* 0x0057540001047983 */ /* 0x000ee80000300800 */
[----:B------:R-:W4:Y:S04]  /*d6e70*/  LDL.LU R11, [R1+0x5758] ;  /* 0x00575800010b7983 */ /* 0x000f280000300800 */
[----:B------:R1:W-:Y:S04]  /*d6e80*/  STL [R1+0x5108], R0 ;  /* 0x0051080001007387 */ /* 0x0003e80000100800 */
[----:B------:R-:W-:Y:S01]  /*d6e90*/  STL [R1+0x90], R42 ;  /* 0x0000902a01007387 */ /* 0x000fe20000100800 */
[----:B-1----:R-:W-:-:S05]  /*d6ea0*/  F2FP.SATFINITE.E5M2.F32.PACK_AB_MERGE_C R0, R23, R25, RZ ;  /* 0x000000191700723e */ /* 0x002fca00048060ff */
[----:B------:R1:W-:Y:S02]  /*d6eb0*/  STL [R1+0x50f4], R0 ;  /* 0x0050f40001007387 */ /* 0x0003e40000100800 */
[----:B-1----:R-:W-:Y:S02]  /*d6ec0*/  F2FP.SATFINITE.E5M2.F32.PACK_AB_MERGE_C R0, R2, R8, RZ ;  /* 0x000000080200723e */ /* 0x002fe400048060ff */
[----:B------:R-:W4:Y:S04]  /*d6ed0*/  LDL.LU R8, [R1+0x575c] ;  /* 0x00575c0001087983 */ /* 0x000f280000300800 */
[----:B------:R-:W4:Y:S04]  /*d6ee0*/  LDL R2, [R1+0x3060] ;  /* 0x0030600001027983 */ /* 0x000f280000100800 */
[----:B------:R1:W-:Y:S04]  /*d6ef0*/  STL [R1+0x50fc], R0 ;  /* 0x0050fc0001007387 */ /* 0x0003e80000100800 */
[----:B------:R-:W-:Y:S01]  /*d6f00*/  STL [R1+0x8c], R41 ;  /* 0x00008c2901007387 */ /* 0x000fe20000100800 */
[----:B-1----:R-:W-:-:S02]  /*d6f10*/  F2FP.SATFINITE.E5M2.F32.PACK_AB_MERGE_C R0, R15, R16, RZ ;  /* 0x000000100f00723e */ /* 0x002fc400048060ff */
[----:B--2---:R-:W-:Y:S01]  /*d6f20*/  LOP3.LUT R20, R20, 0xffffbfff, RZ, 0xc0, !PT ;  /* 0xffffbfff14147812 */ /* 0x004fe200078ec0ff */
[----:B------:R-:W-:Y:S01]  /*d6f30*/  VIADD R50, R41, UR18 ;  /* 0x0000001229327c36 */ /* 0x000fe20008000000 */
[----:B------:R-:W1:Y:S01]  /*d6f40*/  LDCU.64 UR18, c[0x0][0x390] ;  /* 0x00007200ff1277ac */ /* 0x000e620008000a00 */
[----:B------:R2:W-:Y:S01]  /*d6f50*/  STL [R1+0x5400], R0 ;  /* 0x0054000001007387 */ /* 0x0005e20000100800 */
[----:B------:R-:W1:Y:S01]  /*d6f60*/  LDC R15, c[0x0][0x3b4] ;  /* 0x0000ed00ff0f7b82 */ /* 0x000e620000000800 */
[----:B0-----:R-:W-:-:S07]  /*d6f70*/  UMOV UR5, UR75 ;  /* 0x0000004b00057c82 */ /* 0x001fce0008000000 */
[----:B------:R-:W0:Y:S01]  /*d6f80*/  LDC R16, c[0x0][0x3b4] ;  /* 0x0000ed00ff107b82 */ /* 0x000e220000000800 */
[----:B--2---:R-:W2:Y:S04]  /*d6f90*/  LDL.LU R0, [R1+0x5760] ;  /* 0x0057600001007983 */ /* 0x004ea80000300800 */
[----:B------:R0:W-:Y:S01]  /*d6fa0*/  STL [R1+0x5408], R6 ;  /* 0x0054080601007387 */ /* 0x0001e20000100800 */
[----:B---3--:R-:W-:Y:S02]  /*d6fb0*/  ISETP.GE.AND P1, PT, R4, UR15, PT ;  /* 0x0000000f04007c0c */ /* 0x008fe4000bf26270 */
[----:B----4-:R-:W-:Y:S01]  /*d6fc0*/  ISETP.GE.AND P0, PT, R11, UR11, PT ;  /* 0x0000000b0b007c0c */ /* 0x010fe2000bf06270 */
[----:B------:R-:W3:Y:S01]  /*d6fd0*/  LDL R4, [R1+0x2e5c] ;  /* 0x002e5c0001047983 */ /* 0x000ee20000100800 */
[----:B0-----:R-:W-:Y:S01]  /*d6fe0*/  VIADD R6, R50, UR17 ;  /* 0x0000001132067c36 */ /* 0x001fe20008000000 */
[----:B------:R-:W0:Y:S01]  /*d6ff0*/  LDC R11, c[0x0][0x3b4] ;  /* 0x0000ed00ff0b7b82 */ /* 0x000e220000000800 */
[----:B------:R-:W4:Y:S07]  /*d7000*/  LDCU UR15, c[0x0][0x3b8] ;  /* 0x00007700ff0f77ac */ /* 0x000f2e0008000800 */
[----:B------:R-:W-:Y:S01]  /*d7010*/  @P1 LOP3.LUT R20, R20, 0x4000, RZ, 0xfc, !PT ;  /* 0x0000400014141812 */ /* 0x000fe200078efcff */
[----:B------:R-:W0:Y:S03]  /*d7020*/  LDCU UR11, c[0x0][0x3b8] ;  /* 0x00007700ff0b77ac */ /* 0x000e260008000800 */
[----:B------:R-:W-:-:S04]  /*d7030*/  LOP3.LUT R20, R20, 0xffff7fff, RZ, 0xc0, !PT ;  /* 0xffff7fff14147812 */ /* 0x000fc800078ec0ff */
[----:B------:R-:W-:Y:S01]  /*d7040*/  @P0 LOP3.LUT R20, R20, 0x8000, RZ, 0xfc, !PT ;  /* 0x0000800014140812 */ /* 0x000fe200078efcff */
[----:B------:R1:W-:Y:S01]  /*d7050*/  STL [R1+0x84], R6 ;  /* 0x0000840601007387 */ /* 0x0003e20000100800 */
[----:B------:R-:W-:Y:S01]  /*d7060*/  VIADD R26, R6, UR16 ;  /* 0x00000010061a7c36 */ /* 0x000fe20008000000 */
[----:B------:R-:W0:Y:S01]  /*d7070*/  LDCU.64 UR16, c[0x0][0x390] ;  /* 0x00007200ff1077ac */ /* 0x000e220008000a00 */
[----:B-1----:R-:W1:Y:S01]  /*d7080*/  LDC R6, c[0x0][0x3b4] ;  /* 0x0000ed00ff067b82 */ /* 0x002e620000000800 */
[----:B------:R-:W-:Y:S01]  /*d7090*/  ISETP.GE.AND P0, PT, R8, UR10, PT ;  /* 0x0000000a08007c0c */ /* 0x000fe2000bf06270 */
[----:B------:R-:W-:Y:S02]  /*d70a0*/  VIADD R51, R26, UR72 ;  /* 0x000000481a337c36 */ /* 0x000fe40008000000 */
[----:B------:R-:W-:-:S04]  /*d70b0*/  IMAD R2, R2, UR6, RZ ;  /* 0x0000000602027c24 */ /* 0x000fc8000f8e02ff */
[----:B------:R-:W0:Y:S01]  /*d70c0*/  LDC R8, c[0x0][0x3b4] ;  /* 0x0000ed00ff087b82 */ /* 0x000e220000000800 */
[----:B------:R-:W-:Y:S01]  /*d70d0*/  VIADD R40, R51, UR7 ;  /* 0x0000000733287c36 */ /* 0x000fe20008000000 */
[----:B------:R-:W0:Y:S04]  /*d70e0*/  LDCU.64 UR6, c[0x0][0x390] ;  /* 0x00007200ff0677ac */ /* 0x000e280008000a00 */
[----:B------:R-:W-:Y:S01]  /*d70f0*/  @P0 LOP3.LUT R17, R17, 0x100, RZ, 0xfc, !PT ;  /* 0x0000010011110812 */ /* 0x000fe200078efcff */
[----:B------:R-:W-:Y:S01]  /*d7100*/  VIADD R44, R40, UR70 ;  /* 0x00000046282c7c36 */ /* 0x000fe20008000000 */
[----:B------:R2:W-:Y:S01]  /*d7110*/  STL.64 [R1+0x59e8], R20 ;  /* 0x0059e81401007387 */ /* 0x0005e20000100a00 */
[----:B------:R-:W0:Y:S02]  /*d7120*/  LDCU.64 UR72, c[0x0][0x398] ;  /* 0x00007300ff4877ac */ /* 0x000e240008000a00 */
[----:B------:R-:W-:Y:S01]  /*d7130*/  VIADD R39, R44, UR71 ;  /* 0x000000472c277c36 */ /* 0x000fe20008000000 */
[----:B--2---:R-:W-:Y:S01]  /*d7140*/  ISETP.GE.AND P0, PT, R0, UR5, PT ;  /* 0x0000000500007c0c */ /* 0x004fe2000bf06270 */
[----:B------:R-:W-:Y:S01]  /*d7150*/  STL [R1+0x80], R26 ;  /* 0x0000801a01007387 */ /* 0x000fe20000100800 */
[C---:B------:R-:W-:Y:S01]  /*d7160*/  IADD3 R0, P2, PT, R2.reuse, UR18, RZ ;  /* 0x0000001202007c10 */ /* 0x040fe2000ff5e0ff */
[----:B------:R-:W-:Y:S01]  /*d7170*/  IMAD.MOV.U32 R21, RZ, RZ, R57 ;  /* 0x000000ffff157224 */ /* 0x000fe200078e0039 */
[----:B------:R-:W-:Y:S01]  /*d7180*/  SHF.R.S32.HI R20, RZ, 0x1f, R52 ;  /* 0x0000001fff147819 */ /* 0x000fe20000011434 */
[----:B------:R-:W2:Y:S01]  /*d7190*/  LDCU.64 UR70, c[0x0][0x398] ;  /* 0x00007300ff4677ac */ /* 0x000ea20008000a00 */
[----:B------:R-:W-:Y:S01]  /*d71a0*/  LEA.HI.X.SX32 R2, R2, UR19, 0x1, P2 ;  /* 0x0000001302027c11 */ /* 0x000fe200090f0eff */
[----:B------:R-:W0:Y:S01]  /*d71b0*/  LDCU.64 UR18, c[0x0][0x390] ;  /* 0x00007200ff1277ac */ /* 0x000e220008000a00 */
[----:B------:R-:W-:-:S05]  /*d71c0*/  VIADD R23, R39, UR20 ;  /* 0x0000001427177c36 */ /* 0x000fca0008000000 */
[----:B------:R-:W-:Y:S01]  /*d71d0*/  @P0 LOP3.LUT R18, R18, 0x8, RZ, 0xfc, !PT ;  /* 0x0000000812120812 */ /* 0x000fe200078efcff */
[----:B------:R-:W-:Y:S01]  /*d71e0*/  STL [R1+0x5b30], R17 ;  /* 0x005b301101007387 */ /* 0x000fe20000100800 */
[----:B------:R-:W-:-:S03]  /*d71f0*/  VIADD R31, R23, UR69 ;  /* 0x00000045171f7c36 */ /* 0x000fc60008000000 */
[----:B------:R-:W-:Y:S04]  /*d7200*/  STL [R1+0x78], R40 ;  /* 0x0000782801007387 */ /* 0x000fe80000100800 */
[----:B------:R0:W-:Y:S01]  /*d7210*/  STL.64 [R1+0x59f0], R18 ;  /* 0x0059f01201007387 */ /* 0x0001e20000100a00 */
[----:B------:R-:W-:Y:S01]  /*d7220*/  VIADD R38, R31, UR68 ;  /* 0x000000441f267c36 */ /* 0x000fe20008000000 */
[----:B------:R-:W1:Y:S02]  /*d7230*/  LDCU.64 UR68, c[0x0][0x398] ;  /* 0x00007300ff4477ac */ /* 0x000e640008000a00 */
[----:B------:R-:W-:Y:S01]  /*d7240*/  STL [R1+0x74], R44 ;  /* 0x0000742c01007387 */ /* 0x000fe20000100800 */
[----:B0-----:R-:W-:-:S03]  /*d7250*/  IMAD.MOV.U32 R19, RZ, RZ, R3 ;  /* 0x000000ffff137224 */ /* 0x001fc600078e0003 */
[----:B------:R0:W-:Y:S01]  /*d7260*/  STL [R1+0x6140], R0 ;  /* 0x0061400001007387 */ /* 0x0001e20000100800 */
[----:B------:R-:W-:-:S03]  /*d7270*/  VIADD R25, R38, UR67 ;  /* 0x0000004326197c36 */ /* 0x000fc60008000000 */
[----:B------:R1:W-:Y:S04]  /*d7280*/  STL [R1+0x6144], R2 ;  /* 0x0061440201007387 */ /* 0x0003e80000100800 */
[----:B------:R-:W-:Y:S01]  /*d7290*/  STL [R1+0x70], R39 ;  /* 0x0000702701007387 */ /* 0x000fe20000100800 */
[----:B0-----:R-:W-:Y:S01]  /*d72a0*/  VIADD R0, R25, UR66 ;  /* 0x0000004219007c36 */ /* 0x001fe20008000000 */
[----:B------:R-:W-:Y:S01]  /*d72b0*/  SHF.R.S32.HI R18, RZ, 0x1f, R53 ;  /* 0x0000001fff127819 */ /* 0x000fe20000011435 */
[----:B------:R-:W-:Y:S02]  /*d72c0*/  IMAD.MOV.U32 R17, RZ, RZ, R14 ;  /* 0x000000ffff117224 */ /* 0x000fe400078e000e */
[----:B---3--:R-:W-:Y:S01]  /*d72d0*/  IMAD R4, R4, UR21, RZ ;  /* 0x0000001504047c24 */ /* 0x008fe2000f8e02ff */
[----:B------:R-:W0:Y:S03]  /*d72e0*/  LDCU.64 UR20, c[0x0][0x390] ;  /* 0x00007200ff1477ac */ /* 0x000e260008000a00 */
[----:B------:R-:W-:Y:S01]  /*d72f0*/  IMAD R15, R15, 0x40, R4 ;  /* 0x000000400f0f7824 */ /* 0x000fe200078e0204 */
[----:B------:R-:W-:-:S03]  /*d7300*/  IADD3 R3, P2, PT, R4, UR16, RZ ;  /* 0x0000001004037c10 */ /* 0x000fc6000ff5e0ff */
[----:B-1----:R-:W-:Y:S01]  /*d7310*/  IMAD R6, R6, 0x20, R15 ;  /* 0x0000002006067824 */ /* 0x002fe200078e020f */
[----:B------:R-:W-:Y:S01]  /*d7320*/  LEA.HI.X.SX32 R4, R4, UR17, 0x1, P2 ;  /* 0x0000001104047c11 */ /* 0x000fe200090f0eff */
[----:B------:R1:W-:Y:S01]  /*d7330*/  STL [R1+0x6148], R3 ;  /* 0x0061480301007387 */ /* 0x0003e20000100800 */
[----:B------:R-:W-:Y:S01]  /*d7340*/  IMAD.MOV.U32 R2, RZ, RZ, R13 ;  /* 0x000000ffff027224 */ /* 0x000fe200078e000d */
[----:B------:R-:W3:Y:S01]  /*d7350*/  LDCU.64 UR16, c[0x0][0x390] ;  /* 0x00007200ff1077ac */ /* 0x000ee20008000a00 */
[----:B------:R-:W-:Y:S01]  /*d7360*/  IMAD R16, R16, 0x20, R6 ;  /* 0x0000002010107824 */ /* 0x000fe200078e0206 */
[----:B------:R-:W-:Y:S01]  /*d7370*/  IADD3 R5, P2, PT, R6, UR6, RZ ;  /* 0x0000000606057c10 */ /* 0x000fe2000ff5e0ff */
[----:B------:R0:W-:Y:S01]  /*d7380*/  STL [R1+0x614c], R4 ;  /* 0x00614c0401007387 */ /* 0x0001e20000100800 */
[----:B------:R-:W2:Y:S01]  /*d7390*/  LDCU UR6, c[0x0][0x3b8] ;  /* 0x00007700ff0677ac */ /* 0x000ea20008000800 */
[----:B------:R-:W-:Y:S01]  /*d73a0*/  IMAD R8, R8, 0x20, R16 ;  /* 0x0000002008087824 */ /* 0x000fe200078e0210 */
[----:B------:R-:W-:Y:S01]  /*d73b0*/  LEA.HI.X.SX32 R6, R6, UR7, 0x1, P2 ;  /* 0x0000000706067c11 */ /* 0x000fe200090f0eff */
[----:B------:R-:W-:Y:S01]  /*d73c0*/  STL [R1+0x6150], R5 ;  /* 0x0061500501007387 */ /* 0x000fe20000100800 */
[----:B-1----:R-:W-:Y:S01]  /*d73d0*/  IMAD.MOV.U32 R3, RZ, RZ, R37 ;  /* 0x000000ffff037224 */ /* 0x002fe200078e0025 */
[----:B------:R-:W1:Y:S01]  /*d73e0*/  LDCU UR7, c[0x0][0x3b8] ;  /* 0x00007700ff0777ac */ /* 0x000e620008000800 */
[----:B------:R-:W-:Y:S01]  /*d73f0*/  IADD3 R7, P2, PT, R8, UR18, RZ ;  /* 0x0000001208077c10 */ /* 0x000fe2000ff5e0ff */
[----:B------:R-:W-:Y:S01]  /*d7400*/  STL [R1+0x64], R38 ;  /* 0x0000642601007387 */ /* 0x000fe20000100800 */
[----:B0-----:R-:W-:Y:S01]  /*d7410*/  IMAD.MOV.U32 R4, RZ, RZ, R10 ;  /* 0x000000ffff047224 */ /* 0x001fe200078e000a */
[----:B------:R-:W0:Y:S02]  /*d7420*/  LDCU UR18, c[0x0][0x3b8] ;  /* 0x00007700ff1277ac */ /* 0x000e240008000800 */
[----:B------:R-:W-:Y:S04]  /*d7430*/  STL [R1+0x6154], R6 ;  /* 0x0061540601007387 */ /* 0x000fe80000100800 */
[----:B------:R-:W-:Y:S04]  /*d7440*/  STL [R1+0x6158], R7 ;  /* 0x0061580701007387 */ /* 0x000fe80000100800 */
[----:B------:R0:W-:Y:S02]  /*d7450*/  STL [R1+0x5c], R0 ;  /* 0x00005c0001007387 */ /* 0x0001e40000100800 */
[----:B0-----:R-:W-:-:S04]  /*d7460*/  VIADD R0, R0, UR65 ;  /* 0x0000004100007c36 */ /* 0x001fc80008000000 */
[----:B------:R-:W-:Y:S02]  /*d7470*/  VIADD R57, R0, UR64 ;  /* 0x0000004000397c36 */ /* 0x000fe40008000000 */
[----:B------:R-:W-:Y:S01]  /*d7480*/  IMAD.MOV.U32 R7, RZ, RZ, R36 ;  /* 0x000000ffff077224 */ /* 0x000fe200078e0024 */
[----:B------:R0:W-:Y:S01]  /*d7490*/  STL [R1+0x58], R0 ;  /* 0x0000580001007387 */ /* 0x0001e20000100800 */
[----:B------:R-:W-:Y:S01]  /*d74a0*/  VIADD R36, R57, UR63 ;  /* 0x0000003f39247c36 */ /* 0x000fe20008000000 */
[----:B------:R-:W1:Y:S03]  /*d74b0*/  LDCU.64 UR64, c[0x0][0x398] ;  /* 0x00007300ff4077ac */ /* 0x000e660008000a00 */
[----:B------:R-:W-:Y:S01]  /*d74c0*/  VIADD R37, R36, UR62 ;  /* 0x0000003e24257c36 */ /* 0x000fe20008000000 */
[----:B------:R-:W-:Y:S01]  /*d74d0*/  STL [R1+0x50], R36 ;  /* 0x0000502401007387 */ /* 0x000fe20000100800 */
[----:B------:R-:W-:Y:S01]  /*d74e0*/  IMAD.MOV.U32 R5, RZ, RZ, R9 ;  /* 0x000000ffff057224 */ /* 0x000fe200078e0009 */
[----:B------:R-:W1:Y:S01]  /*d74f0*/  LDCU.64 UR62, c[0x0][0x398] ;  /* 0x00007300ff3e77ac */ /* 0x000e620008000a00 */
[----:B0-----:R-:W-:-:S05]  /*d7500*/  VIADD R0, R37, UR22 ;  /* 0x0000001625007c36 */ /* 0x001fca0008000000 */
[----:B------:R-:W-:Y:S04]  /*d7510*/  STL [R1+0x48], R0 ;  /* 0x0000480001007387 */ /* 0x000fe80000100800 */
[----:B------:R0:W-:Y:S01]  /*d7520*/  STL.64 [R1+0x59f8], R58 ;  /* 0x0059f83a01007387 */ /* 0x0001e20000100a00 */
[----:B------:R-:W-:Y:S01]  /*d7530*/  VIADD R6, R0, UR23 ;  /* 0x0000001700067c36 */ /* 0x000fe20008000000 */
[----:B------:R-:W1:Y:S01]  /*d7540*/  LDCU.64 UR22, c[0x0][0x398] ;  /* 0x00007300ff1677ac */ /* 0x000e620008000a00 */
[----:B0-----:R-:W-:-:S03]  /*d7550*/  IMAD.MOV.U32 R58, RZ, RZ, R21 ;  /* 0x000000ffff3a7224 */ /* 0x001fc600078e0015 */
[----:B------:R-:W-:Y:S02]  /*d7560*/  STL [R1+0x44], R6 ;  /* 0x0000440601007387 */ /* 0x000fe40000100800 */
[----:B------:R-:W-:Y:S02]  /*d7570*/  SHF.R.S32.HI R21, RZ, 0x1f, R58 ;  /* 0x0000001fff157819 */ /* 0x000fe4000001143a */
[----:B------:R0:W-:Y:S04]  /*d7580*/  STL.64 [R1+0x5a00], R52 ;  /* 0x005a003401007387 */ /* 0x0001e80000100a00 */
[----:B------:R1:W-:Y:S01]  /*d7590*/  STL.64 [R1+0x5a08], R20 ;  /* 0x005a081401007387 */ /* 0x0003e20000100a00 */
[----:B------:R-:W-:-:S03]  /*d75a0*/  IMAD.MOV.U32 R59, RZ, RZ, R35 ;  /* 0x000000ffff3b7224 */ /* 0x000fc600078e0023 */
[----:B0-----:R-:W2:Y:S01]  /*d75b0*/  LDL R53, [R1+0x198] ;  /* 0x0001980001357983 */ /* 0x001ea20000100800 */
[----:B-1----:R-:W-:-:S03]  /*d75c0*/  SHF.R.S32.HI R21, RZ, 0x1f, R19 ;  /* 0x0000001fff157819 */ /* 0x002fc60000011413 */
[----:B------:R0:W-:Y:S01]  /*d75d0*/  STL.64 [R1+0x5a10], R18 ;  /* 0x005a101201007387 */ /* 0x0001e20000100a00 */
[----:B------:R-:W-:Y:S01]  /*d75e0*/  SHF.R.S32.HI R20, RZ, 0x1f, R59 ;  /* 0x0000001fff147819 */ /* 0x000fe2000001143b */
[----:B0-----:R-:W-:Y:S02]  /*d75f0*/  IMAD.MOV.U32 R19, RZ, RZ, R4 ;  /* 0x000000ffff137224 */ /* 0x001fe400078e0004 */
[----:B------:R-:W-:Y:S02]  /*d7600*/  IMAD.MOV.U32 R18, RZ, RZ, R5 ;  /* 0x000000ffff127224 */ /* 0x000fe400078e0005 */
[----:B------:R-:W2:Y:S01]  /*d7610*/  LDL R5, [R1+0x194] ;  /* 0x0001940001057983 */ /* 0x000ea20000100800 */
[----:B------:R-:W-:Y:S01]  /*d7620*/  SHF.R.S32.HI R52, RZ, 0x1f, R19 ;  /* 0x0000001fff347819 */ /* 0x000fe20000011413 */
[----:B------:R-:W-:-:S04]  /*d7630*/  IMAD.MOV.U32 R4, RZ, RZ, R17 ;  /* 0x000000ffff047224 */ /* 0x000fc800078e0011 */
[----:B------:R0:W-:Y:S04]  /*d7640*/  STL [R1+0x5b00], R52 ;  /* 0x005b003401007387 */ /* 0x0001e80000100800 */
[----:B0-----:R-:W3:Y:S04]  /*d7650*/  LDL.LU R52, [R1+0x190] ;  /* 0x0001900001347983 */ /* 0x001ee80000300800 */
[----:B------:R0:W-:Y:S04]  /*d7660*/  STL [R1+0x5b48], R60 ;  /* 0x005b483c01007387 */ /* 0x0001e80000100800 */
[----:B0-----:R-:W3:Y:S04]  /*d7670*/  LDL R60, [R1+0x19c] ;  /* 0x00019c00013c7983 */ /* 0x001ee80000100800 */
[----:B------:R-:W3:Y:S04]  /*d7680*/  LDL.LU R17, [R1+0x17c] ;  /* 0x00017c0001117983 */ /* 0x000ee80000300800 */
[----:B------:R0:W-:Y:S04]  /*d7690*/  STL.64 [R1+0x5a28], R20 ;  /* 0x005a281401007387 */ /* 0x0001e80000100a00 */
[----:B0-----:R-:W3:Y:S04]  /*d76a0*/  LDL.LU R20, [R1+0x1a4] ;  /* 0x0001a40001147983 */ /* 0x001ee80000300800 */
[----:B------:R-:W3:Y:S04]  /*d76b0*/  LDL.LU R21, [R1+0x1a8] ;  /* 0x0001a80001157983 */ /* 0x000ee80000300800 */
[----:B------:R0:W-:Y:S01]  /*d76c0*/  STL.64 [R1+0x5a20], R58 ;  /* 0x005a203a01007387 */ /* 0x0001e20000100a00 */
[----:B------:R-:W-:-:S02]  /*d76d0*/  VIADD R35, R6, UR24 ;  /* 0x0000001806237c36 */ /* 0x000fc40008000000 */
[----:B0-----:R-:W-:Y:S02]  /*d76e0*/  IMAD.MOV.U32 R59, RZ, RZ, R18 ;  /* 0x000000ffff3b7224 */ /* 0x001fe400078e0012 */
[----:B------:R-:W-:Y:S01]  /*d76f0*/  VIADD R6, R35, UR25 ;  /* 0x0000001923067c36 */ /* 0x000fe20008000000 */
[----:B------:R-:W0:Y:S01]  /*d7700*/  LDCU.64 UR24, c[0x0][0x398] ;  /* 0x00007300ff1877ac */ /* 0x000e220008000a00 */
[----:B--2---:R-:W-:Y:S02]  /*d7710*/  SHF.R.S32.HI R5, RZ, 0x1f, R5 ;  /* 0x0000001fff057819 */ /* 0x004fe40000011405 */
[----:B---3--:R-:W-:-:S05]  /*d7720*/  SHF.R.S32.HI R18, RZ, 0x1f, R21 ;  /* 0x0000001fff127819 */ /* 0x008fca0000011415 */
[----:B------:R1:W-:Y:S04]  /*d7730*/  STL.64 [R1+0x5a38], R18 ;  /* 0x005a381201007387 */ /* 0x0003e80000100a00 */
[----:B------:R2:W-:Y:S01]  /*d7740*/  STL [R1+0x5a30], R21 ;  /* 0x005a301501007387 */ /* 0x0005e20000100800 */
[----:B-1----:R-:W-:Y:S01]  /*d7750*/  IMAD.MOV.U32 R18, RZ, RZ, R33 ;  /* 0x000000ffff127224 */ /* 0x002fe200078e0021 */
[----:B--2---:R-:W-:-:S04]  /*d7760*/  SHF.R.S32.HI R21, RZ, 0x1f, R53 ;  /* 0x0000001fff157819 */ /* 0x004fc80000011435 */
[----:B------:R-:W-:Y:S01]  /*d7770*/  SHF.R.S32.HI R19, RZ, 0x1f, R18 ;  /* 0x0000001fff137819 */ /* 0x000fe20000011412 */
[----:B------:R-:W-:-:S04]  /*d7780*/  VIADD R33, R6, UR26 ;  /* 0x0000001a06217c36 */ /* 0x000fc80008000000 */
[----:B------:R-:W-:Y:S04]  /*d7790*/  STL.64 [R1+0x5a40], R18 ;  /* 0x005a401201007387 */ /* 0x000fe80000100a00 */
[----:B------:R1:W-:Y:S04]  /*d77a0*/  STL.64 [R1+0x5a48], R20 ;  /* 0x005a481401007387 */ /* 0x0003e80000100a00 */
[----:B------:R-:W-:Y:S01]  /*d77b0*/  STL [R1+0x23c], R5 ;  /* 0x00023c0501007387 */ /* 0x000fe20000100800 */
[----:B-1----:R-:W-:Y:S02]  /*d77c0*/  IMAD.MOV.U32 R21, RZ, RZ, R22 ;  /* 0x000000ffff157224 */ /* 0x002fe400078e0016 */
[----:B------:R-:W-:Y:S01]  /*d77d0*/  VIADD R22, R33, UR27 ;  /* 0x0000001b21167c36 */ /* 0x000fe20008000000 */
[----:B------:R1:W-:Y:S01]  /*d77e0*/  STL [R1+0x5b60], R52 ;  /* 0x005b603401007387 */ /* 0x0003e20000100800 */
[----:B------:R-:W-:Y:S01]  /*d77f0*/  IMAD.MOV.U32 R19, RZ, RZ, R59 ;  /* 0x000000ffff137224 */ /* 0x000fe200078e003b */
[----:B------:R-:W-:Y:S01]  /*d7800*/  SHF.R.S32.HI R58, RZ, 0x1f, R20 ;  /* 0x0000001fff3a7819 */ /* 0x000fe20000011414 */
[----:B------:R-:W-:Y:S01]  /*d7810*/  IMAD R11, R11, 0x20, R8 ;  /* 0x000000200b0b7824 */ /* 0x000fe200078e0208 */
[----:B------:R-:W-:Y:S01]  /*d7820*/  STL [R1+0x34], R22 ;  /* 0x0000341601007387 */ /* 0x000fe20000100800 */
[----:B------:R-:W-:Y:S01]  /*d7830*/  SHF.R.S32.HI R18, RZ, 0x1f, R60 ;  /* 0x0000001fff127819 */ /* 0x000fe2000001143c */
[----:B------:R-:W2:Y:S02]  /*d7840*/  LDCU.64 UR26, c[0x0][0x398] ;  /* 0x00007300ff1a77ac */ /* 0x000ea40008000a00 */
[----:B-1----:R-:W3:Y:S01]  /*d7850*/  LDL.LU R52, [R1+0x184] ;  /* 0x0001840001347983 */ /* 0x002ee20000300800 */
[----:B------:R-:W-:-:S03]  /*d7860*/  SHF.R.S32.HI R59, RZ, 0x1f, R21 ;  /* 0x0000001fff3b7819 */ /* 0x000fc60000011415 */
[----:B------:R-:W-:Y:S04]  /*d7870*/  STL [R1+0x5b64], R21 ;  /* 0x005b641501007387 */ /* 0x000fe80000100800 */
[----:B------:R-:W-:Y:S04]  /*d7880*/  STL.64 [R1+0x5ac8], R58 ;  /* 0x005ac83a01007387 */ /* 0x000fe80000100a00 */
[----:B------:R-:W2:Y:S04]  /*d7890*/  LDL R5, [R1+0x16c] ;  /* 0x00016c0001057983 */ /* 0x000ea80000100800 */
[----:B------:R-:W2:Y:S04]  /*d78a0*/  LDL R53, [R1+0x168] ;  /* 0x0001680001357983 */ /* 0x000ea80000100800 */
[----:B------:R1:W-:Y:S02]  /*d78b0*/  STL.64 [R1+0x5a70], R18 ;  /* 0x005a701201007387 */ /* 0x0003e40000100a00 */
[----:B-1----:R-:W-:Y:S01]  /*d78c0*/  IMAD.MOV.U32 R18, RZ, RZ, R55 ;  /* 0x000000ffff127224 */ /* 0x002fe200078e0037 */
[----:B---3--:R-:W-:-:S05]  /*d78d0*/  SHF.R.S32.HI R55, RZ, 0x1f, R52 ;  /* 0x0000001fff377819 */ /* 0x008fca0000011434 */
[----:B------:R1:W-:Y:S04]  /*d78e0*/  STL [R1+0x5b98], R55 ;  /* 0x005b983701007387 */ /* 0x0003e80000100800 */
[----:B-1----:R-:W3:Y:S04]  /*d78f0*/  LDL.LU R55, [R1+0x178] ;  /* 0x0001780001377983 */ /* 0x002ee80000300800 */
[----:B------:R1:W-:Y:S04]  /*d7900*/  STL [R1+0x5b8c], R52 ;  /* 0x005b8c3401007387 */ /* 0x0003e80000100800 */
[----:B-1----:R-:W4:Y:S04]  /*d7910*/  LDL.LU R52, [R1+0x12c] ;  /* 0x00012c0001347983 */ /* 0x002f280000300800 */
[----:B------:R1:W-:Y:S04]  /*d7920*/  STL [R1+0x5b9c], R17 ;  /* 0x005b9c1101007387 */ /* 0x0003e80000100800 */
[----:B-1----:R-:W4:Y:S01]  /*d7930*/  LDL.LU R17, [R1+0x170] ;  /* 0x0001700001117983 */ /* 0x002f220000300800 */
[----:B------:R-:W-:-:S02]  /*d7940*/  IMAD.MOV.U32 R59, RZ, RZ, R56 ;  /* 0x000000ffff3b7224 */ /* 0x000fc400078e0038 */
[----:B------:R-:W-:Y:S02]  /*d7950*/  VIADD R56, R22, UR28 ;  /* 0x0000001c16387c36 */ /* 0x000fe40008000000 */
[----:B------:R-:W-:Y:S02]  /*d7960*/  IMAD.MOV.U32 R19, RZ, RZ, R7 ;  /* 0x000000ffff137224 */ /* 0x000fe400078e0007 */
[----:B------:R-:W-:Y:S01]  /*d7970*/  VIADD R7, R56, UR29 ;  /* 0x0000001d38077c36 */ /* 0x000fe20008000000 */
[----:B--2---:R-:W-:Y:S02]  /*d7980*/  SHF.R.S32.HI R20, RZ, 0x1f, R5 ;  /* 0x0000001fff147819 */ /* 0x004fe40000011405 */
[----:B------:R-:W-:Y:S01]  /*d7990*/  LEA.HI.X.SX32 R8, R8, UR19, 0x1, P2 ;  /* 0x0000001308087c11 */ /* 0x000fe200090f0eff */
[----:B------:R-:W-:Y:S01]  /*d79a0*/  VIADD R21, R7, UR30 ;  /* 0x0000001e07157c36 */ /* 0x000fe20008000000 */
[----:B------:R1:W-:Y:S01]  /*d79b0*/  STL [R1+0x2c], R7 ;  /* 0x00002c0701007387 */ /* 0x0003e20000100800 */
[----:B------:R-:W-:Y:S01]  /*d79c0*/  SHF.R.S32.HI R60, RZ, 0x1f, R53 ;  /* 0x0000001fff3c7819 */ /* 0x000fe20000011435 */
[----:B------:R-:W2:Y:S01]  /*d79d0*/  LDCU UR19, c[0x0][0x3b8] ;  /* 0x00007700ff1377ac */ /* 0x000ea20008000800 */
[----:B------:R-:W-:Y:S01]  /*d79e0*/  IADD3 R9, P3, PT, R11, UR16, RZ ;  /* 0x000000100b097c10 */ /* 0x000fe2000ff7e0ff */
[----:B------:R-:W-:Y:S01]  /*d79f0*/  IMAD R12, R12, 0x20, R11 ;  /* 0x000000200c0c7824 */ /* 0x000fe200078e020b */
[----:B------:R-:W0:Y:S01]  /*d7a00*/  LDCU.64 UR28, c[0x0][0x398] ;  /* 0x00007300ff1c77ac */ /* 0x000e220008000a00 */
[----:B---3--:R-:W-:Y:S01]  /*d7a10*/  STL [R1+0x5ba0], R55 ;  /* 0x005ba03701007387 */ /* 0x008fe20000100800 */
[----:B------:R-:W-:Y:S01]  /*d7a20*/  IMAD.MOV.U32 R53, RZ, RZ, R30 ;  /* 0x000000ffff357224 */ /* 0x000fe200078e001e */
[----:B------:R-:W3:Y:S02]  /*d7a30*/  LDCU UR16, c[0x0][0x3b8] ;  /* 0x00007700ff1077ac */ /* 0x000ee40008000800 */
[----:B------:R0:W-:Y:S04]  /*d7a40*/  STL.64 [R1+0x5ad0], R18 ;  /* 0x005ad01201007387 */ /* 0x0001e80000100a00 */
[----:B------:R-:W2:Y:S04]  /*d7a50*/  LDL R58, [R1+0x150] ;  /* 0x00015000013a7983 */ /* 0x000ea80000100800 */
[----:B-1----:R-:W2:Y:S04]  /*d7a60*/  LDL R7, [R1+0x14c] ;  /* 0x00014c0001077983 */ /* 0x002ea80000100800 */
[----:B0-----:R-:W2:Y:S04]  /*d7a70*/  LDL R18, [R1+0x154] ;  /* 0x0001540001127983 */ /* 0x001ea80000100800 */
[----:B------:R-:W-:Y:S04]  /*d7a80*/  STL [R1+0x28], R21 ;  /* 0x0000281501007387 */ /* 0x000fe80000100800 */
[----:B----4-:R0:W-:Y:S04]  /*d7a90*/  STL [R1+0x5bb8], R17 ;  /* 0x005bb81101007387 */ /* 0x0101e80000100800 */
[----:B0-----:R-:W4:Y:S04]  /*d7aa0*/  LDL.LU R17, [R1+0x158] ;  /* 0x0001580001117983 */ /* 0x001f280000300800 */
[----:B------:R-:W2:Y:S04]  /*d7ab0*/  LDL R5, [R1+0x144] ;  /* 0x0001440001057983 */ /* 0x000ea80000100800 */
[----:B------:R0:W-:Y:S04]  /*d7ac0*/  STL [R1+0x264], R20 ;  /* 0x0002641401007387 */ /* 0x0001e80000100800 */
[----:B0-----:R-:W2:Y:S04]  /*d7ad0*/  LDL R20, [R1+0x140] ;  /* 0x0001400001147983 */ /* 0x001ea80000100800 */
[----:B------:R0:W-:Y:S04]  /*d7ae0*/  STL [R1+0x5be0], R60 ;  /* 0x005be03c01007387 */ /* 0x0001e80000100800 */
[----:B0-----:R-:W2:Y:S01]  /*d7af0*/  LDL.LU R60, [R1+0x164] ;  /* 0x00016400013c7983 */ /* 0x001ea20000300800 */
[----:B------:R-:W-:Y:S01]  /*d7b00*/  VIADD R30, R21, UR31 ;  /* 0x0000001f151e7c36 */ /* 0x000fe20008000000 */
[----:B------:R-:W-:Y:S01]  /*d7b10*/  LEA.HI.X.SX32 R11, R11, UR17, 0x1, P3 ;  /* 0x000000110b0b7c11 */ /* 0x000fe200098f0eff */
[----:B------:R-:W0:Y:S01]  /*d7b20*/  LDCU UR17, c[0x0][0x3b8] ;  /* 0x00007700ff1177ac */ /* 0x000e220008000800 */
[----:B------:R-:W3:Y:S01]  /*d7b30*/  LDL R55, [R1+0x130] ;  /* 0x0001300001377983 */ /* 0x000ee20000100800 */
[----:B------:R-:W-:Y:S01]  /*d7b40*/  IADD3 R10, P2, PT, R12, UR20, RZ ;  /* 0x000000140c0a7c10 */ /* 0x000fe2000ff5e0ff */
[----:B------:R-:W1:Y:S01]  /*d7b50*/  LDCU.64 UR30, c[0x0][0x398] ;  /* 0x00007300ff1e77ac */ /* 0x000e620008000a00 */
[----:B--2---:R-:W-:Y:S01]  /*d7b60*/  SHF.R.S32.HI R21, RZ, 0x1f, R60 ;  /* 0x0000001fff157819 */ /* 0x004fe2000001143c */
[----:B------:R2:W-:Y:S02]  /*d7b70*/  STL [R1+0x5bf4], R60 ;  /* 0x005bf43c01007387 */ /* 0x0005e40000100800 */
[----:B--2---:R-:W-:-:S02]  /*d7b80*/  IMAD.MOV.U32 R60, RZ, RZ, R54 ;  /* 0x000000ffff3c7224 */ /* 0x004fc400078e0036 */
[----:B------:R-:W2:Y:S04]  /*d7b90*/  LDL.LU R54, [R1+0x615c] ;  /* 0x00615c0001367983 */ /* 0x000ea80000300800 */
[----:B------:R0:W-:Y:S04]  /*d7ba0*/  STL [R1+0x5be4], R21 ;  /* 0x005be41501007387 */ /* 0x0001e80000100800 */
[----:B0-----:R-:W2:Y:S01]  /*d7bb0*/  LDL R21, [R1+0x160] ;  /* 0x0001600001157983 */ /* 0x001ea20000100800 */
[----:B------:R-:W-:Y:S02]  /*d7bc0*/  SHF.R.S32.HI R18, RZ, 0x1f, R18 ;  /* 0x0000001fff127819 */ /* 0x000fe40000011412 */
[----:B------:R-:W-:-:S02]  /*d7bd0*/  SHF.R.S32.HI R58, RZ, 0x1f, R58 ;  /* 0x0000001fff3a7819 */ /* 0x000fc4000001143a */
[----:B--2---:R-:W-:-:S05]  /*d7be0*/  SHF.R.S32.HI R21, RZ, 0x1f, R21 ;  /* 0x0000001fff157819 */ /* 0x004fca0000011415 */
[----:B------:R0:W-:Y:S04]  /*d7bf0*/  STL [R1+0x270], R21 ;  /* 0x0002701501007387 */ /* 0x0001e80000100800 */
[----:B----4-:R2:W-:Y:S01]  /*d7c00*/  STL [R1+0x5c38], R17 ;  /* 0x005c381101007387 */ /* 0x0105e20000100800 */
[----:B0-----:R-:W-:-:S05]  /*d7c10*/  VIADD R21, R30, UR32 ;  /* 0x000000201e157c36 */ /* 0x001fca0008000000 */
[----:B------:R-:W-:Y:S04]  /*d7c20*/  STL [R1+0x20], R21 ;  /* 0x0000201501007387 */ /* 0x000fe80000100800 */
[----:B--2---:R-:W2:Y:S04]  /*d7c30*/  LDL.LU R17, [R1+0x124] ;  /* 0x0001240001117983 */ /* 0x004ea80000300800 */
[----:B------:R0:W-:Y:S04]  /*d7c40*/  STL.64 [R1+0x5b08], R18 ;  /* 0x005b081201007387 */ /* 0x0001e80000100a00 */
[----:B0-----:R-:W4:Y:S01]  /*d7c50*/  LDL R18, [R1+0x134] ;  /* 0x0001340001127983 */ /* 0x001f220000100800 */
[----:B------:R-:W-:-:S03]  /*d7c60*/  SHF.R.S32.HI R19, RZ, 0x1f, R7 ;  /* 0x0000001fff137819 */ /* 0x000fc60000011407 */
[----:B------:R0:W-:Y:S04]  /*d7c70*/  STL.64 [R1+0x5ae0], R58 ;  /* 0x005ae03a01007387 */ /* 0x0001e80000100a00 */
[----:B------:R1:W-:Y:S04]  /*d7c80*/  STL [R1+0x5c20], R19 ;  /* 0x005c201301007387 */ /* 0x0003e80000100800 */
[----:B------:R-:W2:Y:S01]  /*d7c90*/  LDL R7, [R1+0x114] ;  /* 0x0001140001077983 */ /* 0x000ea20000100800 */
[----:B0-----:R-:W-:Y:S02]  /*d7ca0*/  IMAD.MOV.U32 R59, RZ, RZ, R27 ;  /* 0x000000ffff3b7224 */ /* 0x001fe400078e001b */
[----:B------:R-:W-:Y:S01]  /*d7cb0*/  VIADD R27, R21, UR33 ;  /* 0x00000021151b7c36 */ /* 0x000fe20008000000 */
[----:B------:R-:W-:Y:S01]  /*d7cc0*/  SHF.R.S32.HI R21, RZ, 0x1f, R20 ;  /* 0x0000001fff157819 */ /* 0x000fe20000011414 */
[----:B------:R-:W-:Y:S01]  /*d7cd0*/  IMAD.MOV.U32 R20, RZ, RZ, R53 ;  /* 0x000000ffff147224 */ /* 0x000fe200078e0035 */
[----:B-1----:R-:W-:Y:S01]  /*d7ce0*/  SHF.R.S32.HI R19, RZ, 0x1f, R24 ;  /* 0x0000001fff137819 */ /* 0x002fe20000011418 */
[----:B------:R-:W2:Y:S01]  /*d7cf0*/  LDL R53, [R1+0x10c] ;  /* 0x00010c0001357983 */ /* 0x000ea20000100800 */
[----:B------:R-:W-:Y:S01]  /*d7d00*/  SHF.R.S32.HI R58, RZ, 0x1f, R5 ;  /* 0x0000001fff3a7819 */ /* 0x000fe20000011405 */
[----:B------:R-:W0:Y:S02]  /*d7d10*/  LDCU.64 UR32, c[0x0][0x398] ;  /* 0x00007300ff2077ac */ /* 0x000e240008000a00 */
[----:B------:R1:W-:Y:S01]  /*d7d20*/  STL [R1+0x5c58], R21 ;  /* 0x005c581501007387 */ /* 0x0003e20000100800 */
[----:B------:R-:W-:Y:S01]  /*d7d30*/  VIADD R5, R27, UR34 ;  /* 0x000000221b057c36 */ /* 0x000fe20008000000 */
[----:B-1----:R-:W-:-:S05]  /*d7d40*/  SHF.R.S32.HI R21, RZ, 0x1f, R29 ;  /* 0x0000001fff157819 */ /* 0x002fca000001141d */
[----:B------:R-:W-:Y:S01]  /*d7d50*/  STL [R1+0x294], R21 ;  /* 0x0002941501007387 */ /* 0x000fe20000100800 */
[----:B------:R-:W-:Y:S01]  /*d7d60*/  VIADD R29, R5, UR35 ;  /* 0x00000023051d7c36 */ /* 0x000fe20008000000 */
[----:B------:R-:W-:Y:S01]  /*d7d70*/  LEA.HI.X.SX32 R12, R12, UR21, 0x1, P2 ;  /* 0x000000150c0c7c11 */ /* 0x000fe200090f0eff */
[----:B------:R-:W1:Y:S01]  /*d7d80*/  LDCU.64 UR20, c[0x0][0x398] ;  /* 0x00007300ff1477ac */ /* 0x000e620008000a00 */
[----:B------:R3:W-:Y:S01]  /*d7d90*/  STL [R1+0x298], R19 ;  /* 0x0002981301007387 */ /* 0x0007e20000100800 */
[----:B------:R-:W-:Y:S01]  /*d7da0*/  IADD3 R13, P3, PT, R15, UR12, RZ ;  /* 0x0000000c0f0d7c10 */ /* 0x000fe2000ff7e0ff */
[----:B------:R-:W0:Y:S01]  /*d7db0*/  LDCU.64 UR34, c[0x0][0x398] ;  /* 0x00007300ff2277ac */ /* 0x000e220008000a00 */
[----:B---3--:R-:W-:Y:S02]  /*d7dc0*/  SHF.R.S32.HI R19, RZ, 0x1f, R55 ;  /* 0x0000001fff137819 */ /* 0x008fe40000011437 */
[----:B------:R-:W-:Y:S02]  /*d7dd0*/  SHF.R.S32.HI R55, RZ, 0x1f, R59 ;  /* 0x0000001fff377819 */ /* 0x000fe4000001143b */
[----:B----4-:R-:W-:-:S02]  /*d7de0*/  SHF.R.S32.HI R21, RZ, 0x1f, R18 ;  /* 0x0000001fff157819 */ /* 0x010fc40000011412 */
[----:B------:R-:W3:Y:S04]  /*d7df0*/  LDL R18, [R1+0x104] ;  /* 0x0001040001127983 */ /* 0x000ee80000100800 */
[----:B------:R-:W-:Y:S04]  /*d7e00*/  STL [R1+0x29c], R21 ;  /* 0x00029c1501007387 */ /* 0x000fe80000100800 */
[----:B------:R-:W-:Y:S04]  /*d7e10*/  STL [R1+0x5ca4], R52 ;  /* 0x005ca43401007387 */ /* 0x000fe80000100800 */
[----:B------:R4:W-:Y:S04]  /*d7e20*/  STL [R1+0x2a0], R19 ;  /* 0x0002a01301007387 */ /* 0x0009e80000100800 */
[----:B------:R0:W-:Y:S01]  /*d7e30*/  STL.64 [R1+0x5c18], R58 ;  /* 0x005c183a01007387 */ /* 0x0001e20000100a00 */
[----:B----4-:R-:W-:-:S05]  /*d7e40*/  VIADD R19, R29, UR36 ;  /* 0x000000241d137c36 */ /* 0x010fca0008000000 */
[----:B------:R-:W-:Y:S01]  /*d7e50*/  STL [R1+0x10], R19 ;  /* 0x0000101301007387 */ /* 0x000fe20000100800 */
[----:B0-----:R-:W-:-:S03]  /*d7e60*/  IMAD.MOV.U32 R59, RZ, RZ, R4 ;  /* 0x000000ffff3b7224 */ /* 0x001fc600078e0004 */
[----:B------:R0:W-:Y:S04]  /*d7e70*/  STL.64 [R1+0x5bc8], R54 ;  /* 0x005bc83601007387 */ /* 0x0001e80000100a00 */
[----:B------:R-:W4:Y:S01]  /*d7e80*/  LDL R4, [R1+0xf8] ;  /* 0x0000f80001047983 */ /* 0x000f220000100800 */
[----:B0-----:R-:W-:-:S03]  /*d7e90*/  IMAD.MOV.U32 R55, RZ, RZ, R2 ;  /* 0x000000ffff377224 */ /* 0x001fc600078e0002 */
[----:B------:R-:W4:Y:S04]  /*d7ea0*/  LDL R2, [R1+0xf4] ;  /* 0x0000f40001027983 */ /* 0x000f280000100800 */
[----:B--2---:R0:W-:Y:S04]  /*d7eb0*/  STL [R1+0x5cb0], R17 ;  /* 0x005cb01101007387 */ /* 0x0041e80000100800 */
[----:B0-----:R-:W2:Y:S01]  /*d7ec0*/  LDL.LU R17, [R1+0x100] ;  /* 0x0001000001117983 */ /* 0x001ea20000300800 */
[----:B------:R-:W-:Y:S01]  /*d7ed0*/  IMAD.MOV.U32 R58, RZ, RZ, R60 ;  /* 0x000000ffff3a7224 */ /* 0x000fe200078e003c */
[----:B------:R-:W-:Y:S01]  /*d7ee0*/  SHF.R.S32.HI R21, RZ, 0x1f, R34 ;  /* 0x0000001fff157819 */ /* 0x000fe20000011422 */
[----:B------:R-:W-:Y:S01]  /*d7ef0*/  VIADD R34, R19, UR37 ;  /* 0x0000002513227c36 */ /* 0x000fe20008000000 */
[----:B------:R-:W-:Y:S01]  /*d7f00*/  SHF.R.S32.HI R19, RZ, 0x1f, R7 ;  /* 0x0000001fff137819 */ /* 0x000fe20000011407 */
[----:B------:R-:W-:Y:S01]  /*d7f10*/  IMAD.MOV.U32 R54, RZ, RZ, R3 ;  /* 0x000000ffff367224 */ /* 0x000fe200078e0003 */
[----:B------:R-:W-:Y:S01]  /*d7f20*/  SHF.R.S32.HI R60, RZ, 0x1f, R58 ;  /* 0x0000001fff3c7819 */ /* 0x000fe2000001143a */
[----:B------:R-:W-:Y:S01]  /*d7f30*/  STL [R1+0x2b0], R21 ;  /* 0x0002b01501007387 */ /* 0x000fe20000100800 */
[----:B------:R-:W-:Y:S01]  /*d7f40*/  IADD3 R14, P2, PT, R16, UR8, RZ ;  /* 0x00000008100e7c10 */ /* 0x000fe2000ff5e0ff */
[----:B------:R-:W0:Y:S02]  /*d7f50*/  LDCU.64 UR36, c[0x0][0x398] ;  /* 0x00007300ff2477ac */ /* 0x000e240008000a00 */
[----:B------:R1:W-:Y:S04]  /*d7f60*/  STL [R1+0x5cc0], R55 ;  /* 0x005cc03701007387 */ /* 0x0003e80000100800 */
[----:B------:R0:W-:Y:S01]  /*d7f70*/  STL [R1+0x2bc], R19 ;  /* 0x0002bc1301007387 */ /* 0x0001e20000100800 */
[----:B-1----:R-:W-:-:S03]  /*d7f80*/  SHF.R.S32.HI R55, RZ, 0x1f, R53 ;  /* 0x0000001fff377819 */ /* 0x002fc60000011435 */
[----:B------:R-:W-:Y:S01]  /*d7f90*/  STL [R1+0x5ce0], R60 ;  /* 0x005ce03c01007387 */ /* 0x000fe20000100800 */
[----:B0-----:R-:W-:-:S03]  /*d7fa0*/  SHF.R.S32.HI R19, RZ, 0x1f, R59 ;  /* 0x0000001fff137819 */ /* 0x001fc6000001143b */
[----:B------:R-:W2:Y:S04]  /*d7fb0*/  LDL R52, [R1+0xec] ;  /* 0x0000ec0001347983 */ /* 0x000ea80000100800 */
[----:B------:R-:W2:Y:S01]  /*d7fc0*/  LDL R3, [R1+0xe8] ;  /* 0x0000e80001037983 */ /* 0x000ea20000100800 */
[----:B------:R-:W-:-:S03]  /*d7fd0*/  SHF.R.S32.HI R21, RZ, 0x1f, R20 ;  /* 0x0000001fff157819 */ /* 0x000fc60000011414 */
[----:B------:R-:W-:Y:S04]  /*d7fe0*/  STL [R1+0x5cf4], R55 ;  /* 0x005cf43701007387 */ /* 0x000fe80000100800 */
[----:B------:R-:W-:Y:S04]  /*d7ff0*/  STL [R1+0x5d08], R19 ;  /* 0x005d081301007387 */ /* 0x000fe80000100800 */
[----:B------:R0:W-:Y:S04]  /*d8000*/  STL.64 [R1+0x5c70], R58 ;  /* 0x005c703a01007387 */ /* 0x0001e80000100a00 */
[----:B------:R-:W2:Y:S01]  /*d8010*/  LDL R53, [R1+0xe4] ;  /* 0x0000e40001357983 */ /* 0x000ea20000100800 */
[----:B0-----:R-:W-:-:S05]  /*d8020*/  IMAD.MOV.U32 R59, RZ, RZ, R28 ;  /* 0x000000ffff3b7224 */ /* 0x001fca00078e001c */
[----:B------:R-:W-:Y:S02]  /*d8030*/  SHF.R.S32.HI R55, RZ, 0x1f, R59 ;  /* 0x0000001fff377819 */ /* 0x000fe4000001143b */
[----:B---3--:R-:W-:Y:S02]  /*d8040*/  SHF.R.S32.HI R18, RZ, 0x1f, R18 ;  /* 0x0000001fff127819 */ /* 0x008fe40000011412 */
[----:B----4-:R-:W-:Y:S01]  /*d8050*/  SHF.R.S32.HI R60, RZ, 0x1f, R2 ;  /* 0x0000001fff3c7819 */ /* 0x010fe20000011402 */
[----:B--2---:R0:W-:Y:S04]  /*d8060*/  STL [R1+0x5d0c], R17 ;  /* 0x005d0c1101007387 */ /* 0x0041e80000100800 */
[----:B------:R-:W-:Y:S01]  /*d8070*/  STL [R1+0x2cc], R18 ;  /* 0x0002cc1201007387 */ /* 0x000fe20000100800 */
[----:B0-----:R-:W-:-:S03]  /*d8080*/  SHF.R.S32.HI R17, RZ, 0x1f, R4 ;  /* 0x0000001fff117819 */ /* 0x001fc60000011404 */
[----:B------:R0:W-:Y:S04]  /*d8090*/  STL.64 [R1+0x5cc8], R20 ;  /* 0x005cc81401007387 */ /* 0x0001e80000100a00 */
[----:B------:R-:W2:Y:S04]  /*d80a0*/  LDL R4, [R1+0xd0] ;  /* 0x0000d00001047983 */ /* 0x000ea80000100800 */
[----:B------:R1:W-:Y:S01]  /*d80b0*/  STL [R1+0x5d30], R17 ;  /* 0x005d301101007387 */ /* 0x0003e20000100800 */
[----:B0-----:R-:W-:-:S03]  /*d80c0*/  IMAD.MOV.U32 R21, RZ, RZ, R51 ;  /* 0x000000ffff157224 */ /* 0x001fc600078e0033 */
[----:B------:R-:W3:Y:S04]  /*d80d0*/  LDL R18, [R1+0xc0] ;  /* 0x0000c00001127983 */ /* 0x000ee80000100800 */
[----:B------:R-:W4:Y:S04]  /*d80e0*/  LDL R51, [R1+0xc4] ;  /* 0x0000c40001337983 */ /* 0x000f280000100800 */
[----:B-1----:R-:W2:Y:S04]  /*d80f0*/  LDL R17, [R1+0xc8] ;  /* 0x0000c80001117983 */ /* 0x002ea80000100800 */
[----:B------:R0:W-:Y:S04]  /*d8100*/  STL [R1+0x5d20], R60 ;  /* 0x005d203c01007387 */ /* 0x0001e80000100800 */
[----:B0-----:R-:W2:Y:S04]  /*d8110*/  LDL.LU R60, [R1+0xcc] ;  /* 0x0000cc00013c7983 */ /* 0x001ea80000300800 */
[----:B------:R0:W-:Y:S04]  /*d8120*/  STL [R1+0x5d68], R55 ;  /* 0x005d683701007387 */ /* 0x0001e80000100800 */
[----:B0-----:R-:W2:Y:S01]  /*d8130*/  LDL R55, [R1+0xdc] ;  /* 0x0000dc0001377983 */ /* 0x001ea20000100800 */
[----:B------:R-:W-:-:S02]  /*d8140*/  SHF.R.S32.HI R52, RZ, 0x1f, R52 ;  /* 0x0000001fff347819 */ /* 0x000fc40000011434 */
[----:B------:R-:W-:Y:S01]  /*d8150*/  SHF.R.S32.HI R20, RZ, 0x1f, R53 ;  /* 0x0000001fff147819 */ /* 0x000fe20000011435 */
[----:B------:R0:W-:Y:S01]  /*d8160*/  STL [R1+0x5d60], R59 ;  /* 0x005d603b01007387 */ /* 0x0001e20000100800 */
[----:B------:R-:W-:-:S03]  /*d8170*/  SHF.R.S32.HI R19, RZ, 0x1f, R3 ;  /* 0x0000001fff137819 */ /* 0x000fc60000011403 */
[----:B0-----:R-:W3:Y:S04]  /*d8180*/  LDL R59, [R1+0xd4] ;  /* 0x0000d400013b7983 */ /* 0x001ee80000100800 */
[----:B------:R0:W-:Y:S04]  /*d8190*/  STL [R1+0x5d9c], R52 ;  /* 0x005d9c3401007387 */ /* 0x0001e80000100800 */
[----:B------:R-:W4:Y:S04]  /*d81a0*/  LDL R3, [R1+0xb8] ;  /* 0x0000b80001037983 */ /* 0x000f280000100800 */
[----:B------:R2:W-:Y:S04]  /*d81b0*/  STL [R1+0x5dd8], R20 ;  /* 0x005dd81401007387 */ /* 0x0005e80000100800 */
[----:B0-----:R-:W4:Y:S01]  /*d81c0*/  LDL R52, [R1+0xb0] ;  /* 0x0000b00001347983 */ /* 0x001f220000100800 */
[----:B--2---:R-:W-:-:S02]  /*d81d0*/  SHF.R.S32.HI R20, RZ, 0x1f, R55 ;  /* 0x0000001fff147819 */ /* 0x004fc40000011437 */
[----:B------:R-:W-:-:S05]  /*d81e0*/  SHF.R.S32.HI R55, RZ, 0x1f, R48 ;  /* 0x0000001fff377819 */ /* 0x000fca0000011430 */
[----:B------:R0:W-:Y:S04]  /*d81f0*/  STL [R1+0x5df8], R55 ;  /* 0x005df83701007387 */ /* 0x0001e80000100800 */
[----:B------:R-:W-:Y:S04]  /*d8200*/  STL [R1+0x2f4], R20 ;  /* 0x0002f41401007387 */ /* 0x000fe80000100800 */
[----:B0-----:R-:W2:Y:S01]  /*d8210*/  LDL.LU R55, [R1+0xbc] ;  /* 0x0000bc0001377983 */ /* 0x001ea20000300800 */
[----:B---3--:R-:W-:Y:S02]  /*d8220*/  SHF.R.S32.HI R59, RZ, 0x1f, R59 ;  /* 0x0000001fff3b7819 */ /* 0x008fe4000001143b */
[----:B------:R-:W-:-:S02]  /*d8230*/  SHF.R.S32.HI R17, RZ, 0x1f, R17 ;  /* 0x0000001fff117819 */ /* 0x000fc40000011411 */
[----:B------:R-:W-:Y:S01]  /*d8240*/  SHF.R.S32.HI R18, RZ, 0x1f, R18 ;  /* 0x0000001fff127819 */ /* 0x000fe20000011412 */
[----:B------:R-:W-:Y:S04]  /*d8250*/  STL [R1+0x2fc], R59 ;  /* 0x0002fc3b01007387 */ /* 0x000fe80000100800 */
[----:B------:R0:W-:Y:S04]  /*d8260*/  STL.64 [R1+0x5d50], R60 ;  /* 0x005d503c01007387 */ /* 0x0001e80000100a00 */
[----:B------:R-:W-:Y:S04]  /*d8270*/  STL [R1+0x5e08], R17 ;  /* 0x005e081101007387 */ /* 0x000fe80000100800 */
[----:B------:R1:W-:Y:S01]  /*d8280*/  STL.64 [R1+0x5db0], R18 ;  /* 0x005db01201007387 */ /* 0x0003e20000100a00 */
[----:B0-----:R-:W-:Y:S01]  /*d8290*/  IMAD.MOV.U32 R60, RZ, RZ, R21 ;  /* 0x000000ffff3c7224 */ /* 0x001fe200078e0015 */
[----:B----4-:R-:W-:-:S02]  /*d82a0*/  SHF.R.S32.HI R21, RZ, 0x1f, R3 ;  /* 0x0000001fff157819 */ /* 0x010fc40000011403 */
[----:B-1----:R-:W-:Y:S02]  /*d82b0*/  SHF.R.S32.HI R19, RZ, 0x1f, R45 ;  /* 0x0000001fff137819 */ /* 0x002fe4000001142d */
[----:B--2---:R-:W-:-:S05]  /*d82c0*/  SHF.R.S32.HI R59, RZ, 0x1f, R55 ;  /* 0x0000001fff3b7819 */ /* 0x004fca0000011437 */
[----:B------:R-:W-:Y:S04]  /*d82d0*/  STL [R1+0x5e50], R59 ;  /* 0x005e503b01007387 */ /* 0x000fe80000100800 */
[----:B------:R-:W-:Y:S04]  /*d82e0*/  STL [R1+0x5e20], R55 ;  /* 0x005e203701007387 */ /* 0x000fe80000100800 */
[----:B------:R-:W2:Y:S04]  /*d82f0*/  LDL.LU R3, [R1+0x84] ;  /* 0x0000840001037983 */ /* 0x000ea80000300800 */
[----:B------:R0:W-:Y:S04]  /*d8300*/  STL [R1+0x5e54], R19 ;  /* 0x005e541301007387 */ /* 0x0001e80000100800 */
[----:B0-----:R-:W3:Y:S01]  /*d8310*/  LDL.LU R19, [R1+0xa4] ;  /* 0x0000a40001137983 */ /* 0x001ee20000300800 */
[----:B------:R-:W-:Y:S01]  /*d8320*/  SHF.R.S32.HI R17, RZ, 0x1f, R52 ;  /* 0x0000001fff117819 */ /* 0x000fe20000011434 */
[----:B------:R-:W-:Y:S01]  /*d8330*/  IMAD.MOV.U32 R53, RZ, RZ, R49 ;  /* 0x000000ffff357224 */ /* 0x000fe200078e0031 */
[----:B------:R-:W-:Y:S01]  /*d8340*/  SHF.R.S32.HI R52, RZ, 0x1f, R54 ;  /* 0x0000001fff347819 */ /* 0x000fe20000011436 */
[----:B------:R-:W-:-:S02]  /*d8350*/  IMAD.MOV.U32 R20, RZ, RZ, R47 ;  /* 0x000000ffff147224 */ /* 0x000fc400078e002f */
[----:B------:R0:W-:Y:S03]  /*d8360*/  STL [R1+0x320], R17 ;  /* 0x0003201101007387 */ /* 0x0001e60000100800 */
[----:B------:R-:W-:Y:S01]  /*d8370*/  SHF.R.S32.HI R20, RZ, 0x1f, R20 ;  /* 0x0000001fff147819 */ /* 0x000fe20000011414 */
[----:B------:R-:W-:Y:S01]  /*d8380*/  STL [R1+0x5e90], R52 ;  /* 0x005e903401007387 */ /* 0x000fe20000100800 */
[----:B0-----:R-:W-:-:S05]  /*d8390*/  SHF.R.S32.HI R17, RZ, 0x1f, R53 ;  /* 0x0000001fff117819 */ /* 0x001fca0000011435 */
[----:B------:R-:W-:Y:S01]  /*d83a0*/  STL [R1+0x328], R17 ;  /* 0x0003281101007387 */ /* 0x000fe20000100800 */
[----:B---3--:R-:W-:-:S05]  /*d83b0*/  SHF.R.S32.HI R59, RZ, 0x1f, R19 ;  /* 0x0000001fff3b7819 */ /* 0x008fca0000011413 */
[----:B------:R-:W-:Y:S04]  /*d83c0*/  STL [R1+0x5ec4], R59 ;  /* 0x005ec43b01007387 */ /* 0x000fe80000100800 */
[----:B------:R-:W-:Y:S04]  /*d83d0*/  STL [R1+0x5ec0], R19 ;  /* 0x005ec01301007387 */ /* 0x000fe80000100800 */
[----:B------:R0:W-:Y:S02]  /*d83e0*/  STL.64 [R1+0x5e00], R20 ;  /* 0x005e001401007387 */ /* 0x0001e40000100a00 */
[----:B0-----:R-:W-:-:S05]  /*d83f0*/  IMAD.MOV.U32 R21, RZ, RZ, R43 ;  /* 0x000000ffff157224 */ /* 0x001fca00078e002b */
[----:B------:R-:W-:-:S05]  /*d8400*/  SHF.R.S32.HI R17, RZ, 0x1f, R21 ;  /* 0x0000001fff117819 */ /* 0x000fca0000011415 */
[----:B------:R-:W-:Y:S04]  /*d8410*/  STL [R1+0x5ee4], R17 ;  /* 0x005ee41101007387 */ /* 0x000fe80000100800 */
[----:B------:R0:W-:Y:S04]  /*d8420*/  STL [R1+0x5ee0], R21 ;  /* 0x005ee01501007387 */ /* 0x0001e80000100800 */
[----:B0-----:R-:W3:Y:S01]  /*d8430*/  LDL.LU R21, [R1+0x94] ;  /* 0x0000940001157983 */ /* 0x001ee20000300800 */
[----:B------:R-:W-:Y:S02]  /*d8440*/  IMAD.MOV.U32 R18, RZ, RZ, R46 ;  /* 0x000000ffff127224 */ /* 0x000fe400078e002e */
[----:B------:R-:W-:-:S03]  /*d8450*/  IMAD.MOV.U32 R2, RZ, RZ, R50 ;  /* 0x000000ffff027224 */ /* 0x000fc600078e0032 */
[----:B------:R-:W-:Y:S01]  /*d8460*/  SHF.R.S32.HI R17, RZ, 0x1f, R18 ;  /* 0x0000001fff117819 */ /* 0x000fe20000011412 */
[----:B------:R-:W-:-:S04]  /*d8470*/  IMAD.MOV.U32 R58, RZ, RZ, R26 ;  /* 0x000000ffff3a7224 */ /* 0x000fc800078e001a */
[----:B------:R-:W-:Y:S01]  /*d8480*/  IMAD.MOV.U32 R61, RZ, RZ, R58 ;  /* 0x000000ffff3d7224 */ /* 0x000fe200078e003a */
[----:B------:R-:W-:Y:S02]  /*d8490*/  SHF.R.S32.HI R59, RZ, 0x1f, R39 ;  /* 0x0000001fff3b7819 */ /* 0x000fe40000011427 */
[----:B------:R-:W-:Y:S02]  /*d84a0*/  SHF.R.S32.HI R18, RZ, 0x1f, R23 ;  /* 0x0000001fff127819 */ /* 0x000fe40000011417 */
[----:B---3--:R-:W-:Y:S01]  /*d84b0*/  SHF.R.S32.HI R55, RZ, 0x1f, R21 ;  /* 0x0000001fff377819 */ /* 0x008fe20000011415 */
[----:B------:R0:W-:Y:S04]  /*d84c0*/  STL [R1+0x5ef8], R21 ;  /* 0x005ef81501007387 */ /* 0x0001e80000100800 */
[----:B------:R-:W-:Y:S04]  /*d84d0*/  STL [R1+0x338], R17 ;  /* 0x0003381101007387 */ /* 0x000fe80000100800 */
[----:B------:R1:W-:Y:S01]  /*d84e0*/  STL.64 [R1+0x5e78], R54 ;  /* 0x005e783601007387 */ /* 0x0003e20000100a00 */
[----:B0-----:R-:W-:Y:S01]  /*d84f0*/  SHF.R.S32.HI R21, RZ, 0x1f, R41 ;  /* 0x0000001fff157819 */ /* 0x001fe20000011429 */
[----:B-1----:R-:W-:-:S02]  /*d8500*/  IMAD.MOV.U32 R54, RZ, RZ, R2 ;  /* 0x000000ffff367224 */ /* 0x002fc400078e0002 */
[----:B------:R-:W-:Y:S01]  /*d8510*/  IMAD.MOV.U32 R55, RZ, RZ, R60 ;  /* 0x000000ffff377224 */ /* 0x000fe200078e003c */
[----:B--2---:R-:W-:Y:S02]  /*d8520*/  SHF.R.S32.HI R60, RZ, 0x1f, R3 ;  /* 0x0000001fff3c7819 */ /* 0x004fe40000011403 */
[----:B------:R-:W-:Y:S01]  /*d8530*/  SHF.R.S32.HI R19, RZ, 0x1f, R54 ;  /* 0x0000001fff137819 */ /* 0x000fe20000011436 */
[----:B------:R-:W-:Y:S01]  /*d8540*/  STL [R1+0x5efc], R21 ;  /* 0x005efc1501007387 */ /* 0x000fe20000100800 */
[----:B------:R-:W-:Y:S02]  /*d8550*/  SHF.R.S32.HI R52, RZ, 0x1f, R55 ;  /* 0x0000001fff347819 */ /* 0x000fe40000011437 */
[----:B------:R-:W-:Y:S01]  /*d8560*/  SHF.R.S32.HI R17, RZ, 0x1f, R61 ;  /* 0x0000001fff117819 */ /* 0x000fe2000001143d */
[----:B------:R-:W-:Y:S04]  /*d8570*/  STL [R1+0x5f4c], R54 ;  /* 0x005f4c3601007387 */ /* 0x000fe80000100800 */
[----:B------:R0:W-:Y:S04]  /*d8580*/  STL [R1+0x5f10], R19 ;  /* 0x005f101301007387 */ /* 0x0001e80000100800 */
[----:B------:R-:W-:Y:S04]  /*d8590*/  STL [R1+0x5f20], R60 ;  /* 0x005f203c01007387 */ /* 0x000fe80000100800 */
[----:B------:R-:W-:Y:S01]  /*d85a0*/  STL [R1+0x5f38], R52 ;  /* 0x005f383401007387 */ /* 0x000fe20000100800 */
[----:B0-----:R-:W-:-:S03]  /*d85b0*/  SHF.R.S32.HI R19, RZ, 0x1f, R40 ;  /* 0x0000001fff137819 */ /* 0x001fc60000011428 */
[----:B------:R0:W-:Y:S01]  /*d85c0*/  STL [R1+0x350], R17 ;  /* 0x0003501101007387 */ /* 0x0001e20000100800 */
[----:B------:R-:W-:-:S03]  /*d85d0*/  SHF.R.S32.HI R21, RZ, 0x1f, R38 ;  /* 0x0000001fff157819 */ /* 0x000fc60000011426 */
[----:B------:R-:W-:Y:S01]  /*d85e0*/  STL [R1+0x5f68], R19 ;  /* 0x005f681301007387 */ /* 0x000fe20000100800 */
[----:B0-----:R-:W-:-:S03]  /*d85f0*/  SHF.R.S32.HI R17, RZ, 0x1f, R31 ;  /* 0x0000001fff117819 */ /* 0x001fc6000001141f */
[----:B------:R-:W-:Y:S04]  /*d8600*/  STL [R1+0x5f90], R59 ;  /* 0x005f903b01007387 */ /* 0x000fe80000100800 */
[----:B------:R-:W-:Y:S04]  /*d8610*/  STL [R1+0x364], R18 ;  /* 0x0003641201007387 */ /* 0x000fe80000100800 */
[----:B------:R0:W-:Y:S04]  /*d8620*/  STL [R1+0x5fb8], R17 ;  /* 0x005fb81101007387 */ /* 0x0001e80000100800 */
[----:B0-----:R-:W2:Y:S04]  /*d8630*/  LDL.LU R17, [R1+0x58] ;  /* 0x0000580001117983 */ /* 0x001ea80000300800 */
[----:B------:R0:W-:Y:S04]  /*d8640*/  STL [R1+0x5ff4], R21 ;  /* 0x005ff41501007387 */ /* 0x0001e80000100800 */
[----:B0-----:R-:W3:Y:S01]  /*d8650*/  LDL.LU R21, [R1+0x5c] ;  /* 0x00005c0001157983 */ /* 0x001ee20000300800 */
[----:B------:R-:W-:-:S05]  /*d8660*/  SHF.R.S32.HI R18, RZ, 0x1f, R25 ;  /* 0x0000001fff127819 */ /* 0x000fca0000011419 */
[----:B------:R-:W-:Y:S01]  /*d8670*/  STL [R1+0x370], R18 ;  /* 0x0003701201007387 */ /* 0x000fe20000100800 */
[----:B------:R-:W-:-:S05]  /*d8680*/  IMAD.MOV.U32 R58, RZ, RZ, R44 ;  /* 0x000000ffff3a7224 */ /* 0x000fca00078e002c */
[----:B------:R-:W-:Y:S02]  /*d8690*/  SHF.R.S32.HI R61, RZ, 0x1f, R58 ;  /* 0x0000001fff3d7819 */ /* 0x000fe4000001143a */
[----:B---3--:R-:W-:Y:S01]  /*d86a0*/  SHF.R.S32.HI R60, RZ, 0x1f, R21 ;  /* 0x0000001fff3c7819 */ /* 0x008fe20000011415 */
[----:B------:R0:W-:Y:S04]  /*d86b0*/  STL [R1+0x6034], R21 ;  /* 0x0060341501007387 */ /* 0x0001e80000100800 */
[----:B0-----:R-:W3:Y:S01]  /*d86c0*/  LDL.LU R21, [R1+0x44] ;  /* 0x0000440001157983 */ /* 0x001ee20000300800 */
[----:B--2---:R-:W-:-:S03]  /*d86d0*/  SHF.R.S32.HI R52, RZ, 0x1f, R17 ;  /* 0x0000001fff347819 */ /* 0x004fc60000011411 */
[----:B------:R-:W-:Y:S04]  /*d86e0*/  STL.64 [R1+0x5f70], R60 ;  /* 0x005f703c01007387 */ /* 0x000fe80000100a00 */
[----:B------:R-:W-:Y:S04]  /*d86f0*/  STL [R1+0x604c], R17 ;  /* 0x00604c1101007387 */ /* 0x000fe80000100800 */
[----:B------:R0:W-:Y:S02]  /*d8700*/  STL.64 [R1+0x5fb0], R52 ;  /* 0x005fb03401007387 */ /* 0x0001e40000100a00 */
[----:B0-----:R-:W-:-:S05]  /*d8710*/  IMAD.MOV.U32 R53, RZ, RZ, R57 ;  /* 0x000000ffff357224 */ /* 0x001fca00078e0039 */
[----:B------:R-:W-:-:S05]  /*d8720*/  SHF.R.S32.HI R54, RZ, 0x1f, R53 ;  /* 0x0000001fff367819 */ /* 0x000fca0000011435 */
[----:B------:R0:W-:Y:S01]  /*d8730*/  STL.64 [R1+0x6000], R54 ;  /* 0x0060003601007387 */ /* 0x0001e20000100a00 */
[----:B------:R-:W-:Y:S01]  /*d8740*/  SHF.R.S32.HI R52, RZ, 0x1f, R36 ;  /* 0x0000001fff347819 */ /* 0x000fe20000011424 */
[----:B0-----:R-:W-:-:S04]  /*d8750*/  IMAD.MOV.U32 R54, RZ, RZ, R37 ;  /* 0x000000ffff367224 */ /* 0x001fc800078e0025 */
[----:B------:R0:W-:Y:S01]  /*d8760*/  STL.64 [R1+0x5fc0], R52 ;  /* 0x005fc03401007387 */ /* 0x0001e20000100a00 */
[----:B------:R-:W-:-:S05]  /*d8770*/  SHF.R.S32.HI R19, RZ, 0x1f, R54 ;  /* 0x0000001fff137819 */ /* 0x000fca0000011436 */
[----:B------:R1:W-:Y:S01]  /*d8780*/  STL [R1+0x6060], R19 ;  /* 0x0060601301007387 */ /* 0x0003e20000100800 */
[----:B0-----:R-:W-:-:S03]  /*d8790*/  SHF.R.S32.HI R52, RZ, 0x1f, R56 ;  /* 0x0000001fff347819 */ /* 0x001fc60000011438 */
[----:B-1----:R-:W2:Y:S04]  /*d87a0*/  LDL.LU R19, [R1+0x2c] ;  /* 0x00002c0001137983 */ /* 0x002ea80000300800 */
[----:B------:R0:W-:Y:S02]  /*d87b0*/  STL.64 [R1+0x6010], R54 ;  /* 0x0060103601007387 */ /* 0x0001e40000100a00 */
[----:B0-----:R-:W-:Y:S01]  /*d87c0*/  IMAD.MOV.U32 R54, RZ, RZ, R33 ;  /* 0x000000ffff367224 */ /* 0x001fe200078e0021 */
[----:B---3--:R-:W-:-:S05]  /*d87d0*/  SHF.R.S32.HI R59, RZ, 0x1f, R21 ;  /* 0x0000001fff3b7819 */ /* 0x008fca0000011415 */
[----:B------:R-:W-:Y:S04]  /*d87e0*/  STL [R1+0x6068], R59 ;  /* 0x0060683b01007387 */ /* 0x000fe80000100800 */
[----:B------:R0:W-:Y:S04]  /*d87f0*/  STL [R1+0x6064], R21 ;  /* 0x0060641501007387 */ /* 0x0001e80000100800 */
[----:B0-----:R-:W3:Y:S04]  /*d8800*/  LDL.LU R21, [R1+0x28] ;  /* 0x0000280001157983 */ /* 0x001ee80000300800 */
[----:B------:R0:W-:Y:S04]  /*d8810*/  STL [R1+0x6080], R54 ;  /* 0x0060803601007387 */ /* 0x0001e80000100800 */
[----:B0-----:R-:W4:Y:S04]  /*d8820*/  LDL.LU R54, [R1+0x20] ;  /* 0x0000200001367983 */ /* 0x001f280000300800 */
[----:B------:R0:W-:Y:S04]  /*d8830*/  STL [R1+0x60b8], R52 ;  /* 0x0060b83401007387 */ /* 0x0001e80000100800 */
[----:B0-----:R-:W2:Y:S01]  /*d8840*/  LDL.LU R52, [R1+0x10] ;  /* 0x0000100001347983 */ /* 0x001ea20000300800 */
[----:B------:R-:W-:-:S04]  /*d8850*/  VIADD R7, R34, UR38 ;  /* 0x0000002622077c36 */ /* 0x000fc80008000000 */
[----:B------:R-:W-:Y:S01]  /*d8860*/  VIADD R28, R7, UR39 ;  /* 0x00000027071c7c36 */ /* 0x000fe20008000000 */
[----:B------:R-:W-:Y:S01]  /*d8870*/  SHF.R.S32.HI R20, RZ, 0x1f, R22 ;  /* 0x0000001fff147819 */ /* 0x000fe20000011416 */
[----:B------:R-:W-:Y:S01]  /*d8880*/  IMAD.MOV.U32 R53, RZ, RZ, R35 ;  /* 0x000000ffff357224 */ /* 0x000fe200078e0023 */
[----:B------:R-:W-:Y:S01]  /*d8890*/  SHF.R.S32.HI R51, RZ, 0x1f, R51 ;  /* 0x0000001fff337819 */ /* 0x000fe20000011433 */
[----:B------:R-:W-:Y:S01]  /*d88a0*/  VIADD R26, R28, UR40 ;  /* 0x000000281c1a7c36 */ /* 0x000fe20008000000 */
[----:B------:R-:W-:Y:S02]  /*d88b0*/  SHF.R.S32.HI R2, RZ, 0x1f, R42 ;  /* 0x0000001fff027819 */ /* 0x000fe4000001142a */
[----:B------:R-:W-:Y:S01]  /*d88c0*/  SHF.R.S32.HI R57, RZ, 0x1f, R0 ;  /* 0x0000001fff397819 */ /* 0x000fe20000011400 */
[----:B------:R-:W-:Y:S01]  /*d88d0*/  VIADD R50, R26, UR41 ;  /* 0x000000291a327c36 */ /* 0x000fe20008000000 */
[----:B------:R-:W-:Y:S01]  /*d88e0*/  SHF.R.S32.HI R0, RZ, 0x1f, R6 ;  /* 0x0000001fff007819 */ /* 0x000fe20000011406 */
[----:B------:R-:W-:Y:S01]  /*d88f0*/  IMAD.MOV.U32 R61, RZ, RZ, R2 ;  /* 0x000000ffff3d7224 */ /* 0x000fe200078e0002 */
[----:B------:R-:W-:Y:S01]  /*d8900*/  SHF.R.S32.HI R4, RZ, 0x1f, R4 ;  /* 0x0000001fff047819 */ /* 0x000fe20000011404 */
[----:B------:R-:W-:-:S02]  /*d8910*/  VIADD R49, R50, UR42 ;  /* 0x0000002a32317c36 */ /* 0x000fc40008000000 */
[----:B------:R-:W-:Y:S02]  /*d8920*/  IMAD.MOV.U32 R55, RZ, RZ, R34 ;  /* 0x000000ffff377224 */ /* 0x000fe400078e0022 */
[----:B------:R-:W-:Y:S02]  /*d8930*/  IMAD.MOV.U32 R18, RZ, RZ, R32 ;  /* 0x000000ffff127224 */ /* 0x000fe400078e0020 */
[----:B------:R-:W-:Y:S02]  /*d8940*/  IMAD.MOV.U32 R60, RZ, RZ, R31 ;  /* 0x000000ffff3c7224 */ /* 0x000fe400078e001f */
[----:B------:R-:W-:Y:S01]  /*d8950*/  IMAD.MOV.U32 R58, RZ, RZ, R24 ;  /* 0x000000ffff3a7224 */ /* 0x000fe200078e0018 */
[----:B------:R-:W-:Y:S01]  /*d8960*/  SHF.R.S32.HI R22, RZ, 0x1f, R30 ;  /* 0x0000001fff167819 */ /* 0x000fe2000001141e */
[----:B------:R-:W-:Y:S01]  /*d8970*/  VIADD R48, R49, UR43 ;  /* 0x0000002b31307c36 */ /* 0x000fe20008000000 */
[----:B------:R-:W-:Y:S02]  /*d8980*/  SHF.R.S32.HI R2, RZ, 0x1f, R5 ;  /* 0x0000001fff027819 */ /* 0x000fe40000011405 */
[----:B------:R-:W-:Y:S01]  /*d8990*/  LEA.HI.X.SX32 R15, R15, UR13, 0x1, P3 ;  /* 0x0000000d0f0f7c11 */ /* 0x000fe200098f0eff */
[----:B------:R-:W-:Y:S01]  /*d89a0*/  VIADD R47, R48, UR44 ;  /* 0x0000002c302f7c36 */ /* 0x000fe20008000000 */
[----:B------:R-:W-:Y:S01]  /*d89b0*/  LEA.HI.X.SX32 R16, R16, UR9, 0x1, P2 ;  /* 0x0000000910107c11 */ /* 0x000fe200090f0eff */
[----:B------:R-:W-:Y:S01]  /*d89c0*/  UMOV UR8, UR73 ;  /* 0x0000004900087c82 */ /* 0x000fe20008000000 */
[----:B------:R-:W0:Y:S01]  /*d89d0*/  LDCU.64 UR38, c[0x0][0x398] ;  /* 0x00007300ff2677ac */ /* 0x000e220008000a00 */
[----:B------:R-:W-:Y:S01]  /*d89e0*/  VIADD R46, R47, UR45 ;  /* 0x0000002d2f2e7c36 */ /* 0x000fe20008000000 */
[----:B--2---:R1:W-:Y:S03]  /*d89f0*/  STL.64 [R1+0x60c0], R52 ;  /* 0x0060c03401007387 */ /* 0x0043e60000100a00 */
[----:B------:R-:W-:Y:S01]  /*d8a00*/  VIADD R45, R46, UR46 ;  /* 0x0000002e2e2d7c36 */ /* 0x000fe20008000000 */
[----:B------:R-:W-:Y:S01]  /*d8a10*/  SHF.R.S32.HI R24, RZ, 0x1f, R29 ;  /* 0x0000001fff187819 */ /* 0x000fe2000001141d */
[----:B------:R-:W2:Y:S02]  /*d8a20*/  LDCU.64 UR12, c[0x0][0x398] ;  /* 0x00007300ff0c77ac */ /* 0x000ea40008000a00 */
[----:B------:R-:W-:Y:S01]  /*d8a30*/  VIADD R44, R45, UR47 ;  /* 0x0000002f2d2c7c36 */ /* 0x000fe20008000000 */
[----:B------:R-:W-:Y:S01]  /*d8a40*/  SHF.R.S32.HI R17, RZ, 0x1f, R52 ;  /* 0x0000001fff117819 */ /* 0x000fe20000011434 */
[----:B------:R-:W0:Y:S02]  /*d8a50*/  LDCU.64 UR40, c[0x0][0x398] ;  /* 0x00007300ff2877ac */ /* 0x000e240008000a00 */
[----:B------:R-:W-:Y:S01]  /*d8a60*/  VIADD R43, R44, UR48 ;  /* 0x000000302c2b7c36 */ /* 0x000fe20008000000 */
[----:B------:R-:W-:Y:S01]  /*d8a70*/  SHF.R.S32.HI R59, RZ, 0x1f, R55 ;  /* 0x0000001fff3b7819 */ /* 0x000fe20000011437 */
[----:B------:R-:W0:Y:S01]  /*d8a80*/  LDCU.64 UR44, c[0x0][0x398] ;  /* 0x00007300ff2c77ac */ /* 0x000e220008000a00 */
[----:B-1----:R-:W-:Y:S01]  /*d8a90*/  IMAD.MOV.U32 R53, RZ, RZ, R20 ;  /* 0x000000ffff357224 */ /* 0x002fe200078e0014 */
[--C-:B------:R-:W-:Y:S01]  /*d8aa0*/  SHF.R.S32.HI R20, RZ, 0x1f, R7.reuse ;  /* 0x0000001fff147819 */ /* 0x100fe20000011407 */
[----:B------:R-:W-:Y:S01]  /*d8ab0*/  VIADD R42, R43, UR49 ;  /* 0x000000312b2a7c36 */ /* 0x000fe20008000000 */
[----:B------:R-:W1:Y:S03]  /*d8ac0*/  LDCU.64 UR42, c[0x0][0x398] ;  /* 0x00007300ff2a77ac */ /* 0x000e660008000a00 */
[----:B---3--:R-:W-:Y:S01]  /*d8ad0*/  STL.64 [R1+0x60c8], R20 ;  /* 0x0060c81401007387 */ /* 0x008fe20000100a00 */
[----:B------:R-:W-:Y:S01]  /*d8ae0*/  VIADD R41, R42, UR50 ;  /* 0x000000322a297c36 */ /* 0x000fe20008000000 */
[----:B------:R-:W3:Y:S02]  /*d8af0*/  LDCU.64 UR48, c[0x0][0x398] ;  /* 0x00007300ff3077ac */ /* 0x000ee40008000a00 */
[----:B------:R0:W-:Y:S01]  /*d8b00*/  STL.64 [R1+0x60d0], R50 ;  /* 0x0060d03201007387 */ /* 0x0001e20000100a00 */
[----:B------:R-:W-:Y:S01]  /*d8b10*/  VIADD R40, R41, UR51 ;  /* 0x0000003329287c36 */ /* 0x000fe20008000000 */
[----:B------:R-:W1:Y:S03]  /*d8b20*/  LDCU.64 UR46, c[0x0][0x398] ;  /* 0x00007300ff2e77ac */ /* 0x000e660008000a00 */
[----:B------:R-:W-:Y:S01]  /*d8b30*/  VIADD R39, R40, UR52 ;  /* 0x0000003428277c36 */ /* 0x000fe20008000000 */
[----:B------:R-:W1:Y:S01]  /*d8b40*/  LDCU.64 UR50, c[0x0][0x398] ;  /* 0x00007300ff3277ac */ /* 0x000e620008000a00 */
[----:B0-----:R-:W-:-:S02]  /*d8b50*/  IMAD.MOV.U32 R50, RZ, RZ, R7 ;  /* 0x000000ffff327224 */ /* 0x001fc400078e0007 */
[----:B------:R-:W2:Y:S01]  /*d8b60*/  LDL.LU R7, [R1+0x6158] ;  /* 0x0061580001077983 */ /* 0x000ea20000300800 */
[----:B------:R-:W-:-:S03]  /*d8b70*/  IMAD.MOV.U32 R51, RZ, RZ, R6 ;  /* 0x000000ffff337224 */ /* 0x000fc600078e0006 */
[----:B------:R-:W2:Y:S04]  /*d8b80*/  LDL.LU R6, [R1+0x6154] ;  /* 0x0061540001067983 */ /* 0x000ea80000300800 */
[----:B------:R0:W-:Y:S01]  /*d8b90*/  STL.64 [R1+0x60d8], R48 ;  /* 0x0060d83001007387 */ /* 0x0001e20000100a00 */
[----:B------:R-:W-:Y:S02]  /*d8ba0*/  VIADD R38, R39, UR53 ;  /* 0x0000003527267c36 */ /* 0x000fe40008000000 */
[----:B------:R-:W-:Y:S02]  /*d8bb0*/  IMAD.MOV.U32 R20, RZ, RZ, R29 ;  /* 0x000000ffff147224 */ /* 0x000fe400078e001d */
[----:B------:R-:W-:Y:S01]  /*d8bc0*/  IMAD.MOV.U32 R52, RZ, RZ, R30 ;  /* 0x000000ffff347224 */ /* 0x000fe200078e001e */
[----:B------:R-:W-:Y:S01]  /*d8bd0*/  SHF.R.S32.HI R21, RZ, 0x1f, R26 ;  /* 0x0000001fff157819 */ /* 0x000fe2000001141a */
[----:B0-----:R-:W-:Y:S01]  /*d8be0*/  IMAD.MOV.U32 R49, RZ, RZ, R5 ;  /* 0x000000ffff317224 */ /* 0x001fe200078e0005 */
[----:B------:R-:W0:Y:S01]  /*d8bf0*/  LDCU.64 UR52, c[0x0][0x398] ;  /* 0x00007300ff3477ac */ /* 0x000e220008000a00 */
[----:B------:R-:W2:Y:S04]  /*d8c00*/  LDL.LU R5, [R1+0x6150] ;  /* 0x0061500001057983 */ /* 0x000ea80000300800 */
[----:B------:R1:W-:Y:S01]  /*d8c10*/  STL.64 [R1+0x60e0], R46 ;  /* 0x0060e02e01007387 */ /* 0x0003e20000100a00 */
[----:B------:R-:W-:-:S02]  /*d8c20*/  VIADD R37, R38, UR54 ;  /* 0x0000003626257c36 */ /* 0x000fc40008000000 */
[----:B-1----:R-:W-:Y:S02]  /*d8c30*/  IMAD.MOV.U32 R46, RZ, RZ, R4 ;  /* 0x000000ffff2e7224 */ /* 0x002fe400078e0004 */
[----:B------:R-:W2:Y:S04]  /*d8c40*/  LDL.LU R4, [R1+0x614c] ;  /* 0x00614c0001047983 */ /* 0x000ea80000300800 */
[----:B------:R-:W-:Y:S04]  /*d8c50*/  STL.64 [R1+0x60e8], R44 ;  /* 0x0060e82c01007387 */ /* 0x000fe80000100a00 */
[----:B------:R1:W-:Y:S02]  /*d8c60*/  STL.64 [R1+0x60f0], R42 ;  /* 0x0060f02a01007387 */ /* 0x0003e40000100a00 */
[----:B-1----:R-:W-:-:S02]  /*d8c70*/  IMAD.MOV.U32 R42, RZ, RZ, R3 ;  /* 0x000000ffff2a7224 */ /* 0x002fc400078e0003 */
[----:B------:R-:W2:Y:S04]  /*d8c80*/  LDL.LU R3, [R1+0x6148] ;  /* 0x0061480001037983 */ /* 0x000ea80000300800 */
[----:B------:R1:W-:Y:S02]  /*d8c90*/  STL.64 [R1+0x60f8], R40 ;  /* 0x0060f82801007387 */ /* 0x0003e40000100a00 */
[----:B-1----:R-:W-:Y:S02]  /*d8ca0*/  IMAD.MOV.U32 R40, RZ, RZ, R2 ;  /* 0x000000ffff287224 */ /* 0x002fe400078e0002 */
[----:B------:R-:W2:Y:S04]  /*d8cb0*/  LDL.LU R2, [R1+0x6144] ;  /* 0x0061440001027983 */ /* 0x000ea80000300800 */
[----:B------:R1:W-:Y:S02]  /*d8cc0*/  STL.64 [R1+0x6100], R38 ;  /* 0x0061002601007387 */ /* 0x0003e40000100a00 */
[----:B-1----:R-:W-:-:S02]  /*d8cd0*/  IMAD.MOV.U32 R38, RZ, RZ, R0 ;  /* 0x000000ffff267224 */ /* 0x002fc400078e0000 */
[----:B------:R-:W2:Y:S01]  /*d8ce0*/  LDL.LU R0, [R1+0x6140] ;  /* 0x0061400001007983 */ /* 0x000ea20000300800 */
[----:B------:R-:W-:-:S03]  /*d8cf0*/  IMAD.MOV.U32 R39, RZ, RZ, R56 ;  /* 0x000000ffff277224 */ /* 0x000fc600078e0038 */
[----:B------:R-:W3:Y:S01]  /*d8d00*/  LDL.LU R56, [R1+0x613c] ;  /* 0x00613c0001387983 */ /* 0x000ee20000300800 */
[----:B------:R-:W-:Y:S01]  /*d8d10*/  VIADD R36, R37, UR55 ;  /* 0x0000003725247c36 */ /* 0x000fe20008000000 */
[--C-:B------:R-:W-:Y:S01]  /*d8d20*/  SHF.R.S32.HI R29, RZ, 0x1f, R28.reuse ;  /* 0x0000001fff1d7819 */ /* 0x100fe2000001141c */
[----:B------:R-:W-:Y:S01]  /*d8d30*/  IMAD.MOV.U32 R47, RZ, RZ, R28 ;  /* 0x000000ffff2f7224 */ /* 0x000fe200078e001c */
[----:B------:R-:W1:Y:S01]  /*d8d40*/  LDCU.64 UR54, c[0x0][0x398] ;  /* 0x00007300ff3677ac */ /* 0x000e620008000a00 */
[----:B------:R-:W-:-:S04]  /*d8d50*/  VIADD R35, R36, UR56 ;  /* 0x0000003824237c36 */ /* 0x000fc80008000000 */
[----:B------:R-:W-:Y:S01]  /*d8d60*/  VIADD R34, R35, UR57 ;  /* 0x0000003923227c36 */ /* 0x000fe20008000000 */
[----:B------:R0:W-:Y:S01]  /*d8d70*/  STL.64 [R1+0x6108], R36 ;  /* 0x0061082401007387 */ /* 0x0001e20000100a00 */
        /* <DEDUP_REMOVED lines=8> */
[----:B------:R-:W-:Y:S02]  /*d8e00*/  VIADD R30, R31, UR61 ;  /* 0x0000003d1f1e7c36 */ /* 0x000fe40008000000 */
[----:B0-----:R-:W-:Y:S02]  /*d8e10*/  IMAD.MOV.U32 R36, RZ, RZ, R25 ;  /* 0x000000ffff247224 */ /* 0x001fe400078e0019 */
[----:B------:R-:W-:Y:S01]  /*d8e20*/  IMAD.MOV.U32 R37, RZ, RZ, R24 ;  /* 0x000000ffff257224 */ /* 0x000fe200078e0018 */
[--C-:B------:R-:W-:Y:S01]  /*d8e30*/  SHF.R.S32.HI R49, RZ, 0x1f, R27.reuse ;  /* 0x0000001fff317819 */ /* 0x100fe2000001141b */
[----:B------:R-:W-:Y:S02]  /*d8e40*/  VIADD R29, R30, UR15 ;  /* 0x0000000f1e1d7c36 */ /* 0x000fe40008000000 */
[----:B------:R-:W-:Y:S02]  /*d8e50*/  IMAD.MOV.U32 R43, RZ, RZ, R27 ;  /* 0x000000ffff2b7224 */ /* 0x000fe400078e001b */
[----:B------:R-:W-:Y:S01]  /*d8e60*/  IMAD.MOV.U32 R41, RZ, RZ, R26 ;  /* 0x000000ffff297224 */ /* 0x000fe200078e001a */
[----:B------:R0:W-:Y:S01]  /*d8e70*/  STL.64 [R1+0x6118], R32 ;  /* 0x0061182001007387 */ /* 0x0001e20000100a00 */
[----:B------:R-:W-:Y:S01]  /*d8e80*/  VIADD R28, R29, UR11 ;  /* 0x0000000b1d1c7c36 */ /* 0x000fe20008000000 */
[----:B------:R-:W0:Y:S01]  /*d8e90*/  LDCU.64 UR60, c[0x0][0x398] ;  /* 0x00007300ff3c77ac */ /* 0x000e220008000a00 */
[----:B-1----:R-:W-:-:S02]  /*d8ea0*/  IMAD.MOV.U32 R35, RZ, RZ, R36 ;  /* 0x000000ffff237224 */ /* 0x002fc400078e0024 */
[----:B------:R-:W-:Y:S01]  /*d8eb0*/  VIADD R27, R28, UR6 ;  /* 0x000000061c1b7c36 */ /* 0x000fe20008000000 */
[----:B------:R1:W-:Y:S01]  /*d8ec0*/  STL.64 [R1+0x6120], R30 ;  /* 0x0061201e01007387 */ /* 0x0003e20000100a00 */
[----:B------:R-:W-:Y:S01]  /*d8ed0*/  IMAD.MOV.U32 R36, RZ, RZ, R37 ;  /* 0x000000ffff247224 */ /* 0x000fe200078e0025 */
[----:B------:R-:W0:Y:S01]  /*d8ee0*/  LDCU UR6, c[0x0][0x3b8] ;  /* 0x00007700ff0677ac */ /* 0x000e220008000800 */
[----:B------:R-:W-:Y:S02]  /*d8ef0*/  IMAD.MOV.U32 R37, RZ, RZ, R38 ;  /* 0x000000ffff257224 */ /* 0x000fe400078e0026 */
[----:B------:R-:W-:Y:S02]  /*d8f00*/  IMAD.MOV.U32 R38, RZ, RZ, R39 ;  /* 0x000000ffff267224 */ /* 0x000fe400078e0027 */
[----:B------:R-:W-:Y:S02]  /*d8f10*/  VIADD R26, R27, UR7 ;  /* 0x000000071b1a7c36 */ /* 0x000fe40008000000 */
[----:B------:R-:W-:-:S02]  /*d8f20*/  IMAD.MOV.U32 R39, RZ, RZ, R40 ;  /* 0x000000ffff277224 */ /* 0x000fc400078e0028 */
[----:B------:R-:W-:Y:S02]  /*d8f30*/  IMAD.MOV.U32 R34, RZ, RZ, R35 ;  /* 0x000000ffff227224 */ /* 0x000fe400078e0023 */
[----:B------:R-:W-:Y:S02]  /*d8f40*/  IMAD.MOV.U32 R40, RZ, RZ, R41 ;  /* 0x000000ffff287224 */ /* 0x000fe400078e0029 */
[----:B------:R-:W-:Y:S02]  /*d8f50*/  IMAD.MOV.U32 R35, RZ, RZ, R36 ;  /* 0x000000ffff237224 */ /* 0x000fe400078e0024 */
[----:B------:R-:W-:Y:S02]  /*d8f60*/  IMAD.MOV.U32 R41, RZ, RZ, R42 ;  /* 0x000000ffff297224 */ /* 0x000fe400078e002a */
[----:B------:R-:W-:Y:S02]  /*d8f70*/  IMAD.MOV.U32 R36, RZ, RZ, R37 ;  /* 0x000000ffff247224 */ /* 0x000fe400078e0025 */
[----:B------:R-:W-:-:S02]  /*d8f80*/  IMAD.MOV.U32 R42, RZ, RZ, R43 ;  /* 0x000000ffff2a7224 */ /* 0x000fc400078e002b */
[----:B------:R-:W-:Y:S02]  /*d8f90*/  IMAD.MOV.U32 R37, RZ, RZ, R38 ;  /* 0x000000ffff257224 */ /* 0x000fe400078e0026 */
[----:B------:R-:W-:Y:S02]  /*d8fa0*/  VIADD R25, R26, UR18 ;  /* 0x000000121a197c36 */ /* 0x000fe40008000000 */
[----:B------:R-:W-:Y:S02]  /*d8fb0*/  IMAD.MOV.U32 R43, RZ, RZ, R44 ;  /* 0x000000ffff2b7224 */ /* 0x000fe400078e002c */
[----:B------:R-:W-:Y:S02]  /*d8fc0*/  IMAD.MOV.U32 R38, RZ, RZ, R39 ;  /* 0x000000ffff267224 */ /* 0x000fe400078e0027 */
[----:B0-----:R-:W-:Y:S02]  /*d8fd0*/  IMAD.MOV.U32 R33, RZ, RZ, R34 ;  /* 0x000000ffff217224 */ /* 0x001fe400078e0022 */
        /* <DEDUP_REMOVED lines=8> */
[----:B------:R-:W-:Y:S02]  /*d9060*/  IMAD.MOV.U32 R36, RZ, RZ, R37 ;  /* 0x000000ffff247224 */ /* 0x000fe400078e0025 */
[----:B------:R-:W-:Y:S01]  /*d9070*/  VIADD R24, R25, UR19 ;  /* 0x0000001319187c36 */ /* 0x000fe20008000000 */
[----:B------:R-:W-:Y:S01]  /*d9080*/  STL.64 [R1+0x6128], R28 ;  /* 0x0061281c01007387 */ /* 0x000fe20000100a00 */
[----:B------:R-:W-:Y:S01]  /*d9090*/  IMAD.MOV.U32 R48, RZ, RZ, R49 ;  /* 0x000000ffff307224 */ /* 0x000fe200078e0031 */
[----:B------:R-:W-:Y:S01]  /*d90a0*/  SHF.R.S32.HI R32, RZ, 0x1f, R26 ;  /* 0x0000001fff207819 */ /* 0x000fe2000001141a */
[----:B------:R-:W-:Y:S01]  /*d90b0*/  IMAD.MOV.U32 R42, RZ, RZ, R43 ;  /* 0x000000ffff2a7224 */ /* 0x000fe200078e002b */
[----:B------:R-:W0:Y:S01]  /*d90c0*/  LDCU.64 UR18, c[0x0][0x398] ;  /* 0x00007300ff1277ac */ /* 0x000e220008000a00 */
        /* <DEDUP_REMOVED lines=9> */
[----:B------:R-:W-:Y:S02]  /*d9160*/  VIADD R23, R24, UR16 ;  /* 0x0000001018177c36 */ /* 0x000fe40008000000 */
[----:B------:R-:W-:Y:S02]  /*d9170*/  IMAD.MOV.U32 R47, RZ, RZ, R48 ;  /* 0x000000ffff2f7224 */ /* 0x000fe400078e0030 */
[----:B------:R-:W-:Y:S02]  /*d9180*/  IMAD.MOV.U32 R41, RZ, RZ, R42 ;  /* 0x000000ffff297224 */ /* 0x000fe400078e002a */
[----:B------:R-:W-:-:S02]  /*d9190*/  IMAD.MOV.U32 R48, RZ, RZ, R49 ;  /* 0x000000ffff307224 */ /* 0x000fc400078e0031 */
[----:B------:R-:W-:Y:S02]  /*d91a0*/  IMAD.MOV.U32 R42, RZ, RZ, R43 ;  /* 0x000000ffff2a7224 */ /* 0x000fe400078e002b */
[----:B------:R-:W-:Y:S02]  /*d91b0*/  IMAD.MOV.U32 R49, RZ, RZ, R21 ;  /* 0x000000ffff317224 */ /* 0x000fe400078e0015 */
[----:B------:R-:W-:Y:S02]  /*d91c0*/  IMAD.MOV.U32 R43, RZ, RZ, R44 ;  /* 0x000000ffff2b7224 */ /* 0x000fe400078e002c */
[----:B------:R-:W-:Y:S02]  /*d91d0*/  IMAD.MOV.U32 R21, RZ, RZ, R22 ;  /* 0x000000ffff157224 */ /* 0x000fe400078e0016 */
[----:B------:R-:W-:Y:S02]  /*d91e0*/  IMAD.MOV.U32 R44, RZ, RZ, R46 ;  /* 0x000000ffff2c7224 */ /* 0x000fe400078e002e */
[C---:B------:R-:W-:Y:S01]  /*d91f0*/  VIADD R22, R23.reuse, UR17 ;  /* 0x0000001117167c36 */ /* 0x040fe20008000000 */
[----:B------:R0:W-:Y:S01]  /*d9200*/  STL.64 [R1+0x6130], R26 ;  /* 0x0061301a01007387 */ /* 0x0001e20000100a00 */
[----:B------:R-:W-:Y:S01]  /*d9210*/  IMAD.MOV.U32 R46, RZ, RZ, R47 ;  /* 0x000000ffff2e7224 */ /* 0x000fe200078e002f */
[----:B-1----:R-:W-:Y:S01]  /*d9220*/  IADD3 R30, P3, PT, R23, R9, RZ ;  /* 0x00000009171e7210 */ /* 0x002fe20007f7e0ff */
[----:B------:R-:W-:Y:S01]  /*d9230*/  IMAD.MOV.U32 R47, RZ, RZ, R48 ;  /* 0x000000ffff2f7224 */ /* 0x000fe200078e0030 */
[----:B------:R-:W1:Y:S01]  /*d9240*/  LDCU.64 UR16, c[0x0][0x398] ;  /* 0x00007300ff1077ac */ /* 0x000e620008000a00 */
[----:B------:R-:W-:-:S02]  /*d9250*/  IMAD.MOV.U32 R48, RZ, RZ, R49 ;  /* 0x000000ffff307224 */ /* 0x000fc400078e0031 */
[----:B------:R-:W-:Y:S02]  /*d9260*/  IMAD.MOV.U32 R49, RZ, RZ, R21 ;  /* 0x000000ffff317224 */ /* 0x000fe400078e0015 */
[----:B------:R-:W-:Y:S01]  /*d9270*/  IMAD.MOV.U32 R21, RZ, RZ, R57 ;  /* 0x000000ffff157224 */ /* 0x000fe200078e0039 */
[----:B------:R-:W-:Y:S01]  /*d9280*/  SHF.R.S32.HI R57, RZ, 0x1f, R22 ;  /* 0x0000001fff397819 */ /* 0x000fe20000011416 */
[----:B------:R-:W-:Y:S01]  /*d9290*/  STL [R1+0x6138], R27 ;  /* 0x0061381b01007387 */ /* 0x000fe20000100800 */
[----:B0-----:R-:W-:Y:S02]  /*d92a0*/  IADD3 R26, P2, PT, R23, R10, RZ ;  /* 0x0000000a171a7210 */ /* 0x001fe40007f5e0ff */
[----:B--2---:R-:W-:-:S05]  /*d92b0*/  IADD3 R28, P4, PT, R22, R0, RZ ;  /* 0x00000000161c7210 */ /* 0x004fca0007f9e0ff */
[----:B------:R-:W-:-:S05]  /*d92c0*/  IMAD.X R29, R57, 0x1, R2, P4 ;  /* 0x00000001391d7824 */ /* 0x000fca00020e0602 */
[----:B------:R-:W-:Y:S04]  /*d92d0*/  STL.64 [R1+0x4f78], R28 ;  /* 0x004f781c01007387 */ /* 0x000fe80000100a00 */
[----:B---3--:R0:W-:Y:S02]  /*d92e0*/  STL.64 [R1+0x5a18], R56 ;  /* 0x005a183801007387 */ /* 0x0081e40000100a00 */
[----:B0-----:R-:W-:-:S05]  /*d92f0*/  SHF.R.S32.HI R57, RZ, 0x1f, R23 ;  /* 0x0000001fff397819 */ /* 0x001fca0000011417 */
[----:B------:R-:W-:Y:S01]  /*d9300*/  IMAD.X R27, R57, 0x1, R12, P2 ;  /* 0x00000001391b7824 */ /* 0x000fe200010e060c */
[----:B------:R-:W-:-:S04]  /*d9310*/  IADD3 R28, P4, PT, R23, R7, RZ ;  /* 0x00000007171c7210 */ /* 0x000fc80007f9e0ff */
[----:B------:R0:W-:Y:S01]  /*d9320*/  STL.64 [R1+0x4f60], R26 ;  /* 0x004f601a01007387 */ /* 0x0001e20000100a00 */
[C---:B------:R-:W-:Y:S02]  /*d9330*/  IMAD.X R31, R57.reuse, 0x1, R11, P3 ;  /* 0x00000001391f7824 */ /* 0x040fe400018e060b */
[----:B------:R-:W-:Y:S01]  /*d9340*/  IMAD.X R29, R57, 0x1, R8, P4 ;  /* 0x00000001391d7824 */ /* 0x000fe200020e0608 */
[----:B0-----:R-:W-:Y:S02]  /*d9350*/  IADD3 R26, P2, PT, R23, R14, RZ ;  /* 0x0000000e171a7210 */ /* 0x001fe40007f5e0ff */
[----:B------:R-:W-:Y:S03]  /*d9360*/  STL.64 [R1+0x4f58], R30 ;  /* 0x004f581e01007387 */ /* 0x000fe60000100a00 */
[----:B------:R-:W-:Y:S01]  /*d9370*/  IMAD.X R27, R57, 0x1, R16, P2 ;  /* 0x00000001391b7824 */ /* 0x000fe200010e0610 */
[----:B------:R-:W-:Y:S04]  /*d9380*/  STL.64 [R1+0x4f50], R28 ;  /* 0x004f501c01007387 */ /* 0x000fe80000100a00 */
[----:B------:R0:W-:Y:S04]  /*d9390*/  STL.64 [R1+0x4f40], R26 ;  /* 0x004f401a01007387 */ /* 0x0001e80000100a00 */
[----:B0-----:R-:W2:Y:S01]  /*d93a0*/  LDL.LU R27, [R1+0x6138] ;  /* 0x00613800011b7983 */ /* 0x001ea20000300800 */
[----:B------:R-:W-:-:S02]  /*d93b0*/  IADD3 R30, P3, PT, R23, R5, RZ ;  /* 0x00000005171e7210 */ /* 0x000fc40007f7e0ff */
[----:B------:R-:W-:-:S03]  /*d93c0*/  IADD3 R26, P2, PT, R23, R0, RZ ;  /* 0x00000000171a7210 */ /* 0x000fc60007f5e0ff */
[----:B------:R-:W-:Y:S02]  /*d93d0*/  IMAD.X R31, R57, 0x1, R6, P3 ;  /* 0x00000001391f7824 */ /* 0x000fe400018e0606 */
[----:B------:R-:W-:Y:S01]  /*d93e0*/  STL [R1+0x4f10], R26 ;  /* 0x004f101a01007387 */ /* 0x000fe20000100800 */
[----:B------:R-:W-:-:S03]  /*d93f0*/  IADD3 R28, P4, PT, R23, R13, RZ ;  /* 0x0000000d171c7210 */ /* 0x000fc60007f9e0ff */
[----:B------:R0:W-:Y:S04]  /*d9400*/  STL.64 [R1+0x4f30], R30 ;  /* 0x004f301e01007387 */ /* 0x0001e80000100a00 */
[----:B------:R3:W-:Y:S01]  /*d9410*/  STL [R1+0x5a50], R22 ;  /* 0x005a501601007387 */ /* 0x0007e20000100800 */
[----:B0-----:R-:W-:Y:S01]  /*d9420*/  IADD3 R30, P3, PT, R23, R3, RZ ;  /* 0x00000003171e7210 */ /* 0x001fe20007f7e0ff */
[----:B---3--:R-:W-:Y:S02]  /*d9430*/  IMAD.MOV.U32 R22, RZ, RZ, R26 ;  /* 0x000000ffff167224 */ /* 0x008fe400078e001a */
[C---:B------:R-:W-:Y:S01]  /*d9440*/  IMAD.X R29, R57.reuse, 0x1, R15, P4 ;  /* 0x00000001391d7824 */ /* 0x040fe200020e060f */
[----:B------:R-:W-:Y:S01]  /*d9450*/  SHF.R.S32.HI R56, RZ, 0x1f, R24 ;  /* 0x0000001fff387819 */ /* 0x000fe20000011418 */
[----:B------:R-:W-:-:S02]  /*d9460*/  IMAD.X R31, R57, 0x1, R4, P3 ;  /* 0x00000001391f7824 */ /* 0x000fc400018e0604 */
[----:B--2---:R-:W-:Y:S02]  /*d9470*/  IMAD.MOV.U32 R23, RZ, RZ, R27 ;  /* 0x000000ffff177224 */ /* 0x004fe400078e001b */
[----:B------:R-:W2:Y:S04]  /*d9480*/  LDL.LU.64 R26, [R1+0x6130] ;  /* 0x00613000011a7983 */ /* 0x000ea80000300a00 */
[----:B------:R0:W-:Y:S01]  /*d9490*/  STL.64 [R1+0x4f20], R28 ;  /* 0x004f201c01007387 */ /* 0x0001e20000100a00 */
[----:B------:R-:W-:Y:S01]  /*d94a0*/  IMAD.X R23, R57, 0x1, R2, P2 ;  /* 0x0000000139177824 */ /* 0x000fe200010e0602 */
[C---:B------:R-:W-:Y:S02]  /*d94b0*/  IADD3 R22, P2, PT, R24.reuse, R9, RZ ;  /* 0x0000000918167210 */ /* 0x040fe40007f5e0ff */
[----:B0-----:R-:W-:-:S02]  /*d94c0*/  IADD3 R28, P4, PT, R24, R10, RZ ;  /* 0x0000000a181c7210 */ /* 0x001fc40007f9e0ff */
[----:B------:R0:W-:Y:S03]  /*d94d0*/  STL [R1+0x4f14], R23 ;  /* 0x004f141701007387 */ /* 0x0001e60000100800 */
[C---:B------:R-:W-:Y:S01]  /*d94e0*/  IMAD.X R29, R56.reuse, 0x1, R12, P4 ;  /* 0x00000001381d7824 */ /* 0x040fe200020e060c */
[----:B------:R3:W-:Y:S04]  /*d94f0*/  STL.64 [R1+0x4ef8], R30 ;  /* 0x004ef81e01007387 */ /* 0x0007e80000100a00 */
[----:B------:R1:W-:Y:S01]  /*d9500*/  STL.64 [R1+0x4ee0], R28 ;  /* 0x004ee01c01007387 */ /* 0x0003e20000100a00 */
[----:B0-----:R-:W-:Y:S01]  /*d9510*/  IMAD.X R23, R56, 0x1, R11, P2 ;  /* 0x0000000138177824 */ /* 0x001fe200010e060b */
[----:B---3--:R-:W-:-:S02]  /*d9520*/  IADD3 R30, P3, PT, R24, R7, RZ ;  /* 0x00000007181e7210 */ /* 0x008fc40007f7e0ff */
[----:B-1----:R-:W-:-:S03]  /*d9530*/  IADD3 R28, P4, PT, R24, R14, RZ ;  /* 0x0000000e181c7210 */ /* 0x002fc60007f9e0ff */
[C---:B------:R-:W-:Y:S01]  /*d9540*/  IMAD.X R31, R56.reuse, 0x1, R8, P3 ;  /* 0x00000001381f7824 */ /* 0x040fe200018e0608 */
[----:B------:R0:W-:Y:S01]  /*d9550*/  STL.64 [R1+0x4ed8], R22 ;  /* 0x004ed81601007387 */ /* 0x0001e20000100a00 */
[----:B------:R-:W-:-:S03]  /*d9560*/  IMAD.X R29, R56, 0x1, R16, P4 ;  /* 0x00000001381d7824 */ /* 0x000fc600020e0610 */
[----:B------:R1:W-:Y:S04]  /*d9570*/  STL.64 [R1+0x4ed0], R30 ;  /* 0x004ed01e01007387 */ /* 0x0003e80000100a00 */
[----:B------:R3:W-:Y:S01]  /*d9580*/  STL.64 [R1+0x4ec0], R28 ;  /* 0x004ec01c01007387 */ /* 0x0007e20000100a00 */
[C---:B0-----:R-:W-:Y:S02]  /*d9590*/  IADD3 R22, P2, PT, R24.reuse, R5, RZ ;  /* 0x0000000518167210 */ /* 0x041fe40007f5e0ff */
[----:B-1----:R-:W-:-:S03]  /*d95a0*/  IADD3 R30, P3, PT, R24, R13, RZ ;  /* 0x0000000d181e7210 */ /* 0x002fc60007f7e0ff */
[----:B------:R-:W-:Y:S01]  /*d95b0*/  IMAD.X R23, R56, 0x1, R6, P2 ;  /* 0x0000000138177824 */ /* 0x000fe200010e0606 */
[----:B---3--:R-:W-:Y:S01]  /*d95c0*/  IADD3 R28, P4, PT, R24, R0, RZ ;  /* 0x00000000181c7210 */ /* 0x008fe20007f9e0ff */
[----:B------:R-:W-:-:S03]  /*d95d0*/  IMAD.X R31, R56, 0x1, R15, P3 ;  /* 0x00000001381f7824 */ /* 0x000fc600018e060f */
[----:B------:R0:W-:Y:S01]  /*d95e0*/  STL.64 [R1+0x4eb0], R22 ;  /* 0x004eb01601007387 */ /* 0x0001e20000100a00 */
[----:B------:R-:W-:-:S03]  /*d95f0*/  IMAD.X R29, R56, 0x1, R2, P4 ;  /* 0x00000001381d7824 */ /* 0x000fc600020e0602 */
[----:B------:R1:W-:Y:S01]  /*d9600*/  STL.64 [R1+0x4ea0], R30 ;  /* 0x004ea01e01007387 */ /* 0x0003e20000100a00 */
[----:B------:R-:W-:-:S03]  /*d9610*/  SHF.R.S32.HI R57, RZ, 0x1f, R25 ;  /* 0x0000001fff397819 */ /* 0x000fc60000011419 */
[----:B------:R3:W-:Y:S01]  /*d9620*/  STL.64 [R1+0x4e90], R28 ;  /* 0x004e901c01007387 */ /* 0x0007e20000100a00 */
[----:B0-----:R-:W-:Y:S02]  /*d9630*/  IADD3 R22, P2, PT, R24, R3, RZ ;  /* 0x0000000318167210 */ /* 0x001fe40007f5e0ff */
[----:B-1----:R-:W-:-:S03]  /*d9640*/  IADD3 R30, P3, PT, R25, R10, RZ ;  /* 0x0000000a191e7210 */ /* 0x002fc60007f7e0ff */
[----:B------:R-:W-:Y:S01]  /*d9650*/  IMAD.X R23, R56, 0x1, R4, P2 ;  /* 0x0000000138177824 */ /* 0x000fe200010e0604 */
[----:B---3--:R-:W-:Y:S01]  /*d9660*/  IADD3 R28, P4, PT, R25, R9, RZ ;  /* 0x00000009191c7210 */ /* 0x008fe20007f9e0ff */
[----:B------:R-:W-:-:S03]  /*d9670*/  IMAD.X R31, R57, 0x1, R12, P3 ;  /* 0x00000001391f7824 */ /* 0x000fc600018e060c */
        /* <DEDUP_REMOVED lines=9> */
[----:B------:R-:W-:Y:S01]  /*d9710*/  STL.64 [R1+0x4e50], R22 ;  /* 0x004e501601007387 */ /* 0x000fe20000100a00 */
[----:B------:R-:W-:-:S03]  /*d9720*/  IMAD.X R29, R57, 0x1, R6, P4 ;  /* 0x00000001391d7824 */ /* 0x000fc600020e0606 */
[----:B------:R-:W-:Y:S04]  /*d9730*/  STL.64 [R1+0x4e40], R30 ;  /* 0x004e401e01007387 */ /* 0x000fe80000100a00 */
[----:B------:R0:W-:Y:S04]  /*d9740*/  STL.64 [R1+0x4e30], R28 ;  /* 0x004e301c01007387 */ /* 0x0001e80000100a00 */
[----:B0-----:R-:W3:Y:S01]  /*d9750*/  LDL.LU.64 R28, [R1+0x6128] ;  /* 0x00612800011c7983 */ /* 0x001ee20000300a00 */
[C---:B------:R-:W-:Y:S02]  /*d9760*/  IADD3 R22, P2, PT, R25.reuse, R13, RZ ;  /* 0x0000000d19167210 */ /* 0x040fe40007f5e0ff */
[----:B------:R-:W-:-:S03]  /*d9770*/  IADD3 R30, P3, PT, R25, R0, RZ ;  /* 0x00000000191e7210 */ /* 0x000fc60007f7e0ff */
[C---:B------:R-:W-:Y:S02]  /*d9780*/  IMAD.X R23, R57.reuse, 0x1, R15, P2 ;  /* 0x0000000139177824 */ /* 0x040fe400010e060f */
[----:B------:R-:W-:Y:S01]  /*d9790*/  IMAD.X R31, R57, 0x1, R2, P3 ;  /* 0x00000001391f7824 */ /* 0x000fe200018e0602 */
[----:B------:R-:W-:Y:S02]  /*d97a0*/  IADD3 R24, P4, PT, R25, R3, RZ ;  /* 0x0000000319187210 */ /* 0x000fe40007f9e0ff */
[----:B------:R2:W-:Y:S04]  /*d97b0*/  STL.64 [R1+0x4e20], R22 ;  /* 0x004e201601007387 */ /* 0x0005e80000100a00 */
[----:B------:R0:W-:Y:S01]  /*d97c0*/  STL.64 [R1+0x4e10], R30 ;  /* 0x004e101e01007387 */ /* 0x0001e20000100a00 */
[----:B------:R-:W-:-:S05]  /*d97d0*/  IMAD.X R25, R57, 0x1, R4, P4 ;  /* 0x0000000139197824 */ /* 0x000fca00020e0604 */
[----:B------:R1:W-:Y:S01]  /*d97e0*/  STL.64 [R1+0x4df8], R24 ;  /* 0x004df81801007387 */ /* 0x0003e20000100a00 */
[C---:B--2---:R-:W-:Y:S02]  /*d97f0*/  IADD3 R22, P2, PT, R26.reuse, R10, RZ ;  /* 0x0000000a1a167210 */ /* 0x044fe40007f5e0ff */
[----:B0-----:R-:W-:-:S03]  /*d9800*/  IADD3 R30, P3, PT, R26, R9, RZ ;  /* 0x000000091a1e7210 */ /* 0x001fc60007f7e0ff */
[C---:B------:R-:W-:Y:S02]  /*d9810*/  IMAD.X R23, R32.reuse, 0x1, R12, P2 ;  /* 0x0000000120177824 */ /* 0x040fe400010e060c */
[----:B------:R-:W-:Y:S01]  /*d9820*/  IMAD.X R31, R32, 0x1, R11, P3 ;  /* 0x00000001201f7824 */ /* 0x000fe200018e060b */
[----:B-1----:R-:W-:Y:S02]  /*d9830*/  IADD3 R24, P4, PT, R26, R7, RZ ;  /* 0x000000071a187210 */ /* 0x002fe40007f9e0ff */
[----:B------:R0:W-:Y:S04]  /*d9840*/  STL.64 [R1+0x4de0], R22 ;  /* 0x004de01601007387 */ /* 0x0001e80000100a00 */
[----:B------:R1:W-:Y:S01]  /*d9850*/  STL.64 [R1+0x4dd8], R30 ;  /* 0x004dd81e01007387 */ /* 0x0003e20000100a00 */
[----:B------:R-:W-:Y:S01]  /*d9860*/  IMAD.X R25, R32, 0x1, R8, P4 ;  /* 0x0000000120197824 */ /* 0x000fe200020e0608 */
[----:B0-----:R-:W-:-:S02]  /*d9870*/  IADD3 R22, P2, PT, R26, R14, RZ ;  /* 0x0000000e1a167210 */ /* 0x001fc40007f5e0ff */
        /* <DEDUP_REMOVED lines=9> */
[----:B--2---:R-:W-:Y:S01]  /*d9910*/  IADD3 R30, P3, PT, R26, R3, RZ ;  /* 0x000000031a1e7210 */ /* 0x004fe20007f7e0ff */
[----:B------:R-:W-:-:S03]  /*d9920*/  IMAD.X R23, R32, 0x1, R2, P2 ;  /* 0x0000000120177824 */ /* 0x000fc600010e0602 */
[----:B------:R-:W-:Y:S01]  /*d9930*/  STL.64 [R1+0x4da0], R24 ;  /* 0x004da01801007387 */ /* 0x000fe20000100a00 */
[----:B------:R-:W-:-:S03]  /*d9940*/  IMAD.X R31, R32, 0x1, R4, P3 ;  /* 0x00000001201f7824 */ /* 0x000fc600018e0604 */
[----:B------:R-:W-:Y:S04]  /*d9950*/  STL.64 [R1+0x4d90], R22 ;  /* 0x004d901601007387 */ /* 0x000fe80000100a00 */
[----:B------:R0:W-:Y:S04]  /*d9960*/  STL.64 [R1+0x4d78], R30 ;  /* 0x004d781e01007387 */ /* 0x0001e80000100a00 */
[----:B0-----:R-:W2:Y:S01]  /*d9970*/  LDL.LU.64 R30, [R1+0x6120] ;  /* 0x00612000011e7983 */ /* 0x001ea20000300a00 */
[----:B------:R-:W-:Y:S02]  /*d9980*/  IADD3 R24, P4, PT, R27, R10, RZ ;  /* 0x0000000a1b187210 */ /* 0x000fe40007f9e0ff */
[----:B------:R-:W-:-:S02]  /*d9990*/  SHF.R.S32.HI R56, RZ, 0x1f, R27 ;  /* 0x0000001fff387819 */ /* 0x000fc4000001141b */
[----:B------:R-:W-:-:S03]  /*d99a0*/  IADD3 R22, P2, PT, R27, R9, RZ ;  /* 0x000000091b167210 */ /* 0x000fc60007f5e0ff */
[C---:B------:R-:W-:Y:S02]  /*d99b0*/  IMAD.X R25, R56.reuse, 0x1, R12, P4 ;  /* 0x0000000138197824 */ /* 0x040fe400020e060c */
[----:B------:R-:W-:Y:S01]  /*d99c0*/  IMAD.X R23, R56, 0x1, R11, P2 ;  /* 0x0000000138177824 */ /* 0x000fe200010e060b */
[----:B------:R-:W-:Y:S02]  /*d99d0*/  IADD3 R32, P3, PT, R27, R7, RZ ;  /* 0x000000071b207210 */ /* 0x000fe40007f7e0ff */
[----:B------:R0:W-:Y:S01]  /*d99e0*/  STL.64 [R1+0x4d60], R24 ;  /* 0x004d601801007387 */ /* 0x0001e20000100a00 */
[----:B------:R-:W-:-:S03]  /*d99f0*/  IMAD.MOV.U32 R57, RZ, RZ, R33 ;  /* 0x000000ffff397224 */ /* 0x000fc600078e0021 */
[----:B------:R1:W-:Y:S01]  /*d9a00*/  STL.64 [R1+0x4d58], R22 ;  /* 0x004d581601007387 */ /* 0x0003e20000100a00 */
[----:B------:R-:W-:Y:S01]  /*d9a10*/  IMAD.X R33, R56, 0x1, R8, P3 ;  /* 0x0000000138217824 */ /* 0x000fe200018e0608 */
[C---:B0-----:R-:W-:Y:S02]  /*d9a20*/  IADD3 R24, P4, PT, R27.reuse, R14, RZ ;  /* 0x0000000e1b187210 */ /* 0x041fe40007f9e0ff */
[----:B-1----:R-:W-:-:S03]  /*d9a30*/  IADD3 R22, P2, PT, R27, R5, RZ ;  /* 0x000000051b167210 */ /* 0x002fc60007f5e0ff */
[C---:B------:R-:W-:Y:S01]  /*d9a40*/  IMAD.X R25, R56.reuse, 0x1, R16, P4 ;  /* 0x0000000138197824 */ /* 0x040fe200020e0610 */
[----:B------:R0:W-:Y:S01]  /*d9a50*/  STL.64 [R1+0x4d50], R32 ;  /* 0x004d502001007387 */ /* 0x0001e20000100a00 */
[----:B------:R-:W-:-:S03]  /*d9a60*/  IMAD.X R23, R56, 0x1, R6, P2 ;  /* 0x0000000138177824 */ /* 0x000fc600010e0606 */
[----:B------:R1:W-:Y:S04]  /*d9a70*/  STL.64 [R1+0x4d40], R24 ;  /* 0x004d401801007387 */ /* 0x0003e80000100a00 */
[----:B------:R4:W-:Y:S01]  /*d9a80*/  STL.64 [R1+0x4d30], R22 ;  /* 0x004d301601007387 */ /* 0x0009e20000100a00 */
[C---:B0-----:R-:W-:Y:S02]  /*d9a90*/  IADD3 R32, P3, PT, R27.reuse, R13, RZ ;  /* 0x0000000d1b207210 */ /* 0x041fe40007f7e0ff */
[----:B-1----:R-:W-:Y:S01]  /*d9aa0*/  IADD3 R24, P4, PT, R27, R0, RZ ;  /* 0x000000001b187210 */ /* 0x002fe20007f9e0ff */
[----:B----4-:R-:W-:-:S04]  /*d9ab0*/  IMAD.MOV.U32 R23, RZ, RZ, R56 ;  /* 0x000000ffff177224 */ /* 0x010fc800078e0038 */
[C---:B------:R-:W-:Y:S02]  /*d9ac0*/  IMAD.X R33, R23.reuse, 0x1, R15, P3 ;  /* 0x0000000117217824 */ /* 0x040fe400018e060f */
[----:B------:R-:W-:Y:S01]  /*d9ad0*/  IMAD.X R25, R23, 0x1, R2, P4 ;  /* 0x0000000117197824 */ /* 0x000fe200020e0602 */
[----:B------:R-:W-:Y:S02]  /*d9ae0*/  IADD3 R22, P2, PT, R27, R3, RZ ;  /* 0x000000031b167210 */ /* 0x000fe40007f5e0ff */
[----:B------:R0:W-:Y:S01]  /*d9af0*/  STL.64 [R1+0x4d20], R32 ;  /* 0x004d202001007387 */ /* 0x0001e20000100a00 */
[----:B---3--:R-:W-:Y:S02]  /*d9b00*/  IADD3 R26, P3, PT, R28, R10, RZ ;  /* 0x0000000a1c1a7210 */ /* 0x008fe40007f7e0ff */
[----:B------:R-:W-:Y:S01]  /*d9b10*/  SHF.R.S32.HI R56, RZ, 0x1f, R28 ;  /* 0x0000001fff387819 */ /* 0x000fe2000001141c */
[----:B------:R-:W-:Y:S01]  /*d9b20*/  IMAD.X R23, R23, 0x1, R4, P2 ;  /* 0x0000000117177824 */ /* 0x000fe200010e0604 */
[----:B0-----:R-:W3:Y:S04]  /*d9b30*/  LDL.LU.64 R32, [R1+0x6118] ;  /* 0x0061180001207983 */ /* 0x001ee80000300a00 */
[----:B------:R0:W-:Y:S01]  /*d9b40*/  STL.64 [R1+0x4d10], R24 ;  /* 0x004d101801007387 */ /* 0x0001e20000100a00 */
[----:B------:R-:W-:-:S03]  /*d9b50*/  IMAD.X R27, R56, 0x1, R12, P3 ;  /* 0x00000001381b7824 */ /* 0x000fc600018e060c */
[----:B------:R1:W-:Y:S01]  /*d9b60*/  STL.64 [R1+0x4cf8], R22 ;  /* 0x004cf81601007387 */ /* 0x0003e20000100a00 */
[----:B0-----:R-:W-:-:S03]  /*d9b70*/  IADD3 R24, P4, PT, R28, R9, RZ ;  /* 0x000000091c187210 */ /* 0x001fc60007f9e0ff */
[----:B------:R0:W-:Y:S02]  /*d9b80*/  STL.64 [R1+0x4ce0], R26 ;  /* 0x004ce01a01007387 */ /* 0x0001e40000100a00 */
[----:B------:R-:W-:Y:S01]  /*d9b90*/  IMAD.X R25, R56, 0x1, R11, P4 ;  /* 0x0000000138197824 */ /* 0x000fe200020e060b */
[----:B-1----:R-:W-:-:S04]  /*d9ba0*/  IADD3 R22, P2, PT, R28, R7, RZ ;  /* 0x000000071c167210 */ /* 0x002fc80007f5e0ff */
[----:B------:R1:W-:Y:S01]  /*d9bb0*/  STL.64 [R1+0x4cd8], R24 ;  /* 0x004cd81801007387 */ /* 0x0003e20000100a00 */
[----:B0-----:R-:W-:Y:S01]  /*d9bc0*/  IADD3 R26, P3, PT, R28, R14, RZ ;  /* 0x0000000e1c1a7210 */ /* 0x001fe20007f7e0ff */
[----:B------:R-:W-:-:S04]  /*d9bd0*/  IMAD.X R23, R56, 0x1, R8, P2 ;  /* 0x0000000138177824 */ /* 0x000fc800010e0608 */
[----:B------:R-:W-:Y:S01]  /*d9be0*/  IMAD.X R27, R56, 0x1, R16, P3 ;  /* 0x00000001381b7824 */ /* 0x000fe200018e0610 */
[----:B-1----:R-:W-:Y:S01]  /*d9bf0*/  IADD3 R24, P4, PT, R28, R5, RZ ;  /* 0x000000051c187210 */ /* 0x002fe20007f9e0ff */
[----:B------:R0:W-:Y:S04]  /*d9c00*/  STL.64 [R1+0x4cd0], R22 ;  /* 0x004cd01601007387 */ /* 0x0001e80000100a00 */
[----:B------:R-:W-:Y:S01]  /*d9c10*/  IMAD.X R25, R56, 0x1, R6, P4 ;  /* 0x0000000138197824 */ /* 0x000fe200020e0606 */
[----:B------:R-:W-:Y:S04]  /*d9c20*/  STL.64 [R1+0x4cc0], R26 ;  /* 0x004cc01a01007387 */ /* 0x000fe80000100a00 */
[----:B------:R1:W-:Y:S01]  /*d9c30*/  STL.64 [R1+0x4cb0], R24 ;  /* 0x004cb01801007387 */ /* 0x0003e20000100a00 */
[----:B0-----:R-:W-:-:S03]  /*d9c40*/  IADD3 R22, P2, PT, R28, R13, RZ ;  /* 0x0000000d1c167210 */ /* 0x001fc60007f5e0ff */
[----:B------:R-:W-:Y:S01]  /*d9c50*/  STL [R1+0x5950], R28 ;  /* 0x0059501c01007387 */ /* 0x000fe20000100800 */
[----:B-1----:R-:W-:Y:S01]  /*d9c60*/  IMAD.MOV.U32 R25, RZ, RZ, R56 ;  /* 0x000000ffff197224 */ /* 0x002fe200078e0038 */
[----:B------:R-:W-:-:S03]  /*d9c70*/  IADD3 R26, P3, PT, R28, R0, RZ ;  /* 0x000000001c1a7210 */ /* 0x000fc60007f7e0ff */
[C---:B------:R-:W-:Y:S01]  /*d9c80*/  IMAD.X R23, R25.reuse, 0x1, R15, P2 ;  /* 0x0000000119177824 */ /* 0x040fe200010e060f */
[----:B------:R-:W-:Y:S02]  /*d9c90*/  IADD3 R24, P4, PT, R28, R3, RZ ;  /* 0x000000031c187210 */ /* 0x000fe40007f9e0ff */
[----:B------:R-:W-:Y:S02]  /*d9ca0*/  SHF.R.S32.HI R56, RZ, 0x1f, R29 ;  /* 0x0000001fff387819 */ /* 0x000fe4000001141d */
[----:B------:R0:W-:Y:S01]  /*d9cb0*/  STL.64 [R1+0x4ca0], R22 ;  /* 0x004ca01601007387 */ /* 0x0001e20000100a00 */
[C---:B------:R-:W-:Y:S02]  /*d9cc0*/  IMAD.X R27, R25.reuse, 0x1, R2, P3 ;  /* 0x00000001191b7824 */ /* 0x040fe400018e0602 */
[----:B------:R-:W-:Y:S01]  /*d9cd0*/  IMAD.X R25, R25, 0x1, R4, P4 ;  /* 0x0000000119197824 */ /* 0x000fe200020e0604 */
[C---:B0-----:R-:W-:Y:S02]  /*d9ce0*/  IADD3 R22, P2, PT, R29.reuse, R10, RZ ;  /* 0x0000000a1d167210 */ /* 0x041fe40007f5e0ff */
[----:B------:R0:W-:Y:S03]  /*d9cf0*/  STL.64 [R1+0x4c90], R26 ;  /* 0x004c901a01007387 */ /* 0x0001e60000100a00 */
[----:B------:R-:W-:Y:S01]  /*d9d00*/  IMAD.X R23, R56, 0x1, R12, P2 ;  /* 0x0000000138177824 */ /* 0x000fe200010e060c */
[----:B------:R1:W-:Y:S04]  /*d9d10*/  STL.64 [R1+0x4c68], R24 ;  /* 0x004c681801007387 */ /* 0x0003e80000100a00 */
[----:B------:R4:W-:Y:S01]  /*d9d20*/  STL.64 [R1+0x4c60], R22 ;  /* 0x004c601601007387 */ /* 0x0009e20000100a00 */
[----:B0-----:R-:W-:-:S02]  /*d9d30*/  IADD3 R26, P3, PT, R29, R9, RZ ;  /* 0x000000091d1a7210 */ /* 0x001fc40007f7e0ff */
[----:B-1----:R-:W-:-:S03]  /*d9d40*/  IADD3 R24, P4, PT, R29, R7, RZ ;  /* 0x000000071d187210 */ /* 0x002fc60007f9e0ff */
[C---:B------:R-:W-:Y:S01]  /*d9d50*/  IMAD.X R27, R56.reuse, 0x1, R11, P3 ;  /* 0x00000001381b7824 */ /* 0x040fe200018e060b */
[----:B----4-:R-:W-:Y:S01]  /*d9d60*/  IADD3 R22, P2, PT, R29, R14, RZ ;  /* 0x0000000e1d167210 */ /* 0x010fe20007f5e0ff */
[----:B------:R-:W-:-:S03]  /*d9d70*/  IMAD.X R25, R56, 0x1, R8, P4 ;  /* 0x0000000138197824 */ /* 0x000fc600020e0608 */
[----:B------:R0:W-:Y:S01]  /*d9d80*/  STL.64 [R1+0x4c58], R26 ;  /* 0x004c581a01007387 */ /* 0x0001e20000100a00 */
[----:B------:R-:W-:-:S03]  /*d9d90*/  IMAD.X R23, R56, 0x1, R16, P2 ;  /* 0x0000000138177824 */ /* 0x000fc600010e0610 */
[----:B------:R1:W-:Y:S04]  /*d9da0*/  STL.64 [R1+0x4c48], R24 ;  /* 0x004c481801007387 */ /* 0x0003e80000100a00 */
[----:B------:R4:W-:Y:S01]  /*d9db0*/  STL.64 [R1+0x4c38], R22 ;  /* 0x004c381601007387 */ /* 0x0009e20000100a00 */
[C---:B0-----:R-:W-:Y:S02]  /*d9dc0*/  IADD3 R26, P3, PT, R29.reuse, R5, RZ ;  /* 0x000000051d1a7210 */ /* 0x041fe40007f7e0ff */
[----:B-1----:R-:W-:-:S03]  /*d9dd0*/  IADD3 R24, P4, PT, R29, R13, RZ ;  /* 0x0000000d1d187210 */ /* 0x002fc60007f9e0ff */
[C---:B------:R-:W-:Y:S01]  /*d9de0*/  IMAD.X R27, R56.reuse, 0x1, R6, P3 ;  /* 0x00000001381b7824 */ /* 0x040fe200018e0606 */
[----:B----4-:R-:W-:Y:S01]  /*d9df0*/  IADD3 R22, P2, PT, R29, R0, RZ ;  /* 0x000000001d167210 */ /* 0x010fe20007f5e0ff */
[----:B------:R-:W-:-:S03]  /*d9e00*/  IMAD.X R25, R56, 0x1, R15, P4 ;  /* 0x0000000138197824 */ /* 0x000fc600020e060f */
[----:B------:R0:W-:Y:S01]  /*d9e10*/  STL.64 [R1+0x4c28], R26 ;  /* 0x004c281a01007387 */ /* 0x0001e20000100a00 */
[----:B------:R-:W-:-:S03]  /*d9e20*/  IMAD.X R23, R56, 0x1, R2, P2 ;  /* 0x0000000138177824 */ /* 0x000fc600010e0602 */
[----:B------:R-:W-:Y:S04]  /*d9e30*/  STL [R1+0x5954], R29 ;  /* 0x0059541d01007387 */ /* 0x000fe80000100800 */
[----:B------:R-:W-:Y:S01]  /*d9e40*/  STL.64 [R1+0x4c18], R24 ;  /* 0x004c181801007387 */ /* 0x000fe20000100a00 */
[----:B0-----:R-:W-:-:S03]  /*d9e50*/  IADD3 R26, P3, PT, R29, R3, RZ ;  /* 0x000000031d1a7210 */ /* 0x001fc60007f7e0ff */
[----:B------:R0:W-:Y:S02]  /*d9e60*/  STL.64 [R1+0x4c08], R22 ;  /* 0x004c081601007387 */ /* 0x0001e40000100a00 */
[----:B------:R-:W-:-:S05]  /*d9e70*/  IMAD.X R27, R56, 0x1, R4, P3 ;  /* 0x00000001381b7824 */ /* 0x000fca00018e0604 */
[----:B------:R1:W-:Y:S01]  /*d9e80*/  STL.64 [R1+0x4be8], R26 ;  /* 0x004be81a01007387 */ /* 0x0003e20000100a00 */
[----:B0-----:R-:W-:Y:S02]  /*d9e90*/  IMAD.MOV.U32 R23, RZ, RZ, R34 ;  /* 0x000000ffff177224 */ /* 0x001fe400078e0022 */
[----:B------:R-:W-:Y:S01]  /*d9ea0*/  IMAD.MOV.U32 R56, RZ, RZ, R35 ;  /* 0x000000ffff387224 */ /* 0x000fe200078e0023 */
[C---:B--2---:R-:W-:Y:S02]  /*d9eb0*/  IADD3 R24, P4, PT, R30.reuse, R10, RZ ;  /* 0x0000000a1e187210 */ /* 0x044fe40007f9e0ff */
[----:B------:R-:W-:Y:S02]  /*d9ec0*/  SHF.R.S32.HI R22, RZ, 0x1f, R30 ;  /* 0x0000001fff167819 */ /* 0x000fe4000001141e */
[----:B------:R-:W-:-:S03]  /*d9ed0*/  IADD3 R28, P2, PT, R30, R9, RZ ;  /* 0x000000091e1c7210 */ /* 0x000fc60007f5e0ff */
[----:B------:R-:W-:Y:S01]  /*d9ee0*/  IMAD.X R25, R22, 0x1, R12, P4 ;  /* 0x0000000116197824 */ /* 0x000fe200020e060c */
[----:B-1----:R-:W-:Y:S01]  /*d9ef0*/  IADD3 R26, P3, PT, R30, R7, RZ ;  /* 0x000000071e1a7210 */ /* 0x002fe20007f7e0ff */
[----:B------:R-:W-:-:S03]  /*d9f00*/  IMAD.X R29, R22, 0x1, R11, P2 ;  /* 0x00000001161d7824 */ /* 0x000fc600010e060b */
        /* <DEDUP_REMOVED lines=8> */
[----:B------:R-:W-:Y:S01]  /*d9f90*/  IMAD.X R29, R22, 0x1, R6, P2 ;  /* 0x00000001161d7824 */ /* 0x000fe200010e0606 */
[C---:B0-----:R-:W-:Y:S02]  /*d9fa0*/  IADD3 R26, P3, PT, R30.reuse, R13, RZ ;  /* 0x0000000d1e1a7210 */ /* 0x041fe40007f7e0ff */
[----:B------:R-:W-:-:S03]  /*d9fb0*/  IADD3 R34, P2, PT, R30, R3, RZ ;  /* 0x000000031e227210 */ /* 0x000fc60007f5e0ff */
[----:B------:R-:W-:Y:S01]  /*d9fc0*/  IMAD.X R27, R22, 0x1, R15, P3 ;  /* 0x00000001161b7824 */ /* 0x000fe200018e060f */
[----:B-1----:R-:W-:Y:S01]  /*d9fd0*/  IADD3 R24, P4, PT, R30, R0, RZ ;  /* 0x000000001e187210 */ /* 0x002fe20007f9e0ff */
[----:B------:R0:W-:Y:S01]  /*d9fe0*/  STL.64 [R1+0x4bb8], R28 ;  /* 0x004bb81c01007387 */ /* 0x0001e20000100a00 */
[----:B------:R-:W-:-:S03]  /*d9ff0*/  IMAD.X R35, R22, 0x1, R4, P2 ;  /* 0x0000000116237824 */ /* 0x000fc600010e0604 */
[----:B------:R-:W-:Y:S01]  /*da000*/  IMAD.X R25, R22, 0x1, R2, P4 ;  /* 0x0000000116197824 */ /* 0x000fe200020e0602 */
[----:B------:R-:W-:Y:S04]  /*da010*/  STL [R1+0x5958], R30 ;  /* 0x0059581e01007387 */ /* 0x000fe80000100800 */
[----:B------:R1:W-:Y:S01]  /*da020*/  STL.64 [R1+0x4bb0], R26 ;  /* 0x004bb01a01007387 */ /* 0x0003e20000100a00 */
[----:B0-----:R-:W-:-:S03]  /*da030*/  IADD3 R28, P3, PT, R31, R10, RZ ;  /* 0x0000000a1f1c7210 */ /* 0x001fc60007f7e0ff */
[----:B------:R0:W-:Y:S04]  /*da040*/  STL.64 [R1+0x4ba8], R24 ;  /* 0x004ba81801007387 */ /* 0x0001e80000100a00 */
[----:B------:R2:W-:Y:S01]  /*da050*/  STL.64 [R1+0x4ba0], R34 ;  /* 0x004ba02201007387 */ /* 0x0005e20000100a00 */
[C---:B-1----:R-:W-:Y:S02]  /*da060*/  IADD3 R26, P4, PT, R31.reuse, R9, RZ ;  /* 0x000000091f1a7210 */ /* 0x042fe40007f9e0ff */
[----:B0-----:R-:W-:Y:S02]  /*da070*/  SHF.R.S32.HI R25, RZ, 0x1f, R31 ;  /* 0x0000001fff197819 */ /* 0x001fe4000001141f */
[----:B--2---:R-:W-:-:S03]  /*da080*/  IADD3 R34, P2, PT, R31, R7, RZ ;  /* 0x000000071f227210 */ /* 0x004fc60007f5e0ff */
[C---:B------:R-:W-:Y:S02]  /*da090*/  IMAD.X R29, R25.reuse, 0x1, R12, P3 ;  /* 0x00000001191d7824 */ /* 0x040fe400018e060c */
[C---:B------:R-:W-:Y:S02]  /*da0a0*/  IMAD.X R27, R25.reuse, 0x1, R11, P4 ;  /* 0x00000001191b7824 */ /* 0x040fe400020e060b */
[----:B------:R-:W-:Y:S01]  /*da0b0*/  IMAD.X R35, R25, 0x1, R8, P2 ;  /* 0x0000000119237824 */ /* 0x000fe200010e0608 */
[----:B------:R-:W-:Y:S04]  /*da0c0*/  STL.64 [R1+0x4b98], R28 ;  /* 0x004b981c01007387 */ /* 0x000fe80000100a00 */
[----:B------:R-:W-:Y:S04]  /*da0d0*/  STL.64 [R1+0x4b90], R26 ;  /* 0x004b901a01007387 */ /* 0x000fe80000100a00 */
[----:B------:R0:W-:Y:S04]  /*da0e0*/  STL.64 [R1+0x4b88], R34 ;  /* 0x004b882201007387 */ /* 0x0001e80000100a00 */
[----:B0-----:R-:W2:Y:S01]  /*da0f0*/  LDL.LU.64 R34, [R1+0x6110] ;  /* 0x0061100001227983 */ /* 0x001ea20000300a00 */
[----:B------:R-:W-:-:S02]  /*da100*/  IADD3 R28, P3, PT, R31, R14, RZ ;  /* 0x0000000e1f1c7210 */ /* 0x000fc40007f7e0ff */
[----:B------:R-:W-:-:S03]  /*da110*/  IADD3 R26, P4, PT, R31, R5, RZ ;  /* 0x000000051f1a7210 */ /* 0x000fc60007f9e0ff */
[C---:B------:R-:W-:Y:S02]  /*da120*/  IMAD.X R29, R25.reuse, 0x1, R16, P3 ;  /* 0x00000001191d7824 */ /* 0x040fe400018e0610 */
[----:B------:R-:W-:Y:S02]  /*da130*/  IMAD.X R27, R25, 0x1, R6, P4 ;  /* 0x00000001191b7824 */ /* 0x000fe400020e0606 */
[----:B------:R-:W-:Y:S01]  /*da140*/  IMAD.MOV.U32 R22, RZ, RZ, R23 ;  /* 0x000000ffff167224 */ /* 0x000fe200078e0017 */
[----:B------:R0:W-:Y:S01]  /*da150*/  STL.64 [R1+0x4b80], R28 ;  /* 0x004b801c01007387 */ /* 0x0001e20000100a00 */
[----:B------:R-:W-:Y:S01]  /*da160*/  IMAD.MOV.U32 R23, RZ, RZ, R36 ;  /* 0x000000ffff177224 */ /* 0x000fe200078e0024 */
[----:B------:R-:W-:Y:S02]  /*da170*/  IADD3 R36, P2, PT, R31, R13, RZ ;  /* 0x0000000d1f247210 */ /* 0x000fe40007f5e0ff */
[----:B------:R1:W-:Y:S01]  /*da180*/  STL.64 [R1+0x4b78], R26 ;  /* 0x004b781a01007387 */ /* 0x0003e20000100a00 */
[----:B------:R-:W-:-:S02]  /*da190*/  IMAD.MOV.U32 R24, RZ, RZ, R56 ;  /* 0x000000ffff187224 */ /* 0x000fc400078e0038 */
[----:B------:R-:W-:Y:S01]  /*da1a0*/  IMAD.MOV.U32 R56, RZ, RZ, R37 ;  /* 0x000000ffff387224 */ /* 0x000fe200078e0025 */
[----:B0-----:R-:W-:Y:S01]  /*da1b0*/  IADD3 R28, P3, PT, R31, R0, RZ ;  /* 0x000000001f1c7210 */ /* 0x001fe20007f7e0ff */
[----:B-1----:R-:W-:-:S04]  /*da1c0*/  IMAD.MOV.U32 R27, RZ, RZ, R25 ;  /* 0x000000ffff1b7224 */ /* 0x002fc800078e0019 */
[C---:B------:R-:W-:Y:S02]  /*da1d0*/  IMAD.X R37, R27.reuse, 0x1, R15, P2 ;  /* 0x000000011b257824 */ /* 0x040fe400010e060f */
[----:B------:R-:W-:Y:S01]  /*da1e0*/  IMAD.X R29, R27, 0x1, R2, P3 ;  /* 0x000000011b1d7824 */ /* 0x000fe200018e0602 */
[----:B------:R-:W-:Y:S01]  /*da1f0*/  STL [R1+0x595c], R31 ;  /* 0x00595c1f01007387 */ /* 0x000fe20000100800 */
[----:B------:R-:W-:-:S03]  /*da200*/  IADD3 R26, P4, PT, R31, R3, RZ ;  /* 0x000000031f1a7210 */ /* 0x000fc60007f9e0ff */
        /* <DEDUP_REMOVED lines=15> */
[C---:B------:R-:W-:Y:S01]  /*da300*/  IMAD.X R31, R25.reuse, 0x1, R16, P2 ;  /* 0x00000001191f7824 */ /* 0x040fe200010e0610 */
[C---:B-1----:R-:W-:Y:S01]  /*da310*/  IADD3 R28, P3, PT, R32.reuse, R5, RZ ;  /* 0x00000005201c7210 */ /* 0x042fe20007f7e0ff */
        /* <DEDUP_REMOVED lines=9> */
[----:B------:R-:W-:Y:S01]  /*da3b0*/  IADD3 R28, P3, PT, R32, R3, RZ ;  /* 0x00000003201c7210 */ /* 0x000fe20007f7e0ff */
[C---:B------:R-:W-:Y:S01]  /*da3c0*/  IMAD.X R31, R29.reuse, 0x1, R2, P2 ;  /* 0x000000011d1f7824 */ /* 0x040fe200010e0602 */
[----:B------:R-:W-:Y:S02]  /*da3d0*/  SHF.R.S32.HI R25, RZ, 0x1f, R33 ;  /* 0x0000001fff197819 */ /* 0x000fe40000011421 */
        /* <DEDUP_REMOVED lines=9> */
[----:B0-----:R-:W-:-:S04]  /*da470*/  IADD3 R28, P3, PT, R33, R7, RZ ;  /* 0x00000007211c7210 */ /* 0x001fc80007f7e0ff */
[----:B------:R0:W-:Y:S01]  /*da480*/  STL.64 [R1+0x4b10], R30 ;  /* 0x004b101e01007387 */ /* 0x0001e20000100a00 */
        /* <DEDUP_REMOVED lines=10> */
[----:B0-----:R-:W-:Y:S02]  /*da530*/  IADD3 R26, P4, PT, R33, R0, RZ ;  /* 0x00000000211a7210 */ /* 0x001fe40007f9e0ff */
[----:B------:R-:W-:Y:S03]  /*da540*/  STL [R1+0x596c], R33 ;  /* 0x00596c2101007387 */ /* 0x000fe60000100800 */
[----:B------:R-:W-:Y:S01]  /*da550*/  IMAD.X R27, R25, 0x1, R2, P4 ;  /* 0x00000001191b7824 */ /* 0x000fe200020e0602 */
[----:B------:R-:W-:Y:S01]  /*da560*/  STL [R1+0x5a54], R33 ;  /* 0x005a542101007387 */ /* 0x000fe20000100800 */
[----:B-1----:R-:W-:-:S03]  /*da570*/  IADD3 R30, P2, PT, R33, R3, RZ ;  /* 0x00000003211e7210 */ /* 0x002fc60007f5e0ff */
[----:B------:R-:W-:Y:S04]  /*da580*/  STL.64 [R1+0x4af0], R28 ;  /* 0x004af01c01007387 */ /* 0x000fe80000100a00 */
[----:B------:R0:W-:Y:S01]  /*da590*/  STL.64 [R1+0x4ae8], R26 ;  /* 0x004ae81a01007387 */ /* 0x0001e20000100a00 */
[----:B------:R-:W-:-:S05]  /*da5a0*/  IMAD.X R31, R25, 0x1, R4, P2 ;  /* 0x00000001191f7824 */ /* 0x000fca00010e0604 */
[----:B------:R1:W-:Y:S01]  /*da5b0*/  STL.64 [R1+0x4ae0], R30 ;  /* 0x004ae01e01007387 */ /* 0x0003e20000100a00 */
[----:B------:R-:W-:Y:S02]  /*da5c0*/  IMAD.MOV.U32 R25, RZ, RZ, R24 ;  /* 0x000000ffff197224 */ /* 0x000fe400078e0018 */
[----:B0-----:R-:W-:Y:S02]  /*da5d0*/  IMAD.MOV.U32 R26, RZ, RZ, R23 ;  /* 0x000000ffff1a7224 */ /* 0x001fe400078e0017 */
[----:B------:R-:W-:Y:S02]  /*da5e0*/  IMAD.MOV.U32 R23, RZ, RZ, R38 ;  /* 0x000000ffff177224 */ /* 0x000fe400078e0026 */
[----:B------:R-:W-:Y:S02]  /*da5f0*/  IMAD.MOV.U32 R24, RZ, RZ, R56 ;  /* 0x000000ffff187224 */ /* 0x000fe400078e0038 */
[----:B------:R-:W-:Y:S01]  /*da600*/  IMAD.MOV.U32 R56, RZ, RZ, R39 ;  /* 0x000000ffff387224 */ /* 0x000fe200078e0027 */
[----:B--2---:R-:W-:-:S02]  /*da610*/  IADD3 R28, P3, PT, R34, R10, RZ ;  /* 0x0000000a221c7210 */ /* 0x004fc40007f7e0ff */
[----:B------:R-:W-:Y:S02]  /*da620*/  SHF.R.S32.HI R27, RZ, 0x1f, R34 ;  /* 0x0000001fff1b7819 */ /* 0x000fe40000011422 */
[----:B------:R-:W-:-:S03]  /*da630*/  IADD3 R32, P4, PT, R34, R9, RZ ;  /* 0x0000000922207210 */ /* 0x000fc60007f9e0ff */
[C---:B------:R-:W-:Y:S01]  /*da640*/  IMAD.X R29, R27.reuse, 0x1, R12, P3 ;  /* 0x000000011b1d7824 */ /* 0x040fe200018e060c */
[----:B-1----:R-:W-:Y:S01]  /*da650*/  IADD3 R30, P2, PT, R34, R7, RZ ;  /* 0x00000007221e7210 */ /* 0x002fe20007f5e0ff */
[----:B------:R-:W-:-:S03]  /*da660*/  IMAD.X R33, R27, 0x1, R11, P4 ;  /* 0x000000011b217824 */ /* 0x000fc600020e060b */
[----:B------:R0:W-:Y:S01]  /*da670*/  STL.64 [R1+0x4ad8], R28 ;  /* 0x004ad81c01007387 */ /* 0x0001e20000100a00 */
[----:B------:R-:W-:-:S03]  /*da680*/  IMAD.X R31, R27, 0x1, R8, P2 ;  /* 0x000000011b1f7824 */ /* 0x000fc600010e0608 */
[----:B------:R1:W-:Y:S01]  /*da690*/  STL.64 [R1+0x4ad0], R32 ;  /* 0x004ad02001007387 */ /* 0x0003e20000100a00 */
[----:B0-----:R-:W-:-:S03]  /*da6a0*/  IADD3 R28, P3, PT, R34, R14, RZ ;  /* 0x0000000e221c7210 */ /* 0x001fc60007f7e0ff */
[----:B------:R0:W-:Y:S01]  /*da6b0*/  STL.64 [R1+0x4ac8], R30 ;  /* 0x004ac81e01007387 */ /* 0x0001e20000100a00 */
[----:B-1----:R-:W-:Y:S01]  /*da6c0*/  IADD3 R32, P4, PT, R34, R5, RZ ;  /* 0x0000000522207210 */ /* 0x002fe20007f9e0ff */
[----:B------:R-:W-:-:S04]  /*da6d0*/  IMAD.X R29, R27, 0x1, R16, P3 ;  /* 0x000000011b1d7824 */ /* 0x000fc800018e0610 */
[C---:B------:R-:W-:Y:S01]  /*da6e0*/  IMAD.X R33, R27.reuse, 0x1, R6, P4 ;  /* 0x000000011b217824 */ /* 0x040fe200020e0606 */
[----:B------:R1:W-:Y:S01]  /*da6f0*/  STL.64 [R1+0x4ac0], R28 ;  /* 0x004ac01c01007387 */ /* 0x0003e20000100a00 */
[C---:B------:R-:W-:Y:S02]  /*da700*/  IADD3 R38, P4, PT, R34.reuse, R3, RZ ;  /* 0x0000000322267210 */ /* 0x040fe40007f9e0ff */
[C---:B0-----:R-:W-:Y:S01]  /*da710*/  IADD3 R30, P2, PT, R34.reuse, R13, RZ ;  /* 0x0000000d221e7210 */ /* 0x041fe20007f5e0ff */
[----:B------:R-:W-:Y:S02]  /*da720*/  STL [R1+0x5970], R34 ;  /* 0x0059702201007387 */ /* 0x000fe40000100800 */
[C---:B------:R-:W-:Y:S02]  /*da730*/  IMAD.X R39, R27.reuse, 0x1, R4, P4 ;  /* 0x000000011b277824 */ /* 0x040fe400020e0604 */
[C---:B------:R-:W-:Y:S01]  /*da740*/  IMAD.X R31, R27.reuse, 0x1, R15, P2 ;  /* 0x000000011b1f7824 */ /* 0x040fe200010e060f */
[----:B-1----:R-:W-:Y:S01]  /*da750*/  IADD3 R28, P3, PT, R34, R0, RZ ;  /* 0x00000000221c7210 */ /* 0x002fe20007f7e0ff */
[----:B------:R-:W-:Y:S04]  /*da760*/  STL.64 [R1+0x4ab8], R32 ;  /* 0x004ab82001007387 */ /* 0x000fe80000100a00 */
[----:B------:R-:W-:Y:S01]  /*da770*/  IMAD.X R29, R27, 0x1, R2, P3 ;  /* 0x000000011b1d7824 */ /* 0x000fe200018e0602 */
[----:B------:R-:W-:Y:S04]  /*da780*/  STL.64 [R1+0x4ab0], R30 ;  /* 0x004ab01e01007387 */ /* 0x000fe80000100a00 */
[----:B------:R-:W-:Y:S04]  /*da790*/  STL.64 [R1+0x4aa8], R28 ;  /* 0x004aa81c01007387 */ /* 0x000fe80000100a00 */
[----:B------:R0:W-:Y:S04]  /*da7a0*/  STL.64 [R1+0x4aa0], R38 ;  /* 0x004aa02601007387 */ /* 0x0001e80000100a00 */
[----:B0-----:R-:W2:Y:S01]  /*da7b0*/  LDL.LU.64 R38, [R1+0x6100] ;  /* 0x0061000001267983 */ /* 0x001ea20000300a00 */
[----:B------:R-:W-:-:S02]  /*da7c0*/  IADD3 R32, P2, PT, R35, R10, RZ ;  /* 0x0000000a23207210 */ /* 0x000fc40007f5e0ff */
[----:B------:R-:W-:Y:S02]  /*da7d0*/  SHF.R.S32.HI R29, RZ, 0x1f, R35 ;  /* 0x0000001fff1d7819 */ /* 0x000fe40000011423 */
[----:B------:R-:W-:-:S03]  /*da7e0*/  IADD3 R30, P3, PT, R35, R9, RZ ;  /* 0x00000009231e7210 */ /* 0x000fc60007f7e0ff */
[C---:B------:R-:W-:Y:S02]  /*da7f0*/  IMAD.X R33, R29.reuse, 0x1, R12, P2 ;  /* 0x000000011d217824 */ /* 0x040fe400010e060c */
[----:B------:R-:W-:Y:S02]  /*da800*/  IMAD.X R31, R29, 0x1, R11, P3 ;  /* 0x000000011d1f7824 */ /* 0x000fe400018e060b */
[----:B------:R-:W-:Y:S01]  /*da810*/  IMAD.MOV.U32 R27, RZ, RZ, R23 ;  /* 0x000000ffff1b7224 */ /* 0x000fe200078e0017 */
[----:B------:R0:W-:Y:S01]  /*da820*/  STL.64 [R1+0x4a98], R32 ;  /* 0x004a982001007387 */ /* 0x0001e20000100a00 */
[----:B------:R-:W-:Y:S01]  /*da830*/  IMAD.MOV.U32 R23, RZ, RZ, R40 ;  /* 0x000000ffff177224 */ /* 0x000fe200078e0028 */
[----:B------:R-:W-:Y:S01]  /*da840*/  IADD3 R40, P4, PT, R35, R7, RZ ;  /* 0x0000000723287210 */ /* 0x000fe20007f9e0ff */
[----:B------:R-:W-:Y:S01]  /*da850*/  IMAD.MOV.U32 R28, RZ, RZ, R24 ;  /* 0x000000ffff1c7224 */ /* 0x000fe200078e0018 */
[----:B------:R1:W-:Y:S01]  /*da860*/  STL.64 [R1+0x4a90], R30 ;  /* 0x004a901e01007387 */ /* 0x0003e20000100a00 */
[----:B------:R-:W-:-:S02]  /*da870*/  IMAD.MOV.U32 R24, RZ, RZ, R56 ;  /* 0x000000ffff187224 */ /* 0x000fc400078e0038 */
[----:B------:R-:W-:Y:S01]  /*da880*/  IMAD.MOV.U32 R56, RZ, RZ, R41 ;  /* 0x000000ffff387224 */ /* 0x000fe200078e0029 */
[----:B0-----:R-:W-:Y:S01]  /*da890*/  IADD3 R32, P2, PT, R35, R14, RZ ;  /* 0x0000000e23207210 */ /* 0x001fe20007f5e0ff */
[----:B------:R-:W-:Y:S01]  /*da8a0*/  IMAD.X R41, R29, 0x1, R8, P4 ;  /* 0x000000011d297824 */ /* 0x000fe200020e0608 */
[----:B-1----:R-:W-:-:S03]  /*da8b0*/  IADD3 R30, P3, PT, R35, R5, RZ ;  /* 0x00000005231e7210 */ /* 0x002fc60007f7e0ff */
[C---:B------:R-:W-:Y:S01]  /*da8c0*/  IMAD.X R33, R29.reuse, 0x1, R16, P2 ;  /* 0x000000011d217824 */ /* 0x040fe200010e0610 */
[----:B------:R0:W-:Y:S01]  /*da8d0*/  STL.64 [R1+0x4a88], R40 ;  /* 0x004a882801007387 */ /* 0x0001e20000100a00 */
[----:B------:R-:W-:-:S03]  /*da8e0*/  IMAD.X R31, R29, 0x1, R6, P3 ;  /* 0x000000011d1f7824 */ /* 0x000fc600018e0606 */
[----:B------:R-:W-:Y:S04]  /*da8f0*/  STL.64 [R1+0x4a80], R32 ;  /* 0x004a802001007387 */ /* 0x000fe80000100a00 */
[----:B------:R1:W-:Y:S01]  /*da900*/  STL.64 [R1+0x4a78], R30 ;  /* 0x004a781e01007387 */ /* 0x0003e20000100a00 */
[----:B0-----:R-:W-:Y:S01]  /*da910*/  IADD3 R40, P4, PT, R35, R13, RZ ;  /* 0x0000000d23287210 */ /* 0x001fe20007f9e0ff */
[----:B-1----:R-:W-:-:S04]  /*da920*/  IMAD.MOV.U32 R31, RZ, RZ, R29 ;  /* 0x000000ffff1f7224 */ /* 0x002fc800078e001d */
[----:B------:R-:W-:Y:S01]  /*da930*/  IMAD.X R41, R31, 0x1, R15, P4 ;  /* 0x000000011f297824 */ /* 0x000fe200020e060f */
[----:B------:R-:W-:Y:S04]  /*da940*/  STL [R1+0x5a58], R35 ;  /* 0x005a582301007387 */ /* 0x000fe80000100800 */
[----:B------:R0:W-:Y:S04]  /*da950*/  STL.64 [R1+0x4a70], R40 ;  /* 0x004a702801007387 */ /* 0x0001e80000100a00 */
[----:B0-----:R-:W4:Y:S01]  /*da960*/  LDL.LU.64 R40, [R1+0x60f8] ;  /* 0x0060f80001287983 */ /* 0x001f220000300a00 */
[----:B------:R-:W-:-:S05]  /*da970*/  IADD3 R32, P2, PT, R35, R0, RZ ;  /* 0x0000000023207210 */ /* 0x000fca0007f5e0ff */
[----:B------:R-:W-:Y:S01]  /*da980*/  IMAD.X R33, R31, 0x1, R2, P2 ;  /* 0x000000011f217824 */ /* 0x000fe200010e0602 */
[----:B------:R-:W-:Y:S02]  /*da990*/  IADD3 R30, P3, PT, R35, R3, RZ ;  /* 0x00000003231e7210 */ /* 0x000fe40007f7e0ff */
[----:B---3--:R-:W-:Y:S02]  /*da9a0*/  IADD3 R34, P4, PT, R36, R10, RZ ;  /* 0x0000000a24227210 */ /* 0x008fe40007f9e0ff */
[----:B------:R0:W-:Y:S01]  /*da9b0*/  STL.64 [R1+0x4a68], R32 ;  /* 0x004a682001007387 */ /* 0x0001e20000100a00 */
[----:B------:R-:W-:Y:S01]  /*da9c0*/  SHF.R.S32.HI R29, RZ, 0x1f, R36 ;  /* 0x0000001fff1d7819 */ /* 0x000fe20000011424 */
[----:B------:R-:W-:-:S04]  /*da9d0*/  IMAD.X R31, R31, 0x1, R4, P3 ;  /* 0x000000011f1f7824 */ /* 0x000fc800018e0604 */
[C---:B------:R-:W-:Y:S01]  /*da9e0*/  IMAD.X R35, R29.reuse, 0x1, R12, P4 ;  /* 0x000000011d237824 */ /* 0x040fe200020e060c */
[C---:B0-----:R-:W-:Y:S01]  /*da9f0*/  IADD3 R32, P2, PT, R36.reuse, R9, RZ ;  /* 0x0000000924207210 */ /* 0x041fe20007f5e0ff */
[----:B------:R0:W-:Y:S04]  /*daa00*/  STL.64 [R1+0x4a60], R30 ;  /* 0x004a601e01007387 */ /* 0x0001e80000100a00 */
[----:B------:R-:W-:Y:S01]  /*daa10*/  IMAD.X R33, R29, 0x1, R11, P2 ;  /* 0x000000011d217824 */ /* 0x000fe200010e060b */
[----:B------:R1:W-:Y:S04]  /*daa20*/  STL.64 [R1+0x4a58], R34 ;  /* 0x004a582201007387 */ /* 0x0003e80000100a00 */
[----:B------:R3:W-:Y:S01]  /*daa30*/  STL.64 [R1+0x4a50], R32 ;  /* 0x004a502001007387 */ /* 0x0007e20000100a00 */
[----:B0-----:R-:W-:-:S02]  /*daa40*/  IADD3 R30, P3, PT, R36, R7, RZ ;  /* 0x00000007241e7210 */ /* 0x001fc40007f7e0ff */
[----:B-1----:R-:W-:-:S03]  /*daa50*/  IADD3 R34, P4, PT, R36, R14, RZ ;  /* 0x0000000e24227210 */ /* 0x002fc60007f9e0ff */
[C---:B------:R-:W-:Y:S01]  /*daa60*/  IMAD.X R31, R29.reuse, 0x1, R8, P3 ;  /* 0x000000011d1f7824 */ /* 0x040fe200018e0608 */
[----:B---3--:R-:W-:Y:S01]  /*daa70*/  IADD3 R32, P2, PT, R36, R5, RZ ;  /* 0x0000000524207210 */ /* 0x008fe20007f5e0ff */
[----:B------:R-:W-:-:S03]  /*daa80*/  IMAD.X R35, R29, 0x1, R16, P4 ;  /* 0x000000011d237824 */ /* 0x000fc600020e0610 */
[----:B------:R0:W-:Y:S01]  /*daa90*/  STL.64 [R1+0x4a48], R30 ;  /* 0x004a481e01007387 */ /* 0x0001e20000100a00 */
[----:B------:R-:W-:-:S03]  /*daaa0*/  IMAD.X R33, R29, 0x1, R6, P2 ;  /* 0x000000011d217824 */ /* 0x000fc600010e0606 */
[----:B------:R-:W-:Y:S04]  /*daab0*/  STL.64 [R1+0x4a40], R34 ;  /* 0x004a402201007387 */ /* 0x000fe80000100a00 */
[----:B------:R1:W-:Y:S01]  /*daac0*/  STL.64 [R1+0x4a38], R32 ;  /* 0x004a382001007387 */ /* 0x0003e20000100a00 */
[C---:B0-----:R-:W-:Y:S01]  /*daad0*/  IADD3 R30, P3, PT, R36.reuse, R13, RZ ;  /* 0x0000000d241e7210 */ /* 0x041fe20007f7e0ff */
        /* <DEDUP_REMOVED lines=8> */
[----:B0-----:R-:W-:Y:S02]  /*dab60*/  IADD3 R30, P3, PT, R37, R10, RZ ;  /* 0x0000000a251e7210 */ /* 0x001fe40007f7e0ff */
[----:B------:R0:W-:Y:S03]  /*dab70*/  STL.64 [R1+0x4a28], R34 ;  /* 0x004a282201007387 */ /* 0x0001e60000100a00 */
[----:B------:R-:W-:Y:S01]  /*dab80*/  IMAD.X R31, R29, 0x1, R12, P3 ;  /* 0x000000011d1f7824 */ /* 0x000fe200018e060c */
[----:B------:R1:W-:Y:S04]  /*dab90*/  STL.64 [R1+0x4a20], R32 ;  /* 0x004a202001007387 */ /* 0x0003e80000100a00 */
[----:B------:R3:W-:Y:S01]  /*daba0*/  STL.64 [R1+0x4a18], R30 ;  /* 0x004a181e01007387 */ /* 0x0007e20000100a00 */
[----:B0-----:R-:W-:-:S02]  /*dabb0*/  IADD3 R34, P4, PT, R37, R9, RZ ;  /* 0x0000000925227210 */ /* 0x001fc40007f9e0ff */
        /* <DEDUP_REMOVED lines=15> */
[----:B------:R-:W-:Y:S04]  /*dacb0*/  STL.64 [R1+0x5a60], R36 ;  /* 0x005a602401007387 */ /* 0x000fe80000100a00 */
[----:B------:R-:W-:Y:S01]  /*dacc0*/  STL.64 [R1+0x49f0], R32 ;  /* 0x0049f02001007387 */ /* 0x000fe20000100a00 */
[----:B0-----:R-:W-:-:S03]  /*dacd0*/  IADD3 R34, P4, PT, R37, R3, RZ ;  /* 0x0000000325227210 */ /* 0x001fc60007f9e0ff */
[----:B------:R0:W-:Y:S02]  /*dace0*/  STL.64 [R1+0x49e8], R30 ;  /* 0x0049e81e01007387 */ /* 0x0001e40000100a00 */
[----:B------:R-:W-:-:S05]  /*dacf0*/  IMAD.X R35, R29, 0x1, R4, P4 ;  /* 0x000000011d237824 */ /* 0x000fca00020e0604 */
[----:B------:R1:W-:Y:S01]  /*dad00*/  STL.64 [R1+0x49e0], R34 ;  /* 0x0049e02201007387 */ /* 0x0003e20000100a00 */
[----:B0-----:R-:W-:Y:S02]  /*dad10*/  IMAD.MOV.U32 R30, RZ, RZ, R28 ;  /* 0x000000ffff1e7224 */ /* 0x001fe400078e001c */
[----:B------:R-:W-:Y:S02]  /*dad20*/  IMAD.MOV.U32 R28, RZ, RZ, R56 ;  /* 0x000000ffff1c7224 */ /* 0x000fe400078e0038 */
[----:B------:R-:W-:Y:S02]  /*dad30*/  IMAD.MOV.U32 R56, RZ, RZ, R42 ;  /* 0x000000ffff387224 */ /* 0x000fe400078e002a */
[----:B------:R-:W-:Y:S02]  /*dad40*/  IMAD.MOV.U32 R29, RZ, RZ, R27 ;  /* 0x000000ffff1d7224 */ /* 0x000fe400078e001b */
[----:B------:R-:W-:Y:S01]  /*dad50*/  IMAD.MOV.U32 R27, RZ, RZ, R43 ;  /* 0x000000ffff1b7224 */ /* 0x000fe200078e002b */
[----:B--2---:R-:W-:-:S02]  /*dad60*/  IADD3 R36, P2, PT, R38, R10, RZ ;  /* 0x0000000a26247210 */ /* 0x004fc40007f5e0ff */
[----:B------:R-:W-:-:S05]  /*dad70*/  SHF.R.S32.HI R31, RZ, 0x1f, R38 ;  /* 0x0000001fff1f7819 */ /* 0x000fca0000011426 */
[C---:B------:R-:W-:Y:S01]  /*dad80*/  IMAD.X R37, R31.reuse, 0x1, R12, P2 ;  /* 0x000000011f257824 */ /* 0x040fe200010e060c */
[C---:B------:R-:W-:Y:S02]  /*dad90*/  IADD3 R32, P3, PT, R38.reuse, R9, RZ ;  /* 0x0000000926207210 */ /* 0x040fe40007f7e0ff */
[C---:B-1----:R-:W-:Y:S02]  /*dada0*/  IADD3 R34, P4, PT, R38.reuse, R7, RZ ;  /* 0x0000000726227210 */ /* 0x042fe40007f9e0ff */
[----:B------:R0:W-:Y:S01]  /*dadb0*/  STL.64 [R1+0x49d8], R36 ;  /* 0x0049d82401007387 */ /* 0x0001e20000100a00 */
[C---:B------:R-:W-:Y:S02]  /*dadc0*/  IMAD.X R33, R31.reuse, 0x1, R11, P3 ;  /* 0x000000011f217824 */ /* 0x040fe400018e060b */
[C---:B------:R-:W-:Y:S01]  /*dadd0*/  IMAD.X R35, R31.reuse, 0x1, R8, P4 ;  /* 0x000000011f237824 */ /* 0x040fe200020e0608 */
        /* <DEDUP_REMOVED lines=8> */
[----:B--2---:R-:W-:Y:S01]  /*dae60*/  IADD3 R36, P2, PT, R38, R0, RZ ;  /* 0x0000000026247210 */ /* 0x004fe20007f5e0ff */
[----:B------:R-:W-:-:S03]  /*dae70*/  IMAD.X R35, R31, 0x1, R15, P4 ;  /* 0x000000011f237824 */ /* 0x000fc600020e060f */
[----:B------:R0:W-:Y:S01]  /*dae80*/  STL.64 [R1+0x49b8], R32 ;  /* 0x0049b82001007387 */ /* 0x0001e20000100a00 */
[----:B------:R-:W-:-:S03]  /*dae90*/  IMAD.X R37, R31, 0x1, R2, P2 ;  /* 0x000000011f257824 */ /* 0x000fc600010e0602 */
[----:B------:R1:W-:Y:S01]  /*daea0*/  STL.64 [R1+0x49b0], R34 ;  /* 0x0049b02201007387 */ /* 0x0003e20000100a00 */
[----:B------:R-:W-:-:S03]  /*daeb0*/  IADD3 R42, P2, PT, R39, R9, RZ ;  /* 0x00000009272a7210 */ /* 0x000fc60007f5e0ff */
[----:B------:R2:W-:Y:S01]  /*daec0*/  STL.64 [R1+0x49a8], R36 ;  /* 0x0049a82401007387 */ /* 0x0005e20000100a00 */
[----:B0-----:R-:W-:Y:S02]  /*daed0*/  IADD3 R32, P3, PT, R38, R3, RZ ;  /* 0x0000000326207210 */ /* 0x001fe40007f7e0ff */
[----:B-1----:R-:W-:Y:S02]  /*daee0*/  IADD3 R34, P4, PT, R39, R10, RZ ;  /* 0x0000000a27227210 */ /* 0x002fe40007f9e0ff */
[----:B--2---:R-:W-:Y:S01]  /*daef0*/  SHF.R.S32.HI R37, RZ, 0x1f, R39 ;  /* 0x0000001fff257819 */ /* 0x004fe20000011427 */
[----:B------:R-:W-:-:S04]  /*daf00*/  IMAD.X R33, R31, 0x1, R4, P3 ;  /* 0x000000011f217824 */ /* 0x000fc800018e0604 */
[C---:B------:R-:W-:Y:S02]  /*daf10*/  IMAD.X R35, R37.reuse, 0x1, R12, P4 ;  /* 0x0000000125237824 */ /* 0x040fe400020e060c */
[----:B------:R-:W-:Y:S01]  /*daf20*/  IMAD.X R43, R37, 0x1, R11, P2 ;  /* 0x00000001252b7824 */ /* 0x000fe200010e060b */
[----:B------:R0:W-:Y:S04]  /*daf30*/  STL.64 [R1+0x49a0], R32 ;  /* 0x0049a02001007387 */ /* 0x0001e80000100a00 */
[----:B------:R1:W-:Y:S04]  /*daf40*/  STL.64 [R1+0x4998], R34 ;  /* 0x0049982201007387 */ /* 0x0003e80000100a00 */
[----:B------:R2:W-:Y:S01]  /*daf50*/  STL.64 [R1+0x4990], R42 ;  /* 0x0049902a01007387 */ /* 0x0005e20000100a00 */
[----:B0-----:R-:W-:-:S02]  /*daf60*/  IADD3 R32, P3, PT, R39, R7, RZ ;  /* 0x0000000727207210 */ /* 0x001fc40007f7e0ff */
        /* <DEDUP_REMOVED lines=9> */
[----:B------:R-:W-:Y:S02]  /*db000*/  IMAD.MOV.U32 R32, RZ, RZ, R30 ;  /* 0x000000ffff207224 */ /* 0x000fe400078e001e */
        /* <DEDUP_REMOVED lines=9> */
[----:B------:R-:W-:Y:S02]  /*db0a0*/  IMAD.MOV.U32 R29, RZ, RZ, R28 ;  /* 0x000000ffff1d7224 */ /* 0x000fe400078e001c */
[----:B------:R-:W-:Y:S02]  /*db0b0*/  IMAD.MOV.U32 R28, RZ, RZ, R27 ;  /* 0x000000ffff1c7224 */ /* 0x000fe400078e001b */
[----:B------:R-:W-:Y:S01]  /*db0c0*/  IMAD.MOV.U32 R27, RZ, RZ, R44 ;  /* 0x000000ffff1b7224 */ /* 0x000fe200078e002c */
[C---:B------:R-:W-:Y:S01]  /*db0d0*/  IADD3 R44, P2, PT, R39.reuse, R3, RZ ;  /* 0x00000003272c7210 */ /* 0x040fe20007f5e0ff */
[----:B------:R0:W-:Y:S01]  /*db0e0*/  STL.64 [R1+0x5a68], R38 ;  /* 0x005a682601007387 */ /* 0x0001e20000100a00 */
[----:B------:R-:W-:-:S02]  /*db0f0*/  IADD3 R46, P3, PT, R39, R13, RZ ;  /* 0x0000000d272e7210 */ /* 0x000fc40007f7e0ff */
[----:B------:R-:W-:Y:S01]  /*db100*/  IADD3 R34, P4, PT, R39, R0, RZ ;  /* 0x0000000027227210 */ /* 0x000fe20007f9e0ff */
[----:B------:R1:W-:Y:S01]  /*db110*/  STL [R1+0x4960], R44 ;  /* 0x0049602c01007387 */ /* 0x0003e20000100800 */
[----:B0-----:R-:W-:Y:S02]  /*db120*/  IMAD.MOV.U32 R38, RZ, RZ, R44 ;  /* 0x000000ffff267224 */ /* 0x001fe400078e002c */
[----:B------:R-:W-:Y:S02]  /*db130*/  IMAD.MOV.U32 R39, RZ, RZ, R45 ;  /* 0x000000ffff277224 */ /* 0x000fe400078e002d */
[----:B-1----:R-:W3:Y:S01]  /*db140*/  LDL.LU.64 R44, [R1+0x60e8] ;  /* 0x0060e800012c7983 */ /* 0x002ee20000300a00 */
[----:B------:R-:W-:Y:S02]  /*db150*/  IMAD.MOV.U32 R39, RZ, RZ, R37 ;  /* 0x000000ffff277224 */ /* 0x000fe400078e0025 */
[----:B------:R-:W-:Y:S02]  /*db160*/  IMAD.X R47, R37, 0x1, R15, P3 ;  /* 0x00000001252f7824 */ /* 0x000fe400018e060f */
[----:B------:R-:W-:-:S02]  /*db170*/  IMAD.X R35, R39, 0x1, R2, P4 ;  /* 0x0000000127237824 */ /* 0x000fc400020e0602 */
[----:B------:R-:W-:Y:S01]  /*db180*/  IMAD.X R39, R39, 0x1, R4, P2 ;  /* 0x0000000127277824 */ /* 0x000fe200010e0604 */
[----:B------:R0:W-:Y:S01]  /*db190*/  STL.64 [R1+0x4970], R46 ;  /* 0x0049702e01007387 */ /* 0x0001e20000100a00 */
[C---:B----4-:R-:W-:Y:S02]  /*db1a0*/  IADD3 R36, P3, PT, R40.reuse, R10, RZ ;  /* 0x0000000a28247210 */ /* 0x050fe40007f7e0ff */
[C---:B------:R-:W-:Y:S01]  /*db1b0*/  IADD3 R38, P2, PT, R40.reuse, R7, RZ ;  /* 0x0000000728267210 */ /* 0x040fe20007f5e0ff */
[----:B0-----:R-:W4:Y:S04]  /*db1c0*/  LDL.LU.64 R46, [R1+0x60e0] ;  /* 0x0060e000012e7983 */ /* 0x001f280000300a00 */
[----:B------:R0:W-:Y:S04]  /*db1d0*/  STL.64 [R1+0x4968], R34 ;  /* 0x0049682201007387 */ /* 0x0001e80000100a00 */
[----:B------:R1:W-:Y:S01]  /*db1e0*/  STL [R1+0x4964], R39 ;  /* 0x0049642701007387 */ /* 0x0003e20000100800 */
[----:B0-----:R-:W-:-:S02]  /*db1f0*/  IADD3 R34, P4, PT, R40, R9, RZ ;  /* 0x0000000928227210 */ /* 0x001fc40007f9e0ff */
[----:B-1----:R-:W-:-:S05]  /*db200*/  SHF.R.S32.HI R39, RZ, 0x1f, R40 ;  /* 0x0000001fff277819 */ /* 0x002fca0000011428 */
[C---:B------:R-:W-:Y:S02]  /*db210*/  IMAD.X R37, R39.reuse, 0x1, R12, P3 ;  /* 0x0000000127257824 */ /* 0x040fe400018e060c */
[C---:B------:R-:W-:Y:S02]  /*db220*/  IMAD.X R35, R39.reuse, 0x1, R11, P4 ;  /* 0x0000000127237824 */ /* 0x040fe400020e060b */
[----:B------:R-:W-:Y:S01]  /*db230*/  IMAD.X R39, R39, 0x1, R8, P2 ;  /* 0x0000000127277824 */ /* 0x000fe200010e0608 */
[----:B------:R0:W-:Y:S04]  /*db240*/  STL.64 [R1+0x4958], R36 ;  /* 0x0049582401007387 */ /* 0x0001e80000100a00 */
[----:B------:R1:W-:Y:S04]  /*db250*/  STL.64 [R1+0x4950], R34 ;  /* 0x0049502201007387 */ /* 0x0003e80000100a00 */
[----:B------:R1:W-:Y:S01]  /*db260*/  STL.64 [R1+0x4948], R38 ;  /* 0x0049482601007387 */ /* 0x0003e20000100a00 */
[----:B0-----:R-:W-:-:S02]  /*db270*/  IADD3 R36, P3, PT, R40, R14, RZ ;  /* 0x0000000e28247210 */ /* 0x001fc40007f7e0ff */
[----:B-1----:R-:W-:Y:S02]  /*db280*/  IADD3 R34, P4, PT, R40, R5, RZ ;  /* 0x0000000528227210 */ /* 0x002fe40007f9e0ff */
[----:B------:R-:W-:-:S05]  /*db290*/  SHF.R.S32.HI R39, RZ, 0x1f, R40 ;  /* 0x0000001fff277819 */ /* 0x000fca0000011428 */
[C---:B------:R-:W-:Y:S02]  /*db2a0*/  IMAD.X R37, R39.reuse, 0x1, R16, P3 ;  /* 0x0000000127257824 */ /* 0x040fe400018e0610 */
[----:B------:R-:W-:Y:S01]  /*db2b0*/  IMAD.X R35, R39, 0x1, R6, P4 ;  /* 0x0000000127237824 */ /* 0x000fe200020e0606 */
[C---:B------:R-:W-:Y:S02]  /*db2c0*/  IADD3 R38, P2, PT, R40.reuse, R13, RZ ;  /* 0x0000000d28267210 */ /* 0x040fe40007f5e0ff */
[----:B------:R0:W-:Y:S04]  /*db2d0*/  STL.64 [R1+0x4940], R36 ;  /* 0x0049402401007387 */ /* 0x0001e80000100a00 */
[----:B------:R1:W-:Y:S01]  /*db2e0*/  STL.64 [R1+0x4938], R34 ;  /* 0x0049382201007387 */ /* 0x0003e20000100a00 */
[C---:B0-----:R-:W-:Y:S01]  /*db2f0*/  IADD3 R36, P3, PT, R40.reuse, R0, RZ ;  /* 0x0000000028247210 */ /* 0x041fe20007f7e0ff */
[----:B-1----:R-:W-:Y:S01]  /*db300*/  IMAD.MOV.U32 R35, RZ, RZ, R39 ;  /* 0x000000ffff237224 */ /* 0x002fe200078e0027 */
[----:B------:R-:W-:-:S03]  /*db310*/  IADD3 R34, P4, PT, R40, R3, RZ ;  /* 0x0000000328227210 */ /* 0x000fc60007f9e0ff */
[C---:B------:R-:W-:Y:S02]  /*db320*/  IMAD.X R39, R35.reuse, 0x1, R15, P2 ;  /* 0x0000000123277824 */ /* 0x040fe400010e060f */
[C---:B------:R-:W-:Y:S02]  /*db330*/  IMAD.X R37, R35.reuse, 0x1, R2, P3 ;  /* 0x0000000123257824 */ /* 0x040fe400018e0602 */
[----:B------:R-:W-:Y:S01]  /*db340*/  IMAD.X R35, R35, 0x1, R4, P4 ;  /* 0x0000000123237824 */ /* 0x000fe200020e0604 */
[----:B------:R0:W-:Y:S04]  /*db350*/  STL.64 [R1+0x4930], R38 ;  /* 0x0049302601007387 */ /* 0x0001e80000100a00 */
[----:B------:R-:W-:Y:S04]  /*db360*/  STL.64 [R1+0x4928], R36 ;  /* 0x0049282401007387 */ /* 0x000fe80000100a00 */
[----:B------:R1:W-:Y:S01]  /*db370*/  STL.64 [R1+0x4920], R34 ;  /* 0x0049202201007387 */ /* 0x0003e20000100a00 */
[----:B0-----:R-:W-:Y:S01]  /*db380*/  IADD3 R38, P2, PT, R41, R10, RZ ;  /* 0x0000000a29267210 */ /* 0x001fe20007f5e0ff */
[----:B-1----:R-:W-:-:S02]  /*db390*/  IMAD.MOV.U32 R35, RZ, RZ, R33 ;  /* 0x000000ffff237224 */ /* 0x002fc400078e0021 */
[----:B------:R-:W-:Y:S02]  /*db3a0*/  IMAD.MOV.U32 R33, RZ, RZ, R31 ;  /* 0x000000ffff217224 */ /* 0x000fe400078e001f */
[----:B------:R-:W-:Y:S02]  /*db3b0*/  IMAD.MOV.U32 R31, RZ, RZ, R29 ;  /* 0x000000ffff1f7224 */ /* 0x000fe400078e001d */
[----:B------:R-:W-:Y:S02]  /*db3c0*/  IMAD.MOV.U32 R29, RZ, RZ, R27 ;  /* 0x000000ffff1d7224 */ /* 0x000fe400078e001b */
[----:B------:R-:W-:Y:S02]  /*db3d0*/  IMAD.MOV.U32 R34, RZ, RZ, R30 ;  /* 0x000000ffff227224 */ /* 0x000fe400078e001e */
[----:B------:R-:W-:Y:S01]  /*db3e0*/  IMAD.MOV.U32 R27, RZ, RZ, R49 ;  /* 0x000000ffff1b7224 */ /* 0x000fe200078e0031 */
[----:B------:R-:W-:Y:S01]  /*db3f0*/  SHF.R.S32.HI R49, RZ, 0x1f, R41 ;  /* 0x0000001fff317819 */ /* 0x000fe20000011429 */
[----:B------:R-:W-:Y:S01]  /*db400*/  IMAD.MOV.U32 R30, RZ, RZ, R28 ;  /* 0x000000ffff1e7224 */ /* 0x000fe200078e001c */
[C---:B------:R-:W-:Y:S01]  /*db410*/  IADD3 R36, P3, PT, R41.reuse, R9, RZ ;  /* 0x0000000929247210 */ /* 0x040fe20007f7e0ff */
[----:B------:R-:W-:Y:S01]  /*db420*/  IMAD.MOV.U32 R28, RZ, RZ, R48 ;  /* 0x000000ffff1c7224 */ /* 0x000fe200078e0030 */
[----:B------:R-:W-:Y:S01]  /*db430*/  IADD3 R48, P4, PT, R41, R7, RZ ;  /* 0x0000000729307210 */ /* 0x000fe20007f9e0ff */
[----:B------:R-:W-:-:S02]  /*db440*/  IMAD.X R39, R49, 0x1, R12, P2 ;  /* 0x0000000131277824 */ /* 0x000fc400010e060c */
        /* <DEDUP_REMOVED lines=10> */
[----:B------:R-:W-:Y:S02]  /*db4f0*/  IADD3 R48, P4, PT, R41, R13, RZ ;  /* 0x0000000d29307210 */ /* 0x000fe40007f9e0ff */
[----:B------:R-:W-:Y:S04]  /*db500*/  STL.64 [R1+0x4900], R38 ;  /* 0x0049002601007387 */ /* 0x000fe80000100a00 */
[----:B------:R0:W-:Y:S04]  /*db510*/  STL.64 [R1+0x48f8], R36 ;  /* 0x0048f82401007387 */ /* 0x0001e80000100a00 */
[----:B------:R-:W-:Y:S01]  /*db520*/  STL.64 [R1+0x5a78], R40 ;  /* 0x005a782801007387 */ /* 0x000fe20000100a00 */
[----:B0-----:R-:W-:-:S04]  /*db530*/  IMAD.MOV.U32 R37, RZ, RZ, R49 ;  /* 0x000000ffff257224 */ /* 0x001fc800078e0031 */
[----:B------:R-:W-:Y:S01]  /*db540*/  IMAD.X R49, R37, 0x1, R15, P4 ;  /* 0x0000000125317824 */ /* 0x000fe200020e060f */
[----:B------:R-:W-:Y:S04]  /*db550*/  STL [R1+0x5fc8], R41 ;  /* 0x005fc82901007387 */ /* 0x000fe80000100800 */
[----:B------:R0:W-:Y:S04]  /*db560*/  STL.64 [R1+0x48f0], R48 ;  /* 0x0048f03001007387 */ /* 0x0001e80000100a00 */
[----:B0-----:R-:W4:Y:S01]  /*db570*/  LDL.LU.64 R48, [R1+0x60d8] ;  /* 0x0060d80001307983 */ /* 0x001f220000300a00 */
[----:B------:R-:W-:-:S02]  /*db580*/  IADD3 R38, P2, PT, R41, R0, RZ ;  /* 0x0000000029267210 */ /* 0x000fc40007f5e0ff */
[----:B------:R-:W-:-:S03]  /*db590*/  IADD3 R36, P3, PT, R41, R3, RZ ;  /* 0x0000000329247210 */ /* 0x000fc60007f7e0ff */
[C---:B------:R-:W-:Y:S02]  /*db5a0*/  IMAD.X R39, R37.reuse, 0x1, R2, P2 ;  /* 0x0000000125277824 */ /* 0x040fe400010e0602 */
[----:B------:R-:W-:-:S03]  /*db5b0*/  IMAD.X R37, R37, 0x1, R4, P3 ;  /* 0x0000000125257824 */ /* 0x000fc600018e0604 */
[----:B------:R-:W-:Y:S04]  /*db5c0*/  STL.64 [R1+0x48e8], R38 ;  /* 0x0048e82601007387 */ /* 0x000fe80000100a00 */
[----:B------:R0:W-:Y:S01]  /*db5d0*/  STL.64 [R1+0x48e0], R36 ;  /* 0x0048e02401007387 */ /* 0x0001e20000100a00 */
[C---:B--2---:R-:W-:Y:S02]  /*db5e0*/  IADD3 R40, P4, PT, R42.reuse, R10, RZ ;  /* 0x0000000a2a287210 */ /* 0x044fe40007f9e0ff */
[----:B0-----:R-:W-:Y:S02]  /*db5f0*/  SHF.R.S32.HI R37, RZ, 0x1f, R42 ;  /* 0x0000001fff257819 */ /* 0x001fe4000001142a */
[C---:B------:R-:W-:Y:S02]  /*db600*/  IADD3 R38, P2, PT, R42.reuse, R9, RZ ;  /* 0x000000092a267210 */ /* 0x040fe40007f5e0ff */
        /* <DEDUP_REMOVED lines=9> */
[----:B--2---:R-:W-:-:S05]  /*db6a0*/  SHF.R.S32.HI R37, RZ, 0x1f, R42 ;  /* 0x0000001fff257819 */ /* 0x004fca000001142a */
        /* <DEDUP_REMOVED lines=12> */
[----:B------:R1:W-:Y:S04]  /*db770*/  STL.64 [R1+0x48a8], R40 ;  /* 0x0048a82801007387 */ /* 0x0003e80000100a00 */
[----:B------:R2:W-:Y:S01]  /*db780*/  STL.64 [R1+0x48a0], R38 ;  /* 0x0048a02601007387 */ /* 0x0005e20000100a00 */
[----:B0-----:R-:W-:-:S02]  /*db790*/  IADD3 R36, P3, PT, R43, R10, RZ ;  /* 0x0000000a2b247210 */ /* 0x001fc40007f7e0ff */
[C---:B-1----:R-:W-:Y:S02]  /*db7a0*/  IADD3 R40, P4, PT, R43.reuse, R9, RZ ;  /* 0x000000092b287210 */ /* 0x042fe40007f9e0ff */
[----:B--2---:R-:W-:Y:S02]  /*db7b0*/  SHF.R.S32.HI R39, RZ, 0x1f, R43 ;  /* 0x0000001fff277819 */ /* 0x004fe4000001142b */
[----:B------:R-:W-:-:S03]  /*db7c0*/  IADD3 R38, P2, PT, R43, R7, RZ ;  /* 0x000000072b267210 */ /* 0x000fc60007f5e0ff */
[C---:B------:R-:W-:Y:S02]  /*db7d0*/  IMAD.X R37, R39.reuse, 0x1, R12, P3 ;  /* 0x0000000127257824 */ /* 0x040fe400018e060c */
[C---:B------:R-:W-:Y:S02]  /*db7e0*/  IMAD.X R41, R39.reuse, 0x1, R11, P4 ;  /* 0x0000000127297824 */ /* 0x040fe400020e060b */
[----:B------:R-:W-:Y:S01]  /*db7f0*/  IMAD.X R39, R39, 0x1, R8, P2 ;  /* 0x0000000127277824 */ /* 0x000fe200010e0608 */
[----:B------:R0:W-:Y:S04]  /*db800*/  STL.64 [R1+0x4898], R36 ;  /* 0x0048982401007387 */ /* 0x0001e80000100a00 */
[----:B------:R-:W-:Y:S04]  /*db810*/  STL.64 [R1+0x4890], R40 ;  /* 0x0048902801007387 */ /* 0x000fe80000100a00 */
[----:B------:R1:W-:Y:S01]  /*db820*/  STL.64 [R1+0x4888], R38 ;  /* 0x0048882601007387 */ /* 0x0003e20000100a00 */
[----:B0-----:R-:W-:-:S02]  /*db830*/  IMAD.MOV.U32 R37, RZ, RZ, R31 ;  /* 0x000000ffff257224 */ /* 0x001fc400078e001f */
[----:B------:R-:W-:Y:S02]  /*db840*/  IMAD.MOV.U32 R31, RZ, RZ, R30 ;  /* 0x000000ffff1f7224 */ /* 0x000fe400078e001e */
[----:B------:R-:W-:Y:S02]  /*db850*/  IMAD.MOV.U32 R30, RZ, RZ, R29 ;  /* 0x000000ffff1e7224 */ /* 0x000fe400078e001d */
[----:B------:R-:W-:Y:S02]  /*db860*/  IMAD.MOV.U32 R29, RZ, RZ, R27 ;  /* 0x000000ffff1d7224 */ /* 0x000fe400078e001b */
[----:B------:R-:W-:Y:S01]  /*db870*/  IMAD.MOV.U32 R27, RZ, RZ, R50 ;  /* 0x000000ffff1b7224 */ /* 0x000fe200078e0032 */
[C---:B------:R-:W-:Y:S02]  /*db880*/  IADD3 R50, P3, PT, R43.reuse, R14, RZ ;  /* 0x0000000e2b327210 */ /* 0x040fe40007f7e0ff */
[----:B-1----:R-:W-:Y:S02]  /*db890*/  SHF.R.S32.HI R39, RZ, 0x1f, R43 ;  /* 0x0000001fff277819 */ /* 0x002fe4000001142b */
[----:B------:R-:W-:Y:S01]  /*db8a0*/  IADD3 R40, P4, PT, R43, R5, RZ ;  /* 0x000000052b287210 */ /* 0x000fe20007f9e0ff */
[----:B------:R-:W-:-:S02]  /*db8b0*/  IMAD.MOV.U32 R36, RZ, RZ, R28 ;  /* 0x000000ffff247224 */ /* 0x000fc400078e001c */
[----:B------:R-:W-:Y:S02]  /*db8c0*/  IMAD.MOV.U32 R28, RZ, RZ, R51 ;  /* 0x000000ffff1c7224 */ /* 0x000fe400078e0033 */
        /* <DEDUP_REMOVED lines=9> */
[C---:B------:R-:W-:Y:S01]  /*db960*/  IMAD.X R51, R41.reuse, 0x1, R2, P3 ;  /* 0x0000000129337824 */ /* 0x040fe200018e0602 */
[----:B------:R3:W-:Y:S01]  /*db970*/  STL.64 [R1+0x5a80], R42 ;  /* 0x005a802a01007387 */ /* 0x0007e20000100a00 */
[----:B------:R-:W-:-:S03]  /*db980*/  IMAD.X R41, R41, 0x1, R4, P4 ;  /* 0x0000000129297824 */ /* 0x000fc600020e0604 */
[----:B------:R0:W-:Y:S04]  /*db990*/  STL.64 [R1+0x4870], R38 ;  /* 0x0048702601007387 */ /* 0x0001e80000100a00 */
[----:B------:R1:W-:Y:S01]  /*db9a0*/  STL.64 [R1+0x4868], R50 ;  /* 0x0048683201007387 */ /* 0x0003e20000100a00 */
[C---:B---3--:R-:W-:Y:S02]  /*db9b0*/  IADD3 R42, P3, PT, R44.reuse, R9, RZ ;  /* 0x000000092c2a7210 */ /* 0x048fe40007f7e0ff */
[----:B0-----:R-:W-:Y:S01]  /*db9c0*/  IADD3 R38, P2, PT, R44, R10, RZ ;  /* 0x0000000a2c267210 */ /* 0x001fe20007f5e0ff */
[----:B-1----:R-:W2:Y:S04]  /*db9d0*/  LDL.LU.64 R50, [R1+0x60d0] ;  /* 0x0060d00001327983 */ /* 0x002ea80000300a00 */
[----:B------:R0:W-:Y:S02]  /*db9e0*/  STL.64 [R1+0x4860], R40 ;  /* 0x0048602801007387 */ /* 0x0001e40000100a00 */
[----:B0-----:R-:W-:-:S02]  /*db9f0*/  SHF.R.S32.HI R41, RZ, 0x1f, R44 ;  /* 0x0000001fff297819 */ /* 0x001fc4000001142c */
        /* <DEDUP_REMOVED lines=9> */
[----:B---3--:R-:W-:-:S05]  /*dba90*/  SHF.R.S32.HI R41, RZ, 0x1f, R44 ;  /* 0x0000001fff297819 */ /* 0x008fca000001142c */
        /* <DEDUP_REMOVED lines=16> */
[----:B---3--:R-:W-:Y:S02]  /*dbba0*/  SHF.R.S32.HI R43, RZ, 0x1f, R45 ;  /* 0x0000001fff2b7819 */ /* 0x008fe4000001142d */
        /* <DEDUP_REMOVED lines=12> */
[----:B------:R-:W-:Y:S02]  /*dbc70*/  IADD3 R42, P3, PT, R45, R13, RZ ;  /* 0x0000000d2d2a7210 */ /* 0x000fe40007f7e0ff */
[----:B------:R-:W-:Y:S04]  /*dbc80*/  STL.64 [R1+0x4800], R40 ;  /* 0x0048002801007387 */ /* 0x000fe80000100a00 */
[----:B------:R0:W-:Y:S04]  /*dbc90*/  STL.64 [R1+0x47f8], R38 ;  /* 0x0047f82601007387 */ /* 0x0001e80000100a00 */
[----:B------:R-:W-:Y:S04]  /*dbca0*/  STL.64 [R1+0x5a88], R44 ;  /* 0x005a882c01007387 */ /* 0x000fe80000100a00 */
[----:B------:R-:W-:Y:S01]  /*dbcb0*/  STL [R1+0x5ba4], R45 ;  /* 0x005ba42d01007387 */ /* 0x000fe20000100800 */
[----:B0-----:R-:W-:-:S03]  /*dbcc0*/  IMAD.MOV.U32 R39, RZ, RZ, R43 ;  /* 0x000000ffff277224 */ /* 0x001fc600078e002b */
[----:B------:R-:W-:Y:S01]  /*dbcd0*/  STL [R1+0x5bf0], R45 ;  /* 0x005bf02d01007387 */ /* 0x000fe20000100800 */
[----:B------:R-:W-:-:S03]  /*dbce0*/  IADD3 R40, P4, PT, R45, R0, RZ ;  /* 0x000000002d287210 */ /* 0x000fc60007f9e0ff */
[----:B------:R-:W-:Y:S01]  /*dbcf0*/  STL [R1+0x5c80], R45 ;  /* 0x005c802d01007387 */ /* 0x000fe20000100800 */
[----:B------:R-:W-:-:S03]  /*dbd00*/  IMAD.X R43, R39, 0x1, R15, P3 ;  /* 0x00000001272b7824 */ /* 0x000fc600018e060f */
[----:B------:R-:W-:Y:S04]  /*dbd10*/  STL [R1+0x5f50], R45 ;  /* 0x005f502d01007387 */ /* 0x000fe80000100800 */
[----:B------:R-:W-:Y:S04]  /*dbd20*/  STL [R1+0x5fd4], R45 ;  /* 0x005fd42d01007387 */ /* 0x000fe80000100800 */
[----:B------:R-:W-:Y:S01]  /*dbd30*/  STL [R1+0x6028], R45 ;  /* 0x0060282d01007387 */ /* 0x000fe20000100800 */
[----:B------:R-:W-:-:S03]  /*dbd40*/  IADD3 R38, P2, PT, R45, R3, RZ ;  /* 0x000000032d267210 */ /* 0x000fc60007f5e0ff */
[----:B------:R-:W-:Y:S01]  /*dbd50*/  STL [R1+0x6038], R45 ;  /* 0x0060382d01007387 */ /* 0x000fe20000100800 */
[----:B------:R-:W-:-:S03]  /*dbd60*/  IMAD.X R41, R39, 0x1, R2, P4 ;  /* 0x0000000127297824 */ /* 0x000fc600020e0602 */
[----:B------:R-:W-:Y:S04]  /*dbd70*/  STL [R1+0x606c], R45 ;  /* 0x00606c2d01007387 */ /* 0x000fe80000100800 */
[----:B------:R4:W-:Y:S04]  /*dbd80*/  STL [R1+0x6074], R45 ;  /* 0x0060742d01007387 */ /* 0x0009e80000100800 */
[----:B------:R0:W-:Y:S01]  /*dbd90*/  STL.64 [R1+0x47f0], R42 ;  /* 0x0047f02a01007387 */ /* 0x0001e20000100a00 */
[----:B------:R-:W-:Y:S01]  /*dbda0*/  IMAD.X R39, R39, 0x1, R4, P2 ;  /* 0x0000000127277824 */ /* 0x000fe200010e0604 */
[----:B----4-:R-:W-:-:S02]  /*dbdb0*/  SHF.R.S32.HI R45, RZ, 0x1f, R46 ;  /* 0x0000001fff2d7819 */ /* 0x010fc4000001142e */
        /* <DEDUP_REMOVED lines=21> */
[C---:B------:R-:W-:Y:S01]  /*dbf10*/  IMAD.X R43, R45.reuse, 0x1, R2, P3 ;  /* 0x000000012d2b7824 */ /* 0x040fe200018e0602 */
[----:B-1----:R-:W-:Y:S02]  /*dbf20*/  IADD3 R40, P4, PT, R46, R3, RZ ;  /* 0x000000032e287210 */ /* 0x002fe40007f9e0ff */
[----:B------:R-:W-:Y:S02]  /*dbf30*/  SHF.R.S32.HI R44, RZ, 0x1f, R47 ;  /* 0x0000001fff2c7819 */ /* 0x000fe4000001142f */
        /* <DEDUP_REMOVED lines=19> */
[C---:B------:R-:W-:Y:S01]  /*dc070*/  IMAD.X R41, R44.reuse, 0x1, R15, P4 ;  /* 0x000000012c297824 */ /* 0x040fe200020e060f */
[----:B0-----:R-:W-:Y:S02]  /*dc080*/  IADD3 R38, P2, PT, R47, R0, RZ ;  /* 0x000000002f267210 */ /* 0x001fe40007f5e0ff */
[----:B------:R-:W-:Y:S04]  /*dc090*/  STL.64 [R1+0x5a90], R46 ;  /* 0x005a902e01007387 */ /* 0x000fe80000100a00 */
[----:B------:R-:W-:Y:S01]  /*dc0a0*/  STL [R1+0x5e60], R47 ;  /* 0x005e602f01007387 */ /* 0x000fe20000100800 */
[----:B------:R-:W-:-:S03]  /*dc0b0*/  IMAD.X R39, R44, 0x1, R2, P2 ;  /* 0x000000012c277824 */ /* 0x000fc600010e0602 */
[----:B------:R-:W-:Y:S01]  /*dc0c0*/  STL [R1+0x5f3c], R47 ;  /* 0x005f3c2f01007387 */ /* 0x000fe20000100800 */
[----:B-1----:R-:W-:-:S03]  /*dc0d0*/  IADD3 R42, P3, PT, R47, R3, RZ ;  /* 0x000000032f2a7210 */ /* 0x002fc60007f7e0ff */
[----:B------:R-:W-:Y:S01]  /*dc0e0*/  STL [R1+0x6070], R47 ;  /* 0x0060702f01007387 */ /* 0x000fe20000100800 */
[----:B------:R-:W-:-:S03]  /*dc0f0*/  SHF.R.S32.HI R45, RZ, 0x1f, R48 ;  /* 0x0000001fff2d7819 */ /* 0x000fc60000011430 */
[----:B------:R-:W-:Y:S04]  /*dc100*/  STL [R1+0x6094], R47 ;  /* 0x0060942f01007387 */ /* 0x000fe80000100800 */
[----:B------:R0:W-:Y:S01]  /*dc110*/  STL.64 [R1+0x4770], R40 ;  /* 0x0047702801007387 */ /* 0x0001e20000100a00 */
[----:B------:R-:W-:-:S03]  /*dc120*/  IMAD.X R43, R44, 0x1, R4, P3 ;  /* 0x000000012c2b7824 */ /* 0x000fc600018e0604 */
[----:B------:R1:W-:Y:S01]  /*dc130*/  STL.64 [R1+0x4768], R38 ;  /* 0x0047682601007387 */ /* 0x0003e20000100a00 */
[C---:B0-----:R-:W-:Y:S02]  /*dc140*/  IADD3 R40, P4, PT, R48.reuse, R10, RZ ;  /* 0x0000000a30287210 */ /* 0x041fe40007f9e0ff */
[----:B-1----:R-:W-:-:S03]  /*dc150*/  IADD3 R38, P2, PT, R48, R9, RZ ;  /* 0x0000000930267210 */ /* 0x002fc60007f5e0ff */
[C---:B------:R-:W-:Y:S01]  /*dc160*/  IMAD.X R41, R45.reuse, 0x1, R12, P4 ;  /* 0x000000012d297824 */ /* 0x040fe200020e060c */
[----:B------:R0:W-:Y:S01]  /*dc170*/  STL.64 [R1+0x4760], R42 ;  /* 0x0047602a01007387 */ /* 0x0001e20000100a00 */
[----:B------:R-:W-:-:S03]  /*dc180*/  IMAD.X R39, R45, 0x1, R11, P2 ;  /* 0x000000012d277824 */ /* 0x000fc600010e060b */
[----:B------:R1:W-:Y:S01]  /*dc190*/  STL.64 [R1+0x4758], R40 ;  /* 0x0047582801007387 */ /* 0x0003e20000100a00 */
[C---:B0-----:R-:W-:Y:S02]  /*dc1a0*/  IADD3 R42, P3, PT, R48.reuse, R7, RZ ;  /* 0x00000007302a7210 */ /* 0x041fe40007f7e0ff */
[----:B-1----:R-:W-:Y:S01]  /*dc1b0*/  IADD3 R40, P4, PT, R48, R14, RZ ;  /* 0x0000000e30287210 */ /* 0x002fe20007f9e0ff */
[----:B------:R0:W-:Y:S02]  /*dc1c0*/  STL.64 [R1+0x4750], R38 ;  /* 0x0047502601007387 */ /* 0x0001e40000100a00 */
[C---:B------:R-:W-:Y:S02]  /*dc1d0*/  IMAD.X R43, R45.reuse, 0x1, R8, P3 ;  /* 0x000000012d2b7824 */ /* 0x040fe400018e0608 */
[----:B------:R-:W-:-:S03]  /*dc1e0*/  IMAD.X R41, R45, 0x1, R16, P4 ;  /* 0x000000012d297824 */ /* 0x000fc600020e0610 */
[----:B------:R1:W-:Y:S01]  /*dc1f0*/  STL.64 [R1+0x4748], R42 ;  /* 0x0047482a01007387 */ /* 0x0003e20000100a00 */
[----:B0-----:R-:W-:-:S03]  /*dc200*/  IADD3 R38, P2, PT, R48, R5, RZ ;  /* 0x0000000530267210 */ /* 0x001fc60007f5e0ff */
[----:B------:R0:W-:Y:S02]  /*dc210*/  STL.64 [R1+0x4740], R40 ;  /* 0x0047402801007387 */ /* 0x0001e40000100a00 */
[C---:B------:R-:W-:Y:S01]  /*dc220*/  IMAD.X R39, R45.reuse, 0x1, R6, P2 ;  /* 0x000000012d277824 */ /* 0x040fe200010e0606 */
[C---:B-1----:R-:W-:Y:S02]  /*dc230*/  IADD3 R42, P3, PT, R48.reuse, R13, RZ ;  /* 0x0000000d302a7210 */ /* 0x042fe40007f7e0ff */
[----:B0-----:R-:W-:Y:S02]  /*dc240*/  IADD3 R40, P4, PT, R48, R0, RZ ;  /* 0x0000000030287210 */ /* 0x001fe40007f9e0ff */
[----:B------:R0:W-:Y:S01]  /*dc250*/  STL.64 [R1+0x4738], R38 ;  /* 0x0047382601007387 */ /* 0x0001e20000100a00 */
[C---:B------:R-:W-:Y:S02]  /*dc260*/  IMAD.X R43, R45.reuse, 0x1, R15, P3 ;  /* 0x000000012d2b7824 */ /* 0x040fe400018e060f */
[----:B------:R-:W-:Y:S01]  /*dc270*/  IMAD.X R41, R45, 0x1, R2, P4 ;  /* 0x000000012d297824 */ /* 0x000fe200020e0602 */
[----:B------:R-:W-:-:S02]  /*dc280*/  SHF.R.S32.HI R44, RZ, 0x1f, R49 ;  /* 0x0000001fff2c7819 */ /* 0x000fc40000011431 */
[----:B------:R1:W-:Y:S01]  /*dc290*/  STL.64 [R1+0x4730], R42 ;  /* 0x0047302a01007387 */ /* 0x0003e20000100a00 */
[----:B0-----:R-:W-:-:S03]  /*dc2a0*/  IADD3 R38, P2, PT, R48, R3, RZ ;  /* 0x0000000330267210 */ /* 0x001fc60007f5e0ff */
[----:B------:R0:W-:Y:S02]  /*dc2b0*/  STL.64 [R1+0x4728], R40 ;  /* 0x0047282801007387 */ /* 0x0001e40000100a00 */
[----:B------:R-:W-:Y:S01]  /*dc2c0*/  IMAD.X R39, R45, 0x1, R4, P2 ;  /* 0x000000012d277824 */ /* 0x000fe200010e0604 */
[C---:B-1----:R-:W-:Y:S02]  /*dc2d0*/  IADD3 R42, P3, PT, R49.reuse, R10, RZ ;  /* 0x0000000a312a7210 */ /* 0x042fe40007f7e0ff */
[----:B0-----:R-:W-:Y:S02]  /*dc2e0*/  IADD3 R40, P4, PT, R49, R9, RZ ;  /* 0x0000000931287210 */ /* 0x001fe40007f9e0ff */
[----:B------:R0:W-:Y:S01]  /*dc2f0*/  STL.64 [R1+0x4720], R38 ;  /* 0x0047202601007387 */ /* 0x0001e20000100a00 */
        /* <DEDUP_REMOVED lines=10> */
[----:B------:R-:W-:-:S03]  /*dc3a0*/  IMAD.X R41, R44, 0x1, R6, P4 ;  /* 0x000000012c297824 */ /* 0x000fc600020e0606 */
[----:B------:R-:W-:Y:S01]  /*dc3b0*/  STL.64 [R1+0x4700], R42 ;  /* 0x0047002a01007387 */ /* 0x000fe20000100a00 */
[----:B0-----:R-:W-:Y:S02]  /*dc3c0*/  IMAD.MOV.U32 R38, RZ, RZ, R36 ;  /* 0x000000ffff267224 */ /* 0x001fe400078e0024 */
[----:B------:R-:W-:Y:S02]  /*dc3d0*/  IMAD.MOV.U32 R36, RZ, RZ, R34 ;  /* 0x000000ffff247224 */ /* 0x000fe400078e0022 */
[----:B------:R-:W-:Y:S02]  /*dc3e0*/  IMAD.MOV.U32 R34, RZ, RZ, R22 ;  /* 0x000000ffff227224 */ /* 0x000fe400078e0016 */
[----:B------:R-:W-:Y:S01]  /*dc3f0*/  IMAD.MOV.U32 R22, RZ, RZ, R20 ;  /* 0x000000ffff167224 */ /* 0x000fe200078e0014 */
[----:B------:R-:W-:Y:S01]  /*dc400*/  IADD3 R20, P2, PT, R49, R13, RZ ;  /* 0x0000000d31147210 */ /* 0x000fe20007f5e0ff */
[----:B------:R-:W-:Y:S01]  /*dc410*/  IMAD.MOV.U32 R39, RZ, RZ, R37 ;  /* 0x000000ffff277224 */ /* 0x000fe200078e0025 */
[----:B------:R-:W-:Y:S01]  /*dc420*/  STL.64 [R1+0x46f8], R40 ;  /* 0x0046f82801007387 */ /* 0x000fe20000100a00 */
[----:B------:R-:W-:-:S02]  /*dc430*/  IMAD.MOV.U32 R37, RZ, RZ, R33 ;  /* 0x000000ffff257224 */ /* 0x000fc400078e0021 */
[----:B------:R-:W-:Y:S01]  /*dc440*/  IMAD.MOV.U32 R33, RZ, RZ, R29 ;  /* 0x000000ffff217224 */ /* 0x000fe200078e001d */
[----:B------:R-:W-:Y:S01]  /*dc450*/  STL.64 [R1+0x5a98], R48 ;  /* 0x005a983001007387 */ /* 0x000fe20000100a00 */
[----:B------:R-:W-:Y:S02]  /*dc460*/  IMAD.MOV.U32 R29, RZ, RZ, R57 ;  /* 0x000000ffff1d7224 */ /* 0x000fe400078e0039 */
[----:B------:R-:W-:Y:S01]  /*dc470*/  IMAD.MOV.U32 R57, RZ, RZ, R21 ;  /* 0x000000ffff397224 */ /* 0x000fe200078e0015 */
[----:B------:R-:W-:Y:S01]  /*dc480*/  STL [R1+0x5c24], R49 ;  /* 0x005c243101007387 */ /* 0x000fe20000100800 */
[----:B------:R-:W-:-:S03]  /*dc490*/  IMAD.X R21, R44, 0x1, R15, P2 ;  /* 0x000000012c157824 */ /* 0x000fc600010e060f */
[----:B------:R-:W-:Y:S04]  /*dc4a0*/  STL [R1+0x5cc4], R49 ;  /* 0x005cc43101007387 */ /* 0x000fe80000100800 */
[----:B------:R-:W-:Y:S04]  /*dc4b0*/  STL [R1+0x5d00], R49 ;  /* 0x005d003101007387 */ /* 0x000fe80000100800 */
[----:B------:R-:W-:Y:S04]  /*dc4c0*/  STL [R1+0x5d10], R49 ;  /* 0x005d103101007387 */ /* 0x000fe80000100800 */
[----:B------:R-:W-:Y:S04]  /*dc4d0*/  STL [R1+0x5d48], R49 ;  /* 0x005d483101007387 */ /* 0x000fe80000100800 */
[----:B------:R-:W-:Y:S04]  /*dc4e0*/  STL [R1+0x5db8], R49 ;  /* 0x005db83101007387 */ /* 0x000fe80000100800 */
[----:B------:R-:W-:Y:S04]  /*dc4f0*/  STL [R1+0x5dc0], R49 ;  /* 0x005dc03101007387 */ /* 0x000fe80000100800 */
[----:B------:R0:W-:Y:S04]  /*dc500*/  STL.64 [R1+0x46f0], R20 ;  /* 0x0046f01401007387 */ /* 0x0001e80000100a00 */
[----:B0-----:R-:W3:Y:S01]  /*dc510*/  LDL.LU.64 R20, [R1+0x60c8] ;  /* 0x0060c80001147983 */ /* 0x001ee20000300a00 */
[----:B------:R-:W-:Y:S01]  /*dc520*/  IADD3 R42, P3, PT, R49, R0, RZ ;  /* 0x00000000312a7210 */ /* 0x000fe20007f7e0ff */
[----:B------:R-:W-:-:S02]  /*dc530*/  IMAD.MOV.U32 R41, RZ, RZ, R38 ;  /* 0x000000ffff297224 */ /* 0x000fc400078e0026 */
[----:B------:R-:W-:Y:S02]  /*dc540*/  IMAD.MOV.U32 R38, RZ, RZ, R36 ;  /* 0x000000ffff267224 */ /* 0x000fe400078e0024 */
[----:B------:R-:W-:Y:S02]  /*dc550*/  IMAD.MOV.U32 R36, RZ, RZ, R34 ;  /* 0x000000ffff247224 */ /* 0x000fe400078e0022 */
[----:B------:R-:W-:Y:S01]  /*dc560*/  IMAD.MOV.U32 R34, RZ, RZ, R52 ;  /* 0x000000ffff227224 */ /* 0x000fe200078e0034 */
[----:B------:R-:W-:Y:S01]  /*dc570*/  IADD3 R52, P4, PT, R49, R3, RZ ;  /* 0x0000000331347210 */ /* 0x000fe20007f9e0ff */
[----:B------:R-:W-:Y:S01]  /*dc580*/  IMAD.X R43, R44, 0x1, R2, P3 ;  /* 0x000000012c2b7824 */ /* 0x000fe200018e0602 */
[----:B--2---:R-:W-:Y:S01]  /*dc590*/  IADD3 R48, P2, PT, R50, R10, RZ ;  /* 0x0000000a32307210 */ /* 0x004fe20007f5e0ff */
[----:B------:R-:W-:Y:S01]  /*dc5a0*/  IMAD.MOV.U32 R40, RZ, RZ, R39 ;  /* 0x000000ffff287224 */ /* 0x000fe200078e0027 */
[----:B------:R-:W-:Y:S01]  /*dc5b0*/  SHF.R.S32.HI R45, RZ, 0x1f, R50 ;  /* 0x0000001fff2d7819 */ /* 0x000fe20000011432 */
[----:B------:R-:W-:Y:S01]  /*dc5c0*/  IMAD.MOV.U32 R39, RZ, RZ, R22 ;  /* 0x000000ffff277224 */ /* 0x000fe200078e0016 */
[----:B------:R0:W-:Y:S01]  /*dc5d0*/  STL.64 [R1+0x46e8], R42 ;  /* 0x0046e82a01007387 */ /* 0x0001e20000100a00 */
[----:B------:R-:W-:-:S02]  /*dc5e0*/  IMAD.MOV.U32 R22, RZ, RZ, R57 ;  /* 0x000000ffff167224 */ /* 0x000fc400078e0039 */
[----:B------:R-:W-:Y:S02]  /*dc5f0*/  IMAD.MOV.U32 R57, RZ, RZ, R53 ;  /* 0x000000ffff397224 */ /* 0x000fe400078e0035 */
[----:B------:R-:W-:Y:S01]  /*dc600*/  IMAD.X R53, R44, 0x1, R4, P4 ;  /* 0x000000012c357824 */ /* 0x000fe200020e0604 */
[C---:B------:R-:W-:Y:S01]  /*dc610*/  IADD3 R46, P4, PT, R50.reuse, R7, RZ ;  /* 0x00000007322e7210 */ /* 0x040fe20007f9e0ff */
[C---:B------:R-:W-:Y:S01]  /*dc620*/  IMAD.X R49, R45.reuse, 0x1, R12, P2 ;  /* 0x000000012d317824 */ /* 0x040fe200010e060c */
[----:B0-----:R-:W-:Y:S02]  /*dc630*/  IADD3 R42, P3, PT, R50, R9, RZ ;  /* 0x00000009322a7210 */ /* 0x001fe40007f7e0ff */
[----:B------:R0:W-:Y:S03]  /*dc640*/  STL.64 [R1+0x46d8], R52 ;  /* 0x0046d83401007387 */ /* 0x0001e60000100a00 */
[----:B------:R-:W-:Y:S01]  /*dc650*/  IMAD.X R43, R45, 0x1, R11, P3 ;  /* 0x000000012d2b7824 */ /* 0x000fe200018e060b */
[----:B0-----:R-:W2:Y:S04]  /*dc660*/  LDL.LU.64 R52, [R1+0x60c0] ;  /* 0x0060c00001347983 */ /* 0x001ea80000300a00 */
[----:B------:R-:W-:Y:S04]  /*dc670*/  STL.64 [R1+0x46c8], R48 ;  /* 0x0046c83001007387 */ /* 0x000fe80000100a00 */
[----:B------:R-:W-:Y:S04]  /*dc680*/  STL [R1+0x46a0], R46 ;  /* 0x0046a02e01007387 */ /* 0x000fe80000100800 */
[----:B------:R-:W-:Y:S04]  /*dc690*/  STL.64 [R1+0x60b0], R10 ;  /* 0x0060b00a01007387 */ /* 0x000fe80000100a00 */
[----:B------:R0:W-:Y:S02]  /*dc6a0*/  STL.64 [R1+0x46b8], R42 ;  /* 0x0046b82a01007387 */ /* 0x0001e40000100a00 */
[----:B0-----:R-:W-:-:S02]  /*dc6b0*/  IMAD.MOV.U32 R43, RZ, RZ, R41 ;  /* 0x000000ffff2b7224 */ /* 0x001fc400078e0029 */
[----:B------:R-:W-:Y:S02]  /*dc6c0*/  IMAD.MOV.U32 R41, RZ, RZ, R40 ;  /* 0x000000ffff297224 */ /* 0x000fe400078e0028 */
[----:B------:R-:W-:Y:S02]  /*dc6d0*/  IMAD.MOV.U32 R40, RZ, RZ, R38 ;  /* 0x000000ffff287224 */ /* 0x000fe400078e0026 */
[----:B------:R-:W-:Y:S02]  /*dc6e0*/  IMAD.MOV.U32 R38, RZ, RZ, R35 ;  /* 0x000000ffff267224 */ /* 0x000fe400078e0023 */
[----:B------:R-:W-:Y:S02]  /*dc6f0*/  IMAD.MOV.U32 R35, RZ, RZ, R27 ;  /* 0x000000ffff237224 */ /* 0x000fe400078e001b */
[----:B------:R-:W-:Y:S02]  /*dc700*/  IMAD.MOV.U32 R27, RZ, RZ, R25 ;  /* 0x000000ffff1b7224 */ /* 0x000fe400078e0019 */
[----:B---3--:R-:W-:-:S02]  /*dc710*/  IMAD.MOV.U32 R25, RZ, RZ, R20 ;  /* 0x000000ffff197224 */ /* 0x008fc400078e0014 */
[----:B------:R-:W-:Y:S02]  /*dc720*/  IMAD.MOV.U32 R20, RZ, RZ, R51 ;  /* 0x000000ffff147224 */ /* 0x000fe400078e0033 */
[----:B------:R-:W3:Y:S01]  /*dc730*/  LDL.LU R51, [R1+0x60bc] ;  /* 0x0060bc0001337983 */ /* 0x000ee20000300800 */
[C---:B------:R-:W-:Y:S01]  /*dc740*/  IADD3 R48, P2, PT, R50.reuse, R14, RZ ;  /* 0x0000000e32307210 */ /* 0x040fe20007f5e0ff */
[----:B------:R-:W-:Y:S02]  /*dc750*/  IMAD.MOV.U32 R11, RZ, RZ, R47 ;  /* 0x000000ffff0b7224 */ /* 0x000fe400078e002f */
[C---:B------:R-:W-:Y:S02]  /*dc760*/  IMAD.X R11, R45.reuse, 0x1, R8, P4 ;  /* 0x000000012d0b7824 */ /* 0x040fe400020e0608 */
[C---:B------:R-:W-:Y:S02]  /*dc770*/  IMAD.X R49, R45.reuse, 0x1, R16, P2 ;  /* 0x000000012d317824 */ /* 0x040fe400010e0610 */
[----:B------:R-:W-:Y:S01]  /*dc780*/  IMAD.MOV.U32 R10, RZ, RZ, R46 ;  /* 0x000000ffff0a7224 */ /* 0x000fe200078e002e */
[----:B------:R-:W-:Y:S01]  /*dc790*/  IADD3 R46, P3, PT, R50, R5, RZ ;  /* 0x00000005322e7210 */ /* 0x000fe20007f7e0ff */
[----:B------:R-:W-:Y:S04]  /*dc7a0*/  STL.64 [R1+0x60a8], R4 ;  /* 0x0060a80401007387 */ /* 0x000fe80000100a00 */
[----:B------:R-:W-:Y:S01]  /*dc7b0*/  STL [R1+0x46a4], R11 ;  /* 0x0046a40b01007387 */ /* 0x000fe20000100800 */
[----:B------:R-:W-:-:S03]  /*dc7c0*/  IMAD.X R47, R45, 0x1, R6, P3 ;  /* 0x000000012d2f7824 */ /* 0x000fc600018e0606 */
[----:B------:R0:W-:Y:S01]  /*dc7d0*/  STL.64 [R1+0x4690], R48 ;  /* 0x0046903001007387 */ /* 0x0001e20000100a00 */
[----:B------:R-:W-:Y:S02]  /*dc7e0*/  IMAD.MOV.U32 R42, RZ, RZ, R40 ;  /* 0x000000ffff2a7224 */ /* 0x000fe400078e0028 */
[----:B------:R-:W-:Y:S01]  /*dc7f0*/  IMAD.MOV.U32 R44, RZ, RZ, R35 ;  /* 0x000000ffff2c7224 */ /* 0x000fe200078e0023 */
[----:B------:R-:W-:Y:S01]  /*dc800*/  STL.64 [R1+0x60a0], R16 ;  /* 0x0060a01001007387 */ /* 0x000fe20000100a00 */
[----:B------:R-:W-:Y:S02]  /*dc810*/  IMAD.MOV.U32 R40, RZ, RZ, R30 ;  /* 0x000000ffff287224 */ /* 0x000fe400078e001e */
[----:B0-----:R-:W-:Y:S02]  /*dc820*/  IMAD.MOV.U32 R48, RZ, RZ, R41 ;  /* 0x000000ffff307224 */ /* 0x001fe400078e0029 */
[----:B------:R-:W-:Y:S01]  /*dc830*/  IMAD.MOV.U32 R41, RZ, RZ, R25 ;  /* 0x000000ffff297224 */ /* 0x000fe200078e0019 */
[----:B--2---:R-:W-:Y:S01]  /*dc840*/  SHF.R.S32.HI R25, RZ, 0x1f, R53 ;  /* 0x0000001fff197819 */ /* 0x004fe20000011435 */
[----:B------:R-:W-:Y:S01]  /*dc850*/  STL.64 [R1+0x4680], R46 ;  /* 0x0046802e01007387 */ /* 0x000fe20000100a00 */
[----:B------:R-:W-:-:S02]  /*dc860*/  IMAD.MOV.U32 R35, RZ, RZ, R31 ;  /* 0x000000ffff237224 */ /* 0x000fc400078e001f */
[----:B------:R-:W-:Y:S02]  /*dc870*/  IMAD.MOV.U32 R30, RZ, RZ, R53 ;  /* 0x000000ffff1e7224 */ /* 0x000fe400078e0035 */
[----:B------:R-:W-:Y:S01]  /*dc880*/  IMAD.MOV.U32 R49, RZ, RZ, R38 ;  /* 0x000000ffff317224 */ /* 0x000fe200078e0026 */
[----:B------:R-:W2:Y:S01]  /*dc890*/  LDL.LU R53, [R1+0x74] ;  /* 0x0000740001357983 */ /* 0x000ea20000300800 */
[----:B------:R-:W-:Y:S02]  /*dc8a0*/  IMAD.MOV.U32 R31, RZ, RZ, R25 ;  /* 0x000000ffff1f7224 */ /* 0x000fe400078e0019 */
[----:B------:R-:W-:Y:S01]  /*dc8b0*/  IMAD.MOV.U32 R38, RZ, RZ, R52 ;  /* 0x000000ffff267224 */ /* 0x000fe200078e0034 */
[----:B------:R-:W4:Y:S04]  /*dc8c0*/  LDL.LU R25, [R1+0x34] ;  /* 0x0000340001197983 */ /* 0x000f280000300800 */
[----:B------:R-:W2:Y:S01]  /*dc8d0*/  LDL.LU R52, [R1+0x60b8] ;  /* 0x0060b80001347983 */ /* 0x000ea20000300800 */
[----:B------:R-:W-:-:S02]  /*dc8e0*/  IADD3 R10, P4, PT, R50, R13, RZ ;  /* 0x0000000d320a7210 */ /* 0x000fc40007f9e0ff */
[----:B------:R-:W-:-:S03]  /*dc8f0*/  IADD3 R4, P2, PT, R50, R0, RZ ;  /* 0x0000000032047210 */ /* 0x000fc60007f5e0ff */
[C---:B------:R-:W-:Y:S02]  /*dc900*/  IMAD.X R11, R45.reuse, 0x1, R15, P4 ;  /* 0x000000012d0b7824 */ /* 0x040fe400020e060f */
[----:B------:R-:W-:Y:S01]  /*dc910*/  IMAD.X R5, R45, 0x1, R2, P2 ;  /* 0x000000012d057824 */ /* 0x000fe200010e0602 */
[----:B---3--:R-:W-:Y:S04]  /*dc920*/  STL.64 [R1+0x5aa0], R50 ;  /* 0x005aa03201007387 */ /* 0x008fe80000100a00 */
        /* <DEDUP_REMOVED lines=12> */
[----:B------:R0:W-:Y:S04]  /*dc9f0*/  STL.64 [R1+0x4660], R10 ;  /* 0x0046600a01007387 */ /* 0x0001e80000100a00 */
[----:B0-----:R-:W3:Y:S04]  /*dca00*/  LDL.LU.64 R10, [R1+0x60b0] ;  /* 0x0060b000010a7983 */ /* 0x001ee80000300a00 */
[----:B------:R0:W-:Y:S04]  /*dca10*/  STL.64 [R1+0x4650], R4 ;  /* 0x0046500401007387 */ /* 0x0001e80000100a00 */
[----:B0-----:R-:W2:Y:S01]  /*dca20*/  LDL.LU.64 R4, [R1+0x60a8] ;  /* 0x0060a80001047983 */ /* 0x001ea20000300a00 */
[----:B------:R-:W-:Y:S01]  /*dca30*/  IMAD.MOV.U32 R51, RZ, RZ, R49 ;  /* 0x000000ffff337224 */ /* 0x000fe200078e0031 */
[----:B------:R-:W-:Y:S01]  /*dca40*/  IADD3 R46, P3, PT, R50, R3, RZ ;  /* 0x00000003322e7210 */ /* 0x000fe20007f7e0ff */
[----:B------:R-:W-:-:S02]  /*dca50*/  IMAD.MOV.U32 R50, RZ, RZ, R44 ;  /* 0x000000ffff327224 */ /* 0x000fc400078e002c */
[----:B------:R-:W-:Y:S02]  /*dca60*/  IMAD.MOV.U32 R44, RZ, RZ, R41 ;  /* 0x000000ffff2c7224 */ /* 0x000fe400078e0029 */
[----:B------:R-:W-:Y:S02]  /*dca70*/  IMAD.MOV.U32 R41, RZ, RZ, R40 ;  /* 0x000000ffff297224 */ /* 0x000fe400078e0028 */
[----:B------:R-:W-:Y:S02]  /*dca80*/  IMAD.MOV.U32 R40, RZ, RZ, R38 ;  /* 0x000000ffff287224 */ /* 0x000fe400078e0026 */
[----:B------:R-:W-:Y:S02]  /*dca90*/  IMAD.MOV.U32 R38, RZ, RZ, R39 ;  /* 0x000000ffff267224 */ /* 0x000fe400078e0027 */
[----:B------:R-:W-:Y:S01]  /*dcaa0*/  IMAD.MOV.U32 R39, RZ, RZ, R36 ;  /* 0x000000ffff277224 */ /* 0x000fe200078e0024 */
[----:B------:R-:W-:Y:S01]  /*dcab0*/  STL.64 [R1+0x6098], R2 ;  /* 0x0060980201007387 */ /* 0x000fe20000100a00 */
[----:B------:R-:W-:-:S02]  /*dcac0*/  IMAD.MOV.U32 R36, RZ, RZ, R37 ;  /* 0x000000ffff247224 */ /* 0x000fc400078e0025 */
[----:B------:R-:W-:Y:S02]  /*dcad0*/  IMAD.MOV.U32 R37, RZ, RZ, R32 ;  /* 0x000000ffff257224 */ /* 0x000fe400078e0020 */
[----:B------:R-:W-:Y:S01]  /*dcae0*/  IMAD.MOV.U32 R32, RZ, RZ, R26 ;  /* 0x000000ffff207224 */ /* 0x000fe200078e001a */
[----:B---3--:R-:W-:-:S05]  /*dcaf0*/  IADD3 R16, P4, PT, R51, R10, RZ ;  /* 0x0000000a33107210 */ /* 0x008fca0007f9e0ff */
[----:B------:R-:W-:Y:S02]  /*dcb00*/  IMAD.X R17, R43, 0x1, R12, P4 ;  /* 0x000000012b117824 */ /* 0x000fe400020e060c */
[----:B--2---:R-:W-:-:S05]  /*dcb10*/  IMAD.X R47, R45, 0x1, R4, P3 ;  /* 0x000000012d2f7824 */ /* 0x004fca00018e0604 */
[----:B------:R-:W-:Y:S04]  /*dcb20*/  STL.64 [R1+0x4638], R46 ;  /* 0x0046382e01007387 */ /* 0x000fe80000100a00 */
[----:B------:R-:W2:Y:S04]  /*dcb30*/  LDL.LU R26, [R1+0xd8] ;  /* 0x0000d800011a7983 */ /* 0x000ea80000300800 */
[----:B------:R-:W-:Y:S04]  /*dcb40*/  STL [R1+0x6090], R50 ;  /* 0x0060903201007387 */ /* 0x000fe80000100800 */
[----:B------:R0:W-:Y:S04]  /*dcb50*/  STL.64 [R1+0x4628], R16 ;  /* 0x0046281001007387 */ /* 0x0001e80000100a00 */
[----:B0-----:R-:W3:Y:S01]  /*dcb60*/  LDL.LU.64 R16, [R1+0x60a0] ;  /* 0x0060a00001107983 */ /* 0x001ee20000300a00 */
[----:B------:R-:W-:Y:S01]  /*dcb70*/  IADD3 R2, P2, PT, R51, R9, RZ ;  /* 0x0000000933027210 */ /* 0x000fe20007f5e0ff */
[----:B------:R-:W-:-:S04]  /*dcb80*/  IMAD.MOV.U32 R49, RZ, RZ, R44 ;  /* 0x000000ffff317224 */ /* 0x000fc800078e002c */
[----:B------:R-:W-:Y:S01]  /*dcb90*/  IMAD.X R3, R43, 0x1, R11, P2 ;  /* 0x000000012b037824 */ /* 0x000fe200010e060b */
[C---:B------:R-:W-:Y:S02]  /*dcba0*/  IADD3 R46, P3, PT, R51.reuse, R7, RZ ;  /* 0x00000007332e7210 */ /* 0x040fe40007f7e0ff */
[----:B------:R-:W-:Y:S02]  /*dcbb0*/  IADD3 R44, P4, PT, R51, R14, RZ ;  /* 0x0000000e332c7210 */ /* 0x000fe40007f9e0ff */
[----:B------:R0:W-:Y:S01]  /*dcbc0*/  STL.64 [R1+0x4618], R2 ;  /* 0x0046180201007387 */ /* 0x0001e20000100a00 */
[----:B------:R-:W-:Y:S01]  /*dcbd0*/  IMAD.X R47, R43, 0x1, R8, P3 ;  /* 0x000000012b2f7824 */ /* 0x000fe200018e0608 */
[----:B0-----:R-:W-:-:S04]  /*dcbe0*/  IADD3 R2, P2, PT, R51, R5, RZ ;  /* 0x0000000533027210 */ /* 0x001fc80007f5e0ff */
[----:B------:R-:W-:Y:S01]  /*dcbf0*/  STL.64 [R1+0x45f0], R46 ;  /* 0x0045f02e01007387 */ /* 0x000fe20000100a00 */
[C---:B------:R-:W-:Y:S02]  /*dcc00*/  IMAD.X R3, R43.reuse, 0x1, R6, P2 ;  /* 0x000000012b037824 */ /* 0x040fe400010e0606 */
[----:B---3--:R-:W-:-:S05]  /*dcc10*/  IMAD.X R45, R43, 0x1, R16, P4 ;  /* 0x000000012b2d7824 */ /* 0x008fca00020e0610 */
[----:B------:R-:W-:Y:S04]  /*dcc20*/  STL.64 [R1+0x45e0], R44 ;  /* 0x0045e02c01007387 */ /* 0x000fe80000100a00 */
[----:B------:R0:W-:Y:S04]  /*dcc30*/  STL.64 [R1+0x45d0], R2 ;  /* 0x0045d00201007387 */ /* 0x0001e80000100a00 */
[----:B0-----:R-:W3:Y:S01]  /*dcc40*/  LDL.LU.64 R2, [R1+0x6098] ;  /* 0x0060980001027983 */ /* 0x001ee20000300a00 */
[C---:B------:R-:W-:Y:S02]  /*dcc50*/  IADD3 R46, P3, PT, R51.reuse, R13, RZ ;  /* 0x0000000d332e7210 */ /* 0x040fe40007f7e0ff */
[----:B------:R-:W-:-:S02]  /*dcc60*/  IADD3 R44, P4, PT, R51, R0, RZ ;  /* 0x00000000332c7210 */ /* 0x000fc40007f9e0ff */
[----:B---3--:R-:W-:Y:S01]  /*dcc70*/  IADD3 R50, P2, PT, R51, R3, RZ ;  /* 0x0000000333327210 */ /* 0x008fe20007f5e0ff */
[----:B------:R-:W-:Y:S02]  /*dcc80*/  IMAD.MOV.U32 R51, RZ, RZ, R43 ;  /* 0x000000ffff337224 */ /* 0x000fe400078e002b */
[----:B------:R-:W-:Y:S02]  /*dcc90*/  IMAD.MOV.U32 R43, RZ, RZ, R40 ;  /* 0x000000ffff2b7224 */ /* 0x000fe400078e0028 */
[----:B------:R-:W-:Y:S02]  /*dcca0*/  IMAD.MOV.U32 R40, RZ, RZ, R38 ;  /* 0x000000ffff287224 */ /* 0x000fe400078e0026 */
[----:B------:R-:W-:Y:S02]  /*dccb0*/  IMAD.MOV.U32 R38, RZ, RZ, R39 ;  /* 0x000000ffff267224 */ /* 0x000fe400078e0027 */
[----:B------:R-:W-:Y:S02]  /*dccc0*/  IMAD.X R47, R51, 0x1, R15, P3 ;  /* 0x00000001332f7824 */ /* 0x000fe400018e060f */
[----:B------:R-:W-:-:S02]  /*dccd0*/  IMAD.MOV.U32 R39, RZ, RZ, R36 ;  /* 0x000000ffff277224 */ /* 0x000fc400078e0024 */
[----:B------:R-:W-:Y:S02]  /*dcce0*/  IMAD.MOV.U32 R36, RZ, RZ, R37 ;  /* 0x000000ffff247224 */ /* 0x000fe400078e0025 */
[----:B------:R-:W-:Y:S02]  /*dccf0*/  IMAD.MOV.U32 R37, RZ, RZ, R23 ;  /* 0x000000ffff257224 */ /* 0x000fe400078e0017 */
[----:B------:R-:W3:Y:S04]  /*dcd00*/  LDL.LU R23, [R1+0x90] ;  /* 0x0000900001177983 */ /* 0x000ee80000300800 */
[----:B------:R0:W-:Y:S01]  /*dcd10*/  STL.64 [R1+0x45c0], R46 ;  /* 0x0045c02e01007387 */ /* 0x0001e20000100a00 */
[C---:B------:R-:W-:Y:S02]  /*dcd20*/  IMAD.X R45, R51.reuse, 0x1, R2, P4 ;  /* 0x00000001332d7824 */ /* 0x040fe400020e0602 */
[----:B------:R-:W-:Y:S01]  /*dcd30*/  IMAD.X R51, R51, 0x1, R4, P2 ;  /* 0x0000000133337824 */ /* 0x000fe200010e0604 */
[----:B0-----:R-:W-:-:S02]  /*dcd40*/  IADD3 R46, P3, PT, R42, R10, RZ ;  /* 0x0000000a2a2e7210 */ /* 0x001fc40007f7e0ff */
[----:B------:R-:W-:Y:S03]  /*dcd50*/  STL.64 [R1+0x45a8], R44 ;  /* 0x0045a82c01007387 */ /* 0x000fe60000100a00 */
[----:B------:R-:W-:Y:S01]  /*dcd60*/  IMAD.X R47, R48, 0x1, R12, P3 ;  /* 0x00000001302f7824 */ /* 0x000fe200018e060c */
[----:B------:R-:W-:Y:S04]  /*dcd70*/  STL.64 [R1+0x4578], R50 ;  /* 0x0045783201007387 */ /* 0x000fe80000100a00 */
[----:B------:R0:W-:Y:S04]  /*dcd80*/  STL.64 [R1+0x4568], R46 ;  /* 0x0045682e01007387 */ /* 0x0001e80000100a00 */
[----:B0-----:R-:W2:Y:S01]  /*dcd90*/  LDL.LU R47, [R1+0x6094] ;  /* 0x00609400012f7983 */ /* 0x001ea20000300800 */
[----:B------:R-:W-:-:S02]  /*dcda0*/  IADD3 R44, P4, PT, R42, R9, RZ ;  /* 0x000000092a2c7210 */ /* 0x000fc40007f9e0ff */
[C---:B------:R-:W-:Y:S02]  /*dcdb0*/  IADD3 R46, P3, PT, R42.reuse, R14, RZ ;  /* 0x0000000e2a2e7210 */ /* 0x040fe40007f7e0ff */
[----:B------:R-:W-:Y:S01]  /*dcdc0*/  IADD3 R50, P2, PT, R42, R7, RZ ;  /* 0x000000072a327210 */ /* 0x000fe20007f5e0ff */
[C---:B------:R-:W-:Y:S02]  /*dcdd0*/  IMAD.X R45, R48.reuse, 0x1, R11, P4 ;  /* 0x00000001302d7824 */ /* 0x040fe400020e060b */
[----:B------:R-:W-:Y:S02]  /*dcde0*/  STL [R1+0x4518], R46 ;  /* 0x0045182e01007387 */ /* 0x000fe40000100800 */
[----:B------:R-:W-:Y:S02]  /*dcdf0*/  IMAD.X R51, R48, 0x1, R8, P2 ;  /* 0x0000000130337824 */ /* 0x000fe400010e0608 */
[----:B------:R0:W-:Y:S04]  /*dce00*/  STL.64 [R1+0x4558], R44 ;  /* 0x0045582c01007387 */ /* 0x0001e80000100a00 */
[----:B------:R1:W-:Y:S01]  /*dce10*/  STL.64 [R1+0x6088], R4 ;  /* 0x0060880401007387 */ /* 0x0003e20000100a00 */
[C---:B0-----:R-:W-:Y:S01]  /*dce20*/  IADD3 R44, P4, PT, R42.reuse, R5, RZ ;  /* 0x000000052a2c7210 */ /* 0x041fe20007f9e0ff */
[----:B-1----:R-:W-:Y:S01]  /*dce30*/  IMAD.MOV.U32 R4, RZ, RZ, R46 ;  /* 0x000000ffff047224 */ /* 0x002fe200078e002e */
[----:B------:R-:W-:Y:S01]  /*dce40*/  IADD3 R46, P2, PT, R42, R13, RZ ;  /* 0x0000000d2a2e7210 */ /* 0x000fe20007f5e0ff */
[----:B------:R0:W-:Y:S02]  /*dce50*/  STL.64 [R1+0x4538], R50 ;  /* 0x0045383201007387 */ /* 0x0001e40000100a00 */
[----:B------:R-:W-:-:S02]  /*dce60*/  IMAD.X R45, R48, 0x1, R6, P4 ;  /* 0x00000001302d7824 */ /* 0x000fc400020e0606 */
[----:B0-----:R-:W3:Y:S01]  /*dce70*/  LDL.LU R50, [R1+0x6090] ;  /* 0x0060900001327983 */ /* 0x001ee20000300800 */
[----:B--2---:R-:W-:Y:S02]  /*dce80*/  IMAD.MOV.U32 R5, RZ, RZ, R47 ;  /* 0x000000ffff057224 */ /* 0x004fe400078e002f */
[----:B------:R-:W-:Y:S01]  /*dce90*/  IMAD.X R5, R48, 0x1, R16, P3 ;  /* 0x0000000130057824 */ /* 0x000fe200018e0610 */
[----:B------:R-:W-:Y:S01]  /*dcea0*/  IADD3 R4, P3, PT, R42, R0, RZ ;  /* 0x000000002a047210 */ /* 0x000fe20007f7e0ff */
[----:B------:R-:W-:-:S03]  /*dceb0*/  IMAD.X R47, R48, 0x1, R15, P2 ;  /* 0x00000001302f7824 */ /* 0x000fc600010e060f */
[----:B------:R0:W-:Y:S04]  /*dcec0*/  STL [R1+0x451c], R5 ;  /* 0x00451c0501007387 */ /* 0x0001e80000100800 */
[----:B------:R-:W-:Y:S01]  /*dced0*/  STL.64 [R1+0x4500], R44 ;  /* 0x0045002c01007387 */ /* 0x000fe20000100a00 */
[----:B0-----:R-:W-:-:S03]  /*dcee0*/  IMAD.X R5, R48, 0x1, R2, P3 ;  /* 0x0000000130057824 */ /* 0x001fc600018e0602 */
[----:B------:R-:W-:Y:S04]  /*dcef0*/  STL.64 [R1+0x44f0], R46 ;  /* 0x0044f02e01007387 */ /* 0x000fe80000100a00 */
[----:B------:R0:W-:Y:S04]  /*dcf00*/  STL.64 [R1+0x44d8], R4 ;  /* 0x0044d80401007387 */ /* 0x0001e80000100a00 */
[----:B0-----:R-:W2:Y:S01]  /*dcf10*/  LDL.LU.64 R4, [R1+0x6088] ;  /* 0x0060880001047983 */ /* 0x001ea20000300a00 */
[----:B------:R-:W-:Y:S01]  /*dcf20*/  IADD3 R44, P4, PT, R42, R3, RZ ;  /* 0x000000032a2c7210 */ /* 0x000fe20007f9e0ff */
[----:B------:R-:W-:-:S02]  /*dcf30*/  IMAD.MOV.U32 R42, RZ, RZ, R43 ;  /* 0x000000ffff2a7224 */ /* 0x000fc400078e002b */
[----:B------:R-:W-:Y:S01]  /*dcf40*/  IMAD.MOV.U32 R43, RZ, RZ, R40 ;  /* 0x000000ffff2b7224 */ /* 0x000fe200078e0028 */
[----:B------:R0:W-:Y:S01]  /*dcf50*/  STL.64 [R1+0x6078], R2 ;  /* 0x0060780201007387 */ /* 0x0001e20000100a00 */
[----:B------:R-:W-:Y:S01]  /*dcf60*/  IMAD.MOV.U32 R40, RZ, RZ, R38 ;  /* 0x000000ffff287224 */ /* 0x000fe200078e0026 */
[C---:B---3--:R-:W-:Y:S01]  /*dcf70*/  IADD3 R46, P2, PT, R50.reuse, R10, RZ ;  /* 0x0000000a322e7210 */ /* 0x048fe20007f5e0ff */
[----:B------:R-:W-:Y:S02]  /*dcf80*/  IMAD.MOV.U32 R38, RZ, RZ, R39 ;  /* 0x000000ffff267224 */ /* 0x000fe400078e0027 */
[----:B------:R-:W-:Y:S02]  /*dcf90*/  IMAD.MOV.U32 R39, RZ, RZ, R36 ;  /* 0x000000ffff277224 */ /* 0x000fe400078e0024 */
[----:B------:R-:W-:Y:S02]  /*dcfa0*/  IMAD.MOV.U32 R36, RZ, RZ, R37 ;  /* 0x000000ffff247224 */ /* 0x000fe400078e0025 */
[----:B------:R-:W-:Y:S01]  /*dcfb0*/  IMAD.MOV.U32 R37, RZ, RZ, R35 ;  /* 0x000000ffff257224 */ /* 0x000fe200078e0023 */
[----:B0-----:R-:W-:Y:S01]  /*dcfc0*/  IADD3 R2, P3, PT, R50, R9, RZ ;  /* 0x0000000932027210 */ /* 0x001fe20007f7e0ff */
[----:B------:R-:W-:Y:S01]  /*dcfd0*/  IMAD.X R47, R49, 0x1, R12, P2 ;  /* 0x00000001312f7824 */ /* 0x000fe200010e060c */
[----:B------:R-:W-:-:S03]  /*dcfe0*/  SHF.R.S32.HI R35, RZ, 0x1f, R54 ;  /* 0x0000001fff237819 */ /* 0x000fc60000011436 */
[----:B------:R-:W-:Y:S02]  /*dcff0*/  IMAD.X R3, R49, 0x1, R11, P3 ;  /* 0x0000000131037824 */ /* 0x000fe400018e060b */
[----:B--2---:R-:W-:Y:S02]  /*dd000*/  IMAD.X R45, R48, 0x1, R4, P4 ;  /* 0x00000001302d7824 */ /* 0x004fe400020e0604 */
[----:B------:R-:W-:Y:S02]  /*dd010*/  IMAD.MOV.U32 R48, RZ, RZ, R42 ;  /* 0x000000ffff307224 */ /* 0x000fe400078e002a */
[----:B------:R-:W-:Y:S02]  /*dd020*/  IMAD.MOV.U32 R42, RZ, RZ, R43 ;  /* 0x000000ffff2a7224 */ /* 0x000fe400078e002b */
[----:B------:R-:W-:Y:S02]  /*dd030*/  IMAD.MOV.U32 R43, RZ, RZ, R40 ;  /* 0x000000ffff2b7224 */ /* 0x000fe400078e0028 */
[----:B------:R-:W-:-:S02]  /*dd040*/  IMAD.MOV.U32 R40, RZ, RZ, R38 ;  /* 0x000000ffff287224 */ /* 0x000fc400078e0026 */
[----:B------:R-:W-:Y:S02]  /*dd050*/  IMAD.MOV.U32 R38, RZ, RZ, R39 ;  /* 0x000000ffff267224 */ /* 0x000fe400078e0027 */
[----:B------:R-:W-:Y:S01]  /*dd060*/  IMAD.MOV.U32 R39, RZ, RZ, R36 ;  /* 0x000000ffff277224 */ /* 0x000fe200078e0024 */
[----:B------:R0:W-:Y:S01]  /*dd070*/  STL.64 [R1+0x44a8], R44 ;  /* 0x0044a82c01007387 */ /* 0x0001e20000100a00 */
[----:B------:R-:W-:Y:S02]  /*dd080*/  IMAD.MOV.U32 R36, RZ, RZ, R37 ;  /* 0x000000ffff247224 */ /* 0x000fe400078e0025 */
[----:B------:R-:W-:Y:S02]  /*dd090*/  IMAD.MOV.U32 R37, RZ, RZ, R54 ;  /* 0x000000ffff257224 */ /* 0x000fe400078e0036 */
[----:B------:R-:W2:Y:S04]  /*dd0a0*/  LDL.LU R54, [R1+0x6080] ;  /* 0x0060800001367983 */ /* 0x000ea80000300800 */
[----:B------:R1:W-:Y:S01]  /*dd0b0*/  STL.64 [R1+0x4498], R46 ;  /* 0x0044982e01007387 */ /* 0x0003e20000100a00 */
[----:B0-----:R-:W-:-:S03]  /*dd0c0*/  IADD3 R44, P4, PT, R50, R7, RZ ;  /* 0x00000007322c7210 */ /* 0x001fc60007f9e0ff */
[----:B------:R0:W-:Y:S02]  /*dd0d0*/  STL.64 [R1+0x4480], R2 ;  /* 0x0044800201007387 */ /* 0x0001e40000100a00 */
[----:B------:R-:W-:Y:S01]  /*dd0e0*/  IMAD.X R45, R49, 0x1, R8, P4 ;  /* 0x00000001312d7824 */ /* 0x000fe200020e0608 */
[C---:B-1----:R-:W-:Y:S02]  /*dd0f0*/  IADD3 R46, P2, PT, R50.reuse, R14, RZ ;  /* 0x0000000e322e7210 */ /* 0x042fe40007f5e0ff */
[----:B0-----:R-:W-:-:S03]  /*dd100*/  IADD3 R2, P3, PT, R50, R5, RZ ;  /* 0x0000000532027210 */ /* 0x001fc60007f7e0ff */
[C---:B------:R-:W-:Y:S01]  /*dd110*/  IMAD.X R47, R49.reuse, 0x1, R16, P2 ;  /* 0x00000001312f7824 */ /* 0x040fe200010e0610 */
[----:B------:R-:W-:Y:S01]  /*dd120*/  STL.64 [R1+0x4468], R44 ;  /* 0x0044682c01007387 */ /* 0x000fe20000100a00 */
[----:B------:R-:W-:-:S03]  /*dd130*/  IMAD.X R3, R49, 0x1, R6, P3 ;  /* 0x0000000131037824 */ /* 0x000fc600018e0606 */
[----:B------:R-:W-:Y:S04]  /*dd140*/  STL.64 [R1+0x4448], R46 ;  /* 0x0044482e01007387 */ /* 0x000fe80000100a00 */
[----:B------:R0:W-:Y:S04]  /*dd150*/  STL.64 [R1+0x4430], R2 ;  /* 0x0044300201007387 */ /* 0x0001e80000100a00 */
[----:B0-----:R-:W3:Y:S01]  /*dd160*/  LDL.LU.64 R2, [R1+0x6078] ;  /* 0x0060780001027983 */ /* 0x001ee20000300a00 */
[----:B------:R-:W-:-:S05]  /*dd170*/  IADD3 R44, P4, PT, R50, R13, RZ ;  /* 0x0000000d322c7210 */ /* 0x000fca0007f9e0ff */
[----:B------:R-:W-:Y:S01]  /*dd180*/  IMAD.X R45, R49, 0x1, R15, P4 ;  /* 0x00000001312d7824 */ /* 0x000fe200020e060f */
[----:B------:R-:W-:-:S04]  /*dd190*/  IADD3 R46, P2, PT, R50, R0, RZ ;  /* 0x00000000322e7210 */ /* 0x000fc80007f5e0ff */
[----:B------:R0:W-:Y:S02]  /*dd1a0*/  STL.64 [R1+0x4418], R44 ;  /* 0x0044182c01007387 */ /* 0x0001e40000100a00 */
[----:B0-----:R-:W-:-:S05]  /*dd1b0*/  IADD3 R44, P4, PT, R41, R10, RZ ;  /* 0x0000000a292c7210 */ /* 0x001fca0007f9e0ff */
[----:B------:R-:W-:Y:S01]  /*dd1c0*/  IMAD.X R45, R59, 0x1, R12, P4 ;  /* 0x000000013b2d7824 */ /* 0x000fe200020e060c */
[----:B---3--:R-:W-:Y:S01]  /*dd1d0*/  IADD3 R50, P3, PT, R50, R3, RZ ;  /* 0x0000000332327210 */ /* 0x008fe20007f7e0ff */
[----:B------:R-:W-:-:S04]  /*dd1e0*/  IMAD.X R47, R49, 0x1, R2, P2 ;  /* 0x00000001312f7824 */ /* 0x000fc800010e0602 */
[----:B------:R-:W-:Y:S01]  /*dd1f0*/  IMAD.X R51, R49, 0x1, R4, P3 ;  /* 0x0000000131337824 */ /* 0x000fe200018e0604 */
[----:B------:R-:W-:Y:S04]  /*dd200*/  STL.64 [R1+0x4408], R46 ;  /* 0x0044082e01007387 */ /* 0x000fe80000100a00 */
[----:B------:R-:W-:Y:S04]  /*dd210*/  STL.64 [R1+0x43f0], R50 ;  /* 0x0043f03201007387 */ /* 0x000fe80000100a00 */
[----:B------:R0:W-:Y:S04]  /*dd220*/  STL.64 [R1+0x43e0], R44 ;  /* 0x0043e02c01007387 */ /* 0x0001e80000100a00 */
[----:B0-----:R-:W3:Y:S01]  /*dd230*/  LDL.LU R45, [R1+0x6074] ;  /* 0x00607400012d7983 */ /* 0x001ee20000300800 */
[----:B------:R-:W-:-:S05]  /*dd240*/  IADD3 R46, P2, PT, R41, R9, RZ ;  /* 0x00000009292e7210 */ /* 0x000fca0007f5e0ff */
[----:B------:R-:W-:-:S05]  /*dd250*/  IMAD.X R47, R59, 0x1, R11, P2 ;  /* 0x000000013b2f7824 */ /* 0x000fca00010e060b */
[----:B------:R0:W-:Y:S04]  /*dd260*/  STL.64 [R1+0x43c0], R46 ;  /* 0x0043c02e01007387 */ /* 0x0001e80000100a00 */
[----:B0-----:R-:W2:Y:S01]  /*dd270*/  LDL.LU R47, [R1+0x6070] ;  /* 0x00607000012f7983 */ /* 0x001ea20000300800 */
[C---:B------:R-:W-:Y:S02]  /*dd280*/  IADD3 R50, P3, PT, R41.reuse, R7, RZ ;  /* 0x0000000729327210 */ /* 0x040fe40007f7e0ff */
[----:B------:R-:W-:Y:S01]  /*dd290*/  IADD3 R44, P4, PT, R41, R14, RZ ;  /* 0x0000000e292c7210 */ /* 0x000fe20007f9e0ff */
[----:B------:R-:W-:Y:S02]  /*dd2a0*/  IMAD.MOV.U32 R46, RZ, RZ, R43 ;  /* 0x000000ffff2e7224 */ /* 0x000fe400078e002b */
[----:B------:R-:W-:-:S02]  /*dd2b0*/  IMAD.X R51, R59, 0x1, R8, P3 ;  /* 0x000000013b337824 */ /* 0x000fc400018e0608 */
[----:B------:R-:W-:Y:S01]  /*dd2c0*/  STL [R1+0x4388], R44 ;  /* 0x0043882c01007387 */ /* 0x000fe20000100800 */
[----:B------:R-:W-:-:S03]  /*dd2d0*/  IMAD.MOV.U32 R49, RZ, RZ, R42 ;  /* 0x000000ffff317224 */ /* 0x000fc600078e002a */
[----:B------:R0:W-:Y:S01]  /*dd2e0*/  STL.64 [R1+0x4398], R50 ;  /* 0x0043983201007387 */ /* 0x0001e20000100a00 */
[----:B------:R-:W-:Y:S01]  /*dd2f0*/  IADD3 R42, P2, PT, R41, R5, RZ ;  /* 0x00000005292a7210 */ /* 0x000fe20007f5e0ff */
[----:B0-----:R-:W-:-:S04]  /*dd300*/  IMAD.MOV.U32 R50, RZ, RZ, R46 ;  /* 0x000000ffff327224 */ /* 0x001fc800078e002e */
[----:B------:R-:W-:Y:S01]  /*dd310*/  IMAD.X R43, R59, 0x1, R6, P2 ;  /* 0x000000013b2b7824 */ /* 0x000fe200010e0606 */
[----:B------:R0:W-:Y:S02]  /*dd320*/  STL [R1+0x6048], R50 ;  /* 0x0060483201007387 */ /* 0x0001e40000100800 */
[----:B0-----:R-:W-:Y:S01]  /*dd330*/  IMAD.MOV.U32 R50, RZ, RZ, R44 ;  /* 0x000000ffff327224 */ /* 0x001fe200078e002c */
[----:B------:R-:W-:Y:S01]  /*dd340*/  IADD3 R44, P3, PT, R41, R13, RZ ;  /* 0x0000000d292c7210 */ /* 0x000fe20007f7e0ff */
[----:B---3--:R-:W-:Y:S02]  /*dd350*/  IMAD.MOV.U32 R51, RZ, RZ, R45 ;  /* 0x000000ffff337224 */ /* 0x008fe400078e002d */
[----:B------:R-:W-:Y:S01]  /*dd360*/  IMAD.X R51, R59, 0x1, R16, P4 ;  /* 0x000000013b337824 */ /* 0x000fe200020e0610 */
[----:B------:R-:W-:Y:S01]  /*dd370*/  IADD3 R50, P4, PT, R41, R0, RZ ;  /* 0x0000000029327210 */ /* 0x000fe20007f9e0ff */
[----:B------:R-:W-:-:S03]  /*dd380*/  IMAD.X R45, R59, 0x1, R15, P3 ;  /* 0x000000013b2d7824 */ /* 0x000fc600018e060f */
[----:B------:R0:W-:Y:S01]  /*dd390*/  STL [R1+0x438c], R51 ;  /* 0x00438c3301007387 */ /* 0x0001e20000100800 */
[----:B------:R-:W-:-:S03]  /*dd3a0*/  IADD3 R46, P3, PT, R48, R10, RZ ;  /* 0x0000000a302e7210 */ /* 0x000fc60007f7e0ff */
[----:B------:R1:W-:Y:S01]  /*dd3b0*/  STL.64 [R1+0x4380], R42 ;  /* 0x0043802a01007387 */ /* 0x0003e20000100a00 */
[----:B0-----:R-:W-:-:S03]  /*dd3c0*/  IMAD.X R51, R59, 0x1, R2, P4 ;  /* 0x000000013b337824 */ /* 0x001fc600020e0602 */
[----:B------:R0:W-:Y:S01]  /*dd3d0*/  STL.64 [R1+0x4378], R44 ;  /* 0x0043782c01007387 */ /* 0x0001e20000100a00 */
[----:B-1----:R-:W-:Y:S01]  /*dd3e0*/  IADD3 R42, P2, PT, R41, R3, RZ ;  /* 0x00000003292a7210 */ /* 0x002fe20007f5e0ff */
[----:B------:R-:W-:-:S04]  /*dd3f0*/  IMAD.MOV.U32 R41, RZ, RZ, R40 ;  /* 0x000000ffff297224 */ /* 0x000fc800078e0028 */
[----:B------:R-:W-:Y:S01]  /*dd400*/  IMAD.X R43, R59, 0x1, R4, P2 ;  /* 0x000000013b2b7824 */ /* 0x000fe200010e0604 */
[----:B0-----:R-:W3:Y:S01]  /*dd410*/  LDL.LU R45, [R1+0x606c] ;  /* 0x00606c00012d7983 */ /* 0x001ee20000300800 */
[----:B------:R-:W-:-:S03]  /*dd420*/  IMAD.MOV.U32 R40, RZ, RZ, R38 ;  /* 0x000000ffff287224 */ /* 0x000fc600078e0026 */
[----:B------:R0:W-:Y:S01]  /*dd430*/  STL.64 [R1+0x4370], R50 ;  /* 0x0043703201007387 */ /* 0x0001e20000100a00 */
[----:B------:R-:W-:-:S03]  /*dd440*/  IMAD.MOV.U32 R38, RZ, RZ, R39 ;  /* 0x000000ffff267224 */ /* 0x000fc600078e0027 */
[----:B------:R-:W-:Y:S01]  /*dd450*/  STL [R1+0x4360], R46 ;  /* 0x0043602e01007387 */ /* 0x000fe20000100800 */
[----:B------:R-:W-:-:S03]  /*dd460*/  IMAD.MOV.U32 R39, RZ, RZ, R36 ;  /* 0x000000ffff277224 */ /* 0x000fc600078e0024 */
[----:B------:R1:W-:Y:S01]  /*dd470*/  STL.64 [R1+0x6058], R2 ;  /* 0x0060580201007387 */ /* 0x0003e20000100a00 */
[----:B------:R-:W-:-:S03]  /*dd480*/  IMAD.MOV.U32 R36, RZ, RZ, R37 ;  /* 0x000000ffff247224 */ /* 0x000fc600078e0025 */
[----:B------:R-:W3:Y:S01]  /*dd490*/  LDL.LU R59, [R1+0x6068] ;  /* 0x00606800013b7983 */ /* 0x000ee20000300800 */
[----:B------:R-:W-:-:S03]  /*dd4a0*/  IMAD.MOV.U32 R37, RZ, RZ, R35 ;  /* 0x000000ffff257224 */ /* 0x000fc600078e0023 */
[----:B------:R2:W-:Y:S01]  /*dd4b0*/  STL.64 [R1+0x4368], R42 ;  /* 0x0043682a01007387 */ /* 0x0005e20000100a00 */
[----:B------:R-:W-:Y:S01]  /*dd4c0*/  IMAD.MOV.U32 R35, RZ, RZ, R34 ;  /* 0x000000ffff237224 */ /* 0x000fe200078e0022 */
[----:B0-----:R-:W-:Y:S01]  /*dd4d0*/  IADD3 R50, P4, PT, R48, R9, RZ ;  /* 0x0000000930327210 */ /* 0x001fe20007f9e0ff */
[----:B-1----:R-:W-:Y:S02]  /*dd4e0*/  IMAD.MOV.U32 R2, RZ, RZ, R46 ;  /* 0x000000ffff027224 */ /* 0x002fe400078e002e */
[----:B--2---:R-:W-:Y:S02]  /*dd4f0*/  IMAD.MOV.U32 R43, RZ, RZ, R41 ;  /* 0x000000ffff2b7224 */ /* 0x004fe400078e0029 */
[----:B------:R-:W-:Y:S02]  /*dd500*/  IMAD.MOV.U32 R41, RZ, RZ, R40 ;  /* 0x000000ffff297224 */ /* 0x000fe400078e0028 */
[----:B------:R-:W-:Y:S02]  /*dd510*/  IMAD.MOV.U32 R40, RZ, RZ, R38 ;  /* 0x000000ffff287224 */ /* 0x000fe400078e0026 */
[----:B------:R-:W-:-:S02]  /*dd520*/  IMAD.MOV.U32 R38, RZ, RZ, R39 ;  /* 0x000000ffff267224 */ /* 0x000fc400078e0027 */
[----:B------:R-:W-:Y:S02]  /*dd530*/  IMAD.MOV.U32 R39, RZ, RZ, R36 ;  /* 0x000000ffff277224 */ /* 0x000fe400078e0024 */
[----:B------:R-:W-:Y:S02]  /*dd540*/  IMAD.MOV.U32 R36, RZ, RZ, R37 ;  /* 0x000000ffff247224 */ /* 0x000fe400078e0025 */
[----:B------:R-:W-:Y:S02]  /*dd550*/  IMAD.MOV.U32 R37, RZ, RZ, R35 ;  /* 0x000000ffff257224 */ /* 0x000fe400078e0023 */
[----:B------:R-:W-:Y:S01]  /*dd560*/  IMAD.MOV.U32 R42, RZ, RZ, R40 ;  /* 0x000000ffff2a7224 */ /* 0x000fe200078e0028 */
[----:B------:R-:W-:Y:S01]  /*dd570*/  IADD3 R46, P2, PT, R48, R7, RZ ;  /* 0x00000007302e7210 */ /* 0x000fe20007f5e0ff */
[----:B------:R-:W-:Y:S02]  /*dd580*/  IMAD.MOV.U32 R35, RZ, RZ, R33 ;  /* 0x000000ffff237224 */ /* 0x000fe400078e0021 */
[----:B------:R-:W-:-:S02]  /*dd590*/  IMAD.MOV.U32 R40, RZ, RZ, R38 ;  /* 0x000000ffff287224 */ /* 0x000fc400078e0026 */
[----:B------:R-:W-:Y:S02]  /*dd5a0*/  IMAD.MOV.U32 R3, RZ, RZ, R47 ;  /* 0x000000ffff037224 */ /* 0x000fe400078e002f */
[----:B------:R-:W-:Y:S02]  /*dd5b0*/  IMAD.MOV.U32 R33, RZ, RZ, R21 ;  /* 0x000000ffff217224 */ /* 0x000fe400078e0015 */
[----:B------:R-:W-:Y:S02]  /*dd5c0*/  IMAD.MOV.U32 R38, RZ, RZ, R39 ;  /* 0x000000ffff267224 */ /* 0x000fe400078e0027 */
[----:B------:R-:W-:Y:S01]  /*dd5d0*/  IMAD.X R3, R17, 0x1, R12, P3 ;  /* 0x0000000111037824 */ /* 0x000fe200018e060c */
[----:B------:R-:W-:Y:S01]  /*dd5e0*/  IADD3 R2, P3, PT, R48, R14, RZ ;  /* 0x0000000e30027210 */ /* 0x000fe20007f7e0ff */
[----:B------:R-:W-:Y:S02]  /*dd5f0*/  IMAD.MOV.U32 R39, RZ, RZ, R36 ;  /* 0x000000ffff277224 */ /* 0x000fe400078e0024 */
[----:B------:R-:W-:-:S02]  /*dd600*/  IMAD.MOV.U32 R36, RZ, RZ, R37 ;  /* 0x000000ffff247224 */ /* 0x000fc400078e0025 */
[----:B------:R-:W-:Y:S01]  /*dd610*/  IMAD.MOV.U32 R44, RZ, RZ, R42 ;  /* 0x000000ffff2c7224 */ /* 0x000fe200078e002a */
[----:B------:R-:W-:Y:S01]  /*dd620*/  SHF.R.S32.HI R34, RZ, 0x1f, R21 ;  /* 0x0000001fff227819 */ /* 0x000fe20000011415 */
[C---:B------:R-:W-:Y:S01]  /*dd630*/  IMAD.X R51, R17.reuse, 0x1, R11, P4 ;  /* 0x0000000111337824 */ /* 0x040fe200020e060b */
[----:B------:R-:W2:Y:S01]  /*dd640*/  LDL.LU R21, [R1+0x6064] ;  /* 0x0060640001157983 */ /* 0x000ea20000300800 */
[----:B------:R-:W-:Y:S02]  /*dd650*/  IMAD.MOV.U32 R37, RZ, RZ, R35 ;  /* 0x000000ffff257224 */ /* 0x000fe400078e0023 */
[----:B------:R-:W-:Y:S02]  /*dd660*/  IMAD.MOV.U32 R42, RZ, RZ, R40 ;  /* 0x000000ffff2a7224 */ /* 0x000fe400078e0028 */
[----:B------:R-:W-:Y:S02]  /*dd670*/  IMAD.MOV.U32 R35, RZ, RZ, R33 ;  /* 0x000000ffff237224 */ /* 0x000fe400078e0021 */
[----:B------:R-:W-:Y:S01]  /*dd680*/  IMAD.MOV.U32 R40, RZ, RZ, R38 ;  /* 0x000000ffff287224 */ /* 0x000fe200078e0026 */
[----:B------:R0:W-:Y:S01]  /*dd690*/  STL [R1+0x4364], R3 ;  /* 0x0043640301007387 */ /* 0x0001e20000100800 */
[----:B------:R-:W-:-:S02]  /*dd6a0*/  IMAD.X R47, R17, 0x1, R8, P2 ;  /* 0x00000001112f7824 */ /* 0x000fc400010e0608 */
[----:B------:R-:W-:Y:S02]  /*dd6b0*/  IMAD.MOV.U32 R38, RZ, RZ, R39 ;  /* 0x000000ffff267224 */ /* 0x000fe400078e0027 */
[----:B------:R-:W-:Y:S01]  /*dd6c0*/  IMAD.MOV.U32 R39, RZ, RZ, R36 ;  /* 0x000000ffff277224 */ /* 0x000fe200078e0024 */
[----:B------:R-:W-:Y:S01]  /*dd6d0*/  STL.64 [R1+0x4358], R50 ;  /* 0x0043583201007387 */ /* 0x000fe20000100a00 */
[----:B------:R-:W-:Y:S02]  /*dd6e0*/  IMAD.MOV.U32 R36, RZ, RZ, R37 ;  /* 0x000000ffff247224 */ /* 0x000fe400078e0025 */
[----:B------:R-:W-:Y:S02]  /*dd6f0*/  IMAD.MOV.U32 R37, RZ, RZ, R35 ;  /* 0x000000ffff257224 */ /* 0x000fe400078e0023 */
[----:B0-----:R-:W-:Y:S01]  /*dd700*/  IMAD.X R3, R17, 0x1, R16, P3 ;  /* 0x0000000111037824 */ /* 0x001fe200018e0610 */
[----:B------:R-:W-:Y:S01]  /*dd710*/  STL.64 [R1+0x6050], R4 ;  /* 0x0060500401007387 */ /* 0x000fe20000100a00 */
[----:B------:R-:W-:Y:S01]  /*dd720*/  IMAD.MOV.U32 R35, RZ, RZ, R34 ;  /* 0x000000ffff237224 */ /* 0x000fe200078e0022 */
[--C-:B------:R-:W-:Y:S01]  /*dd730*/  SHF.R.S32.HI R33, RZ, 0x1f, R19.reuse ;  /* 0x0000001fff217819 */ /* 0x100fe20000011413 */
[----:B------:R-:W-:Y:S01]  /*dd740*/  IMAD.MOV.U32 R34, RZ, RZ, R19 ;  /* 0x000000ffff227224 */ /* 0x000fe200078e0013 */
[----:B------:R-:W-:Y:S04]  /*dd750*/  STL.64 [R1+0x4350], R46 ;  /* 0x0043502e01007387 */ /* 0x000fe80000100a00 */
[----:B------:R-:W2:Y:S04]  /*dd760*/  LDL.LU R19, [R1+0x6060] ;  /* 0x0060600001137983 */ /* 0x000ea80000300800 */
[----:B------:R0:W-:Y:S04]  /*dd770*/  STL.64 [R1+0x4348], R2 ;  /* 0x0043480201007387 */ /* 0x0001e80000100a00 */
[----:B0-----:R-:W2:Y:S01]  /*dd780*/  LDL.LU.64 R2, [R1+0x6058] ;  /* 0x0060580001027983 */ /* 0x001ea20000300a00 */
[----:B------:R-:W-:-:S02]  /*dd790*/  IADD3 R50, P4, PT, R48, R5, RZ ;  /* 0x0000000530327210 */ /* 0x000fc40007f9e0ff */
[C---:B------:R-:W-:Y:S02]  /*dd7a0*/  IADD3 R46, P2, PT, R48.reuse, R13, RZ ;  /* 0x0000000d302e7210 */ /* 0x040fe40007f5e0ff */
[----:B------:R-:W-:Y:S01]  /*dd7b0*/  IADD3 R4, P3, PT, R48, R0, RZ ;  /* 0x0000000030047210 */ /* 0x000fe20007f7e0ff */
[C---:B------:R-:W-:Y:S02]  /*dd7c0*/  IMAD.X R51, R17.reuse, 0x1, R6, P4 ;  /* 0x0000000111337824 */ /* 0x040fe400020e0606 */
[----:B------:R-:W-:-:S03]  /*dd7d0*/  IMAD.X R47, R17, 0x1, R15, P2 ;  /* 0x00000001112f7824 */ /* 0x000fc600010e060f */
[----:B------:R-:W-:Y:S04]  /*dd7e0*/  STL.64 [R1+0x4340], R50 ;  /* 0x0043403201007387 */ /* 0x000fe80000100a00 */
[----:B------:R-:W-:Y:S01]  /*dd7f0*/  STL.64 [R1+0x4338], R46 ;  /* 0x0043382e01007387 */ /* 0x000fe20000100a00 */
[----:B--2---:R-:W-:-:S05]  /*dd800*/  IMAD.X R5, R17, 0x1, R2, P3 ;  /* 0x0000000111057824 */ /* 0x004fca00018e0602 */
[----:B------:R0:W-:Y:S04]  /*dd810*/  STL.64 [R1+0x4330], R4 ;  /* 0x0043300401007387 */ /* 0x0001e80000100a00 */
[----:B0-----:R-:W2:Y:S01]  /*dd820*/  LDL.LU.64 R4, [R1+0x6050] ;  /* 0x0060500001047983 */ /* 0x001ea20000300a00 */
[----:B------:R-:W-:Y:S01]  /*dd830*/  IADD3 R50, P4, PT, R48, R3, RZ ;  /* 0x0000000330327210 */ /* 0x000fe20007f9e0ff */
[----:B------:R-:W-:Y:S01]  /*dd840*/  IMAD.MOV.U32 R46, RZ, RZ, R44 ;  /* 0x000000ffff2e7224 */ /* 0x000fe200078e002c */
[----:B------:R-:W-:Y:S01]  /*dd850*/  IADD3 R44, P2, PT, R49, R10, RZ ;  /* 0x0000000a312c7210 */ /* 0x000fe20007f5e0ff */
[----:B------:R-:W-:Y:S04]  /*dd860*/  STL.64 [R1+0x6040], R2 ;  /* 0x0060400201007387 */ /* 0x000fe80000100a00 */
[----:B------:R-:W-:Y:S01]  /*dd870*/  STL [R1+0x4320], R44 ;  /* 0x0043202c01007387 */ /* 0x000fe20000100800 */
[----:B--2---:R-:W-:-:S03]  /*dd880*/  IMAD.X R51, R17, 0x1, R4, P4 ;  /* 0x0000000111337824 */ /* 0x004fc600020e0604 */
[----:B------:R-:W2:Y:S04]  /*dd890*/  LDL.LU R17, [R1+0x604c] ;  /* 0x00604c0001117983 */ /* 0x000ea80000300800 */
[----:B------:R0:W-:Y:S04]  /*dd8a0*/  STL.64 [R1+0x4328], R50 ;  /* 0x0043283201007387 */ /* 0x0001e80000100a00 */
[----:B0-----:R-:W2:Y:S01]  /*dd8b0*/  LDL.LU R50, [R1+0x6048] ;  /* 0x0060480001327983 */ /* 0x001ea20000300800 */
[----:B------:R-:W-:Y:S01]  /*dd8c0*/  IADD3 R2, P3, PT, R49, R9, RZ ;  /* 0x0000000931027210 */ /* 0x000fe20007f7e0ff */
[----:B---3--:R-:W-:-:S02]  /*dd8d0*/  IMAD.MOV.U32 R47, RZ, RZ, R45 ;  /* 0x000000ffff2f7224 */ /* 0x008fc400078e002d */
[----:B------:R0:W-:Y:S01]  /*dd8e0*/  STL [R1+0x602c], R46 ;  /* 0x00602c2e01007387 */ /* 0x0001e20000100800 */
[----:B------:R-:W-:Y:S02]  /*dd8f0*/  IMAD.MOV.U32 R48, RZ, RZ, R42 ;  /* 0x000000ffff307224 */ /* 0x000fe400078e002a */
[----:B------:R-:W-:Y:S02]  /*dd900*/  IMAD.MOV.U32 R42, RZ, RZ, R40 ;  /* 0x000000ffff2a7224 */ /* 0x000fe400078e0028 */
[----:B------:R-:W-:Y:S02]  /*dd910*/  IMAD.MOV.U32 R40, RZ, RZ, R38 ;  /* 0x000000ffff287224 */ /* 0x000fe400078e0026 */
[----:B0-----:R-:W-:Y:S01]  /*dd920*/  IMAD.MOV.U32 R46, RZ, RZ, R44 ;  /* 0x000000ffff2e7224 */ /* 0x001fe200078e002c */
[----:B------:R-:W-:Y:S01]  /*dd930*/  IADD3 R44, P4, PT, R49, R7, RZ ;  /* 0x00000007312c7210 */ /* 0x000fe20007f9e0ff */
        /* <DEDUP_REMOVED lines=8> */
[C---:B--2---:R-:W-:Y:S02]  /*dd9c0*/  IMAD.X R47, R50.reuse, 0x1, R12, P2 ;  /* 0x00000001322f7824 */ /* 0x044fe400010e060c */
[C---:B------:R-:W-:Y:S01]  /*dd9d0*/  IMAD.X R3, R50.reuse, 0x1, R11, P3 ;  /* 0x0000000132037824 */ /* 0x040fe200018e060b */
[----:B------:R-:W-:Y:S02]  /*dd9e0*/  IADD3 R46, P2, PT, R49, R14, RZ ;  /* 0x0000000e312e7210 */ /* 0x000fe40007f5e0ff */
[----:B------:R0:W-:Y:S01]  /*dd9f0*/  STL [R1+0x4324], R47 ;  /* 0x0043242f01007387 */ /* 0x0001e20000100800 */
[----:B------:R-:W-:-:S03]  /*dda00*/  IMAD.X R45, R50, 0x1, R8, P4 ;  /* 0x00000001322d7824 */ /* 0x000fc600020e0608 */
[----:B------:R1:W-:Y:S04]  /*dda10*/  STL.64 [R1+0x4318], R2 ;  /* 0x0043180201007387 */ /* 0x0003e80000100a00 */
[----:B------:R-:W-:Y:S01]  /*dda20*/  STL.64 [R1+0x4310], R44 ;  /* 0x0043102c01007387 */ /* 0x000fe20000100a00 */
[----:B0-----:R-:W-:-:S03]  /*dda30*/  IMAD.X R47, R50, 0x1, R16, P2 ;  /* 0x00000001322f7824 */ /* 0x001fc600010e0610 */
[----:B------:R-:W2:Y:S01]  /*dda40*/  LDL.LU R52, [R1+0x80] ;  /* 0x0000800001347983 */ /* 0x000ea20000300800 */
[----:B-1----:R-:W-:-:S03]  /*dda50*/  IADD3 R2, P3, PT, R49, R5, RZ ;  /* 0x0000000531027210 */ /* 0x002fc60007f7e0ff */
[----:B------:R-:W-:Y:S02]  /*dda60*/  STL [R1+0x6030], R48 ;  /* 0x0060303001007387 */ /* 0x000fe40000100800 */
[----:B------:R-:W-:Y:S02]  /*dda70*/  IMAD.X R3, R50, 0x1, R6, P3 ;  /* 0x0000000132037824 */ /* 0x000fe400018e0606 */
        /* <DEDUP_REMOVED lines=16> */
[----:B------:R-:W-:Y:S01]  /*ddb80*/  IMAD.MOV.U32 R51, RZ, RZ, R40 ;  /* 0x000000ffff337224 */ /* 0x000fe200078e0028 */
[----:B------:R-:W-:Y:S01]  /*ddb90*/  IADD3 R46, P2, PT, R43, R9, RZ ;  /* 0x000000092b2e7210 */ /* 0x000fe20007f5e0ff */
[----:B------:R-:W-:-:S02]  /*ddba0*/  IMAD.MOV.U32 R40, RZ, RZ, R38 ;  /* 0x000000ffff287224 */ /* 0x000fc400078e0026 */
[----:B------:R-:W-:Y:S02]  /*ddbb0*/  IMAD.MOV.U32 R38, RZ, RZ, R39 ;  /* 0x000000ffff267224 */ /* 0x000fe400078e0027 */
[----:B------:R-:W-:Y:S02]  /*ddbc0*/  IMAD.MOV.U32 R39, RZ, RZ, R36 ;  /* 0x000000ffff277224 */ /* 0x000fe400078e0024 */
[----:B------:R-:W-:Y:S01]  /*ddbd0*/  IMAD.MOV.U32 R36, RZ, RZ, R37 ;  /* 0x000000ffff247224 */ /* 0x000fe200078e0025 */
[----:B------:R-:W-:Y:S01]  /*ddbe0*/  IADD3 R44, P4, PT, R43, R14, RZ ;  /* 0x0000000e2b2c7210 */ /* 0x000fe20007f9e0ff */
[----:B------:R-:W-:Y:S02]  /*ddbf0*/  IMAD.MOV.U32 R37, RZ, RZ, R35 ;  /* 0x000000ffff257224 */ /* 0x000fe400078e0023 */
[----:B------:R-:W-:Y:S02]  /*ddc00*/  IMAD.MOV.U32 R35, RZ, RZ, R34 ;  /* 0x000000ffff237224 */ /* 0x000fe400078e0022 */
[----:B------:R-:W-:-:S02]  /*ddc10*/  IMAD.X R47, R41, 0x1, R11, P2 ;  /* 0x00000001292f7824 */ /* 0x000fc400010e060b */
[----:B------:R-:W-:Y:S02]  /*ddc20*/  IMAD.MOV.U32 R34, RZ, RZ, R33 ;  /* 0x000000ffff227224 */ /* 0x000fe400078e0021 */
[----:B------:R-:W-:Y:S01]  /*ddc30*/  IMAD.MOV.U32 R33, RZ, RZ, R32 ;  /* 0x000000ffff217224 */ /* 0x000fe200078e0020 */
[----:B------:R-:W-:Y:S01]  /*ddc40*/  IADD3 R48, P3, PT, R43, R7, RZ ;  /* 0x000000072b307210 */ /* 0x000fe20007f7e0ff */
[----:B------:R-:W-:Y:S01]  /*ddc50*/  IMAD.MOV.U32 R32, RZ, RZ, R31 ;  /* 0x000000ffff207224 */ /* 0x000fe200078e001f */
[----:B------:R-:W-:Y:S01]  /*ddc60*/  STL [R1+0x42c8], R44 ;  /* 0x0042c82c01007387 */ /* 0x000fe20000100800 */
[----:B------:R-:W-:Y:S02]  /*ddc70*/  IMAD.MOV.U32 R50, RZ, RZ, R42 ;  /* 0x000000ffff327224 */ /* 0x000fe400078e002a */
[----:B------:R-:W-:Y:S01]  /*ddc80*/  IMAD.MOV.U32 R31, RZ, RZ, R30 ;  /* 0x000000ffff1f7224 */ /* 0x000fe200078e001e */
[----:B------:R0:W-:Y:S01]  /*ddc90*/  STL.64 [R1+0x42d8], R46 ;  /* 0x0042d82e01007387 */ /* 0x0001e20000100a00 */
[----:B----4-:R-:W-:-:S02]  /*ddca0*/  IMAD.MOV.U32 R30, RZ, RZ, R25 ;  /* 0x000000ffff1e7224 */ /* 0x010fc400078e0019 */
[----:B------:R-:W-:Y:S02]  /*ddcb0*/  IMAD.MOV.U32 R25, RZ, RZ, R24 ;  /* 0x000000ffff197224 */ /* 0x000fe400078e0018 */
[----:B------:R-:W-:Y:S02]  /*ddcc0*/  IMAD.MOV.U32 R24, RZ, RZ, R21 ;  /* 0x000000ffff187224 */ /* 0x000fe400078e0015 */
[----:B------:R-:W4:Y:S01]  /*ddcd0*/  LDL.LU R21, [R1+0x6034] ;  /* 0x0060340001157983 */ /* 0x000f220000300800 */
[----:B------:R-:W-:Y:S01]  /*ddce0*/  IMAD.X R49, R41, 0x1, R8, P3 ;  /* 0x0000000129317824 */ /* 0x000fe200018e0608 */
[----:B0-----:R-:W-:Y:S02]  /*ddcf0*/  IADD3 R46, P2, PT, R43, R5, RZ ;  /* 0x000000052b2e7210 */ /* 0x001fe40007f5e0ff */
[----:B------:R-:W-:Y:S03]  /*ddd00*/  STL.64 [R1+0x6020], R50 ;  /* 0x0060203201007387 */ /* 0x000fe60000100a00 */
[----:B------:R-:W-:Y:S01]  /*ddd10*/  IMAD.X R47, R41, 0x1, R6, P2 ;  /* 0x00000001292f7824 */ /* 0x000fe200010e0606 */
[----:B------:R0:W-:Y:S04]  /*ddd20*/  STL.64 [R1+0x42d0], R48 ;  /* 0x0042d03001007387 */ /* 0x0001e80000100a00 */
[----:B0-----:R-:W2:Y:S01]  /*ddd30*/  LDL.LU R48, [R1+0x6030] ;  /* 0x0060300001307983 */ /* 0x001ea20000300800 */
[----:B------:R-:W-:Y:S01]  /*ddd40*/  IMAD.MOV.U32 R50, RZ, RZ, R44 ;  /* 0x000000ffff327224 */ /* 0x000fe200078e002c */
[----:B------:R-:W-:Y:S01]  /*ddd50*/  IADD3 R44, P3, PT, R43, R13, RZ ;  /* 0x0000000d2b2c7210 */ /* 0x000fe20007f7e0ff */
[----:B---3--:R-:W-:-:S02]  /*ddd60*/  IMAD.MOV.U32 R51, RZ, RZ, R45 ;  /* 0x000000ffff337224 */ /* 0x008fc400078e002d */
[----:B------:R-:W-:-:S05]  /*ddd70*/  IMAD.X R51, R41, 0x1, R16, P4 ;  /* 0x0000000129337824 */ /* 0x000fca00020e0610 */
[----:B------:R-:W-:Y:S04]  /*ddd80*/  STL [R1+0x42cc], R51 ;  /* 0x0042cc3301007387 */ /* 0x000fe80000100800 */
[----:B------:R0:W-:Y:S01]  /*ddd90*/  STL.64 [R1+0x42c0], R46 ;  /* 0x0042c02e01007387 */ /* 0x0001e20000100a00 */
[----:B------:R-:W-:-:S03]  /*ddda0*/  IMAD.X R45, R41, 0x1, R15, P3 ;  /* 0x00000001292d7824 */ /* 0x000fc600018e060f */
[----:B0-----:R-:W3:Y:S04]  /*dddb0*/  LDL.LU R46, [R1+0x602c] ;  /* 0x00602c00012e7983 */ /* 0x001ee80000300800 */
[----:B------:R0:W-:Y:S04]  /*dddc0*/  STL.64 [R1+0x42b8], R44 ;  /* 0x0042b82c01007387 */ /* 0x0001e80000100a00 */
[----:B0-----:R-:W2:Y:S01]  /*dddd0*/  LDL.LU R45, [R1+0x6028] ;  /* 0x00602800012d7983 */ /* 0x001ea20000300800 */
[C---:B------:R-:W-:Y:S02]  /*ddde0*/  IADD3 R50, P4, PT, R43.reuse, R0, RZ ;  /* 0x000000002b327210 */ /* 0x040fe40007f9e0ff */
[----:B------:R-:W-:-:S03]  /*dddf0*/  IADD3 R42, P2, PT, R43, R3, RZ ;  /* 0x000000032b2a7210 */ /* 0x000fc60007f5e0ff */
[C---:B------:R-:W-:Y:S02]  /*dde00*/  IMAD.X R51, R41.reuse, 0x1, R2, P4 ;  /* 0x0000000129337824 */ /* 0x040fe400020e0602 */
[----:B------:R-:W-:-:S03]  /*dde10*/  IMAD.X R43, R41, 0x1, R4, P2 ;  /* 0x00000001292b7824 */ /* 0x000fc600010e0604 */
[----:B------:R0:W-:Y:S01]  /*dde20*/  STL.64 [R1+0x42b0], R50 ;  /* 0x0042b03201007387 */ /* 0x0001e20000100a00 */
[----:B------:R-:W-:Y:S02]  /*dde30*/  IMAD.MOV.U32 R41, RZ, RZ, R38 ;  /* 0x000000ffff297224 */ /* 0x000fe400078e0026 */
[----:B------:R-:W-:Y:S02]  /*dde40*/  IMAD.MOV.U32 R38, RZ, RZ, R36 ;  /* 0x000000ffff267224 */ /* 0x000fe400078e0024 */
[----:B------:R-:W-:Y:S02]  /*dde50*/  IMAD.MOV.U32 R36, RZ, RZ, R35 ;  /* 0x000000ffff247224 */ /* 0x000fe400078e0023 */
[----:B------:R-:W-:Y:S02]  /*dde60*/  IMAD.MOV.U32 R35, RZ, RZ, R33 ;  /* 0x000000ffff237224 */ /* 0x000fe400078e0021 */
[----:B------:R-:W-:Y:S02]  /*dde70*/  IMAD.MOV.U32 R33, RZ, RZ, R31 ;  /* 0x000000ffff217224 */ /* 0x000fe400078e001f */
[----:B------:R-:W-:Y:S01]  /*dde80*/  IMAD.MOV.U32 R31, RZ, RZ, R24 ;  /* 0x000000ffff1f7224 */ /* 0x000fe200078e0018 */
[----:B---3--:R-:W-:-:S05]  /*dde90*/  IADD3 R44, P3, PT, R46, R10, RZ ;  /* 0x0000000a2e2c7210 */ /* 0x008fca0007f7e0ff */
[----:B------:R-:W-:Y:S04]  /*ddea0*/  STL [R1+0x42a0], R44 ;  /* 0x0042a02c01007387 */ /* 0x000fe80000100800 */
[----:B------:R1:W-:Y:S01]  /*ddeb0*/  STL.64 [R1+0x42a8], R42 ;  /* 0x0042a82a01007387 */ /* 0x0003e20000100a00 */
[----:B0-----:R-:W-:Y:S01]  /*ddec0*/  IADD3 R50, P4, PT, R46, R9, RZ ;  /* 0x000000092e327210 */ /* 0x001fe20007f9e0ff */
[----:B-1----:R-:W-:Y:S02]  /*dded0*/  IMAD.MOV.U32 R43, RZ, RZ, R40 ;  /* 0x000000ffff2b7224 */ /* 0x002fe400078e0028 */
[----:B------:R-:W-:Y:S02]  /*ddee0*/  IMAD.MOV.U32 R40, RZ, RZ, R39 ;  /* 0x000000ffff287224 */ /* 0x000fe400078e0027 */
[----:B------:R-:W-:-:S02]  /*ddef0*/  IMAD.MOV.U32 R39, RZ, RZ, R37 ;  /* 0x000000ffff277224 */ /* 0x000fc400078e0025 */
[----:B------:R-:W-:Y:S02]  /*ddf00*/  IMAD.MOV.U32 R37, RZ, RZ, R34 ;  /* 0x000000ffff257224 */ /* 0x000fe400078e0022 */
[----:B------:R-:W-:Y:S02]  /*ddf10*/  IMAD.MOV.U32 R34, RZ, RZ, R32 ;  /* 0x000000ffff227224 */ /* 0x000fe400078e0020 */
[----:B------:R-:W-:Y:S02]  /*ddf20*/  IMAD.MOV.U32 R32, RZ, RZ, R30 ;  /* 0x000000ffff207224 */ /* 0x000fe400078e001e */
[----:B------:R-:W-:Y:S02]  /*ddf30*/  IMAD.MOV.U32 R30, RZ, RZ, R57 ;  /* 0x000000ffff1e7224 */ /* 0x000fe400078e0039 */
[----:B------:R-:W3:Y:S04]  /*ddf40*/  LDL.LU R57, [R1+0xc8] ;  /* 0x0000c80001397983 */ /* 0x000ee80000300800 */
[----:B------:R-:W3:Y:S01]  /*ddf50*/  LDL.LU R24, [R1+0x78] ;  /* 0x0000780001187983 */ /* 0x000ee20000300800 */
[----:B--2---:R-:W-:-:S03]  /*ddf60*/  IMAD.X R51, R48, 0x1, R11, P4 ;  /* 0x0000000130337824 */ /* 0x004fc600020e060b */
[----:B------:R0:W-:Y:S01]  /*ddf70*/  STL [R1+0x6018], R43 ;  /* 0x0060182b01007387 */ /* 0x0001e20000100800 */
[----:B------:R-:W-:Y:S01]  /*ddf80*/  IMAD.MOV.U32 R42, RZ, RZ, R44 ;  /* 0x000000ffff2a7224 */ /* 0x000fe200078e002c */
[----:B------:R-:W-:Y:S01]  /*ddf90*/  IADD3 R44, P2, PT, R46, R7, RZ ;  /* 0x000000072e2c7210 */ /* 0x000fe20007f5e0ff */
[----:B0-----:R-:W-:Y:S02]  /*ddfa0*/  IMAD.MOV.U32 R43, RZ, RZ, R45 ;  /* 0x000000ffff2b7224 */ /* 0x001fe400078e002d */
[----:B------:R-:W-:Y:S01]  /*ddfb0*/  IMAD.X R43, R48, 0x1, R12, P3 ;  /* 0x00000001302b7824 */ /* 0x000fe200018e060c */
[----:B------:R-:W-:-:S04]  /*ddfc0*/  IADD3 R42, P3, PT, R46, R14, RZ ;  /* 0x0000000e2e2a7210 */ /* 0x000fc80007f7e0ff */
[----:B------:R0:W-:Y:S04]  /*ddfd0*/  STL [R1+0x42a4], R43 ;  /* 0x0042a42b01007387 */ /* 0x0001e80000100800 */
[----:B------:R1:W-:Y:S01]  /*ddfe0*/  STL.64 [R1+0x4298], R50 ;  /* 0x0042983201007387 */ /* 0x0003e20000100a00 */
[C---:B------:R-:W-:Y:S02]  /*ddff0*/  IMAD.X R45, R48.reuse, 0x1, R8, P2 ;  /* 0x00000001302d7824 */ /* 0x040fe400010e0608 */
[----:B0-----:R-:W-:Y:S01]  /*de000*/  IMAD.X R43, R48, 0x1, R16, P3 ;  /* 0x00000001302b7824 */ /* 0x001fe200018e0610 */
[----:B-1----:R-:W-:Y:S02]  /*de010*/  IADD3 R50, P4, PT, R46, R5, RZ ;  /* 0x000000052e327210 */ /* 0x002fe40007f9e0ff */
[----:B------:R-:W-:Y:S03]  /*de020*/  STL.64 [R1+0x4290], R44 ;  /* 0x0042902c01007387 */ /* 0x000fe60000100a00 */
[----:B------:R-:W-:Y:S01]  /*de030*/  IMAD.X R51, R48, 0x1, R6, P4 ;  /* 0x0000000130337824 */ /* 0x000fe200020e0606 */
[----:B------:R-:W-:Y:S04]  /*de040*/  STL.64 [R1+0x4288], R42 ;  /* 0x0042882a01007387 */ /* 0x000fe80000100a00 */
[----:B------:R0:W-:Y:S04]  /*de050*/  STL.64 [R1+0x4280], R50 ;  /* 0x0042803201007387 */ /* 0x0001e80000100a00 */
[----:B0-----:R-:W2:Y:S01]  /*de060*/  LDL.LU.64 R50, [R1+0x6020] ;  /* 0x0060200001327983 */ /* 0x001ea20000300a00 */
[----:B------:R-:W-:-:S05]  /*de070*/  IADD3 R44, P2, PT, R46, R13, RZ ;  /* 0x0000000d2e2c7210 */ /* 0x000fca0007f5e0ff */
[----:B------:R-:W-:Y:S01]  /*de080*/  IMAD.X R45, R48, 0x1, R15, P2 ;  /* 0x00000001302d7824 */ /* 0x000fe200010e060f */
[C---:B------:R-:W-:Y:S02]  /*de090*/  IADD3 R42, P3, PT, R46.reuse, R0, RZ ;  /* 0x000000002e2a7210 */ /* 0x040fe40007f7e0ff */
[----:B------:R-:W-:Y:S02]  /*de0a0*/  IADD3 R46, P4, PT, R46, R3, RZ ;  /* 0x000000032e2e7210 */ /* 0x000fe40007f9e0ff */
[----:B------:R2:W-:Y:S01]  /*de0b0*/  STL.64 [R1+0x4278], R44 ;  /* 0x0042782c01007387 */ /* 0x0005e20000100a00 */
[C---:B------:R-:W-:Y:S02]  /*de0c0*/  IMAD.X R43, R48.reuse, 0x1, R2, P3 ;  /* 0x00000001302b7824 */ /* 0x040fe400018e0602 */
[----:B------:R-:W-:-:S03]  /*de0d0*/  IMAD.X R47, R48, 0x1, R4, P4 ;  /* 0x00000001302f7824 */ /* 0x000fc600020e0604 */
[----:B------:R0:W-:Y:S04]  /*de0e0*/  STL.64 [R1+0x4270], R42 ;  /* 0x0042702a01007387 */ /* 0x0001e80000100a00 */
[----:B------:R1:W-:Y:S01]  /*de0f0*/  STL.64 [R1+0x4268], R46 ;  /* 0x0042682e01007387 */ /* 0x0003e20000100a00 */
[----:B--2---:R-:W-:-:S05]  /*de100*/  IADD3 R44, P2, PT, R50, R10, RZ ;  /* 0x0000000a322c7210 */ /* 0x004fca0007f5e0ff */
[----:B------:R-:W-:Y:S01]  /*de110*/  IMAD.X R45, R51, 0x1, R12, P2 ;  /* 0x00000001332d7824 */ /* 0x000fe200010e060c */
[----:B0-----:R-:W-:-:S04]  /*de120*/  IADD3 R42, P3, PT, R50, R9, RZ ;  /* 0x00000009322a7210 */ /* 0x001fc80007f7e0ff */
[----:B------:R0:W-:Y:S01]  /*de130*/  STL.64 [R1+0x4260], R44 ;  /* 0x0042602c01007387 */ /* 0x0001e20000100a00 */
[----:B------:R-:W-:Y:S01]  /*de140*/  IMAD.X R43, R51, 0x1, R11, P3 ;  /* 0x00000001332b7824 */ /* 0x000fe200018e060b */
[----:B-1----:R-:W-:Y:S01]  /*de150*/  IADD3 R46, P4, PT, R50, R7, RZ ;  /* 0x00000007322e7210 */ /* 0x002fe20007f9e0ff */
[----:B0-----:R-:W-:Y:S02]  /*de160*/  IMAD.MOV.U32 R45, RZ, RZ, R40 ;  /* 0x000000ffff2d7224 */ /* 0x001fe400078e0028 */
[----:B------:R-:W-:Y:S02]  /*de170*/  IMAD.MOV.U32 R40, RZ, RZ, R38 ;  /* 0x000000ffff287224 */ /* 0x000fe400078e0026 */
[----:B------:R-:W-:Y:S02]  /*de180*/  IMAD.MOV.U32 R38, RZ, RZ, R39 ;  /* 0x000000ffff267224 */ /* 0x000fe400078e0027 */
[----:B------:R-:W-:Y:S02]  /*de190*/  IMAD.MOV.U32 R39, RZ, RZ, R36 ;  /* 0x000000ffff277224 */ /* 0x000fe400078e0024 */
[----:B------:R-:W-:-:S02]  /*de1a0*/  IMAD.MOV.U32 R36, RZ, RZ, R37 ;  /* 0x000000ffff247224 */ /* 0x000fc400078e0025 */
[----:B------:R-:W-:Y:S02]  /*de1b0*/  IMAD.MOV.U32 R37, RZ, RZ, R35 ;  /* 0x000000ffff257224 */ /* 0x000fe400078e0023 */
[----:B------:R-:W-:Y:S02]  /*de1c0*/  IMAD.MOV.U32 R35, RZ, RZ, R34 ;  /* 0x000000ffff237224 */ /* 0x000fe400078e0022 */
[----:B------:R-:W-:Y:S01]  /*de1d0*/  IMAD.MOV.U32 R34, RZ, RZ, R33 ;  /* 0x000000ffff227224 */ /* 0x000fe200078e0021 */
[----:B------:R0:W-:Y:S01]  /*de1e0*/  STL.64 [R1+0x4258], R42 ;  /* 0x0042582a01007387 */ /* 0x0001e20000100a00 */
[----:B------:R-:W-:Y:S02]  /*de1f0*/  IMAD.MOV.U32 R33, RZ, RZ, R32 ;  /* 0x000000ffff217224 */ /* 0x000fe400078e0020 */
[----:B------:R-:W-:Y:S02]  /*de200*/  IMAD.MOV.U32 R32, RZ, RZ, R31 ;  /* 0x000000ffff207224 */ /* 0x000fe400078e001f */
[----:B------:R-:W-:-:S02]  /*de210*/  IMAD.MOV.U32 R31, RZ, RZ, R30 ;  /* 0x000000ffff1f7224 */ /* 0x000fc400078e001e */
[----:B------:R-:W-:Y:S02]  /*de220*/  IMAD.MOV.U32 R30, RZ, RZ, R29 ;  /* 0x000000ffff1e7224 */ /* 0x000fe400078e001d */
[----:B------:R-:W-:Y:S01]  /*de230*/  IMAD.X R47, R51, 0x1, R8, P4 ;  /* 0x00000001332f7824 */ /* 0x000fe200020e0608 */
[----:B0-----:R-:W2:Y:S01]  /*de240*/  LDL.LU R43, [R1+0x6018] ;  /* 0x00601800012b7983 */ /* 0x001ea20000300800 */
        /* <DEDUP_REMOVED lines=8> */
[----:B------:R0:W-:Y:S01]  /*de2d0*/  STL.64 [R1+0x4250], R46 ;  /* 0x0042502e01007387 */ /* 0x0001e20000100a00 */
[----:B------:R-:W-:Y:S01]  /*de2e0*/  IMAD.MOV.U32 R44, RZ, RZ, R38 ;  /* 0x000000ffff2c7224 */ /* 0x000fe200078e0026 */
[----:B------:R-:W-:Y:S01]  /*de2f0*/  IADD3 R54, P3, PT, R50, R5, RZ ;  /* 0x0000000532367210 */ /* 0x000fe20007f7e0ff */
[----:B------:R-:W-:-:S02]  /*de300*/  IMAD.MOV.U32 R38, RZ, RZ, R36 ;  /* 0x000000ffff267224 */ /* 0x000fc400078e0024 */
[----:B------:R-:W-:Y:S02]  /*de310*/  IMAD.MOV.U32 R36, RZ, RZ, R33 ;  /* 0x000000ffff247224 */ /* 0x000fe400078e0021 */
[----:B------:R-:W-:Y:S02]  /*de320*/  IMAD.MOV.U32 R33, RZ, RZ, R22 ;  /* 0x000000ffff217224 */ /* 0x000fe400078e0016 */
[----:B0-----:R-:W-:Y:S02]  /*de330*/  IMAD.MOV.U32 R47, RZ, RZ, R51 ;  /* 0x000000ffff2f7224 */ /* 0x001fe400078e0033 */
[----:B------:R-:W-:Y:S02]  /*de340*/  IMAD.MOV.U32 R22, RZ, RZ, R55 ;  /* 0x000000ffff167224 */ /* 0x000fe400078e0037 */
[C---:B------:R-:W-:Y:S02]  /*de350*/  IMAD.X R49, R47.reuse, 0x1, R16, P2 ;  /* 0x000000012f317824 */ /* 0x040fe400010e0610 */
[----:B------:R-:W-:-:S03]  /*de360*/  IMAD.X R55, R47, 0x1, R6, P3 ;  /* 0x000000012f377824 */ /* 0x000fc600018e0606 */
[----:B------:R-:W-:Y:S04]  /*de370*/  STL.64 [R1+0x4248], R48 ;  /* 0x0042483001007387 */ /* 0x000fe80000100a00 */
[----:B------:R0:W-:Y:S04]  /*de380*/  STL.64 [R1+0x4240], R54 ;  /* 0x0042403601007387 */ /* 0x0001e80000100a00 */
[----:B0-----:R-:W3:Y:S01]  /*de390*/  LDL.LU.64 R54, [R1+0x6010] ;  /* 0x0060100001367983 */ /* 0x001ee20000300a00 */
[----:B------:R-:W-:Y:S01]  /*de3a0*/  IADD3 R46, P4, PT, R50, R13, RZ ;  /* 0x0000000d322e7210 */ /* 0x000fe20007f9e0ff */
[----:B------:R-:W-:-:S04]  /*de3b0*/  IMAD.MOV.U32 R51, RZ, RZ, R47 ;  /* 0x000000ffff337224 */ /* 0x000fc800078e002f */
[C---:B------:R-:W-:Y:S01]  /*de3c0*/  IMAD.X R47, R51.reuse, 0x1, R15, P4 ;  /* 0x00000001332f7824 */ /* 0x040fe200020e060f */
        /* <DEDUP_REMOVED lines=9> */
[C---:B0-----:R-:W-:Y:S02]  /*de460*/  IADD3 R48, P2, PT, R43.reuse, R9, RZ ;  /* 0x000000092b307210 */ /* 0x041fe40007f5e0ff */
[----:B-1----:R-:W-:Y:S02]  /*de470*/  IADD3 R50, P3, PT, R43, R7, RZ ;  /* 0x000000072b327210 */ /* 0x002fe40007f7e0ff */
[----:B------:R0:W-:Y:S01]  /*de480*/  STL.64 [R1+0x4220], R46 ;  /* 0x0042202e01007387 */ /* 0x0001e20000100a00 */
[C---:B------:R-:W-:Y:S02]  /*de490*/  IMAD.X R49, R41.reuse, 0x1, R11, P2 ;  /* 0x0000000129317824 */ /* 0x040fe400010e060b */
[----:B------:R-:W-:Y:S02]  /*de4a0*/  IMAD.X R51, R41, 0x1, R8, P3 ;  /* 0x0000000129337824 */ /* 0x000fe400018e0608 */
[----:B0-----:R-:W-:-:S02]  /*de4b0*/  IMAD.MOV.U32 R46, RZ, RZ, R40 ;  /* 0x000000ffff2e7224 */ /* 0x001fc400078e0028 */
[----:B------:R-:W-:Y:S02]  /*de4c0*/  IMAD.MOV.U32 R40, RZ, RZ, R38 ;  /* 0x000000ffff287224 */ /* 0x000fe400078e0026 */
[----:B------:R-:W-:Y:S02]  /*de4d0*/  IMAD.MOV.U32 R38, RZ, RZ, R39 ;  /* 0x000000ffff267224 */ /* 0x000fe400078e0027 */
[----:B------:R-:W-:Y:S02]  /*de4e0*/  IMAD.MOV.U32 R39, RZ, RZ, R36 ;  /* 0x000000ffff277224 */ /* 0x000fe400078e0024 */
[----:B------:R-:W-:Y:S02]  /*de4f0*/  IMAD.MOV.U32 R36, RZ, RZ, R37 ;  /* 0x000000ffff247224 */ /* 0x000fe400078e0025 */
[----:B------:R-:W-:Y:S02]  /*de500*/  IMAD.MOV.U32 R37, RZ, RZ, R30 ;  /* 0x000000ffff257224 */ /* 0x000fe400078e001e */
[----:B------:R-:W-:Y:S01]  /*de510*/  IMAD.MOV.U32 R30, RZ, RZ, R29 ;  /* 0x000000ffff1e7224 */ /* 0x000fe200078e001d */
[----:B------:R-:W-:Y:S04]  /*de520*/  STL.64 [R1+0x4218], R48 ;  /* 0x0042183001007387 */ /* 0x000fe80000100a00 */
[----:B------:R0:W-:Y:S01]  /*de530*/  STL.64 [R1+0x4210], R50 ;  /* 0x0042103201007387 */ /* 0x0001e20000100a00 */
[----:B---3--:R-:W-:Y:S01]  /*de540*/  IMAD.MOV.U32 R29, RZ, RZ, R54 ;  /* 0x000000ffff1d7224 */ /* 0x008fe200078e0036 */
[----:B------:R-:W-:-:S02]  /*de550*/  IADD3 R54, P4, PT, R43, R14, RZ ;  /* 0x0000000e2b367210 */ /* 0x000fc40007f9e0ff */
[----:B0-----:R-:W2:Y:S01]  /*de560*/  LDL.LU R51, [R1+0x6008] ;  /* 0x0060080001337983 */ /* 0x001ea20000300800 */
[----:B------:R-:W-:-:S03]  /*de570*/  IADD3 R48, P2, PT, R43, R5, RZ ;  /* 0x000000052b307210 */ /* 0x000fc60007f5e0ff */
[----:B------:R-:W-:Y:S04]  /*de580*/  STL [R1+0x4208], R54 ;  /* 0x0042083601007387 */ /* 0x000fe80000100800 */
[----:B------:R0:W-:Y:S01]  /*de590*/  STL [R1+0x5ffc], R46 ;  /* 0x005ffc2e01007387 */ /* 0x0001e20000100800 */
[----:B------:R-:W-:Y:S02]  /*de5a0*/  IMAD.MOV.U32 R47, RZ, RZ, R55 ;  /* 0x000000ffff2f7224 */ /* 0x000fe400078e0037 */
[C---:B------:R-:W-:Y:S02]  /*de5b0*/  IMAD.X R47, R41.reuse, 0x1, R16, P4 ;  /* 0x00000001292f7824 */ /* 0x040fe400020e0610 */
[----:B------:R-:W-:Y:S02]  /*de5c0*/  IMAD.X R49, R41, 0x1, R6, P2 ;  /* 0x0000000129317824 */ /* 0x000fe400010e0606 */
[----:B0-----:R-:W-:Y:S01]  /*de5d0*/  IMAD.MOV.U32 R46, RZ, RZ, R54 ;  /* 0x000000ffff2e7224 */ /* 0x001fe200078e0036 */
[----:B------:R-:W-:Y:S01]  /*de5e0*/  IADD3 R54, P3, PT, R43, R13, RZ ;  /* 0x0000000d2b367210 */ /* 0x000fe20007f7e0ff */
[----:B------:R-:W-:Y:S04]  /*de5f0*/  STL [R1+0x420c], R47 ;  /* 0x00420c2f01007387 */ /* 0x000fe80000100800 */
[----:B------:R-:W-:Y:S01]  /*de600*/  IMAD.X R55, R41, 0x1, R15, P3 ;  /* 0x0000000129377824 */ /* 0x000fe200018e060f */
[----:B------:R-:W-:Y:S04]  /*de610*/  STL.64 [R1+0x4200], R48 ;  /* 0x0042003001007387 */ /* 0x000fe80000100a00 */
[----:B------:R0:W-:Y:S04]  /*de620*/  STL.64 [R1+0x41f8], R54 ;  /* 0x0041f83601007387 */ /* 0x0001e80000100a00 */
[----:B0-----:R-:W3:Y:S01]  /*de630*/  LDL.LU.64 R54, [R1+0x6000] ;  /* 0x0060000001367983 */ /* 0x001ee20000300a00 */
[----:B------:R-:W-:-:S02]  /*de640*/  IADD3 R46, P4, PT, R43, R0, RZ ;  /* 0x000000002b2e7210 */ /* 0x000fc40007f9e0ff */
[----:B------:R-:W-:Y:S02]  /*de650*/  IADD3 R48, P2, PT, R43, R3, RZ ;  /* 0x000000032b307210 */ /* 0x000fe40007f5e0ff */
[----:B------:R-:W-:Y:S01]  /*de660*/  IADD3 R50, P3, PT, R45, R10, RZ ;  /* 0x0000000a2d327210 */ /* 0x000fe20007f7e0ff */
[C---:B------:R-:W-:Y:S02]  /*de670*/  IMAD.X R47, R41.reuse, 0x1, R2, P4 ;  /* 0x00000001292f7824 */ /* 0x040fe400020e0602 */
[----:B------:R-:W-:-:S03]  /*de680*/  IMAD.X R49, R41, 0x1, R4, P2 ;  /* 0x0000000129317824 */ /* 0x000fc600010e0604 */
[----:B------:R0:W-:Y:S01]  /*de690*/  STL.64 [R1+0x41f0], R46 ;  /* 0x0041f02e01007387 */ /* 0x0001e20000100a00 */
[----:B------:R-:W-:-:S03]  /*de6a0*/  IMAD.MOV.U32 R41, RZ, RZ, R38 ;  /* 0x000000ffff297224 */ /* 0x000fc600078e0026 */
[----:B------:R-:W-:Y:S01]  /*de6b0*/  STL [R1+0x41e0], R50 ;  /* 0x0041e03201007387 */ /* 0x000fe20000100800 */
[----:B------:R-:W-:-:S03]  /*de6c0*/  IMAD.MOV.U32 R38, RZ, RZ, R36 ;  /* 0x000000ffff267224 */ /* 0x000fc600078e0024 */
[----:B------:R1:W-:Y:S01]  /*de6d0*/  STL.64 [R1+0x41e8], R48 ;  /* 0x0041e83001007387 */ /* 0x0003e20000100a00 */
[----:B------:R-:W-:Y:S01]  /*de6e0*/  IMAD.MOV.U32 R36, RZ, RZ, R30 ;  /* 0x000000ffff247224 */ /* 0x000fe200078e001e */
[----:B0-----:R-:W-:Y:S01]  /*de6f0*/  IADD3 R46, P4, PT, R45, R9, RZ ;  /* 0x000000092d2e7210 */ /* 0x001fe20007f9e0ff */
[----:B------:R-:W-:Y:S02]  /*de700*/  IMAD.MOV.U32 R30, RZ, RZ, R29 ;  /* 0x000000ffff1e7224 */ /* 0x000fe400078e001d */
[----:B------:R-:W4:Y:S01]  /*de710*/  LDL.LU R29, [R1+0xa0] ;  /* 0x0000a000011d7983 */ /* 0x000f220000300800 */
[----:B-1----:R-:W-:Y:S02]  /*de720*/  IMAD.MOV.U32 R48, RZ, RZ, R40 ;  /* 0x000000ffff307224 */ /* 0x002fe400078e0028 */
[----:B------:R-:W-:Y:S02]  /*de730*/  IMAD.MOV.U32 R40, RZ, RZ, R39 ;  /* 0x000000ffff287224 */ /* 0x000fe400078e0027 */
[----:B------:R-:W-:-:S02]  /*de740*/  IMAD.MOV.U32 R39, RZ, RZ, R37 ;  /* 0x000000ffff277224 */ /* 0x000fc400078e0025 */
[----:B------:R-:W-:Y:S02]  /*de750*/  IMAD.MOV.U32 R37, RZ, RZ, R28 ;  /* 0x000000ffff257224 */ /* 0x000fe400078e001c */
[----:B------:R-:W-:Y:S02]  /*de760*/  IMAD.X R47, R42, 0x1, R11, P4 ;  /* 0x000000012a2f7824 */ /* 0x000fe400020e060b */
[----:B------:R-:W-:Y:S02]  /*de770*/  IMAD.MOV.U32 R43, RZ, RZ, R40 ;  /* 0x000000ffff2b7224 */ /* 0x000fe400078e0028 */
[----:B------:R-:W-:Y:S02]  /*de780*/  IMAD.MOV.U32 R40, RZ, RZ, R38 ;  /* 0x000000ffff287224 */ /* 0x000fe400078e0026 */
[----:B------:R-:W-:Y:S02]  /*de790*/  IMAD.MOV.U32 R38, RZ, RZ, R39 ;  /* 0x000000ffff267224 */ /* 0x000fe400078e0027 */
[----:B------:R-:W-:-:S02]  /*de7a0*/  IMAD.MOV.U32 R39, RZ, RZ, R36 ;  /* 0x000000ffff277224 */ /* 0x000fc400078e0024 */
[----:B------:R-:W-:Y:S02]  /*de7b0*/  IMAD.MOV.U32 R36, RZ, RZ, R37 ;  /* 0x000000ffff247224 */ /* 0x000fe400078e0025 */
[----:B------:R-:W-:Y:S02]  /*de7c0*/  IMAD.MOV.U32 R37, RZ, RZ, R27 ;  /* 0x000000ffff257224 */ /* 0x000fe400078e001b */
[----:B------:R-:W-:Y:S02]  /*de7d0*/  IMAD.MOV.U32 R27, RZ, RZ, R26 ;  /* 0x000000ffff1b7224 */ /* 0x000fe400078e001a */
[----:B--2---:R-:W-:Y:S02]  /*de7e0*/  IMAD.MOV.U32 R49, RZ, RZ, R51 ;  /* 0x000000ffff317224 */ /* 0x004fe400078e0033 */
[----:B------:R-:W-:Y:S02]  /*de7f0*/  IMAD.X R49, R42, 0x1, R12, P3 ;  /* 0x000000012a317824 */ /* 0x000fe400018e060c */
[----:B---3--:R-:W-:-:S02]  /*de800*/  IMAD.MOV.U32 R28, RZ, RZ, R55 ;  /* 0x000000ffff1c7224 */ /* 0x008fc400078e0037 */
[----:B------:R-:W2:Y:S04]  /*de810*/  LDL.LU R55, [R1+0xb0] ;  /* 0x0000b00001377983 */ /* 0x000ea80000300800 */
[----:B------:R0:W-:Y:S04]  /*de820*/  STL [R1+0x5ff0], R48 ;  /* 0x005ff03001007387 */ /* 0x0001e80000100800 */
[----:B------:R1:W-:Y:S01]  /*de830*/  STL [R1+0x41e4], R49 ;  /* 0x0041e43101007387 */ /* 0x0003e20000100800 */
[----:B0-----:R-:W-:Y:S01]  /*de840*/  IMAD.MOV.U32 R48, RZ, RZ, R50 ;  /* 0x000000ffff307224 */ /* 0x001fe200078e0032 */
[----:B------:R-:W-:-:S02]  /*de850*/  IADD3 R50, P2, PT, R45, R7, RZ ;  /* 0x000000072d327210 */ /* 0x000fc40007f5e0ff */
[----:B------:R0:W-:Y:S01]  /*de860*/  STL.64 [R1+0x41d8], R46 ;  /* 0x0041d82e01007387 */ /* 0x0001e20000100a00 */
[----:B------:R-:W-:Y:S02]  /*de870*/  IADD3 R48, P3, PT, R45, R14, RZ ;  /* 0x0000000e2d307210 */ /* 0x000fe40007f7e0ff */
[----:B------:R-:W-:-:S03]  /*de880*/  IMAD.X R51, R42, 0x1, R8, P2 ;  /* 0x000000012a337824 */ /* 0x000fc600010e0608 */
[C---:B-1----:R-:W-:Y:S01]  /*de890*/  IMAD.X R49, R42.reuse, 0x1, R16, P3 ;  /* 0x000000012a317824 */ /* 0x042fe200018e0610 */
[C---:B0-----:R-:W-:Y:S01]  /*de8a0*/  IADD3 R46, P4, PT, R45.reuse, R5, RZ ;  /* 0x000000052d2e7210 */ /* 0x041fe20007f9e0ff */
[----:B------:R0:W-:Y:S04]  /*de8b0*/  STL.64 [R1+0x41d0], R50 ;  /* 0x0041d03201007387 */ /* 0x0001e80000100a00 */
[----:B------:R-:W-:Y:S01]  /*de8c0*/  IMAD.X R47, R42, 0x1, R6, P4 ;  /* 0x000000012a2f7824 */ /* 0x000fe200020e0606 */
[----:B------:R-:W3:Y:S04]  /*de8d0*/  LDL.LU R26, [R1+0x50] ;  /* 0x00005000011a7983 */ /* 0x000ee80000300800 */
        /* <DEDUP_REMOVED lines=11> */
[----:B0-----:R-:W2:Y:S01]  /*de990*/  LDL.LU R46, [R1+0x5ffc] ;  /* 0x005ffc00012e7983 */ /* 0x001ea20000300800 */
[----:B------:R-:W-:Y:S01]  /*de9a0*/  IADD3 R50, P2, PT, R44, R10, RZ ;  /* 0x0000000a2c327210 */ /* 0x000fe20007f5e0ff */
[----:B------:R-:W-:-:S05]  /*de9b0*/  IMAD.MOV.U32 R47, RZ, RZ, R43 ;  /* 0x000000ffff2f7224 */ /* 0x000fca00078e002b */
[----:B------:R-:W-:Y:S01]  /*de9c0*/  STL [R1+0x5fe0], R47 ;  /* 0x005fe02f01007387 */ /* 0x000fe20000100800 */
[----:B------:R-:W-:Y:S01]  /*de9d0*/  IADD3 R48, P3, PT, R44, R9, RZ ;  /* 0x000000092c307210 */ /* 0x000fe20007f7e0ff */
[----:B--2---:R-:W-:-:S05]  /*de9e0*/  IMAD.X R51, R46, 0x1, R12, P2 ;  /* 0x000000012e337824 */ /* 0x004fca00010e060c */
[----:B------:R0:W-:Y:S04]  /*de9f0*/  STL.64 [R1+0x41a0], R50 ;  /* 0x0041a03201007387 */ /* 0x0001e80000100a00 */
[----:B0-----:R-:W2:Y:S01]  /*dea00*/  LDL.LU R51, [R1+0x5ff8] ;  /* 0x005ff80001337983 */ /* 0x001ea20000300800 */
[----:B------:R-:W-:Y:S01]  /*dea10*/  IADD3 R42, P4, PT, R44, R7, RZ ;  /* 0x000000072c2a7210 */ /* 0x000fe20007f9e0ff */
[----:B------:R-:W-:Y:S01]  /*dea20*/  IMAD.X R49, R46, 0x1, R11, P3 ;  /* 0x000000012e317824 */ /* 0x000fe200018e060b */
[----:B------:R-:W-:-:S03]  /*dea30*/  IADD3 R50, P2, PT, R44, R14, RZ ;  /* 0x0000000e2c327210 */ /* 0x000fc60007f5e0ff */
[----:B------:R-:W-:Y:S01]  /*dea40*/  IMAD.X R43, R46, 0x1, R8, P4 ;  /* 0x000000012e2b7824 */ /* 0x000fe200020e0608 */
[----:B------:R0:W-:Y:S04]  /*dea50*/  STL.64 [R1+0x4198], R48 ;  /* 0x0041983001007387 */ /* 0x0001e80000100a00 */
[----:B------:R-:W-:Y:S04]  /*dea60*/  STL [R1+0x4188], R50 ;  /* 0x0041883201007387 */ /* 0x000fe80000100800 */
[----:B------:R1:W-:Y:S04]  /*dea70*/  STL.64 [R1+0x5fe8], R4 ;  /* 0x005fe80401007387 */ /* 0x0003e80000100a00 */
[----:B------:R3:W-:Y:S01]  /*dea80*/  STL.64 [R1+0x4190], R42 ;  /* 0x0041902a01007387 */ /* 0x0007e20000100a00 */
[C---:B0-----:R-:W-:Y:S01]  /*dea90*/  IADD3 R48, P3, PT, R44.reuse, R5, RZ ;  /* 0x000000052c307210 */ /* 0x041fe20007f7e0ff */
[----:B-1----:R-:W-:Y:S01]  /*deaa0*/  IMAD.MOV.U32 R4, RZ, RZ, R50 ;  /* 0x000000ffff047224 */ /* 0x002fe200078e0032 */
[----:B------:R-:W-:Y:S01]  /*deab0*/  IADD3 R50, P4, PT, R44, R13, RZ ;  /* 0x0000000d2c327210 */ /* 0x000fe20007f9e0ff */
[----:B---3--:R-:W-:-:S02]  /*deac0*/  IMAD.MOV.U32 R43, RZ, RZ, R38 ;  /* 0x000000ffff2b7224 */ /* 0x008fc400078e0026 */
[----:B------:R-:W-:Y:S02]  /*dead0*/  IMAD.MOV.U32 R42, RZ, RZ, R40 ;  /* 0x000000ffff2a7224 */ /* 0x000fe400078e0028 */
[----:B------:R-:W-:Y:S02]  /*deae0*/  IMAD.MOV.U32 R38, RZ, RZ, R36 ;  /* 0x000000ffff267224 */ /* 0x000fe400078e0024 */
[----:B------:R-:W-:Y:S02]  /*deaf0*/  IMAD.MOV.U32 R40, RZ, RZ, R39 ;  /* 0x000000ffff287224 */ /* 0x000fe400078e0027 */
[----:B------:R-:W-:Y:S02]  /*deb00*/  IMAD.MOV.U32 R36, RZ, RZ, R35 ;  /* 0x000000ffff247224 */ /* 0x000fe400078e0023 */
[----:B------:R-:W-:Y:S02]  /*deb10*/  IMAD.MOV.U32 R39, RZ, RZ, R37 ;  /* 0x000000ffff277224 */ /* 0x000fe400078e0025 */
[----:B------:R-:W-:-:S02]  /*deb20*/  IMAD.MOV.U32 R35, RZ, RZ, R32 ;  /* 0x000000ffff237224 */ /* 0x000fc400078e0020 */
[----:B------:R-:W-:Y:S02]  /*deb30*/  IMAD.MOV.U32 R37, RZ, RZ, R34 ;  /* 0x000000ffff257224 */ /* 0x000fe400078e0022 */
[----:B------:R-:W-:Y:S01]  /*deb40*/  IMAD.MOV.U32 R32, RZ, RZ, R25 ;  /* 0x000000ffff207224 */ /* 0x000fe200078e0019 */
[----:B------:R-:W3:Y:S01]  /*deb50*/  LDL.LU R34, [R1+0x48] ;  /* 0x0000480001227983 */ /* 0x000ee20000300800 */
[----:B----4-:R-:W-:Y:S02]  /*deb60*/  IMAD.MOV.U32 R25, RZ, RZ, R21 ;  /* 0x000000ffff197224 */ /* 0x010fe400078e0015 */
[C---:B------:R-:W-:Y:S01]  /*deb70*/  IMAD.X R49, R46.reuse, 0x1, R6, P3 ;  /* 0x000000012e317824 */ /* 0x040fe200018e0606 */
[----:B------:R-:W4:Y:S01]  /*deb80*/  LDL.LU R21, [R1+0x5ff4] ;  /* 0x005ff40001157983 */ /* 0x000f220000300800 */
[----:B--2---:R-:W-:Y:S02]  /*deb90*/  IMAD.MOV.U32 R5, RZ, RZ, R51 ;  /* 0x000000ffff057224 */ /* 0x004fe400078e0033 */
[----:B------:R-:W-:Y:S01]  /*deba0*/  IMAD.X R5, R46, 0x1, R16, P2 ;  /* 0x000000012e057824 */ /* 0x000fe200010e0610 */
[----:B------:R-:W-:Y:S01]  /*debb0*/  IADD3 R4, P2, PT, R44, R0, RZ ;  /* 0x000000002c047210 */ /* 0x000fe20007f5e0ff */
[----:B------:R-:W-:-:S03]  /*debc0*/  IMAD.X R51, R46, 0x1, R15, P4 ;  /* 0x000000012e337824 */ /* 0x000fc600020e060f */
[----:B------:R0:W-:Y:S04]  /*debd0*/  STL [R1+0x418c], R5 ;  /* 0x00418c0501007387 */ /* 0x0001e80000100800 */
[----:B------:R1:W-:Y:S01]  /*debe0*/  STL.64 [R1+0x4180], R48 ;  /* 0x0041803001007387 */ /* 0x0003e20000100a00 */
[----:B0-----:R-:W-:-:S03]  /*debf0*/  IMAD.X R5, R46, 0x1, R2, P2 ;  /* 0x000000012e057824 */ /* 0x001fc600010e0602 */
[----:B-1----:R-:W2:Y:S04]  /*dec00*/  LDL.LU R48, [R1+0x5ff0] ;  /* 0x005ff00001307983 */ /* 0x002ea80000300800 */
[----:B------:R-:W-:Y:S04]  /*dec10*/  STL.64 [R1+0x4178], R50 ;  /* 0x0041783201007387 */ /* 0x000fe80000100a00 */
[----:B------:R0:W-:Y:S04]  /*dec20*/  STL.64 [R1+0x4170], R4 ;  /* 0x0041700401007387 */ /* 0x0001e80000100a00 */
[----:B0-----:R-:W3:Y:S01]  /*dec30*/  LDL.LU.64 R4, [R1+0x5fe8] ;  /* 0x005fe80001047983 */ /* 0x001ee20000300a00 */
[----:B------:R-:W-:-:S03]  /*dec40*/  IADD3 R44, P3, PT, R44, R3, RZ ;  /* 0x000000032c2c7210 */ /* 0x000fc60007f7e0ff */
[----:B------:R0:W-:Y:S01]  /*dec50*/  STL.64 [R1+0x5fd8], R2 ;  /* 0x005fd80201007387 */ /* 0x0001e20000100a00 */
[C---:B--2---:R-:W-:Y:S02]  /*dec60*/  IADD3 R50, P4, PT, R48.reuse, R10, RZ ;  /* 0x0000000a30327210 */ /* 0x044fe40007f9e0ff */
[----:B0-----:R-:W-:-:S03]  /*dec70*/  IADD3 R2, P2, PT, R48, R9, RZ ;  /* 0x0000000930027210 */ /* 0x001fc60007f5e0ff */
[C---:B------:R-:W-:Y:S02]  /*dec80*/  IMAD.X R51, R41.reuse, 0x1, R12, P4 ;  /* 0x0000000129337824 */ /* 0x040fe400020e060c */
[----:B------:R-:W-:Y:S02]  /*dec90*/  IMAD.X R3, R41, 0x1, R11, P2 ;  /* 0x0000000129037824 */ /* 0x000fe400010e060b */
[----:B---3--:R-:W-:-:S05]  /*deca0*/  IMAD.X R45, R46, 0x1, R4, P3 ;  /* 0x000000012e2d7824 */ /* 0x008fca00018e0604 */
[----:B------:R0:W-:Y:S01]  /*decb0*/  STL.64 [R1+0x4168], R44 ;  /* 0x0041682c01007387 */ /* 0x0001e20000100a00 */
[----:B------:R-:W-:Y:S01]  /*decc0*/  IADD3 R46, P3, PT, R48, R7, RZ ;  /* 0x00000007302e7210 */ /* 0x000fe20007f7e0ff */
[----:B0-----:R-:W-:Y:S02]  /*decd0*/  IMAD.MOV.U32 R44, RZ, RZ, R40 ;  /* 0x000000ffff2c7224 */ /* 0x001fe400078e0028 */
        /* <DEDUP_REMOVED lines=8> */
[----:B------:R-:W2:Y:S04]  /*ded60*/  LDL.LU R31, [R1+0x370] ;  /* 0x00037000011f7983 */ /* 0x000ea80000300800 */
        /* <DEDUP_REMOVED lines=8> */
[----:B0-----:R-:W3:Y:S04]  /*dedf0*/  LDL.LU R47, [R1+0x5fe0] ;  /* 0x005fe000012f7983 */ /* 0x001ee80000300800 */
[----:B------:R-:W-:Y:S04]  /*dee00*/  STL.64 [R1+0x4148], R50 ;  /* 0x0041483201007387 */ /* 0x000fe80000100a00 */
[----:B------:R0:W-:Y:S04]  /*dee10*/  STL.64 [R1+0x4140], R2 ;  /* 0x0041400201007387 */ /* 0x0001e80000100a00 */
[----:B0-----:R-:W2:Y:S01]  /*dee20*/  LDL.LU.64 R2, [R1+0x5fd8] ;  /* 0x005fd80001027983 */ /* 0x001ea20000300a00 */
[----:B------:R-:W-:Y:S01]  /*dee30*/  IMAD.MOV.U32 R46, RZ, RZ, R44 ;  /* 0x000000ffff2e7224 */ /* 0x000fe200078e002c */
[----:B------:R-:W-:-:S05]  /*dee40*/  IADD3 R44, P3, PT, R48, R13, RZ ;  /* 0x0000000d302c7210 */ /* 0x000fca0007f7e0ff */
[----:B------:R-:W-:Y:S01]  /*dee50*/  IMAD.X R45, R41, 0x1, R15, P3 ;  /* 0x00000001292d7824 */ /* 0x000fe200018e060f */
[----:B------:R-:W-:-:S04]  /*dee60*/  IADD3 R50, P4, PT, R48, R0, RZ ;  /* 0x0000000030327210 */ /* 0x000fc80007f9e0ff */
[----:B------:R0:W-:Y:S04]  /*dee70*/  STL.64 [R1+0x4138], R44 ;  /* 0x0041382c01007387 */ /* 0x0001e80000100a00 */
[----:B0-----:R-:W4:Y:S01]  /*dee80*/  LDL.LU R45, [R1+0x5fd4] ;  /* 0x005fd400012d7983 */ /* 0x001f220000300800 */
[----:B---3--:R-:W-:Y:S02]  /*dee90*/  IADD3 R44, P3, PT, R47, R10, RZ ;  /* 0x0000000a2f2c7210 */ /* 0x008fe40007f7e0ff */
[----:B--2---:R-:W-:Y:S01]  /*deea0*/  IADD3 R48, P2, PT, R48, R3, RZ ;  /* 0x0000000330307210 */ /* 0x004fe20007f5e0ff */
[----:B------:R-:W-:-:S04]  /*deeb0*/  IMAD.X R51, R41, 0x1, R2, P4 ;  /* 0x0000000129337824 */ /* 0x000fc800020e0602 */
[----:B------:R-:W-:Y:S01]  /*deec0*/  IMAD.X R49, R41, 0x1, R4, P2 ;  /* 0x0000000129317824 */ /* 0x000fe200010e0604 */
[----:B------:R-:W-:Y:S01]  /*deed0*/  STL.64 [R1+0x4130], R50 ;  /* 0x0041303201007387 */ /* 0x000fe20000100a00 */
[----:B------:R-:W-:-:S03]  /*deee0*/  IMAD.MOV.U32 R41, RZ, RZ, R38 ;  /* 0x000000ffff297224 */ /* 0x000fc600078e0026 */
[----:B------:R-:W-:Y:S01]  /*deef0*/  STL [R1+0x4120], R44 ;  /* 0x0041202c01007387 */ /* 0x000fe20000100800 */
[----:B------:R-:W-:-:S03]  /*def00*/  IMAD.MOV.U32 R38, RZ, RZ, R36 ;  /* 0x000000ffff267224 */ /* 0x000fc600078e0024 */
[----:B------:R0:W-:Y:S01]  /*def10*/  STL.64 [R1+0x4128], R48 ;  /* 0x0041283001007387 */ /* 0x0001e20000100a00 */
[----:B------:R-:W-:Y:S02]  /*def20*/  IMAD.MOV.U32 R36, RZ, RZ, R35 ;  /* 0x000000ffff247224 */ /* 0x000fe400078e0023 */
[----:B------:R-:W-:Y:S02]  /*def30*/  IMAD.MOV.U32 R35, RZ, RZ, R33 ;  /* 0x000000ffff237224 */ /* 0x000fe400078e0021 */
[----:B------:R-:W-:Y:S02]  /*def40*/  IMAD.MOV.U32 R33, RZ, RZ, R30 ;  /* 0x000000ffff217224 */ /* 0x000fe400078e001e */
[----:B0-----:R-:W-:Y:S02]  /*def50*/  IMAD.MOV.U32 R48, RZ, RZ, R40 ;  /* 0x000000ffff307224 */ /* 0x001fe400078e0028 */
[----:B------:R-:W-:Y:S02]  /*def60*/  IMAD.MOV.U32 R40, RZ, RZ, R39 ;  /* 0x000000ffff287224 */ /* 0x000fe400078e0027 */
[----:B------:R-:W-:-:S02]  /*def70*/  IMAD.MOV.U32 R39, RZ, RZ, R37 ;  /* 0x000000ffff277224 */ /* 0x000fc400078e0025 */
[----:B------:R-:W-:Y:S02]  /*def80*/  IMAD.MOV.U32 R37, RZ, RZ, R34 ;  /* 0x000000ffff257224 */ /* 0x000fe400078e0022 */
[----:B------:R-:W-:Y:S02]  /*def90*/  IMAD.MOV.U32 R34, RZ, RZ, R31 ;  /* 0x000000ffff227224 */ /* 0x000fe400078e001f */
[----:B------:R-:W2:Y:S04]  /*defa0*/  LDL.LU R31, [R1+0x64] ;  /* 0x00006400011f7983 */ /* 0x000ea80000300800 */
[----:B------:R-:W3:Y:S01]  /*defb0*/  LDL.LU R30, [R1+0x70] ;  /* 0x00007000011e7983 */ /* 0x000ee20000300800 */
[----:B------:R-:W-:-:S03]  /*defc0*/  IADD3 R50, P4, PT, R47, R9, RZ ;  /* 0x000000092f327210 */ /* 0x000fc60007f9e0ff */
[----:B------:R0:W-:Y:S01]  /*defd0*/  STL [R1+0x5fcc], R48 ;  /* 0x005fcc3001007387 */ /* 0x0001e20000100800 */
[----:B----4-:R-:W-:Y:S02]  /*defe0*/  IMAD.MOV.U32 R49, RZ, RZ, R45 ;  /* 0x000000ffff317224 */ /* 0x010fe400078e002d */
[C---:B------:R-:W-:Y:S02]  /*deff0*/  IMAD.X R49, R42.reuse, 0x1, R12, P3 ;  /* 0x000000012a317824 */ /* 0x040fe400018e060c */
[C---:B------:R-:W-:Y:S02]  /*df000*/  IMAD.X R51, R42.reuse, 0x1, R11, P4 ;  /* 0x000000012a337824 */ /* 0x040fe400020e060b */
[----:B0-----:R-:W-:Y:S01]  /*df010*/  IMAD.MOV.U32 R48, RZ, RZ, R44 ;  /* 0x000000ffff307224 */ /* 0x001fe200078e002c */
[C---:B------:R-:W-:Y:S01]  /*df020*/  IADD3 R44, P2, PT, R47.reuse, R7, RZ ;  /* 0x000000072f2c7210 */ /* 0x040fe20007f5e0ff */
[----:B------:R-:W-:Y:S04]  /*df030*/  STL [R1+0x4124], R49 ;  /* 0x0041243101007387 */ /* 0x000fe80000100800 */
[----:B------:R-:W-:Y:S01]  /*df040*/  IMAD.X R45, R42, 0x1, R8, P2 ;  /* 0x000000012a2d7824 */ /* 0x000fe200010e0608 */
[----:B------:R-:W-:Y:S04]  /*df050*/  STL.64 [R1+0x4118], R50 ;  /* 0x0041183201007387 */ /* 0x000fe80000100a00 */
[----:B------:R0:W-:Y:S01]  /*df060*/  STL.64 [R1+0x4110], R44 ;  /* 0x0041102c01007387 */ /* 0x0001e20000100a00 */
[----:B------:R-:W-:Y:S01]  /*df070*/  IADD3 R48, P3, PT, R47, R14, RZ ;  /* 0x0000000e2f307210 */ /* 0x000fe20007f7e0ff */
        /* <DEDUP_REMOVED lines=8> */
[----:B------:R-:W-:Y:S01]  /*df100*/  IMAD.X R49, R42, 0x1, R16, P3 ;  /* 0x000000012a317824 */ /* 0x000fe200018e0610 */
[----:B------:R-:W-:-:S05]  /*df110*/  IADD3 R50, P4, PT, R47, R5, RZ ;  /* 0x000000052f327210 */ /* 0x000fca0007f9e0ff */
[----:B------:R-:W-:Y:S02]  /*df120*/  IMAD.X R51, R42, 0x1, R6, P4 ;  /* 0x000000012a337824 */ /* 0x000fe400020e0606 */
[----:B--2---:R-:W-:Y:S02]  /*df130*/  IMAD.MOV.U32 R33, RZ, RZ, R31 ;  /* 0x000000ffff217224 */ /* 0x004fe400078e001f */
[----:B---3--:R-:W-:Y:S02]  /*df140*/  IMAD.MOV.U32 R31, RZ, RZ, R30 ;  /* 0x000000ffff1f7224 */ /* 0x008fe400078e001e */
[----:B------:R-:W-:Y:S02]  /*df150*/  IMAD.MOV.U32 R30, RZ, RZ, R29 ;  /* 0x000000ffff1e7224 */ /* 0x000fe400078e001d */
[----:B------:R-:W-:Y:S02]  /*df160*/  IMAD.MOV.U32 R29, RZ, RZ, R28 ;  /* 0x000000ffff1d7224 */ /* 0x000fe400078e001c */
[----:B------:R-:W-:-:S02]  /*df170*/  IMAD.MOV.U32 R28, RZ, RZ, R55 ;  /* 0x000000ffff1c7224 */ /* 0x000fc400078e0037 */
[----:B------:R-:W-:Y:S02]  /*df180*/  IMAD.MOV.U32 R55, RZ, RZ, R18 ;  /* 0x000000ffff377224 */ /* 0x000fe400078e0012 */
[----:B------:R-:W2:Y:S04]  /*df190*/  LDL.LU R18, [R1+0x2fc] ;  /* 0x0002fc0001127983 */ /* 0x000ea80000300800 */
[----:B------:R0:W-:Y:S04]  /*df1a0*/  STL [R1+0x5fd0], R44 ;  /* 0x005fd02c01007387 */ /* 0x0001e80000100800 */
[----:B------:R1:W-:Y:S01]  /*df1b0*/  STL.64 [R1+0x4108], R48 ;  /* 0x0041083001007387 */ /* 0x0003e20000100a00 */
[----:B0-----:R-:W-:-:S02]  /*df1c0*/  IADD3 R44, P2, PT, R47, R13, RZ ;  /* 0x0000000d2f2c7210 */ /* 0x001fc40007f5e0ff */
[----:B-1----:R-:W-:-:S03]  /*df1d0*/  IADD3 R48, P3, PT, R47, R0, RZ ;  /* 0x000000002f307210 */ /* 0x002fc60007f7e0ff */
[C---:B------:R-:W-:Y:S01]  /*df1e0*/  IMAD.X R45, R42.reuse, 0x1, R15, P2 ;  /* 0x000000012a2d7824 */ /* 0x040fe200010e060f */
[----:B------:R0:W-:Y:S01]  /*df1f0*/  STL.64 [R1+0x4100], R50 ;  /* 0x0041003201007387 */ /* 0x0001e20000100a00 */
[----:B------:R-:W-:-:S03]  /*df200*/  IMAD.X R49, R42, 0x1, R2, P3 ;  /* 0x000000012a317824 */ /* 0x000fc600018e0602 */
[----:B------:R1:W-:Y:S04]  /*df210*/  STL.64 [R1+0x40f8], R44 ;  /* 0x0040f82c01007387 */ /* 0x0003e80000100a00 */
        /* <DEDUP_REMOVED lines=8> */
[----:B------:R1:W-:Y:S01]  /*df2a0*/  STL.64 [R1+0x40e0], R44 ;  /* 0x0040e02c01007387 */ /* 0x0003e20000100a00 */
[----:B------:R-:W-:Y:S01]  /*df2b0*/  IMAD.MOV.U32 R42, RZ, RZ, R40 ;  /* 0x000000ffff2a7224 */ /* 0x000fe200078e0028 */
[C---:B------:R-:W-:Y:S01]  /*df2c0*/  IADD3 R40, P2, PT, R43.reuse, R14, RZ ;  /* 0x0000000e2b287210 */ /* 0x040fe20007f5e0ff */
[----:B------:R-:W-:Y:S01]  /*df2d0*/  IMAD.MOV.U32 R47, RZ, RZ, R41 ;  /* 0x000000ffff2f7224 */ /* 0x000fe200078e0029 */
[----:B0-----:R-:W-:Y:S01]  /*df2e0*/  IADD3 R50, P4, PT, R43, R7, RZ ;  /* 0x000000072b327210 */ /* 0x001fe20007f9e0ff */
[----:B-1----:R-:W3:Y:S04]  /*df2f0*/  LDL.LU R44, [R1+0x5fd0] ;  /* 0x005fd000012c7983 */ /* 0x002ee80000300800 */
[----:B------:R0:W-:Y:S01]  /*df300*/  STL.64 [R1+0x40d8], R48 ;  /* 0x0040d83001007387 */ /* 0x0001e20000100a00 */
[----:B------:R-:W-:-:S02]  /*df310*/  IMAD.X R51, R46, 0x1, R8, P4 ;  /* 0x000000012e337824 */ /* 0x000fc400020e0608 */
[C---:B------:R-:W-:Y:S01]  /*df320*/  IMAD.X R41, R46.reuse, 0x1, R16, P2 ;  /* 0x000000012e297824 */ /* 0x040fe200010e0610 */
[C---:B0-----:R-:W-:Y:S02]  /*df330*/  IADD3 R48, P3, PT, R43.reuse, R5, RZ ;  /* 0x000000052b307210 */ /* 0x041fe40007f7e0ff */
[----:B------:R-:W-:Y:S03]  /*df340*/  STL.64 [R1+0x40d0], R50 ;  /* 0x0040d03201007387 */ /* 0x000fe60000100a00 */
[----:B------:R-:W-:Y:S01]  /*df350*/  IMAD.X R49, R46, 0x1, R6, P3 ;  /* 0x000000012e317824 */ /* 0x000fe200018e0606 */
[----:B------:R-:W-:Y:S04]  /*df360*/  STL.64 [R1+0x40c8], R40 ;  /* 0x0040c82801007387 */ /* 0x000fe80000100a00 */
[----:B------:R0:W-:Y:S04]  /*df370*/  STL.64 [R1+0x40c0], R48 ;  /* 0x0040c03001007387 */ /* 0x0001e80000100a00 */
[----:B0-----:R-:W4:Y:S01]  /*df380*/  LDL.LU R48, [R1+0x5fcc] ;  /* 0x005fcc0001307983 */ /* 0x001f220000300800 */
[----:B------:R-:W-:-:S02]  /*df390*/  IADD3 R50, P4, PT, R43, R13, RZ ;  /* 0x0000000d2b327210 */ /* 0x000fc40007f9e0ff */
[----:B------:R-:W-:-:S03]  /*df3a0*/  IADD3 R40, P2, PT, R43, R0, RZ ;  /* 0x000000002b287210 */ /* 0x000fc60007f5e0ff */
[C---:B------:R-:W-:Y:S02]  /*df3b0*/  IMAD.X R51, R46.reuse, 0x1, R15, P4 ;  /* 0x000000012e337824 */ /* 0x040fe400020e060f */
[C---:B------:R-:W-:Y:S02]  /*df3c0*/  IMAD.X R41, R46.reuse, 0x1, R2, P2 ;  /* 0x000000012e297824 */ /* 0x040fe400010e0602 */
[----:B------:R-:W-:Y:S01]  /*df3d0*/  IMAD.MOV.U32 R45, RZ, RZ, R42 ;  /* 0x000000ffff2d7224 */ /* 0x000fe200078e002a */
[----:B------:R-:W-:Y:S01]  /*df3e0*/  IADD3 R42, P3, PT, R43, R3, RZ ;  /* 0x000000032b2a7210 */ /* 0x000fe20007f7e0ff */
[----:B------:R4:W-:Y:S04]  /*df3f0*/  STL.64 [R1+0x40b8], R50 ;  /* 0x0040b83201007387 */ /* 0x0009e80000100a00 */
[----:B------:R0:W-:Y:S01]  /*df400*/  STL.64 [R1+0x40b0], R40 ;  /* 0x0040b02801007387 */ /* 0x0001e20000100a00 */
[----:B------:R-:W-:-:S02]  /*df410*/  IMAD.X R43, R46, 0x1, R4, P3 ;  /* 0x000000012e2b7824 */ /* 0x000fc400018e0604 */
[----:B------:R-:W-:-:S03]  /*df420*/  IMAD.MOV.U32 R46, RZ, RZ, R38 ;  /* 0x000000ffff2e7224 */ /* 0x000fc600078e0026 */
[----:B------:R1:W-:Y:S01]  /*df430*/  STL.64 [R1+0x40a8], R42 ;  /* 0x0040a82a01007387 */ /* 0x0003e20000100a00 */
[----:B------:R-:W-:Y:S02]  /*df440*/  IMAD.MOV.U32 R38, RZ, RZ, R36 ;  /* 0x000000ffff267224 */ /* 0x000fe400078e0024 */
[----:B------:R-:W-:Y:S02]  /*df450*/  IMAD.MOV.U32 R36, RZ, RZ, R26 ;  /* 0x000000ffff247224 */ /* 0x000fe400078e001a */
[----:B------:R-:W-:Y:S01]  /*df460*/  IMAD.MOV.U32 R26, RZ, RZ, R52 ;  /* 0x000000ffff1a7224 */ /* 0x000fe200078e0034 */
[C---:B----4-:R-:W-:Y:S02]  /*df470*/  IADD3 R50, P4, PT, R48.reuse, R10, RZ ;  /* 0x0000000a30327210 */ /* 0x050fe40007f9e0ff */
[----:B0-----:R-:W-:-:S03]  /*df480*/  IADD3 R40, P2, PT, R48, R9, RZ ;  /* 0x0000000930287210 */ /* 0x001fc60007f5e0ff */
[C---:B---3--:R-:W-:Y:S02]  /*df490*/  IMAD.X R51, R44.reuse, 0x1, R12, P4 ;  /* 0x000000012c337824 */ /* 0x048fe400020e060c */
[----:B------:R-:W-:Y:S01]  /*df4a0*/  IMAD.X R41, R44, 0x1, R11, P2 ;  /* 0x000000012c297824 */ /* 0x000fe200010e060b */
[C---:B-1----:R-:W-:Y:S02]  /*df4b0*/  IADD3 R42, P3, PT, R48.reuse, R7, RZ ;  /* 0x00000007302a7210 */ /* 0x042fe40007f7e0ff */
[----:B------:R0:W-:Y:S01]  /*df4c0*/  STL.64 [R1+0x40a0], R50 ;  /* 0x0040a03201007387 */ /* 0x0001e20000100a00 */
[----:B------:R-:W-:-:S03]  /*df4d0*/  IADD3 R52, P2, PT, R48, R5, RZ ;  /* 0x0000000530347210 */ /* 0x000fc60007f5e0ff */
[----:B------:R1:W-:Y:S01]  /*df4e0*/  STL.64 [R1+0x4098], R40 ;  /* 0x0040982801007387 */ /* 0x0003e20000100a00 */
[----:B------:R-:W-:Y:S01]  /*df4f0*/  IMAD.X R43, R44, 0x1, R8, P3 ;  /* 0x000000012c2b7824 */ /* 0x000fe200018e0608 */
[----:B0-----:R-:W-:Y:S01]  /*df500*/  IADD3 R50, P4, PT, R48, R14, RZ ;  /* 0x0000000e30327210 */ /* 0x001fe20007f9e0ff */
[----:B-1----:R-:W-:Y:S01]  /*df510*/  IMAD.MOV.U32 R40, RZ, RZ, R39 ;  /* 0x000000ffff287224 */ /* 0x002fe200078e0027 */
[----:B------:R-:W3:Y:S01]  /*df520*/  LDL.LU R41, [R1+0x5fc8] ;  /* 0x005fc80001297983 */ /* 0x000ee20000300800 */
[----:B------:R-:W-:Y:S02]  /*df530*/  IMAD.MOV.U32 R39, RZ, RZ, R34 ;  /* 0x000000ffff277224 */ /* 0x000fe400078e0022 */
[----:B------:R-:W-:Y:S02]  /*df540*/  IMAD.MOV.U32 R34, RZ, RZ, R33 ;  /* 0x000000ffff227224 */ /* 0x000fe400078e0021 */
[----:B------:R-:W-:Y:S02]  /*df550*/  IMAD.MOV.U32 R33, RZ, RZ, R29 ;  /* 0x000000ffff217224 */ /* 0x000fe400078e001d */
[----:B------:R-:W-:-:S02]  /*df560*/  IMAD.MOV.U32 R29, RZ, RZ, R28 ;  /* 0x000000ffff1d7224 */ /* 0x000fc400078e001c */
[----:B------:R-:W-:Y:S02]  /*df570*/  IMAD.MOV.U32 R28, RZ, RZ, R27 ;  /* 0x000000ffff1c7224 */ /* 0x000fe400078e001b */
[----:B------:R-:W-:Y:S02]  /*df580*/  IMAD.MOV.U32 R27, RZ, RZ, R53 ;  /* 0x000000ffff1b7224 */ /* 0x000fe400078e0035 */
[C---:B------:R-:W-:Y:S02]  /*df590*/  IMAD.X R51, R44.reuse, 0x1, R16, P4 ;  /* 0x000000012c337824 */ /* 0x040fe400020e0610 */
[----:B------:R-:W-:Y:S01]  /*df5a0*/  IMAD.X R53, R44, 0x1, R6, P2 ;  /* 0x000000012c357824 */ /* 0x000fe200010e0606 */
[----:B------:R-:W-:Y:S04]  /*df5b0*/  STL.64 [R1+0x4090], R42 ;  /* 0x0040902a01007387 */ /* 0x000fe80000100a00 */
[----:B------:R-:W-:Y:S04]  /*df5c0*/  STL.64 [R1+0x4088], R50 ;  /* 0x0040883201007387 */ /* 0x000fe80000100a00 */
[----:B------:R0:W-:Y:S04]  /*df5d0*/  STL.64 [R1+0x4080], R52 ;  /* 0x0040803401007387 */ /* 0x0001e80000100a00 */
[----:B0-----:R-:W4:Y:S01]  /*df5e0*/  LDL.LU.64 R52, [R1+0x5fc0] ;  /* 0x005fc00001347983 */ /* 0x001f220000300a00 */
[----:B------:R-:W-:-:S02]  /*df5f0*/  IADD3 R42, P3, PT, R48, R13, RZ ;  /* 0x0000000d302a7210 */ /* 0x000fc40007f7e0ff */
[----:B------:R-:W-:-:S03]  /*df600*/  IADD3 R50, P4, PT, R48, R0, RZ ;  /* 0x0000000030327210 */ /* 0x000fc60007f9e0ff */
[C---:B------:R-:W-:Y:S02]  /*df610*/  IMAD.X R43, R44.reuse, 0x1, R15, P3 ;  /* 0x000000012c2b7824 */ /* 0x040fe400018e060f */
[----:B------:R-:W-:Y:S01]  /*df620*/  IMAD.X R51, R44, 0x1, R2, P4 ;  /* 0x000000012c337824 */ /* 0x000fe200020e0602 */
[----:B------:R-:W-:Y:S02]  /*df630*/  IADD3 R48, P2, PT, R48, R3, RZ ;  /* 0x0000000330307210 */ /* 0x000fe40007f5e0ff */
[----:B------:R0:W-:Y:S04]  /*df640*/  STL.64 [R1+0x4078], R42 ;  /* 0x0040782a01007387 */ /* 0x0001e80000100a00 */
[----:B------:R-:W-:Y:S01]  /*df650*/  STL.64 [R1+0x4070], R50 ;  /* 0x0040703201007387 */ /* 0x000fe20000100a00 */
[----:B------:R-:W-:-:S03]  /*df660*/  IMAD.X R49, R44, 0x1, R4, P2 ;  /* 0x000000012c317824 */ /* 0x000fc600010e0604 */
[----:B------:R1:W-:Y:S01]  /*df670*/  STL.64 [R1+0x5fa8], R2 ;  /* 0x005fa80201007387 */ /* 0x0003e20000100a00 */
[----:B0-----:R-:W-:Y:S02]  /*df680*/  IMAD.MOV.U32 R42, RZ, RZ, R40 ;  /* 0x000000ffff2a7224 */ /* 0x001fe400078e0028 */
[----:B------:R-:W-:Y:S02]  /*df690*/  IMAD.MOV.U32 R43, RZ, RZ, R38 ;  /* 0x000000ffff2b7224 */ /* 0x000fe400078e0026 */
[----:B------:R-:W-:Y:S02]  /*df6a0*/  IMAD.MOV.U32 R40, RZ, RZ, R39 ;  /* 0x000000ffff287224 */ /* 0x000fe400078e0027 */
[----:B------:R-:W-:Y:S01]  /*df6b0*/  IMAD.MOV.U32 R38, RZ, RZ, R36 ;  /* 0x000000ffff267224 */ /* 0x000fe200078e0024 */
[----:B-1----:R-:W-:Y:S01]  /*df6c0*/  IADD3 R2, P4, PT, R47, R9, RZ ;  /* 0x000000092f027210 */ /* 0x002fe20007f9e0ff */
[----:B------:R-:W-:Y:S02]  /*df6d0*/  IMAD.MOV.U32 R50, RZ, RZ, R42 ;  /* 0x000000ffff327224 */ /* 0x000fe400078e002a */
[----:B------:R-:W-:-:S02]  /*df6e0*/  IMAD.MOV.U32 R42, RZ, RZ, R43 ;  /* 0x000000ffff2a7224 */ /* 0x000fc400078e002b */
[----:B------:R-:W-:Y:S02]  /*df6f0*/  IMAD.MOV.U32 R43, RZ, RZ, R40 ;  /* 0x000000ffff2b7224 */ /* 0x000fe400078e0028 */
[----:B------:R-:W-:Y:S01]  /*df700*/  IMAD.MOV.U32 R40, RZ, RZ, R38 ;  /* 0x000000ffff287224 */ /* 0x000fe200078e0026 */
[----:B------:R-:W-:Y:S04]  /*df710*/  STL [R1+0x4058], R2 ;  /* 0x0040580201007387 */ /* 0x000fe80000100800 */
[----:B------:R-:W-:Y:S01]  /*df720*/  STL.64 [R1+0x4068], R48 ;  /* 0x0040683001007387 */ /* 0x000fe20000100a00 */
[----:B----4-:R-:W-:Y:S01]  /*df730*/  IMAD.MOV.U32 R39, RZ, RZ, R52 ;  /* 0x000000ffff277224 */ /* 0x010fe200078e0034 */
[----:B------:R-:W-:Y:S01]  /*df740*/  IADD3 R52, P3, PT, R47, R10, RZ ;  /* 0x0000000a2f347210 */ /* 0x000fe20007f7e0ff */
[----:B------:R-:W-:-:S02]  /*df750*/  IMAD.MOV.U32 R36, RZ, RZ, R53 ;  /* 0x000000ffff247224 */ /* 0x000fc400078e0035 */
[----:B------:R-:W-:Y:S02]  /*df760*/  IMAD.MOV.U32 R38, RZ, RZ, R39 ;  /* 0x000000ffff267224 */ /* 0x000fe400078e0027 */
[----:B------:R-:W-:Y:S02]  /*df770*/  IMAD.X R53, R45, 0x1, R12, P3 ;  /* 0x000000012d357824 */ /* 0x000fe400018e060c */
[----:B------:R-:W-:Y:S02]  /*df780*/  IMAD.MOV.U32 R39, RZ, RZ, R36 ;  /* 0x000000ffff277224 */ /* 0x000fe400078e0024 */
[----:B------:R-:W-:Y:S02]  /*df790*/  IMAD.MOV.U32 R36, RZ, RZ, R17 ;  /* 0x000000ffff247224 */ /* 0x000fe400078e0011 */
[----:B------:R-:W4:Y:S04]  /*df7a0*/  LDL.LU R17, [R1+0x5fb8] ;  /* 0x005fb80001117983 */ /* 0x000f280000300800 */
[----:B------:R-:W-:Y:S04]  /*df7b0*/  STL [R1+0x5f94], R50 ;  /* 0x005f943201007387 */ /* 0x000fe80000100800 */
[----:B------:R0:W-:Y:S04]  /*df7c0*/  STL.64 [R1+0x4060], R52 ;  /* 0x0040603401007387 */ /* 0x0001e80000100a00 */
[----:B0-----:R-:W2:Y:S01]  /*df7d0*/  LDL.LU.64 R52, [R1+0x5fb0] ;  /* 0x005fb00001347983 */ /* 0x001ea20000300a00 */
[C---:B------:R-:W-:Y:S01]  /*df7e0*/  IADD3 R48, P2, PT, R47.reuse, R7, RZ ;  /* 0x000000072f307210 */ /* 0x040fe20007f5e0ff */
[----:B------:R-:W-:Y:S01]  /*df7f0*/  IMAD.MOV.U32 R50, RZ, RZ, R2 ;  /* 0x000000ffff327224 */ /* 0x000fe200078e0002 */
[----:B------:R-:W-:Y:S01]  /*df800*/  IADD3 R2, P3, PT, R47, R14, RZ ;  /* 0x0000000e2f027210 */ /* 0x000fe20007f7e0ff */
[----:B------:R-:W-:-:S02]  /*df810*/  IMAD.MOV.U32 R51, RZ, RZ, R3 ;  /* 0x000000ffff337224 */ /* 0x000fc400078e0003 */
[C---:B------:R-:W-:Y:S02]  /*df820*/  IMAD.X R51, R45.reuse, 0x1, R11, P4 ;  /* 0x000000012d337824 */ /* 0x040fe400020e060b */
[----:B------:R-:W-:Y:S02]  /*df830*/  IMAD.MOV.U32 R44, RZ, RZ, R43 ;  /* 0x000000ffff2c7224 */ /* 0x000fe400078e002b */
[----:B------:R-:W-:Y:S02]  /*df840*/  IMAD.MOV.U32 R43, RZ, RZ, R40 ;  /* 0x000000ffff2b7224 */ /* 0x000fe400078e0028 */
[----:B------:R-:W-:Y:S02]  /*df850*/  IMAD.X R49, R45, 0x1, R8, P2 ;  /* 0x000000012d317824 */ /* 0x000fe400010e0608 */
[----:B------:R-:W-:Y:S02]  /*df860*/  IMAD.MOV.U32 R40, RZ, RZ, R38 ;  /* 0x000000ffff287224 */ /* 0x000fe400078e0026 */
[----:B------:R-:W-:Y:S01]  /*df870*/  IMAD.MOV.U32 R38, RZ, RZ, R39 ;  /* 0x000000ffff267224 */ /* 0x000fe200078e0027 */
[----:B------:R-:W-:Y:S01]  /*df880*/  STL [R1+0x405c], R51 ;  /* 0x00405c3301007387 */ /* 0x000fe20000100800 */
[----:B------:R-:W-:-:S02]  /*df890*/  IMAD.MOV.U32 R39, RZ, RZ, R36 ;  /* 0x000000ffff277224 */ /* 0x000fc400078e0024 */
[----:B------:R-:W-:Y:S01]  /*df8a0*/  IMAD.X R3, R45, 0x1, R16, P3 ;  /* 0x000000012d037824 */ /* 0x000fe200018e0610 */
[----:B------:R-:W-:Y:S01]  /*df8b0*/  STL.64 [R1+0x5fa0], R4 ;  /* 0x005fa00401007387 */ /* 0x000fe20000100a00 */
[----:B------:R-:W-:Y:S02]  /*df8c0*/  IMAD.MOV.U32 R36, RZ, RZ, R25 ;  /* 0x000000ffff247224 */ /* 0x000fe400078e0019 */
[----:B------:R-:W-:Y:S01]  /*df8d0*/  IMAD.MOV.U32 R25, RZ, RZ, R24 ;  /* 0x000000ffff197224 */ /* 0x000fe200078e0018 */
[----:B------:R-:W-:Y:S01]  /*df8e0*/  STL.64 [R1+0x4050], R48 ;  /* 0x0040503001007387 */ /* 0x000fe20000100a00 */
[----:B--2---:R-:W-:-:S03]  /*df8f0*/  IMAD.MOV.U32 R24, RZ, RZ, R53 ;  /* 0x000000ffff187224 */ /* 0x004fc600078e0035 */
[----:B------:R-:W2:Y:S04]  /*df900*/  LDL.LU R53, [R1+0x1d0] ;  /* 0x0001d00001357983 */ /* 0x000ea80000300800 */
[----:B------:R0:W-:Y:S04]  /*df910*/  STL.64 [R1+0x4048], R2 ;  /* 0x0040480201007387 */ /* 0x0001e80000100a00 */
[----:B0-----:R-:W2:Y:S01]  /*df920*/  LDL.LU.64 R2, [R1+0x5fa8] ;  /* 0x005fa80001027983 */ /* 0x001ea20000300a00 */
[C---:B------:R-:W-:Y:S02]  /*df930*/  IADD3 R50, P4, PT, R47.reuse, R5, RZ ;  /* 0x000000052f327210 */ /* 0x040fe40007f9e0ff */
[----:B------:R-:W-:-:S02]  /*df940*/  IADD3 R48, P2, PT, R47, R13, RZ ;  /* 0x0000000d2f307210 */ /* 0x000fc40007f5e0ff */
        /* <DEDUP_REMOVED lines=8> */
[----:B------:R-:W-:Y:S02]  /*df9d0*/  IADD3 R50, P4, PT, R47, R3, RZ ;  /* 0x000000032f327210 */ /* 0x000fe40007f9e0ff */
[C---:B------:R-:W-:Y:S01]  /*df9e0*/  IADD3 R48, P2, PT, R46.reuse, R10, RZ ;  /* 0x0000000a2e307210 */ /* 0x040fe20007f5e0ff */
[----:B------:R0:W-:Y:S04]  /*df9f0*/  STL.64 [R1+0x5f98], R2 ;  /* 0x005f980201007387 */ /* 0x0001e80000100a00 */
[----:B------:R-:W-:Y:S01]  /*dfa00*/  IMAD.X R49, R59, 0x1, R12, P2 ;  /* 0x000000013b317824 */ /* 0x000fe200010e060c */
[----:B0-----:R-:W-:-:S05]  /*dfa10*/  IADD3 R2, P3, PT, R46, R9, RZ ;  /* 0x000000092e027210 */ /* 0x001fca0007f7e0ff */
[----:B------:R-:W-:Y:S02]  /*dfa20*/  IMAD.X R3, R59, 0x1, R11, P3 ;  /* 0x000000013b037824 */ /* 0x000fe400018e060b */
[----:B--2---:R-:W-:Y:S02]  /*dfa30*/  IMAD.X R51, R45, 0x1, R4, P4 ;  /* 0x000000012d337824 */ /* 0x004fe400020e0604 */
[----:B------:R-:W-:Y:S02]  /*dfa40*/  IMAD.MOV.U32 R45, RZ, RZ, R43 ;  /* 0x000000ffff2d7224 */ /* 0x000fe400078e002b */
[----:B------:R-:W-:Y:S02]  /*dfa50*/  IMAD.MOV.U32 R43, RZ, RZ, R40 ;  /* 0x000000ffff2b7224 */ /* 0x000fe400078e0028 */
[----:B------:R-:W-:Y:S02]  /*dfa60*/  IMAD.MOV.U32 R40, RZ, RZ, R38 ;  /* 0x000000ffff287224 */ /* 0x000fe400078e0026 */
[----:B------:R-:W-:-:S02]  /*dfa70*/  IMAD.MOV.U32 R38, RZ, RZ, R39 ;  /* 0x000000ffff267224 */ /* 0x000fc400078e0027 */
        /* <DEDUP_REMOVED lines=12> */
[----:B------:R0:W-:Y:S01]  /*dfb40*/  STL.64 [R1+0x4010], R50 ;  /* 0x0040103201007387 */ /* 0x0001e20000100a00 */
[----:B------:R-:W-:-:S03]  /*dfb50*/  IMAD.X R3, R59, 0x1, R6, P3 ;  /* 0x000000013b037824 */ /* 0x000fc600018e0606 */
[----:B------:R-:W-:Y:S04]  /*dfb60*/  STL.64 [R1+0x4008], R48 ;  /* 0x0040083001007387 */ /* 0x000fe80000100a00 */
[----:B----4-:R-:W-:Y:S01]  /*dfb70*/  STL.64 [R1+0x5f88], R16 ;  /* 0x005f881001007387 */ /* 0x010fe20000100a00 */
[----:B0-----:R-:W-:-:S03]  /*dfb80*/  IADD3 R50, P4, PT, R46, R13, RZ ;  /* 0x0000000d2e327210 */ /* 0x001fc60007f9e0ff */
[----:B------:R0:W-:Y:S02]  /*dfb90*/  STL.64 [R1+0x4000], R2 ;  /* 0x0040000201007387 */ /* 0x0001e40000100a00 */
[----:B------:R-:W-:Y:S02]  /*dfba0*/  IMAD.X R51, R59, 0x1, R15, P4 ;  /* 0x000000013b337824 */ /* 0x000fe400020e060f */
[----:B0-----:R-:W4:Y:S04]  /*dfbb0*/  LDL.LU.64 R2, [R1+0x5f98] ;  /* 0x005f980001027983 */ /* 0x001f280000300a00 */
[----:B------:R0:W-:Y:S04]  /*dfbc0*/  STL.64 [R1+0x3ff8], R50 ;  /* 0x003ff83201007387 */ /* 0x0001e80000100a00 */
[----:B0-----:R-:W2:Y:S01]  /*dfbd0*/  LDL.LU R50, [R1+0x5f94] ;  /* 0x005f940001327983 */ /* 0x001ea20000300800 */
[----:B------:R-:W-:-:S05]  /*dfbe0*/  IADD3 R48, P2, PT, R46, R0, RZ ;  /* 0x000000002e307210 */ /* 0x000fca0007f5e0ff */
[----:B----4-:R-:W-:Y:S01]  /*dfbf0*/  IMAD.X R49, R59, 0x1, R2, P2 ;  /* 0x000000013b317824 */ /* 0x010fe200010e0602 */
[----:B------:R-:W-:-:S04]  /*dfc00*/  IADD3 R46, P3, PT, R46, R3, RZ ;  /* 0x000000032e2e7210 */ /* 0x000fc80007f7e0ff */
[----:B------:R0:W-:Y:S01]  /*dfc10*/  STL.64 [R1+0x3ff0], R48 ;  /* 0x003ff03001007387 */ /* 0x0001e20000100a00 */
[----:B------:R-:W-:-:S03]  /*dfc20*/  IMAD.X R47, R59, 0x1, R4, P3 ;  /* 0x000000013b2f7824 */ /* 0x000fc600018e0604 */
[----:B------:R-:W-:Y:S04]  /*dfc30*/  STL.64 [R1+0x5f80], R2 ;  /* 0x005f800201007387 */ /* 0x000fe80000100a00 */
[----:B------:R-:W4:Y:S01]  /*dfc40*/  LDL.LU R59, [R1+0x5f90] ;  /* 0x005f9000013b7983 */ /* 0x000f220000300800 */
[----:B0-----:R-:W-:Y:S01]  /*dfc50*/  IMAD.MOV.U32 R49, RZ, RZ, R45 ;  /* 0x000000ffff317224 */ /* 0x001fe200078e002d */
[----:B--2---:R-:W-:Y:S01]  /*dfc60*/  IADD3 R16, P4, PT, R50, R10, RZ ;  /* 0x0000000a32107210 */ /* 0x004fe20007f9e0ff */
[----:B------:R-:W-:Y:S02]  /*dfc70*/  IMAD.MOV.U32 R45, RZ, RZ, R43 ;  /* 0x000000ffff2d7224 */ /* 0x000fe400078e002b */
[----:B------:R-:W-:Y:S02]  /*dfc80*/  IMAD.MOV.U32 R43, RZ, RZ, R40 ;  /* 0x000000ffff2b7224 */ /* 0x000fe400078e0028 */
[----:B------:R-:W-:-:S02]  /*dfc90*/  IMAD.MOV.U32 R40, RZ, RZ, R38 ;  /* 0x000000ffff287224 */ /* 0x000fc400078e0026 */
[----:B------:R-:W-:Y:S02]  /*dfca0*/  IMAD.MOV.U32 R38, RZ, RZ, R39 ;  /* 0x000000ffff267224 */ /* 0x000fe400078e0027 */
[----:B------:R-:W-:Y:S02]  /*dfcb0*/  IMAD.MOV.U32 R39, RZ, RZ, R36 ;  /* 0x000000ffff277224 */ /* 0x000fe400078e0024 */
[----:B------:R-:W-:Y:S02]  /*dfcc0*/  IMAD.MOV.U32 R36, RZ, RZ, R37 ;  /* 0x000000ffff247224 */ /* 0x000fe400078e0025 */
[----:B------:R-:W-:Y:S02]  /*dfcd0*/  IMAD.MOV.U32 R37, RZ, RZ, R34 ;  /* 0x000000ffff257224 */ /* 0x000fe400078e0022 */
[----:B------:R-:W-:Y:S01]  /*dfce0*/  IMAD.X R17, R42, 0x1, R12, P4 ;  /* 0x000000012a117824 */ /* 0x000fe200020e060c */
[----:B------:R-:W-:Y:S01]  /*dfcf0*/  STL.64 [R1+0x3fe8], R46 ;  /* 0x003fe82e01007387 */ /* 0x000fe20000100a00 */
[----:B------:R-:W-:-:S02]  /*dfd00*/  IMAD.MOV.U32 R34, RZ, RZ, R33 ;  /* 0x000000ffff227224 */ /* 0x000fc400078e0021 */
[----:B------:R-:W-:Y:S02]  /*dfd10*/  IMAD.MOV.U32 R33, RZ, RZ, R23 ;  /* 0x000000ffff217224 */ /* 0x000fe400078e0017 */
[----:B------:R-:W2:Y:S04]  /*dfd20*/  LDL.LU R23, [R1+0x2cc] ;  /* 0x0002cc0001177983 */ /* 0x000ea80000300800 */
[----:B------:R-:W-:Y:S04]  /*dfd30*/  STL [R1+0x5f78], R49 ;  /* 0x005f783101007387 */ /* 0x000fe80000100800 */
[----:B------:R0:W-:Y:S04]  /*dfd40*/  STL.64 [R1+0x3fe0], R16 ;  /* 0x003fe01001007387 */ /* 0x0001e80000100a00 */
[----:B0-----:R-:W2:Y:S01]  /*dfd50*/  LDL.LU.64 R16, [R1+0x5f88] ;  /* 0x005f880001107983 */ /* 0x001ea20000300a00 */
[----:B------:R-:W-:-:S05]  /*dfd60*/  IADD3 R2, P2, PT, R50, R9, RZ ;  /* 0x0000000932027210 */ /* 0x000fca0007f5e0ff */
        /* <DEDUP_REMOVED lines=8> */
[----:B--2---:R-:W-:-:S05]  /*dfdf0*/  IMAD.X R49, R42, 0x1, R16, P4 ;  /* 0x000000012a317824 */ /* 0x004fca00020e0610 */
[----:B------:R-:W-:Y:S04]  /*dfe00*/  STL.64 [R1+0x3fc8], R48 ;  /* 0x003fc83001007387 */ /* 0x000fe80000100a00 */
[----:B------:R0:W-:Y:S04]  /*dfe10*/  STL.64 [R1+0x3fc0], R2 ;  /* 0x003fc00201007387 */ /* 0x0001e80000100a00 */
[----:B0-----:R-:W2:Y:S01]  /*dfe20*/  LDL.LU.64 R2, [R1+0x5f80] ;  /* 0x005f800001027983 */ /* 0x001ea20000300a00 */
[C---:B------:R-:W-:Y:S01]  /*dfe30*/  IADD3 R46, P3, PT, R50.reuse, R13, RZ ;  /* 0x0000000d322e7210 */ /* 0x040fe20007f7e0ff */
[----:B------:R-:W-:Y:S01]  /*dfe40*/  IMAD.MOV.U32 R51, RZ, RZ, R42 ;  /* 0x000000ffff337224 */ /* 0x000fe200078e002a */
[----:B------:R-:W-:-:S03]  /*dfe50*/  IADD3 R48, P4, PT, R50, R0, RZ ;  /* 0x0000000032307210 */ /* 0x000fc60007f9e0ff */
[----:B------:R-:W-:Y:S01]  /*dfe60*/  IMAD.X R47, R51, 0x1, R15, P3 ;  /* 0x00000001332f7824 */ /* 0x000fe200018e060f */
[----:B------:R-:W-:-:S04]  /*dfe70*/  IADD3 R42, P3, PT, R44, R10, RZ ;  /* 0x0000000a2c2a7210 */ /* 0x000fc80007f7e0ff */
[----:B------:R0:W-:Y:S02]  /*dfe80*/  STL.64 [R1+0x3fb8], R46 ;  /* 0x003fb82e01007387 */ /* 0x0001e40000100a00 */
[----:B0-----:R-:W-:Y:S02]  /*dfe90*/  IMAD.MOV.U32 R46, RZ, RZ, R43 ;  /* 0x000000ffff2e7224 */ /* 0x001fe400078e002b */
[----:B------:R-:W-:Y:S01]  /*dfea0*/  IMAD.X R43, R19, 0x1, R12, P3 ;  /* 0x00000001132b7824 */ /* 0x000fe200018e060c */
[----:B--2---:R-:W-:Y:S01]  /*dfeb0*/  IADD3 R50, P2, PT, R50, R3, RZ ;  /* 0x0000000332327210 */ /* 0x004fe20007f5e0ff */
[----:B------:R-:W-:-:S04]  /*dfec0*/  IMAD.X R49, R51, 0x1, R2, P4 ;  /* 0x0000000133317824 */ /* 0x000fc800020e0602 */
[----:B------:R-:W-:Y:S01]  /*dfed0*/  IMAD.X R51, R51, 0x1, R4, P2 ;  /* 0x0000000133337824 */ /* 0x000fe200010e0604 */
[----:B------:R0:W-:Y:S04]  /*dfee0*/  STL.64 [R1+0x3fb0], R48 ;  /* 0x003fb03001007387 */ /* 0x0001e80000100a00 */
[----:B0-----:R-:W2:Y:S01]  /*dfef0*/  LDL.LU R49, [R1+0x5f78] ;  /* 0x005f780001317983 */ /* 0x001ea20000300800 */
[----:B------:R-:W-:Y:S01]  /*dff00*/  IMAD.MOV.U32 R48, RZ, RZ, R46 ;  /* 0x000000ffff307224 */ /* 0x000fe200078e002e */
[C---:B------:R-:W-:Y:S02]  /*dff10*/  IADD3 R46, P4, PT, R44.reuse, R9, RZ ;  /* 0x000000092c2e7210 */ /* 0x040fe40007f9e0ff */
        /* <DEDUP_REMOVED lines=12> */
[----:B---3--:R-:W-:Y:S02]  /*dffe0*/  IMAD.MOV.U32 R42, RZ, RZ, R40 ;  /* 0x000000ffff2a7224 */ /* 0x008fe400078e0028 */
[----:B------:R-:W-:-:S02]  /*dfff0*/  IMAD.MOV.U32 R40, RZ, RZ, R39 ;  /* 0x000000ffff287224 */ /* 0x000fc400078e0027 */
[----:B------:R-:W-:Y:S02]  /*e0000*/  IMAD.MOV.U32 R39, RZ, RZ, R37 ;  /* 0x000000ffff277224 */ /* 0x000fe400078e0025 */
[----:B------:R-:W-:Y:S01]  /*e0010*/  IMAD.MOV.U32 R37, RZ, RZ, R60 ;  /* 0x000000ffff257224 */ /* 0x000fe200078e003c */
[----:B------:R-:W-:Y:S01]  /*e0020*/  IADD3 R60, P3, PT, R44, R0, RZ ;  /* 0x000000002c3c7210 */ /* 0x000fe20007f7e0ff */
[----:B------:R-:W-:Y:S02]  /*e0030*/  IMAD.MOV.U32 R43, RZ, RZ, R38 ;  /* 0x000000ffff2b7224 */ /* 0x000fe400078e0026 */
[----:B------:R-:W-:Y:S02]  /*e0040*/  IMAD.MOV.U32 R38, RZ, RZ, R36 ;  /* 0x000000ffff267224 */ /* 0x000fe400078e0024 */
[----:B------:R-:W-:Y:S02]  /*e0050*/  IMAD.MOV.U32 R36, RZ, RZ, R27 ;  /* 0x000000ffff247224 */ /* 0x000fe400078e001b */
[----:B------:R-:W-:-:S02]  /*e0060*/  IMAD.MOV.U32 R27, RZ, RZ, R26 ;  /* 0x000000ffff1b7224 */ /* 0x000fc400078e001a */
[C---:B------:R-:W-:Y:S02]  /*e0070*/  IMAD.X R47, R19.reuse, 0x1, R6, P4 ;  /* 0x00000001132f7824 */ /* 0x040fe400020e0606 */
[----:B------:R-:W-:Y:S02]  /*e0080*/  IMAD.MOV.U32 R26, RZ, RZ, R61 ;  /* 0x000000ffff1a7224 */ /* 0x000fe400078e003d */
[C---:B------:R-:W-:Y:S02]  /*e0090*/  IMAD.X R51, R19.reuse, 0x1, R15, P2 ;  /* 0x0000000113337824 */ /* 0x040fe400010e060f */
[----:B------:R-:W-:Y:S01]  /*e00a0*/  IMAD.X R61, R19, 0x1, R2, P3 ;  /* 0x00000001133d7824 */ /* 0x000fe200018e0602 */
[----:B------:R-:W-:Y:S04]  /*e00b0*/  STL.64 [R1+0x3f80], R46 ;  /* 0x003f802e01007387 */ /* 0x000fe80000100a00 */
[----:B------:R-:W-:Y:S04]  /*e00c0*/  STL.64 [R1+0x3f78], R50 ;  /* 0x003f783201007387 */ /* 0x000fe80000100a00 */
[----:B------:R0:W-:Y:S04]  /*e00d0*/  STL.64 [R1+0x3f70], R60 ;  /* 0x003f703c01007387 */ /* 0x0001e80000100a00 */
[----:B0-----:R-:W3:Y:S01]  /*e00e0*/  LDL.LU.64 R60, [R1+0x5f70] ;  /* 0x005f7000013c7983 */ /* 0x001ee20000300a00 */
[----:B------:R-:W-:Y:S01]  /*e00f0*/  IADD3 R46, P4, PT, R44, R3, RZ ;  /* 0x000000032c2e7210 */ /* 0x000fe20007f9e0ff */
[----:B------:R-:W-:-:S02]  /*e0100*/  IMAD.MOV.U32 R44, RZ, RZ, R43 ;  /* 0x000000ffff2c7224 */ /* 0x000fc400078e002b */
[----:B------:R0:W-:Y:S01]  /*e0110*/  STL.64 [R1+0x5f60], R2 ;  /* 0x005f600201007387 */ /* 0x0001e20000100a00 */
[----:B------:R-:W-:Y:S02]  /*e0120*/  IMAD.MOV.U32 R43, RZ, RZ, R40 ;  /* 0x000000ffff2b7224 */ /* 0x000fe400078e0028 */
[----:B------:R-:W-:Y:S02]  /*e0130*/  IMAD.MOV.U32 R40, RZ, RZ, R38 ;  /* 0x000000ffff287224 */ /* 0x000fe400078e0026 */
[----:B------:R-:W-:Y:S02]  /*e0140*/  IMAD.MOV.U32 R38, RZ, RZ, R39 ;  /* 0x000000ffff267224 */ /* 0x000fe400078e0027 */
[----:B------:R-:W-:Y:S02]  /*e0150*/  IMAD.X R47, R19, 0x1, R4, P4 ;  /* 0x00000001132f7824 */ /* 0x000fe400020e0604 */
[----:B------:R-:W-:Y:S01]  /*e0160*/  IMAD.MOV.U32 R39, RZ, RZ, R37 ;  /* 0x000000ffff277224 */ /* 0x000fe200078e0025 */
[----:B--2---:R-:W-:-:S02]  /*e0170*/  IADD3 R50, P2, PT, R49, R10, RZ ;  /* 0x0000000a31327210 */ /* 0x004fc40007f5e0ff */
[----:B0-----:R-:W-:-:S03]  /*e0180*/  IADD3 R2, P3, PT, R49, R9, RZ ;  /* 0x0000000931027210 */ /* 0x001fc60007f7e0ff */
[C---:B------:R-:W-:Y:S02]  /*e0190*/  IMAD.X R51, R45.reuse, 0x1, R12, P2 ;  /* 0x000000012d337824 */ /* 0x040fe400010e060c */
[----:B------:R-:W-:Y:S02]  /*e01a0*/  IMAD.X R3, R45, 0x1, R11, P3 ;  /* 0x000000012d037824 */ /* 0x000fe400018e060b */
[----:B---3--:R-:W-:Y:S02]  /*e01b0*/  IMAD.MOV.U32 R37, RZ, RZ, R61 ;  /* 0x000000ffff257224 */ /* 0x008fe400078e003d */
[----:B------:R-:W2:Y:S04]  /*e01c0*/  LDL.LU R61, [R1+0xdc] ;  /* 0x0000dc00013d7983 */ /* 0x000ea80000300800 */
[----:B------:R-:W3:Y:S04]  /*e01d0*/  LDL.LU R19, [R1+0x5f68] ;  /* 0x005f680001137983 */ /* 0x000ee80000300800 */
[----:B------:R0:W-:Y:S04]  /*e01e0*/  STL.64 [R1+0x3f68], R46 ;  /* 0x003f682e01007387 */ /* 0x0001e80000100a00 */
[----:B------:R1:W-:Y:S04]  /*e01f0*/  STL.64 [R1+0x3f60], R50 ;  /* 0x003f603201007387 */ /* 0x0003e80000100a00 */
[----:B------:R4:W-:Y:S01]  /*e0200*/  STL.64 [R1+0x3f58], R2 ;  /* 0x003f580201007387 */ /* 0x0009e20000100a00 */
[----:B0-----:R-:W-:-:S02]  /*e0210*/  IADD3 R46, P4, PT, R49, R7, RZ ;  /* 0x00000007312e7210 */ /* 0x001fc40007f9e0ff */
[----:B-1----:R-:W-:-:S03]  /*e0220*/  IADD3 R50, P2, PT, R49, R14, RZ ;  /* 0x0000000e31327210 */ /* 0x002fc60007f5e0ff */
[----:B------:R-:W-:Y:S01]  /*e0230*/  IMAD.X R47, R45, 0x1, R8, P4 ;  /* 0x000000012d2f7824 */ /* 0x000fe200020e0608 */
[----:B----4-:R-:W-:Y:S01]  /*e0240*/  IADD3 R2, P3, PT, R49, R5, RZ ;  /* 0x0000000531027210 */ /* 0x010fe20007f7e0ff */
[----:B------:R-:W-:-:S03]  /*e0250*/  IMAD.X R51, R45, 0x1, R16, P2 ;  /* 0x000000012d337824 */ /* 0x000fc600010e0610 */
[----:B------:R-:W-:Y:S01]  /*e0260*/  STL.64 [R1+0x3f50], R46 ;  /* 0x003f502e01007387 */ /* 0x000fe20000100a00 */
[----:B------:R-:W-:-:S03]  /*e0270*/  IMAD.X R3, R45, 0x1, R6, P3 ;  /* 0x000000012d037824 */ /* 0x000fc600018e0606 */
[----:B------:R-:W-:Y:S04]  /*e0280*/  STL.64 [R1+0x5f58], R12 ;  /* 0x005f580c01007387 */ /* 0x000fe80000100a00 */
[----:B------:R-:W-:Y:S04]  /*e0290*/  STL.64 [R1+0x3f48], R50 ;  /* 0x003f483201007387 */ /* 0x000fe80000100a00 */
[----:B------:R0:W-:Y:S04]  /*e02a0*/  STL.64 [R1+0x3f40], R2 ;  /* 0x003f400201007387 */ /* 0x0001e80000100a00 */
[----:B0-----:R-:W4:Y:S01]  /*e02b0*/  LDL.LU.64 R2, [R1+0x5f60] ;  /* 0x005f600001027983 */ /* 0x001f220000300a00 */
[----:B------:R-:W-:-:S02]  /*e02c0*/  IADD3 R46, P4, PT, R49, R13, RZ ;  /* 0x0000000d312e7210 */ /* 0x000fc40007f9e0ff */
[----:B------:R-:W-:-:S03]  /*e02d0*/  IADD3 R50, P2, PT, R49, R0, RZ ;  /* 0x0000000031327210 */ /* 0x000fc60007f5e0ff */
[----:B------:R-:W-:-:S05]  /*e02e0*/  IMAD.X R47, R45, 0x1, R15, P4 ;  /* 0x000000012d2f7824 */ /* 0x000fca00020e060f */
[----:B------:R-:W-:Y:S01]  /*e02f0*/  STL.64 [R1+0x3f38], R46 ;  /* 0x003f382e01007387 */ /* 0x000fe20000100a00 */
[----:B----4-:R-:W-:Y:S01]  /*e0300*/  IADD3 R12, P3, PT, R49, R3, RZ ;  /* 0x00000003310c7210 */ /* 0x010fe20007f7e0ff */
[----:B------:R-:W-:-:S04]  /*e0310*/  IMAD.X R51, R45, 0x1, R2, P2 ;  /* 0x000000012d337824 */ /* 0x000fc800010e0602 */
[----:B------:R-:W-:Y:S01]  /*e0320*/  IMAD.X R13, R45, 0x1, R4, P3 ;  /* 0x000000012d0d7824 */ /* 0x000fe200018e0604 */
[----:B------:R-:W-:Y:S04]  /*e0330*/  STL.64 [R1+0x3f30], R50 ;  /* 0x003f303201007387 */ /* 0x000fe80000100a00 */
[----:B------:R0:W-:Y:S04]  /*e0340*/  STL.64 [R1+0x3f28], R12 ;  /* 0x003f280c01007387 */ /* 0x0001e80000100a00 */
[----:B0-----:R-:W4:Y:S01]  /*e0350*/  LDL.LU.64 R12, [R1+0x5f58] ;  /* 0x005f5800010c7983 */ /* 0x001f220000300a00 */
[C---:B------:R-:W-:Y:S01]  /*e0360*/  IADD3 R46, P4, PT, R48.reuse, R10, RZ ;  /* 0x0000000a302e7210 */ /* 0x040fe20007f9e0ff */
[----:B------:R-:W-:Y:S01]  /*e0370*/  IMAD.MOV.U32 R49, RZ, RZ, R44 ;  /* 0x000000ffff317224 */ /* 0x000fe200078e002c */
[----:B------:R-:W-:-:S02]  /*e0380*/  IADD3 R50, P2, PT, R48, R9, RZ ;  /* 0x0000000930327210 */ /* 0x000fc40007f5e0ff */
[----:B------:R-:W-:-:S03]  /*e0390*/  IADD3 R44, P3, PT, R48, R7, RZ ;  /* 0x00000007302c7210 */ /* 0x000fc60007f7e0ff */
[C---:B------:R-:W-:Y:S02]  /*e03a0*/  IMAD.X R51, R54.reuse, 0x1, R11, P2 ;  /* 0x0000000136337824 */ /* 0x040fe400010e060b */
[C---:B------:R-:W-:Y:S02]  /*e03b0*/  IMAD.X R45, R54.reuse, 0x1, R8, P3 ;  /* 0x00000001362d7824 */ /* 0x040fe400018e0608 */
[----:B----4-:R-:W-:-:S05]  /*e03c0*/  IMAD.X R47, R54, 0x1, R12, P4 ;  /* 0x00000001362f7824 */ /* 0x010fca00020e060c */
[----:B------:R0:W-:Y:S04]  /*e03d0*/  STL.64 [R1+0x3f20], R46 ;  /* 0x003f202e01007387 */ /* 0x0001e80000100a00 */
[----:B------:R1:W-:Y:S01]  /*e03e0*/  STL.64 [R1+0x3f18], R50 ;  /* 0x003f183201007387 */ /* 0x0003e20000100a00 */
[----:B0-----:R-:W-:-:S03]  /*e03f0*/  IADD3 R46, P4, PT, R48, R14, RZ ;  /* 0x0000000e302e7210 */ /* 0x001fc60007f9e0ff */
[----:B------:R0:W-:Y:S01]  /*e0400*/  STL.64 [R1+0x3f10], R44 ;  /* 0x003f102c01007387 */ /* 0x0001e20000100a00 */
[----:B-1----:R-:W-:Y:S01]  /*e0410*/  IADD3 R50, P2, PT, R48, R5, RZ ;  /* 0x0000000530327210 */ /* 0x002fe20007f5e0ff */
[----:B------:R-:W-:-:S04]  /*e0420*/  IMAD.X R47, R54, 0x1, R16, P4 ;  /* 0x00000001362f7824 */ /* 0x000fc800020e0610 */
[----:B------:R-:W-:Y:S01]  /*e0430*/  IMAD.X R51, R54, 0x1, R6, P2 ;  /* 0x0000000136337824 */ /* 0x000fe200010e0606 */
[----:B0-----:R-:W-:Y:S01]  /*e0440*/  IADD3 R44, P3, PT, R48, R13, RZ ;  /* 0x0000000d302c7210 */ /* 0x001fe20007f7e0ff */
[----:B------:R0:W-:Y:S04]  /*e0450*/  STL.64 [R1+0x3f08], R46 ;  /* 0x003f082e01007387 */ /* 0x0001e80000100a00 */
[----:B------:R-:W-:Y:S01]  /*e0460*/  IMAD.X R45, R54, 0x1, R15, P3 ;  /* 0x00000001362d7824 */ /* 0x000fe200018e060f */
[----:B------:R1:W-:Y:S01]  /*e0470*/  STL.64 [R1+0x3f00], R50 ;  /* 0x003f003201007387 */ /* 0x0003e20000100a00 */
[----:B0-----:R-:W-:-:S03]  /*e0480*/  IADD3 R46, P4, PT, R48, R0, RZ ;  /* 0x00000000302e7210 */ /* 0x001fc60007f9e0ff */
[----:B------:R0:W-:Y:S02]  /*e0490*/  STL.64 [R1+0x3ef8], R44 ;  /* 0x003ef82c01007387 */ /* 0x0001e40000100a00 */
[----:B------:R-:W-:Y:S01]  /*e04a0*/  IMAD.X R47, R54, 0x1, R2, P4 ;  /* 0x00000001362f7824 */ /* 0x000fe200020e0602 */
[----:B-1----:R-:W-:Y:S02]  /*e04b0*/  IADD3 R50, P2, PT, R48, R3, RZ ;  /* 0x0000000330327210 */ /* 0x002fe40007f5e0ff */
[----:B0-----:R-:W-:Y:S01]  /*e04c0*/  IADD3 R44, P3, PT, R42, R10, RZ ;  /* 0x0000000a2a2c7210 */ /* 0x001fe20007f7e0ff */
[----:B------:R-:W4:Y:S02]  /*e04d0*/  LDL.LU R45, [R1+0x5f50] ;  /* 0x005f5000012d7983 */ /* 0x000f240000300800 */
[----:B------:R-:W-:Y:S02]  /*e04e0*/  IMAD.X R51, R54, 0x1, R4, P2 ;  /* 0x0000000136337824 */ /* 0x000fe400010e0604 */
[----:B------:R-:W-:Y:S04]  /*e04f0*/  STL.64 [R1+0x3ef0], R46 ;  /* 0x003ef02e01007387 */ /* 0x000fe80000100a00 */
[----:B------:R-:W-:Y:S04]  /*e0500*/  STL [R1+0x3ee0], R44 ;  /* 0x003ee02c01007387 */ /* 0x000fe80000100800 */
[----:B------:R-:W-:Y:S04]  /*e0510*/  STL.64 [R1+0x5f40], R2 ;  /* 0x005f400201007387 */ /* 0x000fe80000100a00 */
[----:B------:R-:W2:Y:S01]  /*e0520*/  LDL.LU R54, [R1+0x5f4c] ;  /* 0x005f4c0001367983 */ /* 0x000ea20000300800 */
[----:B------:R-:W-:-:S02]  /*e0530*/  IMAD.MOV.U32 R48, RZ, RZ, R43 ;  /* 0x000000ffff307224 */ /* 0x000fc400078e002b */
[----:B------:R-:W-:Y:S02]  /*e0540*/  IMAD.MOV.U32 R43, RZ, RZ, R40 ;  /* 0x000000ffff2b7224 */ /* 0x000fe400078e0028 */
[----:B------:R-:W-:Y:S02]  /*e0550*/  IMAD.MOV.U32 R40, RZ, RZ, R38 ;  /* 0x000000ffff287224 */ /* 0x000fe400078e0026 */
[----:B------:R-:W-:Y:S02]  /*e0560*/  IMAD.MOV.U32 R38, RZ, RZ, R39 ;  /* 0x000000ffff267224 */ /* 0x000fe400078e0027 */
[----:B------:R-:W-:Y:S01]  /*e0570*/  IMAD.MOV.U32 R39, RZ, RZ, R37 ;  /* 0x000000ffff277224 */ /* 0x000fe200078e0025 */
[----:B------:R0:W-:Y:S01]  /*e0580*/  STL.64 [R1+0x3ee8], R50 ;  /* 0x003ee83201007387 */ /* 0x0001e20000100a00 */
[----:B------:R-:W-:Y:S02]  /*e0590*/  IMAD.MOV.U32 R37, RZ, RZ, R25 ;  /* 0x000000ffff257224 */ /* 0x000fe400078e0019 */
[----:B------:R-:W-:Y:S01]  /*e05a0*/  IMAD.MOV.U32 R25, RZ, RZ, R22 ;  /* 0x000000ffff197224 */ /* 0x000fe200078e0016 */
[----:B0-----:R-:W3:Y:S01]  /*e05b0*/  LDL.LU R51, [R1+0x5f48] ;  /* 0x005f480001337983 */ /* 0x001ee20000300800 */
[----:B--2---:R-:W-:-:S03]  /*e05c0*/  IMAD.MOV.U32 R22, RZ, RZ, R54 ;  /* 0x000000ffff167224 */ /* 0x004fc600078e0036 */
[----:B------:R-:W2:Y:S01]  /*e05d0*/  LDL.LU R54, [R1+0x338] ;  /* 0x0003380001367983 */ /* 0x000ea20000300800 */
[C---:B------:R-:W-:Y:S01]  /*e05e0*/  IADD3 R46, P4, PT, R42.reuse, R9, RZ ;  /* 0x000000092a2e7210 */ /* 0x040fe20007f9e0ff */
[----:B------:R-:W-:Y:S01]  /*e05f0*/  IMAD.MOV.U32 R2, RZ, RZ, R44 ;  /* 0x000000ffff027224 */ /* 0x000fe200078e002c */
[----:B------:R-:W-:Y:S01]  /*e0600*/  IADD3 R44, P2, PT, R42, R7, RZ ;  /* 0x000000072a2c7210 */ /* 0x000fe20007f5e0ff */
[----:B----4-:R-:W-:Y:S02]  /*e0610*/  IMAD.MOV.U32 R3, RZ, RZ, R45 ;  /* 0x000000ffff037224 */ /* 0x010fe400078e002d */
[C---:B------:R-:W-:Y:S02]  /*e0620*/  IMAD.X R3, R52.reuse, 0x1, R12, P3 ;  /* 0x0000000134037824 */ /* 0x040fe400018e060c */
[C---:B------:R-:W-:Y:S02]  /*e0630*/  IMAD.X R47, R52.reuse, 0x1, R11, P4 ;  /* 0x00000001342f7824 */ /* 0x040fe400020e060b */
[----:B------:R-:W-:Y:S01]  /*e0640*/  IMAD.X R45, R52, 0x1, R8, P2 ;  /* 0x00000001342d7824 */ /* 0x000fe200010e0608 */
[----:B------:R0:W-:Y:S01]  /*e0650*/  STL [R1+0x3ee4], R3 ;  /* 0x003ee40301007387 */ /* 0x0001e20000100800 */
[----:B------:R-:W-:-:S03]  /*e0660*/  IADD3 R2, P3, PT, R42, R14, RZ ;  /* 0x0000000e2a027210 */ /* 0x000fc60007f7e0ff */
[----:B------:R-:W-:Y:S01]  /*e0670*/  STL.64 [R1+0x3ed8], R46 ;  /* 0x003ed82e01007387 */ /* 0x000fe20000100a00 */
[----:B------:R-:W-:-:S03]  /*e0680*/  IADD3 R50, P4, PT, R42, R5, RZ ;  /* 0x000000052a327210 */ /* 0x000fc60007f9e0ff */
[----:B------:R1:W-:Y:S01]  /*e0690*/  STL.64 [R1+0x3ed0], R44 ;  /* 0x003ed02c01007387 */ /* 0x0003e20000100a00 */
[----:B0-----:R-:W-:-:S03]  /*e06a0*/  IMAD.X R3, R52, 0x1, R16, P3 ;  /* 0x0000000134037824 */ /* 0x001fc600018e0610 */
[----:B------:R-:W-:Y:S01]  /*e06b0*/  STL [R1+0x3ec0], R50 ;  /* 0x003ec03201007387 */ /* 0x000fe20000100800 */
[----:B-1----:R-:W-:Y:S02]  /*e06c0*/  IMAD.MOV.U32 R45, RZ, RZ, R43 ;  /* 0x000000ffff2d7224 */ /* 0x002fe400078e002b */
[----:B------:R-:W-:Y:S02]  /*e06d0*/  IMAD.MOV.U32 R43, RZ, RZ, R40 ;  /* 0x000000ffff2b7224 */ /* 0x000fe400078e0028 */
[----:B------:R-:W-:Y:S02]  /*e06e0*/  IMAD.MOV.U32 R40, RZ, RZ, R38 ;  /* 0x000000ffff287224 */ /* 0x000fe400078e0026 */
[----:B------:R-:W-:Y:S02]  /*e06f0*/  IMAD.MOV.U32 R38, RZ, RZ, R25 ;  /* 0x000000ffff267224 */ /* 0x000fe400078e0019 */
[----:B------:R-:W-:Y:S02]  /*e0700*/  IMAD.MOV.U32 R25, RZ, RZ, R22 ;  /* 0x000000ffff197224 */ /* 0x000fe400078e0016 */
[----:B--2---:R-:W-:-:S02]  /*e0710*/  IMAD.MOV.U32 R22, RZ, RZ, R54 ;  /* 0x000000ffff167224 */ /* 0x004fc400078e0036 */
[----:B------:R-:W2:Y:S04]  /*e0720*/  LDL.LU R54, [R1+0xd0] ;  /* 0x0000d00001367983 */ /* 0x000ea80000300800 */
[----:B------:R-:W-:Y:S04]  /*e0730*/  STL.64 [R1+0x5f30], R12 ;  /* 0x005f300c01007387 */ /* 0x000fe80000100a00 */
[----:B------:R0:W-:Y:S04]  /*e0740*/  STL.64 [R1+0x3ec8], R2 ;  /* 0x003ec80201007387 */ /* 0x0001e80000100a00 */
[----:B0-----:R-:W4:Y:S01]  /*e0750*/  LDL.LU.64 R2, [R1+0x5f40] ;  /* 0x005f400001027983 */ /* 0x001f220000300a00 */
[----:B------:R-:W-:Y:S01]  /*e0760*/  IADD3 R46, P2, PT, R42, R13, RZ ;  /* 0x0000000d2a2e7210 */ /* 0x000fe20007f5e0ff */
[----:B---3--:R-:W-:-:S02]  /*e0770*/  IMAD.MOV.U32 R13, RZ, RZ, R51 ;  /* 0x000000ffff0d7224 */ /* 0x008fc400078e0033 */
[----:B------:R-:W-:Y:S01]  /*e0780*/  IMAD.MOV.U32 R12, RZ, RZ, R50 ;  /* 0x000000ffff0c7224 */ /* 0x000fe200078e0032 */
[----:B------:R-:W-:Y:S01]  /*e0790*/  IADD3 R50, P3, PT, R42, R0, RZ ;  /* 0x000000002a327210 */ /* 0x000fe20007f7e0ff */
[C---:B------:R-:W-:Y:S02]  /*e07a0*/  IMAD.X R13, R52.reuse, 0x1, R6, P4 ;  /* 0x00000001340d7824 */ /* 0x040fe400020e0606 */
[----:B------:R-:W-:-:S03]  /*e07b0*/  IMAD.X R47, R52, 0x1, R15, P2 ;  /* 0x00000001342f7824 */ /* 0x000fc600010e060f */
[----:B------:R-:W-:Y:S01]  /*e07c0*/  STL [R1+0x3ec4], R13 ;  /* 0x003ec40d01007387 */ /* 0x000fe20000100800 */
[----:B------:R-:W-:-:S03]  /*e07d0*/  IMAD.MOV.U32 R44, RZ, RZ, R43 ;  /* 0x000000ffff2c7224 */ /* 0x000fc600078e002b */
[----:B------:R0:W-:Y:S01]  /*e07e0*/  STL.64 [R1+0x3eb8], R46 ;  /* 0x003eb82e01007387 */ /* 0x0001e20000100a00 */
[----:B------:R-:W-:Y:S02]  /*e07f0*/  IMAD.MOV.U32 R43, RZ, RZ, R40 ;  /* 0x000000ffff2b7224 */ /* 0x000fe400078e0028 */
[----:B------:R-:W-:Y:S02]  /*e0800*/  IMAD.MOV.U32 R40, RZ, RZ, R38 ;  /* 0x000000ffff287224 */ /* 0x000fe400078e0026 */
[----:B------:R-:W-:Y:S02]  /*e0810*/  IMAD.MOV.U32 R38, RZ, RZ, R35 ;  /* 0x000000ffff267224 */ /* 0x000fe400078e0023 */
[----:B------:R-:W-:Y:S01]  /*e0820*/  IMAD.MOV.U32 R35, RZ, RZ, R34 ;  /* 0x000000ffff237224 */ /* 0x000fe200078e0022 */
[----:B0-----:R-:W-:Y:S01]  /*e0830*/  IADD3 R46, P2, PT, R49, R10, RZ ;  /* 0x0000000a312e7210 */ /* 0x001fe20007f5e0ff */
[----:B------:R-:W3:Y:S01]  /*e0840*/  LDL.LU R47, [R1+0x5f3c] ;  /* 0x005f3c00012f7983 */ /* 0x000ee20000300800 */
[----:B----4-:R-:W-:Y:S01]  /*e0850*/  IADD3 R12, P4, PT, R42, R3, RZ ;  /* 0x000000032a0c7210 */ /* 0x010fe20007f9e0ff */
[----:B------:R-:W-:-:S04]  /*e0860*/  IMAD.X R51, R52, 0x1, R2, P3 ;  /* 0x0000000134337824 */ /* 0x000fc800018e0602 */
[----:B------:R-:W-:Y:S01]  /*e0870*/  IMAD.X R13, R52, 0x1, R4, P4 ;  /* 0x00000001340d7824 */ /* 0x000fe200020e0604 */
[----:B------:R-:W-:Y:S04]  /*e0880*/  STL.64 [R1+0x3eb0], R50 ;  /* 0x003eb03201007387 */ /* 0x000fe80000100a00 */
[----:B------:R-:W-:Y:S04]  /*e0890*/  STL [R1+0x3ea0], R46 ;  /* 0x003ea02e01007387 */ /* 0x000fe80000100800 */
[----:B------:R-:W4:Y:S04]  /*e08a0*/  LDL.LU R34, [R1+0x8c] ;  /* 0x00008c0001227983 */ /* 0x000f280000300800 */
[----:B------:R-:W-:Y:S04]  /*e08b0*/  STL.64 [R1+0x5f28], R44 ;  /* 0x005f282c01007387 */ /* 0x000fe80000100a00 */
[----:B------:R-:W2:Y:S04]  /*e08c0*/  LDL.LU R52, [R1+0x5f38] ;  /* 0x005f380001347983 */ /* 0x000ea80000300800 */
[----:B------:R0:W-:Y:S04]  /*e08d0*/  STL.64 [R1+0x3ea8], R12 ;  /* 0x003ea80c01007387 */ /* 0x0001e80000100a00 */
[----:B0-----:R-:W2:Y:S01]  /*e08e0*/  LDL.LU.64 R12, [R1+0x5f30] ;  /* 0x005f3000010c7983 */ /* 0x001ea20000300a00 */
[C---:B------:R-:W-:Y:S01]  /*e08f0*/  IADD3 R50, P3, PT, R49.reuse, R9, RZ ;  /* 0x0000000931327210 */ /* 0x040fe20007f7e0ff */
[----:B------:R-:W-:Y:S01]  /*e0900*/  IMAD.MOV.U32 R44, RZ, RZ, R46 ;  /* 0x000000ffff2c7224 */ /* 0x000fe200078e002e */
[----:B------:R-:W-:Y:S01]  /*e0910*/  IADD3 R46, P4, PT, R49, R7, RZ ;  /* 0x00000007312e7210 */ /* 0x000fe20007f9e0ff */
[----:B---3--:R-:W-:-:S02]  /*e0920*/  IMAD.MOV.U32 R45, RZ, RZ, R47 ;  /* 0x000000ffff2d7224 */ /* 0x008fc400078e002f */
[----:B------:R-:W-:Y:S02]  /*e0930*/  IMAD.MOV.U32 R42, RZ, RZ, R43 ;  /* 0x000000ffff2a7224 */ /* 0x000fe400078e002b */
[----:B------:R-:W-:Y:S02]  /*e0940*/  IMAD.MOV.U32 R43, RZ, RZ, R40 ;  /* 0x000000ffff2b7224 */ /* 0x000fe400078e0028 */
[----:B------:R-:W-:Y:S02]  /*e0950*/  IMAD.MOV.U32 R40, RZ, RZ, R38 ;  /* 0x000000ffff287224 */ /* 0x000fe400078e0026 */
[----:B------:R-:W-:Y:S02]  /*e0960*/  IMAD.MOV.U32 R38, RZ, RZ, R31 ;  /* 0x000000ffff267224 */ /* 0x000fe400078e001f */
[----:B------:R-:W3:Y:S01]  /*e0970*/  LDL.LU R31, [R1+0xc0] ;  /* 0x0000c000011f7983 */ /* 0x000ee20000300800 */
[C---:B------:R-:W-:Y:S02]  /*e0980*/  IMAD.X R51, R60.reuse, 0x1, R11, P3 ;  /* 0x000000013c337824 */ /* 0x040fe400018e060b */
[----:B------:R-:W-:-:S02]  /*e0990*/  IMAD.X R47, R60, 0x1, R8, P4 ;  /* 0x000000013c2f7824 */ /* 0x000fc400020e0608 */
[----:B--2---:R-:W-:Y:S01]  /*e09a0*/  IMAD.X R45, R60, 0x1, R12, P2 ;  /* 0x000000013c2d7824 */ /* 0x004fe200010e060c */
[----:B------:R-:W-:-:S04]  /*e09b0*/  IADD3 R44, P2, PT, R49, R14, RZ ;  /* 0x0000000e312c7210 */ /* 0x000fc80007f5e0ff */
[----:B------:R0:W-:Y:S04]  /*e09c0*/  STL [R1+0x3ea4], R45 ;  /* 0x003ea42d01007387 */ /* 0x0001e80000100800 */
[----:B------:R1:W-:Y:S01]  /*e09d0*/  STL.64 [R1+0x3e98], R50 ;  /* 0x003e983201007387 */ /* 0x0003e20000100a00 */
[----:B0-----:R-:W-:-:S03]  /*e09e0*/  IMAD.X R45, R60, 0x1, R16, P2 ;  /* 0x000000013c2d7824 */ /* 0x001fc600010e0610 */
[----:B------:R0:W-:Y:S04]  /*e09f0*/  STL.64 [R1+0x3e90], R46 ;  /* 0x003e902e01007387 */ /* 0x0001e80000100a00 */
[----:B------:R2:W-:Y:S01]  /*e0a00*/  STL.64 [R1+0x3e88], R44 ;  /* 0x003e882c01007387 */ /* 0x0005e20000100a00 */
[C---:B-1----:R-:W-:Y:S02]  /*e0a10*/  IADD3 R50, P3, PT, R49.reuse, R5, RZ ;  /* 0x0000000531327210 */ /* 0x042fe40007f7e0ff */
[----:B0-----:R-:W-:-:S03]  /*e0a20*/  IADD3 R46, P4, PT, R49, R13, RZ ;  /* 0x0000000d312e7210 */ /* 0x001fc60007f9e0ff */
[C---:B------:R-:W-:Y:S01]  /*e0a30*/  IMAD.X R51, R60.reuse, 0x1, R6, P3 ;  /* 0x000000013c337824 */ /* 0x040fe200018e0606 */
        /* <DEDUP_REMOVED lines=8> */
[----:B------:R-:W-:Y:S01]  /*e0ac0*/  IADD3 R46, P4, PT, R48, R10, RZ ;  /* 0x0000000a302e7210 */ /* 0x000fe20007f9e0ff */
[----:B------:R0:W-:Y:S01]  /*e0ad0*/  STL.64 [R1+0x5f18], R2 ;  /* 0x005f180201007387 */ /* 0x0001e20000100a00 */
[----:B------:R-:W-:-:S02]  /*e0ae0*/  IMAD.MOV.U32 R49, RZ, RZ, R42 ;  /* 0x000000ffff317224 */ /* 0x000fc400078e002a */
[----:B------:R-:W-:Y:S02]  /*e0af0*/  IMAD.X R51, R60, 0x1, R4, P3 ;  /* 0x000000013c337824 */ /* 0x000fe400018e0604 */
[----:B------:R-:W-:Y:S01]  /*e0b00*/  IMAD.MOV.U32 R42, RZ, RZ, R43 ;  /* 0x000000ffff2a7224 */ /* 0x000fe200078e002b */
[----:B------:R-:W3:Y:S01]  /*e0b10*/  LDL.LU R60, [R1+0x5f20] ;  /* 0x005f2000013c7983 */ /* 0x000ee20000300800 */
[----:B------:R-:W-:Y:S01]  /*e0b20*/  IMAD.MOV.U32 R43, RZ, RZ, R40 ;  /* 0x000000ffff2b7224 */ /* 0x000fe200078e0028 */
[----:B0-----:R-:W-:Y:S01]  /*e0b30*/  IADD3 R2, P2, PT, R48, R9, RZ ;  /* 0x0000000930027210 */ /* 0x001fe20007f5e0ff */
[----:B------:R-:W-:Y:S01]  /*e0b40*/  IMAD.MOV.U32 R40, RZ, RZ, R38 ;  /* 0x000000ffff287224 */ /* 0x000fe200078e0026 */
[----:B------:R0:W-:Y:S01]  /*e0b50*/  STL.64 [R1+0x3e68], R50 ;  /* 0x003e683201007387 */ /* 0x0001e20000100a00 */
[----:B------:R-:W-:-:S03]  /*e0b60*/  IMAD.MOV.U32 R38, RZ, RZ, R36 ;  /* 0x000000ffff267224 */ /* 0x000fc600078e0024 */
[----:B------:R-:W3:Y:S04]  /*e0b70*/  LDL.LU R36, [R1+0x350] ;  /* 0x0003500001247983 */ /* 0x000ee80000300800 */
[----:B------:R-:W-:Y:S01]  /*e0b80*/  STL [R1+0x5f14], R49 ;  /* 0x005f143101007387 */ /* 0x000fe20000100800 */
[----:B0-----:R-:W-:Y:S01]  /*e0b90*/  IADD3 R50, P3, PT, R48, R7, RZ ;  /* 0x0000000730327210 */ /* 0x001fe20007f7e0ff */
[C---:B--2---:R-:W-:Y:S02]  /*e0ba0*/  IMAD.X R47, R45.reuse, 0x1, R12, P4 ;  /* 0x000000012d2f7824 */ /* 0x044fe400020e060c */
[----:B------:R-:W-:-:S03]  /*e0bb0*/  IMAD.X R3, R45, 0x1, R11, P2 ;  /* 0x000000012d037824 */ /* 0x000fc600010e060b */
[----:B------:R0:W-:Y:S04]  /*e0bc0*/  STL.64 [R1+0x3e60], R46 ;  /* 0x003e602e01007387 */ /* 0x0001e80000100a00 */
[----:B------:R1:W-:Y:S01]  /*e0bd0*/  STL.64 [R1+0x3e58], R2 ;  /* 0x003e580201007387 */ /* 0x0003e20000100a00 */
[----:B------:R-:W-:Y:S01]  /*e0be0*/  IMAD.X R51, R45, 0x1, R8, P3 ;  /* 0x000000012d337824 */ /* 0x000fe200018e0608 */
[C---:B0-----:R-:W-:Y:S02]  /*e0bf0*/  IADD3 R46, P4, PT, R48.reuse, R14, RZ ;  /* 0x0000000e302e7210 */ /* 0x041fe40007f9e0ff */
[----:B-1----:R-:W-:-:S03]  /*e0c00*/  IADD3 R2, P2, PT, R48, R5, RZ ;  /* 0x0000000530027210 */ /* 0x002fc60007f5e0ff */
[C---:B------:R-:W-:Y:S01]  /*e0c10*/  IMAD.X R47, R45.reuse, 0x1, R16, P4 ;  /* 0x000000012d2f7824 */ /* 0x040fe200020e0610 */
[----:B------:R-:W-:Y:S01]  /*e0c20*/  STL.64 [R1+0x3e50], R50 ;  /* 0x003e503201007387 */ /* 0x000fe20000100a00 */
[----:B------:R-:W-:-:S03]  /*e0c30*/  IMAD.X R3, R45, 0x1, R6, P2 ;  /* 0x000000012d037824 */ /* 0x000fc600010e0606 */
[----:B------:R-:W-:Y:S04]  /*e0c40*/  STL.64 [R1+0x3e48], R46 ;  /* 0x003e482e01007387 */ /* 0x000fe80000100a00 */
[----:B------:R0:W-:Y:S04]  /*e0c50*/  STL.64 [R1+0x3e40], R2 ;  /* 0x003e400201007387 */ /* 0x0001e80000100a00 */
[----:B0-----:R-:W2:Y:S01]  /*e0c60*/  LDL.LU.64 R2, [R1+0x5f18] ;  /* 0x005f180001027983 */ /* 0x001ea20000300a00 */
[C---:B------:R-:W-:Y:S02]  /*e0c70*/  IADD3 R50, P3, PT, R48.reuse, R13, RZ ;  /* 0x0000000d30327210 */ /* 0x040fe40007f7e0ff */
[----:B------:R-:W-:-:S03]  /*e0c80*/  IADD3 R46, P4, PT, R48, R0, RZ ;  /* 0x00000000302e7210 */ /* 0x000fc60007f9e0ff */
[----:B------:R-:W-:-:S05]  /*e0c90*/  IMAD.X R51, R45, 0x1, R15, P3 ;  /* 0x000000012d337824 */ /* 0x000fca00018e060f */
[----:B------:R-:W-:Y:S01]  /*e0ca0*/  STL.64 [R1+0x3e38], R50 ;  /* 0x003e383201007387 */ /* 0x000fe20000100a00 */
[----:B--2---:R-:W-:Y:S01]  /*e0cb0*/  IADD3 R48, P2, PT, R48, R3, RZ ;  /* 0x0000000330307210 */ /* 0x004fe20007f5e0ff */
[----:B------:R-:W-:-:S04]  /*e0cc0*/  IMAD.X R47, R45, 0x1, R2, P4 ;  /* 0x000000012d2f7824 */ /* 0x000fc800020e0602 */
[----:B------:R-:W-:Y:S01]  /*e0cd0*/  IMAD.X R49, R45, 0x1, R4, P2 ;  /* 0x000000012d317824 */ /* 0x000fe200010e0604 */
[----:B------:R-:W-:Y:S04]  /*e0ce0*/  STL.64 [R1+0x3e30], R46 ;  /* 0x003e302e01007387 */ /* 0x000fe80000100a00 */
[----:B------:R0:W-:Y:S04]  /*e0cf0*/  STL.64 [R1+0x3e28], R48 ;  /* 0x003e283001007387 */ /* 0x0001e80000100a00 */
[----:B0-----:R-:W2:Y:S01]  /*e0d00*/  LDL.LU R49, [R1+0x5f14] ;  /* 0x005f140001317983 */ /* 0x001ea20000300800 */
[----:B------:R-:W-:-:S02]  /*e0d10*/  IMAD.MOV.U32 R48, RZ, RZ, R42 ;  /* 0x000000ffff307224 */ /* 0x000fc400078e002a */
[----:B------:R-:W-:Y:S02]  /*e0d20*/  IMAD.MOV.U32 R42, RZ, RZ, R43 ;  /* 0x000000ffff2a7224 */ /* 0x000fe400078e002b */
[----:B------:R-:W-:Y:S02]  /*e0d30*/  IMAD.MOV.U32 R43, RZ, RZ, R40 ;  /* 0x000000ffff2b7224 */ /* 0x000fe400078e0028 */
[----:B------:R-:W-:Y:S02]  /*e0d40*/  IMAD.MOV.U32 R40, RZ, RZ, R38 ;  /* 0x000000ffff287224 */ /* 0x000fe400078e0026 */
[----:B------:R-:W-:Y:S01]  /*e0d50*/  IMAD.MOV.U32 R38, RZ, RZ, R39 ;  /* 0x000000ffff267224 */ /* 0x000fe200078e0027 */
[C---:B------:R-:W-:Y:S01]  /*e0d60*/  IADD3 R50, P3, PT, R44.reuse, R10, RZ ;  /* 0x0000000a2c327210 */ /* 0x040fe20007f7e0ff */
[----:B------:R-:W-:Y:S01]  /*e0d70*/  IMAD.MOV.U32 R39, RZ, RZ, R37 ;  /* 0x000000ffff277224 */ /* 0x000fe200078e0025 */
[----:B------:R-:W-:Y:S01]  /*e0d80*/  IADD3 R46, P4, PT, R44, R9, RZ ;  /* 0x000000092c2e7210 */ /* 0x000fe20007f9e0ff */
[----:B------:R-:W-:-:S02]  /*e0d90*/  IMAD.MOV.U32 R37, RZ, RZ, R19 ;  /* 0x000000ffff257224 */ /* 0x000fc400078e0013 */
[----:B------:R-:W3:Y:S01]  /*e0da0*/  LDL.LU R19, [R1+0x5f10] ;  /* 0x005f100001137983 */ /* 0x000ee20000300800 */
[C---:B------:R-:W-:Y:S02]  /*e0db0*/  IMAD.X R51, R21.reuse, 0x1, R12, P3 ;  /* 0x0000000115337824 */ /* 0x040fe400018e060c */
        /* <DEDUP_REMOVED lines=8> */
[----:B------:R-:W-:Y:S01]  /*e0e40*/  IMAD.MOV.U32 R25, RZ, RZ, R54 ;  /* 0x000000ffff197224 */ /* 0x000fe200078e0036 */
[----:B--2---:R0:W-:Y:S04]  /*e0e50*/  STL.64 [R1+0x5f08], R48 ;  /* 0x005f083001007387 */ /* 0x0041e80000100a00 */
[----:B------:R1:W-:Y:S01]  /*e0e60*/  STL.64 [R1+0x3e20], R50 ;  /* 0x003e203201007387 */ /* 0x0003e20000100a00 */
[----:B0-----:R-:W-:-:S03]  /*e0e70*/  IADD3 R48, P2, PT, R44, R7, RZ ;  /* 0x000000072c307210 */ /* 0x001fc60007f5e0ff */
[----:B------:R0:W-:Y:S02]  /*e0e80*/  STL.64 [R1+0x3e18], R46 ;  /* 0x003e182e01007387 */ /* 0x0001e40000100a00 */
[C---:B------:R-:W-:Y:S01]  /*e0e90*/  IMAD.X R49, R21.reuse, 0x1, R8, P2 ;  /* 0x0000000115317824 */ /* 0x040fe200010e0608 */
[C---:B-1----:R-:W-:Y:S01]  /*e0ea0*/  IADD3 R50, P3, PT, R44.reuse, R14, RZ ;  /* 0x0000000e2c327210 */ /* 0x042fe20007f7e0ff */
[----:B------:R-:W-:Y:S04]  /*e0eb0*/  STL.64 [R1+0x5f00], R4 ;  /* 0x005f000401007387 */ /* 0x000fe80000100a00 */
[----:B------:R1:W-:Y:S01]  /*e0ec0*/  STL.64 [R1+0x3e10], R48 ;  /* 0x003e103001007387 */ /* 0x0003e20000100a00 */
[----:B0-----:R-:W-:Y:S01]  /*e0ed0*/  IADD3 R46, P4, PT, R44, R5, RZ ;  /* 0x000000052c2e7210 */ /* 0x001fe20007f9e0ff */
[----:B------:R-:W-:-:S02]  /*e0ee0*/  IMAD.X R51, R21, 0x1, R16, P3 ;  /* 0x0000000115337824 */ /* 0x000fc400018e0610 */
[----:B------:R-:W2:Y:S02]  /*e0ef0*/  LDL.LU R54, [R1+0xe0] ;  /* 0x0000e00001367983 */ /* 0x000ea40000300800 */
[C---:B------:R-:W-:Y:S01]  /*e0f00*/  IMAD.X R47, R21.reuse, 0x1, R6, P4 ;  /* 0x00000001152f7824 */ /* 0x040fe200020e0606 */
[C---:B-1----:R-:W-:Y:S01]  /*e0f10*/  IADD3 R48, P2, PT, R44.reuse, R13, RZ ;  /* 0x0000000d2c307210 */ /* 0x042fe20007f5e0ff */
[----:B------:R-:W-:Y:S04]  /*e0f20*/  STL.64 [R1+0x3e08], R50 ;  /* 0x003e083201007387 */ /* 0x000fe80000100a00 */
[----:B------:R-:W-:Y:S01]  /*e0f30*/  IMAD.X R49, R21, 0x1, R15, P2 ;  /* 0x0000000115317824 */ /* 0x000fe200010e060f */
[----:B------:R-:W-:Y:S04]  /*e0f40*/  STL.64 [R1+0x3e00], R46 ;  /* 0x003e002e01007387 */ /* 0x000fe80000100a00 */
[----:B------:R0:W-:Y:S04]  /*e0f50*/  STL.64 [R1+0x3df8], R48 ;  /* 0x003df83001007387 */ /* 0x0001e80000100a00 */
[----:B0-----:R-:W2:Y:S01]  /*e0f60*/  LDL.LU.64 R48, [R1+0x5f08] ;  /* 0x005f080001307983 */ /* 0x001ea20000300a00 */
[----:B------:R-:W-:-:S02]  /*e0f70*/  IADD3 R50, P3, PT, R44, R0, RZ ;  /* 0x000000002c327210 */ /* 0x000fc40007f7e0ff */
[----:B--2---:R-:W-:-:S05]  /*e0f80*/  IADD3 R4, P2, PT, R49, R10, RZ ;  /* 0x0000000a31047210 */ /* 0x004fca0007f5e0ff */
[----:B------:R0:W-:Y:S04]  /*e0f90*/  STL [R1+0x3de0], R4 ;  /* 0x003de00401007387 */ /* 0x0001e80000100800 */
[----:B0-----:R-:W2:Y:S01]  /*e0fa0*/  LDL.LU.64 R4, [R1+0x5f00] ;  /* 0x005f000001047983 */ /* 0x001ea20000300a00 */
[----:B------:R-:W-:Y:S01]  /*e0fb0*/  IMAD.X R51, R21, 0x1, R2, P3 ;  /* 0x0000000115337824 */ /* 0x000fe200018e0602 */
[----:B------:R-:W-:-:S04]  /*e0fc0*/  IADD3 R46, P4, PT, R44, R3, RZ ;  /* 0x000000032c2e7210 */ /* 0x000fc80007f9e0ff */
[----:B------:R-:W-:Y:S04]  /*e0fd0*/  STL.64 [R1+0x3df0], R50 ;  /* 0x003df03201007387 */ /* 0x000fe80000100a00 */
[----:B------:R0:W-:Y:S01]  /*e0fe0*/  STL.64 [R1+0x5ef0], R2 ;  /* 0x005ef00201007387 */ /* 0x0001e20000100a00 */
[----:B--2---:R-:W-:-:S03]  /*e0ff0*/  IMAD.X R47, R21, 0x1, R4, P4 ;  /* 0x00000001152f7824 */ /* 0x004fc600020e0604 */
[----:B------:R-:W2:Y:S01]  /*e1000*/  LDL.LU R21, [R1+0x5efc] ;  /* 0x005efc0001157983 */ /* 0x000ea20000300800 */
[----:B------:R-:W-:Y:S02]  /*e1010*/  IMAD.MOV.U32 R44, RZ, RZ, R43 ;  /* 0x000000ffff2c7224 */ /* 0x000fe400078e002b */
[----:B------:R-:W-:Y:S02]  /*e1020*/  IMAD.MOV.U32 R43, RZ, RZ, R40 ;  /* 0x000000ffff2b7224 */ /* 0x000fe400078e0028 */
[----:B------:R-:W-:Y:S02]  /*e1030*/  IMAD.MOV.U32 R40, RZ, RZ, R38 ;  /* 0x000000ffff287224 */ /* 0x000fe400078e0026 */
[----:B------:R-:W-:Y:S02]  /*e1040*/  IMAD.MOV.U32 R38, RZ, RZ, R39 ;  /* 0x000000ffff267224 */ /* 0x000fe400078e0027 */
[----:B------:R-:W-:Y:S01]  /*e1050*/  IMAD.MOV.U32 R39, RZ, RZ, R35 ;  /* 0x000000ffff277224 */ /* 0x000fe200078e0023 */
[----:B------:R1:W-:Y:S01]  /*e1060*/  STL.64 [R1+0x3de8], R46 ;  /* 0x003de82e01007387 */ /* 0x0003e20000100a00 */
[----:B----4-:R-:W-:-:S02]  /*e1070*/  IMAD.MOV.U32 R35, RZ, RZ, R34 ;  /* 0x000000ffff237224 */ /* 0x010fc400078e0022 */
[----:B--2---:R-:W-:Y:S02]  /*e1080*/  IMAD.MOV.U32 R34, RZ, RZ, R21 ;  /* 0x000000ffff227224 */ /* 0x004fe400078e0015 */
[----:B------:R-:W2:Y:S04]  /*e1090*/  LDL.LU R21, [R1+0x5ef8] ;  /* 0x005ef80001157983 */ /* 0x000ea80000300800 */
[----:B0-----:R0:W4:Y:S01]  /*e10a0*/  LDL.64 R2, [R1+0x3de0] ;  /* 0x003de00001027983 */ /* 0x0011220000100a00 */
[C---:B------:R-:W-:Y:S02]  /*e10b0*/  IADD3 R50, P3, PT, R49.reuse, R9, RZ ;  /* 0x0000000931327210 */ /* 0x040fe40007f7e0ff */
[----:B-1----:R-:W-:-:S03]  /*e10c0*/  IADD3 R46, P4, PT, R49, R7, RZ ;  /* 0x00000007312e7210 */ /* 0x002fc60007f9e0ff */
[C---:B------:R-:W-:Y:S02]  /*e10d0*/  IMAD.X R51, R17.reuse, 0x1, R11, P3 ;  /* 0x0000000111337824 */ /* 0x040fe400018e060b */
[C---:B------:R-:W-:Y:S02]  /*e10e0*/  IMAD.X R47, R17.reuse, 0x1, R8, P4 ;  /* 0x00000001112f7824 */ /* 0x040fe400020e0608 */
[----:B----4-:R-:W-:Y:S01]  /*e10f0*/  IMAD.X R3, R17, 0x1, R12, P2 ;  /* 0x0000000111037824 */ /* 0x010fe200010e060c */
[----:B------:R-:W-:-:S04]  /*e1100*/  IADD3 R2, P2, PT, R49, R14, RZ ;  /* 0x0000000e31027210 */ /* 0x000fc80007f5e0ff */
[----:B------:R1:W-:Y:S04]  /*e1110*/  STL [R1+0x3de4], R3 ;  /* 0x003de40301007387 */ /* 0x0003e80000100800 */
[----:B------:R-:W-:Y:S01]  /*e1120*/  STL.64 [R1+0x3dd8], R50 ;  /* 0x003dd83201007387 */ /* 0x000fe20000100a00 */
[----:B-1----:R-:W-:-:S03]  /*e1130*/  IMAD.X R3, R17, 0x1, R16, P2 ;  /* 0x0000000111037824 */ /* 0x002fc600010e0610 */
[----:B------:R-:W-:Y:S04]  /*e1140*/  STL.64 [R1+0x5ee8], R4 ;  /* 0x005ee80401007387 */ /* 0x000fe80000100a00 */
[----:B------:R-:W-:Y:S04]  /*e1150*/  STL.64 [R1+0x3dd0], R46 ;  /* 0x003dd02e01007387 */ /* 0x000fe80000100a00 */
[----:B------:R1:W-:Y:S04]  /*e1160*/  STL.64 [R1+0x3dc8], R2 ;  /* 0x003dc80201007387 */ /* 0x0003e80000100a00 */
[----:B-1----:R-:W4:Y:S01]  /*e1170*/  LDL.LU.64 R2, [R1+0x5ef0] ;  /* 0x005ef00001027983 */ /* 0x002f220000300a00 */
[----:B------:R-:W-:-:S02]  /*e1180*/  IADD3 R50, P3, PT, R49, R5, RZ ;  /* 0x0000000531327210 */ /* 0x000fc40007f7e0ff */
[C---:B------:R-:W-:Y:S02]  /*e1190*/  IADD3 R46, P4, PT, R49.reuse, R13, RZ ;  /* 0x0000000d312e7210 */ /* 0x040fe40007f9e0ff */
[----:B------:R-:W-:Y:S01]  /*e11a0*/  IADD3 R4, P2, PT, R49, R0, RZ ;  /* 0x0000000031047210 */ /* 0x000fe20007f5e0ff */
[C---:B------:R-:W-:Y:S02]  /*e11b0*/  IMAD.X R51, R17.reuse, 0x1, R6, P3 ;  /* 0x0000000111337824 */ /* 0x040fe400018e0606 */
[----:B------:R-:W-:-:S03]  /*e11c0*/  IMAD.X R47, R17, 0x1, R15, P4 ;  /* 0x00000001112f7824 */ /* 0x000fc600020e060f */
[----:B------:R-:W-:Y:S04]  /*e11d0*/  STL.64 [R1+0x3dc0], R50 ;  /* 0x003dc03201007387 */ /* 0x000fe80000100a00 */
[----:B------:R-:W-:Y:S01]  /*e11e0*/  STL.64 [R1+0x3db8], R46 ;  /* 0x003db82e01007387 */ /* 0x000fe20000100a00 */
[----:B----4-:R-:W-:-:S05]  /*e11f0*/  IMAD.X R5, R17, 0x1, R2, P2 ;  /* 0x0000000111057824 */ /* 0x010fca00010e0602 */
[----:B------:R1:W-:Y:S04]  /*e1200*/  STL.64 [R1+0x3db0], R4 ;  /* 0x003db00401007387 */ /* 0x0003e80000100a00 */
[----:B-1----:R-:W4:Y:S01]  /*e1210*/  LDL.LU.64 R4, [R1+0x5ee8] ;  /* 0x005ee80001047983 */ /* 0x002f220000300a00 */
[----:B------:R-:W-:Y:S01]  /*e1220*/  IADD3 R50, P3, PT, R49, R3, RZ ;  /* 0x0000000331327210 */ /* 0x000fe20007f7e0ff */
[----:B------:R-:W-:Y:S01]  /*e1230*/  IMAD.MOV.U32 R49, RZ, RZ, R44 ;  /* 0x000000ffff317224 */ /* 0x000fe200078e002c */
[----:B------:R-:W-:Y:S01]  /*e1240*/  IADD3 R46, P4, PT, R48, R10, RZ ;  /* 0x0000000a302e7210 */ /* 0x000fe20007f9e0ff */
[----:B------:R1:W-:Y:S01]  /*e1250*/  STL.64 [R1+0x5ed8], R2 ;  /* 0x005ed80201007387 */ /* 0x0003e20000100a00 */
[----:B------:R-:W-:Y:S02]  /*e1260*/  IMAD.MOV.U32 R44, RZ, RZ, R43 ;  /* 0x000000ffff2c7224 */ /* 0x000fe400078e002b */
[----:B------:R-:W-:-:S02]  /*e1270*/  IMAD.MOV.U32 R43, RZ, RZ, R40 ;  /* 0x000000ffff2b7224 */ /* 0x000fc400078e0028 */
[----:B------:R-:W-:Y:S02]  /*e1280*/  IMAD.MOV.U32 R40, RZ, RZ, R38 ;  /* 0x000000ffff287224 */ /* 0x000fe400078e0026 */
[----:B------:R-:W-:Y:S01]  /*e1290*/  IMAD.MOV.U32 R38, RZ, RZ, R39 ;  /* 0x000000ffff267224 */ /* 0x000fe200078e0027 */
[----:B-1----:R-:W-:Y:S01]  /*e12a0*/  IADD3 R2, P2, PT, R48, R9, RZ ;  /* 0x0000000930027210 */ /* 0x002fe20007f5e0ff */
[C---:B------:R-:W-:Y:S02]  /*e12b0*/  IMAD.X R47, R45.reuse, 0x1, R12, P4 ;  /* 0x000000012d2f7824 */ /* 0x040fe400020e060c */
[----:B------:R-:W-:Y:S02]  /*e12c0*/  IMAD.MOV.U32 R39, RZ, RZ, R27 ;  /* 0x000000ffff277224 */ /* 0x000fe400078e001b */
[----:B------:R-:W-:Y:S02]  /*e12d0*/  IMAD.X R3, R45, 0x1, R11, P2 ;  /* 0x000000012d037824 */ /* 0x000fe400010e060b */
[----:B--2---:R-:W-:-:S02]  /*e12e0*/  IMAD.MOV.U32 R27, RZ, RZ, R21 ;  /* 0x000000ffff1b7224 */ /* 0x004fc400078e0015 */
[----:B----4-:R-:W-:Y:S02]  /*e12f0*/  IMAD.X R51, R17, 0x1, R4, P3 ;  /* 0x0000000111337824 */ /* 0x010fe400018e0604 */
[----:B------:R-:W2:Y:S04]  /*e1300*/  LDL.LU R17, [R1+0x5ee4] ;  /* 0x005ee40001117983 */ /* 0x000ea80000300800 */
[----:B------:R1:W-:Y:S04]  /*e1310*/  STL.64 [R1+0x3da8], R50 ;  /* 0x003da83201007387 */ /* 0x0003e80000100a00 */
[----:B------:R-:W4:Y:S04]  /*e1320*/  LDL.LU R21, [R1+0x5ee0] ;  /* 0x005ee00001157983 */ /* 0x000f280000300800 */
[----:B------:R-:W-:Y:S01]  /*e1330*/  STL [R1+0x5ed0], R49 ;  /* 0x005ed03101007387 */ /* 0x000fe20000100800 */
[----:B-1----:R-:W-:-:S03]  /*e1340*/  IADD3 R50, P3, PT, R48, R7, RZ ;  /* 0x0000000730327210 */ /* 0x002fc60007f7e0ff */
[----:B------:R1:W-:Y:S04]  /*e1350*/  STL.64 [R1+0x3da0], R46 ;  /* 0x003da02e01007387 */ /* 0x0003e80000100a00 */
[----:B------:R0:W-:Y:S01]  /*e1360*/  STL.64 [R1+0x3d98], R2 ;  /* 0x003d980201007387 */ /* 0x0001e20000100a00 */
        /* <DEDUP_REMOVED lines=8> */
[----:B0-----:R-:W2:Y:S01]  /*e13f0*/  LDL.LU.64 R2, [R1+0x5ed8] ;  /* 0x005ed80001027983 */ /* 0x001ea20000300a00 */
[C---:B------:R-:W-:Y:S01]  /*e1400*/  IADD3 R50, P3, PT, R48.reuse, R13, RZ ;  /* 0x0000000d30327210 */ /* 0x040fe20007f7e0ff */
[----:B------:R-:W-:Y:S01]  /*e1410*/  IMAD.MOV.U32 R49, RZ, RZ, R45 ;  /* 0x000000ffff317224 */ /* 0x000fe200078e002d */
[----:B------:R-:W-:Y:S01]  /*e1420*/  IADD3 R46, P4, PT, R48, R0, RZ ;  /* 0x00000000302e7210 */ /* 0x000fe20007f9e0ff */
[----:B------:R-:W-:-:S02]  /*e1430*/  IMAD.MOV.U32 R45, RZ, RZ, R43 ;  /* 0x000000ffff2d7224 */ /* 0x000fc400078e002b */
[----:B------:R-:W-:Y:S02]  /*e1440*/  IMAD.MOV.U32 R43, RZ, RZ, R40 ;  /* 0x000000ffff2b7224 */ /* 0x000fe400078e0028 */
[----:B------:R-:W-:Y:S02]  /*e1450*/  IMAD.MOV.U32 R40, RZ, RZ, R38 ;  /* 0x000000ffff287224 */ /* 0x000fe400078e0026 */
[----:B------:R-:W-:Y:S02]  /*e1460*/  IMAD.X R51, R49, 0x1, R15, P3 ;  /* 0x0000000131337824 */ /* 0x000fe400018e060f */
[----:B------:R-:W-:Y:S02]  /*e1470*/  IMAD.MOV.U32 R38, RZ, RZ, R39 ;  /* 0x000000ffff267224 */ /* 0x000fe400078e0027 */
[----:B---3--:R-:W-:Y:S02]  /*e1480*/  IMAD.MOV.U32 R39, RZ, RZ, R36 ;  /* 0x000000ffff277224 */ /* 0x008fe400078e0024 */
[----:B------:R-:W-:-:S02]  /*e1490*/  IMAD.MOV.U32 R36, RZ, RZ, R32 ;  /* 0x000000ffff247224 */ /* 0x000fc400078e0020 */
[----:B------:R-:W3:Y:S04]  /*e14a0*/  LDL.LU R32, [R1+0x98] ;  /* 0x0000980001207983 */ /* 0x000ee80000300800 */
[----:B------:R-:W-:Y:S01]  /*e14b0*/  STL.64 [R1+0x3d78], R50 ;  /* 0x003d783201007387 */ /* 0x000fe20000100a00 */
[----:B--2---:R-:W-:Y:S01]  /*e14c0*/  IADD3 R48, P2, PT, R48, R3, RZ ;  /* 0x0000000330307210 */ /* 0x004fe20007f5e0ff */
[----:B------:R-:W-:-:S04]  /*e14d0*/  IMAD.X R47, R49, 0x1, R2, P4 ;  /* 0x00000001312f7824 */ /* 0x000fc800020e0602 */
[----:B------:R-:W-:Y:S01]  /*e14e0*/  IMAD.X R49, R49, 0x1, R4, P2 ;  /* 0x0000000131317824 */ /* 0x000fe200010e0604 */
[----:B------:R-:W-:Y:S04]  /*e14f0*/  STL.64 [R1+0x3d70], R46 ;  /* 0x003d702e01007387 */ /* 0x000fe80000100a00 */
[----:B------:R0:W-:Y:S04]  /*e1500*/  STL.64 [R1+0x3d68], R48 ;  /* 0x003d683001007387 */ /* 0x0001e80000100a00 */
[----:B0-----:R-:W2:Y:S01]  /*e1510*/  LDL.LU R49, [R1+0x5ed0] ;  /* 0x005ed00001317983 */ /* 0x001ea20000300800 */
[----:B------:R-:W-:Y:S01]  /*e1520*/  IMAD.MOV.U32 R48, RZ, RZ, R45 ;  /* 0x000000ffff307224 */ /* 0x000fe200078e002d */
[----:B------:R-:W-:-:S02]  /*e1530*/  IADD3 R50, P3, PT, R42, R10, RZ ;  /* 0x0000000a2a327210 */ /* 0x000fc40007f7e0ff */
[----:B------:R-:W-:Y:S01]  /*e1540*/  IADD3 R46, P4, PT, R42, R9, RZ ;  /* 0x000000092a2e7210 */ /* 0x000fe20007f9e0ff */
[----:B------:R-:W-:Y:S02]  /*e1550*/  IMAD.MOV.U32 R45, RZ, RZ, R43 ;  /* 0x000000ffff2d7224 */ /* 0x000fe400078e002b */
[C---:B------:R-:W-:Y:S02]  /*e1560*/  IMAD.X R51, R59.reuse, 0x1, R12, P3 ;  /* 0x000000013b337824 */ /* 0x040fe400018e060c */
[----:B------:R-:W-:Y:S02]  /*e1570*/  IMAD.X R47, R59, 0x1, R11, P4 ;  /* 0x000000013b2f7824 */ /* 0x000fe400020e060b */
[----:B------:R-:W-:Y:S02]  /*e1580*/  IMAD.MOV.U32 R43, RZ, RZ, R40 ;  /* 0x000000ffff2b7224 */ /* 0x000fe400078e0028 */
[----:B------:R-:W-:Y:S02]  /*e1590*/  IMAD.MOV.U32 R40, RZ, RZ, R38 ;  /* 0x000000ffff287224 */ /* 0x000fe400078e0026 */
[----:B------:R-:W-:-:S02]  /*e15a0*/  IMAD.MOV.U32 R38, RZ, RZ, R39 ;  /* 0x000000ffff267224 */ /* 0x000fc400078e0027 */
        /* <DEDUP_REMOVED lines=8> */
[----:B------:R-:W2:Y:S04]  /*e1630*/  LDL.LU R60, [R1+0x294] ;  /* 0x00029400013c7983 */ /* 0x000ea80000300800 */
[----:B------:R1:W-:Y:S01]  /*e1640*/  STL.64 [R1+0x3d50], R48 ;  /* 0x003d503001007387 */ /* 0x0003e20000100a00 */
[----:B0-----:R-:W-:Y:S01]  /*e1650*/  IADD3 R46, P4, PT, R42, R5, RZ ;  /* 0x000000052a2e7210 */ /* 0x001fe20007f9e0ff */
[----:B------:R-:W-:-:S04]  /*e1660*/  IMAD.X R51, R59, 0x1, R16, P3 ;  /* 0x000000013b337824 */ /* 0x000fc800018e0610 */
[C---:B------:R-:W-:Y:S01]  /*e1670*/  IMAD.X R47, R59.reuse, 0x1, R6, P4 ;  /* 0x000000013b2f7824 */ /* 0x040fe200020e0606 */
[C---:B-1----:R-:W-:Y:S01]  /*e1680*/  IADD3 R48, P2, PT, R42.reuse, R13, RZ ;  /* 0x0000000d2a307210 */ /* 0x042fe20007f5e0ff */
[----:B------:R-:W-:Y:S04]  /*e1690*/  STL.64 [R1+0x3d48], R50 ;  /* 0x003d483201007387 */ /* 0x000fe80000100a00 */
[----:B------:R-:W-:Y:S01]  /*e16a0*/  IMAD.X R49, R59, 0x1, R15, P2 ;  /* 0x000000013b317824 */ /* 0x000fe200010e060f */
[----:B------:R-:W-:Y:S04]  /*e16b0*/  STL.64 [R1+0x5eb8], R16 ;  /* 0x005eb81001007387 */ /* 0x000fe80000100a00 */
[----:B------:R-:W-:Y:S04]  /*e16c0*/  STL.64 [R1+0x3d40], R46 ;  /* 0x003d402e01007387 */ /* 0x000fe80000100a00 */
[----:B------:R0:W-:Y:S04]  /*e16d0*/  STL.64 [R1+0x3d38], R48 ;  /* 0x003d383001007387 */ /* 0x0001e80000100a00 */
[----:B0-----:R-:W2:Y:S01]  /*e16e0*/  LDL.LU.64 R48, [R1+0x5ec8] ;  /* 0x005ec80001307983 */ /* 0x001ea20000300a00 */
[----:B------:R-:W-:-:S02]  /*e16f0*/  IADD3 R50, P3, PT, R42, R0, RZ ;  /* 0x000000002a327210 */ /* 0x000fc40007f7e0ff */
[----:B------:R-:W-:Y:S01]  /*e1700*/  IADD3 R46, P4, PT, R42, R3, RZ ;  /* 0x000000032a2e7210 */ /* 0x000fe20007f9e0ff */
[----:B------:R-:W-:Y:S02]  /*e1710*/  IMAD.MOV.U32 R42, RZ, RZ, R43 ;  /* 0x000000ffff2a7224 */ /* 0x000fe400078e002b */
[C---:B------:R-:W-:Y:S02]  /*e1720*/  IMAD.X R51, R59.reuse, 0x1, R2, P3 ;  /* 0x000000013b337824 */ /* 0x040fe400018e0602 */
[----:B------:R-:W-:Y:S02]  /*e1730*/  IMAD.X R47, R59, 0x1, R4, P4 ;  /* 0x000000013b2f7824 */ /* 0x000fe400020e0604 */
[----:B------:R-:W-:Y:S01]  /*e1740*/  IMAD.MOV.U32 R43, RZ, RZ, R40 ;  /* 0x000000ffff2b7224 */ /* 0x000fe200078e0028 */
[----:B------:R-:W-:Y:S01]  /*e1750*/  STL.64 [R1+0x3d30], R50 ;  /* 0x003d303201007387 */ /* 0x000fe20000100a00 */
[----:B------:R-:W-:Y:S02]  /*e1760*/  IMAD.MOV.U32 R40, RZ, RZ, R38 ;  /* 0x000000ffff287224 */ /* 0x000fe400078e0026 */
[----:B------:R-:W-:Y:S01]  /*e1770*/  IMAD.MOV.U32 R38, RZ, RZ, R39 ;  /* 0x000000ffff267224 */ /* 0x000fe200078e0027 */
[----:B------:R-:W-:Y:S01]  /*e1780*/  STL.64 [R1+0x5eb0], R2 ;  /* 0x005eb00201007387 */ /* 0x000fe20000100a00 */
[----:B------:R-:W-:-:S02]  /*e1790*/  IMAD.MOV.U32 R39, RZ, RZ, R36 ;  /* 0x000000ffff277224 */ /* 0x000fc400078e0024 */
[----:B------:R-:W-:Y:S01]  /*e17a0*/  IMAD.MOV.U32 R36, RZ, RZ, R37 ;  /* 0x000000ffff247224 */ /* 0x000fe200078e0025 */
[----:B------:R-:W3:Y:S01]  /*e17b0*/  LDL.LU R59, [R1+0x5ec4] ;  /* 0x005ec400013b7983 */ /* 0x000ee20000300800 */
[----:B------:R-:W-:-:S03]  /*e17c0*/  IMAD.MOV.U32 R37, RZ, RZ, R19 ;  /* 0x000000ffff257224 */ /* 0x000fc600078e0013 */
[----:B------:R-:W-:Y:S04]  /*e17d0*/  STL.64 [R1+0x3d28], R46 ;  /* 0x003d282e01007387 */ /* 0x000fe80000100a00 */
[----:B------:R-:W3:Y:S01]  /*e17e0*/  LDL.LU R19, [R1+0x5ec0] ;  /* 0x005ec00001137983 */ /* 0x000ee20000300800 */
[----:B--2---:R-:W-:-:S05]  /*e17f0*/  IADD3 R16, P2, PT, R49, R10, RZ ;  /* 0x0000000a31107210 */ /* 0x004fca0007f5e0ff */
[----:B------:R-:W-:-:S05]  /*e1800*/  IMAD.X R17, R44, 0x1, R12, P2 ;  /* 0x000000012c117824 */ /* 0x000fca00010e060c */
[----:B------:R0:W-:Y:S04]  /*e1810*/  STL.64 [R1+0x3d20], R16 ;  /* 0x003d201001007387 */ /* 0x0001e80000100a00 */
[----:B0-----:R-:W2:Y:S01]  /*e1820*/  LDL.LU.64 R16, [R1+0x5eb8] ;  /* 0x005eb80001107983 */ /* 0x001ea20000300a00 */
[C---:B------:R-:W-:Y:S02]  /*e1830*/  IADD3 R50, P3, PT, R49.reuse, R9, RZ ;  /* 0x0000000931327210 */ /* 0x040fe40007f7e0ff */
[C---:B------:R-:W-:Y:S02]  /*e1840*/  IADD3 R46, P4, PT, R49.reuse, R7, RZ ;  /* 0x00000007312e7210 */ /* 0x040fe40007f9e0ff */
[----:B------:R-:W-:Y:S01]  /*e1850*/  IADD3 R2, P2, PT, R49, R14, RZ ;  /* 0x0000000e31027210 */ /* 0x000fe20007f5e0ff */
[----:B------:R-:W-:-:S02]  /*e1860*/  IMAD.X R51, R44, 0x1, R11, P3 ;  /* 0x000000012c337824 */ /* 0x000fc400018e060b */
[----:B------:R-:W-:-:S03]  /*e1870*/  IMAD.X R47, R44, 0x1, R8, P4 ;  /* 0x000000012c2f7824 */ /* 0x000fc600020e0608 */
[----:B------:R-:W-:Y:S04]  /*e1880*/  STL.64 [R1+0x3d18], R50 ;  /* 0x003d183201007387 */ /* 0x000fe80000100a00 */
[----:B------:R-:W-:Y:S04]  /*e1890*/  STL.64 [R1+0x5ea8], R4 ;  /* 0x005ea80401007387 */ /* 0x000fe80000100a00 */
[----:B------:R-:W-:Y:S01]  /*e18a0*/  STL.64 [R1+0x3d10], R46 ;  /* 0x003d102e01007387 */ /* 0x000fe20000100a00 */
[----:B--2---:R-:W-:-:S05]  /*e18b0*/  IMAD.X R3, R44, 0x1, R16, P2 ;  /* 0x000000012c037824 */ /* 0x004fca00010e0610 */
        /* <DEDUP_REMOVED lines=41> */
[----:B------:R-:W-:-:S05]  /*e1b50*/  IADD3 R50, P3, PT, R48, R13, RZ ;  /* 0x0000000d30327210 */ /* 0x000fca0007f7e0ff */
[----:B------:R-:W-:-:S05]  /*e1b60*/  IMAD.X R51, R45, 0x1, R15, P3 ;  /* 0x000000012d337824 */ /* 0x000fca00018e060f */
[----:B------:R0:W-:Y:S04]  /*e1b70*/  STL.64 [R1+0x3cb8], R50 ;  /* 0x003cb83201007387 */ /* 0x0001e80000100a00 */
[----:B0-----:R-:W3:Y:S01]  /*e1b80*/  LDL.LU R51, [R1+0x5e98] ;  /* 0x005e980001337983 */ /* 0x001ee20000300800 */
[----:B------:R-:W-:Y:S02]  /*e1b90*/  IADD3 R46, P4, PT, R48, R0, RZ ;  /* 0x00000000302e7210 */ /* 0x000fe40007f9e0ff */
[----:B------:R-:W-:Y:S02]  /*e1ba0*/  IADD3 R50, P3, PT, R42, R10, RZ ;  /* 0x0000000a2a327210 */ /* 0x000fe40007f7e0ff */
[----:B--2---:R-:W-:Y:S01]  /*e1bb0*/  IADD3 R48, P2, PT, R48, R3, RZ ;  /* 0x0000000330307210 */ /* 0x004fe20007f5e0ff */
[----:B------:R-:W-:-:S04]  /*e1bc0*/  IMAD.X R47, R45, 0x1, R2, P4 ;  /* 0x000000012d2f7824 */ /* 0x000fc800020e0602 */
[----:B------:R-:W-:Y:S01]  /*e1bd0*/  IMAD.X R49, R45, 0x1, R4, P2 ;  /* 0x000000012d317824 */ /* 0x000fe200010e0604 */
[----:B------:R-:W-:Y:S04]  /*e1be0*/  STL.64 [R1+0x3cb0], R46 ;  /* 0x003cb02e01007387 */ /* 0x000fe80000100a00 */
[----:B------:R-:W-:Y:S04]  /*e1bf0*/  STL [R1+0x3ca0], R50 ;  /* 0x003ca03201007387 */ /* 0x000fe80000100800 */
[----:B------:R0:W-:Y:S01]  /*e1c00*/  STL.64 [R1+0x3ca8], R48 ;  /* 0x003ca83001007387 */ /* 0x0001e20000100a00 */
[----:B------:R-:W-:-:S02]  /*e1c10*/  IMAD.MOV.U32 R45, RZ, RZ, R38 ;  /* 0x000000ffff2d7224 */ /* 0x000fc400078e0026 */
[----:B------:R-:W-:Y:S02]  /*e1c20*/  IMAD.MOV.U32 R38, RZ, RZ, R36 ;  /* 0x000000ffff267224 */ /* 0x000fe400078e0024 */
[----:B------:R-:W-:Y:S02]  /*e1c30*/  IMAD.MOV.U32 R36, RZ, RZ, R35 ;  /* 0x000000ffff247224 */ /* 0x000fe400078e0023 */
[----:B0-----:R-:W-:Y:S02]  /*e1c40*/  IMAD.MOV.U32 R48, RZ, RZ, R40 ;  /* 0x000000ffff307224 */ /* 0x001fe400078e0028 */
[----:B------:R-:W-:Y:S02]  /*e1c50*/  IMAD.MOV.U32 R40, RZ, RZ, R39 ;  /* 0x000000ffff287224 */ /* 0x000fe400078e0027 */
[----:B------:R-:W-:Y:S02]  /*e1c60*/  IMAD.MOV.U32 R39, RZ, RZ, R37 ;  /* 0x000000ffff277224 */ /* 0x000fe400078e0025 */
[----:B------:R-:W-:-:S02]  /*e1c70*/  IMAD.MOV.U32 R37, RZ, RZ, R34 ;  /* 0x000000ffff257224 */ /* 0x000fc400078e0022 */
[----:B------:R-:W-:Y:S02]  /*e1c80*/  IMAD.MOV.U32 R34, RZ, RZ, R33 ;  /* 0x000000ffff227224 */ /* 0x000fe400078e0021 */
[----:B------:R-:W-:Y:S02]  /*e1c90*/  IMAD.MOV.U32 R33, RZ, RZ, R26 ;  /* 0x000000ffff217224 */ /* 0x000fe400078e001a */
[----:B------:R-:W-:Y:S01]  /*e1ca0*/  IMAD.MOV.U32 R35, RZ, RZ, R27 ;  /* 0x000000ffff237224 */ /* 0x000fe200078e001b */
[----:B------:R-:W2:Y:S01]  /*e1cb0*/  LDL.LU R26, [R1+0xb8] ;  /* 0x0000b800011a7983 */ /* 0x000ea20000300800 */
[----:B------:R-:W-:-:S03]  /*e1cc0*/  IADD3 R46, P4, PT, R42, R9, RZ ;  /* 0x000000092a2e7210 */ /* 0x000fc60007f9e0ff */
[----:B------:R-:W2:Y:S04]  /*e1cd0*/  LDL.LU R27, [R1+0xc4] ;  /* 0x0000c400011b7983 */ /* 0x000ea80000300800 */
[----:B------:R0:W-:Y:S01]  /*e1ce0*/  STL [R1+0x5e84], R48 ;  /* 0x005e843001007387 */ /* 0x0001e20000100800 */
[----:B---3--:R-:W-:Y:S02]  /*e1cf0*/  IMAD.MOV.U32 R49, RZ, RZ, R51 ;  /* 0x000000ffff317224 */ /* 0x008fe400078e0033 */
[C---:B------:R-:W-:Y:S02]  /*e1d00*/  IMAD.X R49, R52.reuse, 0x1, R12, P3 ;  /* 0x0000000134317824 */ /* 0x040fe400018e060c */
[----:B------:R-:W-:Y:S02]  /*e1d10*/  IMAD.X R47, R52, 0x1, R11, P4 ;  /* 0x00000001342f7824 */ /* 0x000fe400020e060b */
[----:B0-----:R-:W-:Y:S01]  /*e1d20*/  IMAD.MOV.U32 R48, RZ, RZ, R50 ;  /* 0x000000ffff307224 */ /* 0x001fe200078e0032 */
[----:B------:R-:W-:Y:S01]  /*e1d30*/  IADD3 R50, P2, PT, R42, R7, RZ ;  /* 0x000000072a327210 */ /* 0x000fe20007f5e0ff */
[----:B------:R0:W-:Y:S04]  /*e1d40*/  STL [R1+0x3ca4], R49 ;  /* 0x003ca43101007387 */ /* 0x0001e80000100800 */
[----:B------:R-:W-:Y:S01]  /*e1d50*/  IMAD.X R51, R52, 0x1, R8, P2 ;  /* 0x0000000134337824 */ /* 0x000fe200010e0608 */
[----:B------:R-:W-:Y:S01]  /*e1d60*/  IADD3 R48, P3, PT, R42, R14, RZ ;  /* 0x0000000e2a307210 */ /* 0x000fe20007f7e0ff */
[----:B------:R1:W-:Y:S04]  /*e1d70*/  STL.64 [R1+0x3c98], R46 ;  /* 0x003c982e01007387 */ /* 0x0003e80000100a00 */
[----:B------:R3:W-:Y:S01]  /*e1d80*/  STL.64 [R1+0x3c90], R50 ;  /* 0x003c903201007387 */ /* 0x0007e20000100a00 */
[----:B0-----:R-:W-:Y:S01]  /*e1d90*/  IMAD.X R49, R52, 0x1, R16, P3 ;  /* 0x0000000134317824 */ /* 0x001fe200018e0610 */
[----:B-1----:R-:W-:-:S02]  /*e1da0*/  IADD3 R46, P4, PT, R42, R5, RZ ;  /* 0x000000052a2e7210 */ /* 0x002fc40007f9e0ff */
[----:B---3--:R-:W-:-:S03]  /*e1db0*/  IADD3 R50, P2, PT, R42, R13, RZ ;  /* 0x0000000d2a327210 */ /* 0x008fc60007f5e0ff */
[C---:B------:R-:W-:Y:S01]  /*e1dc0*/  IMAD.X R47, R52.reuse, 0x1, R6, P4 ;  /* 0x00000001342f7824 */ /* 0x040fe200020e0606 */
[----:B------:R-:W-:Y:S01]  /*e1dd0*/  STL.64 [R1+0x3c88], R48 ;  /* 0x003c883001007387 */ /* 0x000fe20000100a00 */
[----:B------:R-:W-:-:S03]  /*e1de0*/  IMAD.X R51, R52, 0x1, R15, P2 ;  /* 0x0000000134337824 */ /* 0x000fc600010e060f */
[----:B------:R-:W-:Y:S04]  /*e1df0*/  STL.64 [R1+0x3c80], R46 ;  /* 0x003c802e01007387 */ /* 0x000fe80000100a00 */
[----:B------:R0:W-:Y:S04]  /*e1e00*/  STL.64 [R1+0x3c78], R50 ;  /* 0x003c783201007387 */ /* 0x0001e80000100a00 */
[----:B0-----:R-:W3:Y:S01]  /*e1e10*/  LDL.LU R51, [R1+0x5e94] ;  /* 0x005e940001337983 */ /* 0x001ee20000300800 */
[C---:B------:R-:W-:Y:S02]  /*e1e20*/  IADD3 R48, P3, PT, R42.reuse, R0, RZ ;  /* 0x000000002a307210 */ /* 0x040fe40007f7e0ff */
[----:B------:R-:W-:-:S02]  /*e1e30*/  IADD3 R46, P4, PT, R42, R3, RZ ;  /* 0x000000032a2e7210 */ /* 0x000fc40007f9e0ff */
[----:B------:R-:W-:Y:S01]  /*e1e40*/  IADD3 R50, P2, PT, R43, R10, RZ ;  /* 0x0000000a2b327210 */ /* 0x000fe20007f5e0ff */
[C---:B------:R-:W-:Y:S02]  /*e1e50*/  IMAD.X R49, R52.reuse, 0x1, R2, P3 ;  /* 0x0000000134317824 */ /* 0x040fe400018e0602 */
[----:B------:R-:W-:-:S03]  /*e1e60*/  IMAD.X R47, R52, 0x1, R4, P4 ;  /* 0x00000001342f7824 */ /* 0x000fc600020e0604 */
[----:B------:R0:W-:Y:S04]  /*e1e70*/  STL.64 [R1+0x3c70], R48 ;  /* 0x003c703001007387 */ /* 0x0001e80000100a00 */
[----:B------:R-:W-:Y:S04]  /*e1e80*/  STL [R1+0x3c60], R50 ;  /* 0x003c603201007387 */ /* 0x000fe80000100800 */
[----:B------:R1:W-:Y:S04]  /*e1e90*/  STL.64 [R1+0x5e88], R2 ;  /* 0x005e880201007387 */ /* 0x0003e80000100a00 */
[----:B------:R-:W2:Y:S01]  /*e1ea0*/  LDL.LU R52, [R1+0x5e90] ;  /* 0x005e900001347983 */ /* 0x000ea20000300800 */
[----:B0-----:R-:W-:-:S03]  /*e1eb0*/  IADD3 R48, P3, PT, R43, R9, RZ ;  /* 0x000000092b307210 */ /* 0x001fc60007f7e0ff */
[----:B------:R0:W-:Y:S01]  /*e1ec0*/  STL.64 [R1+0x3c68], R46 ;  /* 0x003c682e01007387 */ /* 0x0001e20000100a00 */
[----:B------:R-:W-:Y:S02]  /*e1ed0*/  IMAD.MOV.U32 R42, RZ, RZ, R38 ;  /* 0x000000ffff2a7224 */ /* 0x000fe400078e0026 */
[----:B-1----:R-:W-:Y:S01]  /*e1ee0*/  IMAD.MOV.U32 R2, RZ, RZ, R50 ;  /* 0x000000ffff027224 */ /* 0x002fe200078e0032 */
[----:B------:R-:W-:Y:S01]  /*e1ef0*/  IADD3 R50, P4, PT, R43, R7, RZ ;  /* 0x000000072b327210 */ /* 0x000fe20007f9e0ff */
[----:B------:R-:W-:Y:S02]  /*e1f00*/  IMAD.MOV.U32 R38, RZ, RZ, R36 ;  /* 0x000000ffff267224 */ /* 0x000fe400078e0024 */
[----:B------:R-:W-:Y:S02]  /*e1f10*/  IMAD.MOV.U32 R36, RZ, RZ, R35 ;  /* 0x000000ffff247224 */ /* 0x000fe400078e0023 */
[----:B0-----:R-:W-:Y:S02]  /*e1f20*/  IMAD.MOV.U32 R46, RZ, RZ, R40 ;  /* 0x000000ffff2e7224 */ /* 0x001fe400078e0028 */
[----:B------:R-:W-:-:S02]  /*e1f30*/  IMAD.MOV.U32 R40, RZ, RZ, R39 ;  /* 0x000000ffff287224 */ /* 0x000fc400078e0027 */
[----:B------:R-:W-:Y:S02]  /*e1f40*/  IMAD.MOV.U32 R39, RZ, RZ, R37 ;  /* 0x000000ffff277224 */ /* 0x000fe400078e0025 */
[----:B------:R-:W-:Y:S02]  /*e1f50*/  IMAD.MOV.U32 R37, RZ, RZ, R33 ;  /* 0x000000ffff257224 */ /* 0x000fe400078e0021 */
[----:B------:R-:W-:Y:S02]  /*e1f60*/  IMAD.MOV.U32 R33, RZ, RZ, R22 ;  /* 0x000000ffff217224 */ /* 0x000fe400078e0016 */
[----:B------:R-:W-:Y:S01]  /*e1f70*/  IMAD.MOV.U32 R35, RZ, RZ, R32 ;  /* 0x000000ffff237224 */ /* 0x000fe200078e0020 */
[----:B------:R-:W2:Y:S01]  /*e1f80*/  LDL.LU R22, [R1+0x29c] ;  /* 0x00029c0001167983 */ /* 0x000ea20000300800 */
[----:B------:R-:W-:-:S03]  /*e1f90*/  IMAD.X R49, R44, 0x1, R11, P3 ;  /* 0x000000012c317824 */ /* 0x000fc600018e060b */
[----:B------:R-:W2:Y:S01]  /*e1fa0*/  LDL.LU R32, [R1+0x328] ;  /* 0x0003280001207983 */ /* 0x000ea20000300800 */
[----:B------:R-:W-:Y:S02]  /*e1fb0*/  IMAD.MOV.U32 R47, RZ, RZ, R42 ;  /* 0x000000ffff2f7224 */ /* 0x000fe400078e002a */
[----:B---3--:R-:W-:Y:S02]  /*e1fc0*/  IMAD.MOV.U32 R3, RZ, RZ, R51 ;  /* 0x000000ffff037224 */ /* 0x008fe400078e0033 */
[C---:B------:R-:W-:Y:S01]  /*e1fd0*/  IMAD.X R3, R44.reuse, 0x1, R12, P2 ;  /* 0x000000012c037824 */ /* 0x040fe200010e060c */
[----:B------:R-:W-:Y:S01]  /*e1fe0*/  IADD3 R2, P2, PT, R43, R14, RZ ;  /* 0x0000000e2b027210 */ /* 0x000fe20007f5e0ff */
[----:B------:R-:W-:-:S03]  /*e1ff0*/  IMAD.X R51, R44, 0x1, R8, P4 ;  /* 0x000000012c337824 */ /* 0x000fc600020e0608 */
[----:B------:R0:W-:Y:S04]  /*e2000*/  STL [R1+0x3c64], R3 ;  /* 0x003c640301007387 */ /* 0x0001e80000100800 */
[----:B------:R1:W-:Y:S01]  /*e2010*/  STL.64 [R1+0x3c58], R48 ;  /* 0x003c583001007387 */ /* 0x0003e20000100a00 */
[----:B0-----:R-:W-:-:S03]  /*e2020*/  IMAD.X R3, R44, 0x1, R16, P2 ;  /* 0x000000012c037824 */ /* 0x001fc600010e0610 */
[----:B------:R-:W-:Y:S04]  /*e2030*/  STL.64 [R1+0x3c50], R50 ;  /* 0x003c503201007387 */ /* 0x000fe80000100a00 */
[----:B------:R0:W-:Y:S01]  /*e2040*/  STL.64 [R1+0x3c48], R2 ;  /* 0x003c480201007387 */ /* 0x0001e20000100a00 */
[----:B-1----:R-:W-:-:S03]  /*e2050*/  IADD3 R48, P3, PT, R43, R5, RZ ;  /* 0x000000052b307210 */ /* 0x002fc60007f7e0ff */
[----:B0-----:R-:W3:Y:S02]  /*e2060*/  LDL.LU.64 R2, [R1+0x5e88] ;  /* 0x005e880001027983 */ /* 0x001ee40000300a00 */
[----:B------:R-:W-:Y:S02]  /*e2070*/  IMAD.X R49, R44, 0x1, R6, P3 ;  /* 0x000000012c317824 */ /* 0x000fe400018e0606 */
[----:B------:R-:W-:Y:S04]  /*e2080*/  STL.64 [R1+0x5e70], R46 ;  /* 0x005e702e01007387 */ /* 0x000fe80000100a00 */
[----:B------:R0:W-:Y:S04]  /*e2090*/  STL.64 [R1+0x3c40], R48 ;  /* 0x003c403001007387 */ /* 0x0001e80000100a00 */
[----:B0-----:R-:W2:Y:S01]  /*e20a0*/  LDL.LU R48, [R1+0x5e84] ;  /* 0x005e840001307983 */ /* 0x001ea20000300800 */
[----:B------:R-:W-:-:S02]  /*e20b0*/  IADD3 R50, P4, PT, R43, R13, RZ ;  /* 0x0000000d2b327210 */ /* 0x000fc40007f9e0ff */
[----:B------:R-:W-:-:S03]  /*e20c0*/  IADD3 R46, P2, PT, R43, R0, RZ ;  /* 0x000000002b2e7210 */ /* 0x000fc60007f5e0ff */
[----:B------:R-:W-:-:S05]  /*e20d0*/  IMAD.X R51, R44, 0x1, R15, P4 ;  /* 0x000000012c337824 */ /* 0x000fca00020e060f */
[----:B------:R-:W-:Y:S01]  /*e20e0*/  STL.64 [R1+0x3c38], R50 ;  /* 0x003c383201007387 */ /* 0x000fe20000100a00 */
[----:B---3--:R-:W-:Y:S01]  /*e20f0*/  IADD3 R42, P3, PT, R43, R3, RZ ;  /* 0x000000032b2a7210 */ /* 0x008fe20007f7e0ff */
[----:B------:R-:W-:-:S04]  /*e2100*/  IMAD.X R47, R44, 0x1, R2, P2 ;  /* 0x000000012c2f7824 */ /* 0x000fc800010e0602 */
[----:B------:R-:W-:Y:S01]  /*e2110*/  IMAD.X R43, R44, 0x1, R4, P3 ;  /* 0x000000012c2b7824 */ /* 0x000fe200018e0604 */
[----:B------:R-:W-:Y:S04]  /*e2120*/  STL.64 [R1+0x3c30], R46 ;  /* 0x003c302e01007387 */ /* 0x000fe80000100a00 */
[----:B------:R0:W-:Y:S02]  /*e2130*/  STL.64 [R1+0x3c28], R42 ;  /* 0x003c282a01007387 */ /* 0x0001e40000100a00 */
[----:B0-----:R-:W-:Y:S02]  /*e2140*/  IMAD.MOV.U32 R42, RZ, RZ, R38 ;  /* 0x000000ffff2a7224 */ /* 0x001fe400078e0026 */
[----:B------:R-:W-:Y:S01]  /*e2150*/  IMAD.MOV.U32 R38, RZ, RZ, R36 ;  /* 0x000000ffff267224 */ /* 0x000fe200078e0024 */
[----:B--2---:R-:W-:Y:S01]  /*e2160*/  IADD3 R50, P4, PT, R48, R10, RZ ;  /* 0x0000000a30327210 */ /* 0x004fe20007f9e0ff */
[----:B------:R-:W-:-:S02]  /*e2170*/  IMAD.MOV.U32 R36, RZ, RZ, R35 ;  /* 0x000000ffff247224 */ /* 0x000fc400078e0023 */
[----:B------:R-:W-:Y:S01]  /*e2180*/  IMAD.MOV.U32 R35, RZ, RZ, R32 ;  /* 0x000000ffff237224 */ /* 0x000fe200078e0020 */
[C---:B------:R-:W-:Y:S01]  /*e2190*/  IADD3 R46, P2, PT, R48.reuse, R9, RZ ;  /* 0x00000009302e7210 */ /* 0x040fe20007f5e0ff */
[----:B------:R-:W-:Y:S02]  /*e21a0*/  IMAD.MOV.U32 R32, RZ, RZ, R56 ;  /* 0x000000ffff207224 */ /* 0x000fe400078e0038 */
[----:B------:R-:W-:Y:S02]  /*e21b0*/  IMAD.MOV.U32 R43, RZ, RZ, R40 ;  /* 0x000000ffff2b7224 */ /* 0x000fe400078e0028 */
[----:B------:R-:W-:Y:S01]  /*e21c0*/  IMAD.MOV.U32 R56, RZ, RZ, R54 ;  /* 0x000000ffff387224 */ /* 0x000fe200078e0036 */
[----:B------:R-:W-:Y:S01]  /*e21d0*/  IADD3 R54, P3, PT, R48, R7, RZ ;  /* 0x0000000730367210 */ /* 0x000fe20007f7e0ff */
[----:B------:R-:W-:Y:S02]  /*e21e0*/  IMAD.MOV.U32 R40, RZ, RZ, R39 ;  /* 0x000000ffff287224 */ /* 0x000fe400078e0027 */
[----:B------:R-:W-:-:S02]  /*e21f0*/  IMAD.MOV.U32 R39, RZ, RZ, R37 ;  /* 0x000000ffff277224 */ /* 0x000fc400078e0025 */
[----:B------:R-:W-:Y:S02]  /*e2200*/  IMAD.MOV.U32 R37, RZ, RZ, R33 ;  /* 0x000000ffff257224 */ /* 0x000fe400078e0021 */
[C---:B------:R-:W-:Y:S02]  /*e2210*/  IMAD.X R51, R45.reuse, 0x1, R12, P4 ;  /* 0x000000012d337824 */ /* 0x040fe400020e060c */
[----:B------:R-:W-:Y:S02]  /*e2220*/  IMAD.MOV.U32 R33, RZ, RZ, R25 ;  /* 0x000000ffff217224 */ /* 0x000fe400078e0019 */
[----:B------:R-:W-:Y:S02]  /*e2230*/  IMAD.MOV.U32 R25, RZ, RZ, R55 ;  /* 0x000000ffff197224 */ /* 0x000fe400078e0037 */
[C---:B------:R-:W-:Y:S02]  /*e2240*/  IMAD.X R47, R45.reuse, 0x1, R11, P2 ;  /* 0x000000012d2f7824 */ /* 0x040fe400010e060b */
[----:B------:R-:W-:Y:S01]  /*e2250*/  IMAD.X R55, R45, 0x1, R8, P3 ;  /* 0x000000012d377824 */ /* 0x000fe200018e0608 */
[----:B------:R0:W-:Y:S04]  /*e2260*/  STL.64 [R1+0x3c20], R50 ;  /* 0x003c203201007387 */ /* 0x0001e80000100a00 */
[----:B0-----:R-:W2:Y:S04]  /*e2270*/  LDL.LU R51, [R1+0x5e80] ;  /* 0x005e800001337983 */ /* 0x001ea80000300800 */
[----:B------:R-:W-:Y:S04]  /*e2280*/  STL.64 [R1+0x3c18], R46 ;  /* 0x003c182e01007387 */ /* 0x000fe80000100a00 */
[----:B------:R0:W-:Y:S04]  /*e2290*/  STL.64 [R1+0x3c10], R54 ;  /* 0x003c103601007387 */ /* 0x0001e80000100a00 */
[----:B0-----:R-:W3:Y:S01]  /*e22a0*/  LDL.LU.64 R54, [R1+0x5e78] ;  /* 0x005e780001367983 */ /* 0x001ee20000300a00 */
[----:B------:R-:W-:Y:S01]  /*e22b0*/  IMAD.MOV.U32 R44, RZ, RZ, R40 ;  /* 0x000000ffff2c7224 */ /* 0x000fe200078e0028 */
[----:B------:R-:W-:Y:S01]  /*e22c0*/  IADD3 R50, P4, PT, R48, R14, RZ ;  /* 0x0000000e30327210 */ /* 0x000fe20007f9e0ff */
[----:B------:R-:W-:-:S02]  /*e22d0*/  IMAD.MOV.U32 R40, RZ, RZ, R38 ;  /* 0x000000ffff287224 */ /* 0x000fc400078e0026 */
[----:B------:R-:W-:Y:S02]  /*e22e0*/  IMAD.MOV.U32 R38, RZ, RZ, R39 ;  /* 0x000000ffff267224 */ /* 0x000fe400078e0027 */
[----:B------:R-:W-:Y:S02]  /*e22f0*/  IMAD.MOV.U32 R39, RZ, RZ, R36 ;  /* 0x000000ffff277224 */ /* 0x000fe400078e0024 */
[----:B------:R-:W-:Y:S01]  /*e2300*/  IMAD.MOV.U32 R36, RZ, RZ, R37 ;  /* 0x000000ffff247224 */ /* 0x000fe200078e0025 */
[----:B------:R-:W-:Y:S01]  /*e2310*/  IADD3 R46, P2, PT, R48, R5, RZ ;  /* 0x00000005302e7210 */ /* 0x000fe20007f5e0ff */
[----:B------:R-:W-:Y:S01]  /*e2320*/  IMAD.MOV.U32 R37, RZ, RZ, R35 ;  /* 0x000000ffff257224 */ /* 0x000fe200078e0023 */
[----:B------:R-:W-:Y:S03]  /*e2330*/  STL [R1+0x3c08], R50 ;  /* 0x003c083201007387 */ /* 0x000fe60000100800 */
[----:B------:R-:W-:-:S02]  /*e2340*/  IMAD.X R47, R45, 0x1, R6, P2 ;  /* 0x000000012d2f7824 */ /* 0x000fc400010e0606 */
[----:B---3--:R-:W-:Y:S02]  /*e2350*/  IMAD.MOV.U32 R35, RZ, RZ, R54 ;  /* 0x000000ffff237224 */ /* 0x008fe400078e0036 */
[----:B------:R-:W3:Y:S04]  /*e2360*/  LDL.LU R54, [R1+0x150] ;  /* 0x0001500001367983 */ /* 0x000ee80000300800 */
[----:B------:R2:W-:Y:S02]  /*e2370*/  STL.64 [R1+0x5e68], R42 ;  /* 0x005e682a01007387 */ /* 0x0005e40000100a00 */
[----:B--2---:R-:W-:Y:S02]  /*e2380*/  IMAD.MOV.U32 R43, RZ, RZ, R51 ;  /* 0x000000ffff2b7224 */ /* 0x004fe400078e0033 */
[----:B------:R-:W-:-:S05]  /*e2390*/  IMAD.X R43, R45, 0x1, R16, P4 ;  /* 0x000000012d2b7824 */ /* 0x000fca00020e0610 */
[----:B------:R-:W-:Y:S04]  /*e23a0*/  STL [R1+0x3c0c], R43 ;  /* 0x003c0c2b01007387 */ /* 0x000fe80000100800 */
[----:B------:R0:W-:Y:S04]  /*e23b0*/  STL.64 [R1+0x3c00], R46 ;  /* 0x003c002e01007387 */ /* 0x0001e80000100a00 */
[----:B0-----:R-:W2:Y:S01]  /*e23c0*/  LDL.LU.64 R46, [R1+0x5e70] ;  /* 0x005e7000012e7983 */ /* 0x001ea20000300a00 */
[----:B------:R-:W-:Y:S01]  /*e23d0*/  IMAD.MOV.U32 R42, RZ, RZ, R50 ;  /* 0x000000ffff2a7224 */ /* 0x000fe200078e0032 */
[C---:B------:R-:W-:Y:S01]  /*e23e0*/  IADD3 R50, P3, PT, R48.reuse, R13, RZ ;  /* 0x0000000d30327210 */ /* 0x040fe20007f7e0ff */
[----:B------:R-:W-:Y:S01]  /*e23f0*/  IMAD.MOV.U32 R49, RZ, RZ, R45 ;  /* 0x000000ffff317224 */ /* 0x000fe200078e002d */
[C---:B------:R-:W-:Y:S01]  /*e2400*/  IADD3 R42, P4, PT, R48.reuse, R0, RZ ;  /* 0x00000000302a7210 */ /* 0x040fe20007f9e0ff */
[----:B------:R-:W-:Y:S01]  /*e2410*/  IMAD.MOV.U32 R45, RZ, RZ, R44 ;  /* 0x000000ffff2d7224 */ /* 0x000fe200078e002c */
[----:B------:R-:W-:Y:S01]  /*e2420*/  IADD3 R48, P2, PT, R48, R3, RZ ;  /* 0x0000000330307210 */ /* 0x000fe20007f5e0ff */
[----:B------:R-:W-:-:S02]  /*e2430*/  IMAD.MOV.U32 R44, RZ, RZ, R40 ;  /* 0x000000ffff2c7224 */ /* 0x000fc400078e0028 */
[----:B------:R-:W-:Y:S02]  /*e2440*/  IMAD.MOV.U32 R40, RZ, RZ, R38 ;  /* 0x000000ffff287224 */ /* 0x000fe400078e0026 */
[----:B------:R-:W-:Y:S02]  /*e2450*/  IMAD.MOV.U32 R38, RZ, RZ, R39 ;  /* 0x000000ffff267224 */ /* 0x000fe400078e0027 */
[----:B------:R-:W-:Y:S02]  /*e2460*/  IMAD.MOV.U32 R39, RZ, RZ, R36 ;  /* 0x000000ffff277224 */ /* 0x000fe400078e0024 */
[C---:B------:R-:W-:Y:S02]  /*e2470*/  IMAD.X R51, R49.reuse, 0x1, R15, P3 ;  /* 0x0000000131337824 */ /* 0x040fe400018e060f */
[----:B------:R-:W-:Y:S02]  /*e2480*/  IMAD.MOV.U32 R36, RZ, RZ, R37 ;  /* 0x000000ffff247224 */ /* 0x000fe400078e0025 */
[----:B------:R-:W-:-:S02]  /*e2490*/  IMAD.X R43, R49, 0x1, R2, P4 ;  /* 0x00000001312b7824 */ /* 0x000fc400020e0602 */
[----:B------:R-:W-:Y:S02]  /*e24a0*/  IMAD.MOV.U32 R37, RZ, RZ, R35 ;  /* 0x000000ffff257224 */ /* 0x000fe400078e0023 */
[----:B------:R-:W-:Y:S02]  /*e24b0*/  IMAD.X R49, R49, 0x1, R4, P2 ;  /* 0x0000000131317824 */ /* 0x000fe400010e0604 */
[----:B------:R-:W-:Y:S02]  /*e24c0*/  IMAD.MOV.U32 R35, RZ, RZ, R29 ;  /* 0x000000ffff237224 */ /* 0x000fe400078e001d */
[----:B------:R-:W3:Y:S04]  /*e24d0*/  LDL.LU R29, [R1+0xd4] ;  /* 0x0000d400011d7983 */ /* 0x000ee80000300800 */
[----:B------:R-:W-:Y:S04]  /*e24e0*/  STL.64 [R1+0x3bf8], R50 ;  /* 0x003bf83201007387 */ /* 0x000fe80000100a00 */
        /* <DEDUP_REMOVED lines=10> */
[----:B------:R-:W3:Y:S04]  /*e2590*/  LDL.LU R30, [R1+0xe4] ;  /* 0x0000e400011e7983 */ /* 0x000ee80000300800 */
[----:B------:R0:W-:Y:S01]  /*e25a0*/  STL [R1+0x5e5c], R48 ;  /* 0x005e5c3001007387 */ /* 0x0001e20000100800 */
[C---:B--2---:R-:W-:Y:S02]  /*e25b0*/  IADD3 R50, P3, PT, R46.reuse, R10, RZ ;  /* 0x0000000a2e327210 */ /* 0x044fe40007f7e0ff */
[C---:B------:R-:W-:Y:S02]  /*e25c0*/  IADD3 R42, P4, PT, R46.reuse, R9, RZ ;  /* 0x000000092e2a7210 */ /* 0x040fe40007f9e0ff */
[----:B0-----:R-:W-:Y:S01]  /*e25d0*/  IADD3 R48, P2, PT, R46, R7, RZ ;  /* 0x000000072e307210 */ /* 0x001fe20007f5e0ff */
[----:B------:R-:W-:-:S02]  /*e25e0*/  IMAD.X R51, R47, 0x1, R12, P3 ;  /* 0x000000012f337824 */ /* 0x000fc400018e060c */
[C---:B------:R-:W-:Y:S02]  /*e25f0*/  IMAD.X R43, R47.reuse, 0x1, R11, P4 ;  /* 0x000000012f2b7824 */ /* 0x040fe400020e060b */
[----:B------:R-:W-:Y:S01]  /*e2600*/  IMAD.X R49, R47, 0x1, R8, P2 ;  /* 0x000000012f317824 */ /* 0x000fe200010e0608 */
[----:B------:R0:W-:Y:S04]  /*e2610*/  STL.64 [R1+0x3be0], R50 ;  /* 0x003be03201007387 */ /* 0x0001e80000100a00 */
[----:B------:R1:W-:Y:S04]  /*e2620*/  STL.64 [R1+0x3bd8], R42 ;  /* 0x003bd82a01007387 */ /* 0x0003e80000100a00 */
[----:B------:R2:W-:Y:S01]  /*e2630*/  STL.64 [R1+0x3bd0], R48 ;  /* 0x003bd03001007387 */ /* 0x0005e20000100a00 */
[----:B0-----:R-:W-:-:S02]  /*e2640*/  IADD3 R50, P3, PT, R46, R14, RZ ;  /* 0x0000000e2e327210 */ /* 0x001fc40007f7e0ff */
[----:B-1----:R-:W-:Y:S01]  /*e2650*/  IADD3 R42, P4, PT, R46, R5, RZ ;  /* 0x000000052e2a7210 */ /* 0x002fe20007f9e0ff */
[----:B--2---:R-:W-:-:S04]  /*e2660*/  IMAD.MOV.U32 R49, RZ, RZ, R47 ;  /* 0x000000ffff317224 */ /* 0x004fc800078e002f */
[C---:B------:R-:W-:Y:S02]  /*e2670*/  IMAD.X R51, R49.reuse, 0x1, R16, P3 ;  /* 0x0000000131337824 */ /* 0x040fe400018e0610 */
[----:B------:R-:W-:-:S03]  /*e2680*/  IMAD.X R43, R49, 0x1, R6, P4 ;  /* 0x00000001312b7824 */ /* 0x000fc600020e0606 */
[----:B------:R-:W-:Y:S04]  /*e2690*/  STL.64 [R1+0x3bc8], R50 ;  /* 0x003bc83201007387 */ /* 0x000fe80000100a00 */
[----:B------:R0:W-:Y:S04]  /*e26a0*/  STL.64 [R1+0x3bc0], R42 ;  /* 0x003bc02a01007387 */ /* 0x0001e80000100a00 */
[----:B0-----:R-:W2:Y:S01]  /*e26b0*/  LDL.LU.64 R42, [R1+0x5e68] ;  /* 0x005e6800012a7983 */ /* 0x001ea20000300a00 */
[C---:B------:R-:W-:Y:S01]  /*e26c0*/  IADD3 R48, P2, PT, R46.reuse, R13, RZ ;  /* 0x0000000d2e307210 */ /* 0x040fe20007f5e0ff */
[----:B------:R-:W-:Y:S01]  /*e26d0*/  IMAD.MOV.U32 R47, RZ, RZ, R49 ;  /* 0x000000ffff2f7224 */ /* 0x000fe200078e0031 */
[----:B------:R-:W-:-:S02]  /*e26e0*/  IADD3 R50, P3, PT, R46, R0, RZ ;  /* 0x000000002e327210 */ /* 0x000fc40007f7e0ff */
[----:B------:R-:W-:Y:S01]  /*e26f0*/  IADD3 R46, P4, PT, R46, R3, RZ ;  /* 0x000000032e2e7210 */ /* 0x000fe20007f9e0ff */
[C---:B------:R-:W-:Y:S02]  /*e2700*/  IMAD.X R49, R47.reuse, 0x1, R15, P2 ;  /* 0x000000012f317824 */ /* 0x040fe400010e060f */
[C---:B------:R-:W-:Y:S02]  /*e2710*/  IMAD.X R51, R47.reuse, 0x1, R2, P3 ;  /* 0x000000012f337824 */ /* 0x040fe400018e0602 */
[----:B------:R-:W-:Y:S01]  /*e2720*/  IMAD.X R47, R47, 0x1, R4, P4 ;  /* 0x000000012f2f7824 */ /* 0x000fe200020e0604 */
[----:B------:R2:W-:Y:S04]  /*e2730*/  STL.64 [R1+0x3bb8], R48 ;  /* 0x003bb83001007387 */ /* 0x0005e80000100a00 */
[----:B------:R0:W-:Y:S04]  /*e2740*/  STL.64 [R1+0x3bb0], R50 ;  /* 0x003bb03201007387 */ /* 0x0001e80000100a00 */
[----:B------:R1:W-:Y:S01]  /*e2750*/  STL.64 [R1+0x3ba8], R46 ;  /* 0x003ba82e01007387 */ /* 0x0003e20000100a00 */
[----:B--2---:R-:W-:-:S02]  /*e2760*/  IADD3 R48, P2, PT, R43, R10, RZ ;  /* 0x0000000a2b307210 */ /* 0x004fc40007f5e0ff */
[C---:B0-----:R-:W-:Y:S02]  /*e2770*/  IADD3 R50, P3, PT, R43.reuse, R9, RZ ;  /* 0x000000092b327210 */ /* 0x041fe40007f7e0ff */
[C---:B-1----:R-:W-:Y:S01]  /*e2780*/  IADD3 R46, P4, PT, R43.reuse, R7, RZ ;  /* 0x000000072b2e7210 */ /* 0x042fe20007f9e0ff */
[C---:B------:R-:W-:Y:S02]  /*e2790*/  IMAD.X R49, R42.reuse, 0x1, R12, P2 ;  /* 0x000000012a317824 */ /* 0x040fe400010e060c */
[C---:B------:R-:W-:Y:S02]  /*e27a0*/  IMAD.X R51, R42.reuse, 0x1, R11, P3 ;  /* 0x000000012a337824 */ /* 0x040fe400018e060b */
[----:B------:R-:W-:Y:S01]  /*e27b0*/  IMAD.X R47, R42, 0x1, R8, P4 ;  /* 0x000000012a2f7824 */ /* 0x000fe200020e0608 */
[----:B------:R0:W-:Y:S04]  /*e27c0*/  STL.64 [R1+0x3ba0], R48 ;  /* 0x003ba03001007387 */ /* 0x0001e80000100a00 */
[----:B------:R-:W-:Y:S04]  /*e27d0*/  STL.64 [R1+0x3b98], R50 ;  /* 0x003b983201007387 */ /* 0x000fe80000100a00 */
[----:B------:R1:W-:Y:S01]  /*e27e0*/  STL.64 [R1+0x3b90], R46 ;  /* 0x003b902e01007387 */ /* 0x0003e20000100a00 */
[----:B0-----:R-:W-:-:S03]  /*e27f0*/  IADD3 R48, P2, PT, R43, R14, RZ ;  /* 0x0000000e2b307210 */ /* 0x001fc60007f5e0ff */
[----:B-1----:R-:W2:Y:S01]  /*e2800*/  LDL.LU R47, [R1+0x5e60] ;  /* 0x005e6000012f7983 */ /* 0x002ea20000300800 */
[C---:B------:R-:W-:Y:S01]  /*e2810*/  IADD3 R50, P3, PT, R43.reuse, R5, RZ ;  /* 0x000000052b327210 */ /* 0x040fe20007f7e0ff */
[----:B------:R-:W-:Y:S01]  /*e2820*/  IMAD.X R49, R42, 0x1, R16, P2 ;  /* 0x000000012a317824 */ /* 0x000fe200010e0610 */
[----:B------:R-:W-:-:S03]  /*e2830*/  IADD3 R46, P4, PT, R43, R13, RZ ;  /* 0x0000000d2b2e7210 */ /* 0x000fc60007f9e0ff */
[----:B------:R-:W-:Y:S01]  /*e2840*/  IMAD.X R51, R42, 0x1, R6, P3 ;  /* 0x000000012a337824 */ /* 0x000fe200018e0606 */
[----:B------:R0:W-:Y:S04]  /*e2850*/  STL.64 [R1+0x3b88], R48 ;  /* 0x003b883001007387 */ /* 0x0001e80000100a00 */
[----:B0-----:R-:W3:Y:S04]  /*e2860*/  LDL.LU R48, [R1+0x5e5c] ;  /* 0x005e5c0001307983 */ /* 0x001ee80000300800 */
[----:B------:R-:W-:Y:S04]  /*e2870*/  STL [R1+0x3b78], R46 ;  /* 0x003b782e01007387 */ /* 0x000fe80000100800 */
[----:B------:R-:W-:Y:S04]  /*e2880*/  STL.64 [R1+0x5e48], R16 ;  /* 0x005e481001007387 */ /* 0x000fe80000100a00 */
[----:B------:R0:W-:Y:S04]  /*e2890*/  STL.64 [R1+0x3b80], R50 ;  /* 0x003b803201007387 */ /* 0x0001e80000100a00 */
[----:B0-----:R-:W4:Y:S01]  /*e28a0*/  LDL.LU R51, [R1+0x5e58] ;  /* 0x005e580001337983 */ /* 0x001f220000300800 */
[----:B------:R-:W-:Y:S01]  /*e28b0*/  IMAD.MOV.U32 R16, RZ, RZ, R46 ;  /* 0x000000ffff107224 */ /* 0x000fe200078e002e */
[----:B------:R-:W-:-:S02]  /*e28c0*/  IADD3 R46, P2, PT, R43, R0, RZ ;  /* 0x000000002b2e7210 */ /* 0x000fc40007f5e0ff */
[----:B------:R-:W-:Y:S01]  /*e28d0*/  IADD3 R50, P3, PT, R43, R3, RZ ;  /* 0x000000032b327210 */ /* 0x000fe20007f7e0ff */
[----:B------:R-:W-:Y:S02]  /*e28e0*/  IMAD.MOV.U32 R43, RZ, RZ, R38 ;  /* 0x000000ffff2b7224 */ /* 0x000fe400078e0026 */
[----:B------:R-:W-:Y:S02]  /*e28f0*/  IMAD.MOV.U32 R38, RZ, RZ, R19 ;  /* 0x000000ffff267224 */ /* 0x000fe400078e0013 */
[----:B--2---:R-:W-:Y:S02]  /*e2900*/  IMAD.MOV.U32 R17, RZ, RZ, R47 ;  /* 0x000000ffff117224 */ /* 0x004fe400078e002f */
[C---:B------:R-:W-:Y:S02]  /*e2910*/  IMAD.X R17, R42.reuse, 0x1, R15, P4 ;  /* 0x000000012a117824 */ /* 0x040fe400020e060f */
[----:B------:R-:W-:-:S03]  /*e2920*/  IMAD.X R47, R42, 0x1, R2, P2 ;  /* 0x000000012a2f7824 */ /* 0x000fc600010e0602 */
[----:B------:R-:W-:Y:S04]  /*e2930*/  STL [R1+0x3b7c], R17 ;  /* 0x003b7c1101007387 */ /* 0x000fe80000100800 */
[----:B------:R-:W-:Y:S04]  /*e2940*/  STL [R1+0x3b68], R50 ;  /* 0x003b683201007387 */ /* 0x000fe80000100800 */
[----:B------:R-:W-:Y:S04]  /*e2950*/  STL.64 [R1+0x5e38], R2 ;  /* 0x005e380201007387 */ /* 0x000fe80000100a00 */
[----:B------:R0:W-:Y:S01]  /*e2960*/  STL.64 [R1+0x3b70], R46 ;  /* 0x003b702e01007387 */ /* 0x0001e20000100a00 */
[----:B---3--:R-:W-:-:S03]  /*e2970*/  IADD3 R16, P4, PT, R48, R10, RZ ;  /* 0x0000000a30107210 */ /* 0x008fc60007f9e0ff */
[----:B------:R-:W2:Y:S01]  /*e2980*/  LDL.LU R19, [R1+0x5e54] ;  /* 0x005e540001137983 */ /* 0x000ea20000300800 */
[----:B0-----:R-:W-:Y:S02]  /*e2990*/  IMAD.MOV.U32 R47, RZ, RZ, R40 ;  /* 0x000000ffff2f7224 */ /* 0x001fe400078e0028 */
[----:B------:R-:W-:Y:S02]  /*e29a0*/  IMAD.MOV.U32 R40, RZ, RZ, R35 ;  /* 0x000000ffff287224 */ /* 0x000fe400078e0023 */
[----:B------:R-:W-:Y:S02]  /*e29b0*/  IMAD.MOV.U32 R35, RZ, RZ, R34 ;  /* 0x000000ffff237224 */ /* 0x000fe400078e0022 */
[----:B------:R-:W-:Y:S02]  /*e29c0*/  IMAD.MOV.U32 R34, RZ, RZ, R26 ;  /* 0x000000ffff227224 */ /* 0x000fe400078e001a */
[----:B------:R-:W-:Y:S02]  /*e29d0*/  IMAD.MOV.U32 R26, RZ, RZ, R59 ;  /* 0x000000ffff1a7224 */ /* 0x000fe400078e003b */
[----:B------:R-:W3:Y:S01]  /*e29e0*/  LDL.LU R59, [R1+0x5e50] ;  /* 0x005e5000013b7983 */ /* 0x000ee20000300800 */
[----:B------:R-:W-:Y:S01]  /*e29f0*/  IMAD.MOV.U32 R46, RZ, RZ, R50 ;  /* 0x000000ffff2e7224 */ /* 0x000fe200078e0032 */
[----:B------:R-:W-:-:S02]  /*e2a00*/  IADD3 R50, P2, PT, R48, R9, RZ ;  /* 0x0000000930327210 */ /* 0x000fc40007f5e0ff */
[----:B------:R4:W-:Y:S01]  /*e2a10*/  STL [R1+0x5e30], R47 ;  /* 0x005e302f01007387 */ /* 0x0009e20000100800 */
[C---:B------:R-:W-:Y:S02]  /*e2a20*/  IMAD.X R17, R45.reuse, 0x1, R12, P4 ;  /* 0x000000012d117824 */ /* 0x040fe400020e060c */
[----:B----4-:R-:W-:Y:S02]  /*e2a30*/  IMAD.MOV.U32 R47, RZ, RZ, R51 ;  /* 0x000000ffff2f7224 */ /* 0x010fe400078e0033 */
[----:B------:R-:W-:Y:S02]  /*e2a40*/  IMAD.X R47, R42, 0x1, R4, P3 ;  /* 0x000000012a2f7824 */ /* 0x000fe400018e0604 */
[----:B------:R-:W-:-:S03]  /*e2a50*/  IMAD.X R51, R45, 0x1, R11, P2 ;  /* 0x000000012d337824 */ /* 0x000fc600010e060b */
[----:B------:R-:W-:Y:S04]  /*e2a60*/  STL [R1+0x3b6c], R47 ;  /* 0x003b6c2f01007387 */ /* 0x000fe80000100800 */
[----:B------:R0:W-:Y:S04]  /*e2a70*/  STL.64 [R1+0x3b60], R16 ;  /* 0x003b601001007387 */ /* 0x0001e80000100a00 */
[----:B0-----:R-:W4:Y:S04]  /*e2a80*/  LDL.LU.64 R16, [R1+0x5e48] ;  /* 0x005e480001107983 */ /* 0x001f280000300a00 */
[----:B------:R0:W-:Y:S04]  /*e2a90*/  STL.64 [R1+0x3b58], R50 ;  /* 0x003b583201007387 */ /* 0x0001e80000100a00 */
[----:B0-----:R-:W2:Y:S01]  /*e2aa0*/  LDL.LU R51, [R1+0x5e40] ;  /* 0x005e400001337983 */ /* 0x001ea20000300800 */
[----:B------:R-:W-:Y:S01]  /*e2ab0*/  IADD3 R2, P3, PT, R48, R7, RZ ;  /* 0x0000000730027210 */ /* 0x000fe20007f7e0ff */
[----:B------:R-:W-:-:S02]  /*e2ac0*/  IMAD.MOV.U32 R50, RZ, RZ, R43 ;  /* 0x000000ffff327224 */ /* 0x000fc400078e002b */
[----:B------:R-:W-:Y:S02]  /*e2ad0*/  IMAD.MOV.U32 R42, RZ, RZ, R40 ;  /* 0x000000ffff2a7224 */ /* 0x000fe400078e0028 */
[----:B------:R-:W-:Y:S01]  /*e2ae0*/  STL [R1+0x3b50], R2 ;  /* 0x003b500201007387 */ /* 0x000fe20000100800 */
[----:B------:R-:W-:Y:S02]  /*e2af0*/  IMAD.MOV.U32 R43, RZ, RZ, R38 ;  /* 0x000000ffff2b7224 */ /* 0x000fe400078e0026 */
[----:B------:R-:W-:Y:S02]  /*e2b00*/  IMAD.MOV.U32 R40, RZ, RZ, R26 ;  /* 0x000000ffff287224 */ /* 0x000fe400078e001a */
[----:B------:R-:W-:Y:S01]  /*e2b10*/  IMAD.MOV.U32 R38, RZ, RZ, R24 ;  /* 0x000000ffff267224 */ /* 0x000fe200078e0018 */
[----:B------:R-:W3:Y:S01]  /*e2b20*/  LDL.LU R26, [R1+0x2f4] ;  /* 0x0002f400011a7983 */ /* 0x000ee20000300800 */
[----:B------:R-:W-:-:S03]  /*e2b30*/  IADD3 R46, P4, PT, R48, R14, RZ ;  /* 0x0000000e302e7210 */ /* 0x000fc60007f9e0ff */
[----:B------:R-:W3:Y:S02]  /*e2b40*/  LDL.LU R24, [R1+0xec] ;  /* 0x0000ec0001187983 */ /* 0x000ee40000300800 */
[C---:B----4-:R-:W-:Y:S02]  /*e2b50*/  IMAD.X R47, R45.reuse, 0x1, R16, P4 ;  /* 0x000000012d2f7824 */ /* 0x050fe400020e0610 */
[----:B--2---:R0:W-:Y:S02]  /*e2b60*/  STL.64 [R1+0x5e28], R50 ;  /* 0x005e283201007387 */ /* 0x0041e40000100a00 */
[----:B0-----:R-:W-:Y:S01]  /*e2b70*/  IMAD.MOV.U32 R50, RZ, RZ, R2 ;  /* 0x000000ffff327224 */ /* 0x001fe200078e0002 */
[----:B------:R-:W-:Y:S01]  /*e2b80*/  IADD3 R2, P2, PT, R48, R5, RZ ;  /* 0x0000000530027210 */ /* 0x000fe20007f5e0ff */
[----:B------:R-:W-:Y:S02]  /*e2b90*/  IMAD.MOV.U32 R51, RZ, RZ, R3 ;  /* 0x000000ffff337224 */ /* 0x000fe400078e0003 */
[----:B------:R-:W-:-:S02]  /*e2ba0*/  IMAD.X R51, R45, 0x1, R8, P3 ;  /* 0x000000012d337824 */ /* 0x000fc400018e0608 */
[----:B------:R-:W-:-:S03]  /*e2bb0*/  IMAD.X R3, R45, 0x1, R6, P2 ;  /* 0x000000012d037824 */ /* 0x000fc600010e0606 */
[----:B------:R-:W-:Y:S04]  /*e2bc0*/  STL [R1+0x3b54], R51 ;  /* 0x003b543301007387 */ /* 0x000fe80000100800 */
[----:B------:R-:W-:Y:S04]  /*e2bd0*/  STL.64 [R1+0x3b48], R46 ;  /* 0x003b482e01007387 */ /* 0x000fe80000100a00 */
[----:B------:R0:W-:Y:S04]  /*e2be0*/  STL.64 [R1+0x3b40], R2 ;  /* 0x003b400201007387 */ /* 0x0001e80000100a00 */
[----:B0-----:R-:W2:Y:S01]  /*e2bf0*/  LDL.LU.64 R2, [R1+0x5e38] ;  /* 0x005e380001027983 */ /* 0x001ea20000300a00 */
[----:B------:R-:W-:-:S02]  /*e2c00*/  IADD3 R50, P3, PT, R48, R13, RZ ;  /* 0x0000000d30327210 */ /* 0x000fc40007f7e0ff */
[----:B------:R-:W-:-:S03]  /*e2c10*/  IADD3 R46, P4, PT, R48, R0, RZ ;  /* 0x00000000302e7210 */ /* 0x000fc60007f9e0ff */
[----:B------:R-:W-:-:S05]  /*e2c20*/  IMAD.X R51, R45, 0x1, R15, P3 ;  /* 0x000000012d337824 */ /* 0x000fca00018e060f */
[----:B------:R0:W-:Y:S02]  /*e2c30*/  STL.64 [R1+0x3b38], R50 ;  /* 0x003b383201007387 */ /* 0x0001e40000100a00 */
[----:B0-----:R-:W-:-:S05]  /*e2c40*/  IADD3 R50, P3, PT, R44, R10, RZ ;  /* 0x0000000a2c327210 */ /* 0x001fca0007f7e0ff */
[----:B------:R-:W-:Y:S01]  /*e2c50*/  IMAD.X R51, R55, 0x1, R12, P3 ;  /* 0x0000000137337824 */ /* 0x000fe200018e060c */
[----:B--2---:R-:W-:Y:S01]  /*e2c60*/  IADD3 R48, P2, PT, R48, R3, RZ ;  /* 0x0000000330307210 */ /* 0x004fe20007f5e0ff */
[----:B------:R-:W-:-:S04]  /*e2c70*/  IMAD.X R47, R45, 0x1, R2, P4 ;  /* 0x000000012d2f7824 */ /* 0x000fc800020e0602 */
[----:B------:R-:W-:Y:S01]  /*e2c80*/  IMAD.X R49, R45, 0x1, R4, P2 ;  /* 0x000000012d317824 */ /* 0x000fe200010e0604 */
[----:B------:R0:W-:Y:S04]  /*e2c90*/  STL.64 [R1+0x3b30], R46 ;  /* 0x003b302e01007387 */ /* 0x0001e80000100a00 */
        /* <DEDUP_REMOVED lines=14> */
[----:B--2---:R-:W-:Y:S01]  /*e2d80*/  IADD3 R50, P3, PT, R44, R0, RZ ;  /* 0x000000002c327210 */ /* 0x004fe20007f7e0ff */
[----:B------:R-:W-:-:S03]  /*e2d90*/  IMAD.X R49, R55, 0x1, R15, P2 ;  /* 0x0000000137317824 */ /* 0x000fc600010e060f */
[----:B------:R0:W-:Y:S01]  /*e2da0*/  STL.64 [R1+0x3b00], R46 ;  /* 0x003b002e01007387 */ /* 0x0001e20000100a00 */
[----:B------:R-:W-:-:S03]  /*e2db0*/  IMAD.X R51, R55, 0x1, R2, P3 ;  /* 0x0000000137337824 */ /* 0x000fc600018e0602 */
[----:B0-----:R-:W2:Y:S04]  /*e2dc0*/  LDL.LU R47, [R1+0x5e30] ;  /* 0x005e3000012f7983 */ /* 0x001ea80000300800 */
[----:B------:R-:W-:Y:S04]  /*e2dd0*/  STL.64 [R1+0x3af8], R48 ;  /* 0x003af83001007387 */ /* 0x000fe80000100a00 */
[----:B------:R0:W-:Y:S04]  /*e2de0*/  STL.64 [R1+0x3af0], R50 ;  /* 0x003af03201007387 */ /* 0x0001e80000100a00 */
[----:B0-----:R-:W4:Y:S01]  /*e2df0*/  LDL.LU.64 R50, [R1+0x5e28] ;  /* 0x005e280001327983 */ /* 0x001f220000300a00 */
[----:B------:R-:W-:Y:S01]  /*e2e00*/  IADD3 R44, P4, PT, R44, R3, RZ ;  /* 0x000000032c2c7210 */ /* 0x000fe20007f9e0ff */
[----:B------:R-:W-:-:S02]  /*e2e10*/  IMAD.MOV.U32 R46, RZ, RZ, R42 ;  /* 0x000000ffff2e7224 */ /* 0x000fc400078e002a */
[----:B------:R0:W-:Y:S01]  /*e2e20*/  STL.64 [R1+0x5e18], R2 ;  /* 0x005e180201007387 */ /* 0x0001e20000100a00 */
[----:B------:R-:W-:Y:S02]  /*e2e30*/  IMAD.MOV.U32 R42, RZ, RZ, R43 ;  /* 0x000000ffff2a7224 */ /* 0x000fe400078e002b */
[----:B------:R-:W-:Y:S02]  /*e2e40*/  IMAD.X R45, R55, 0x1, R4, P4 ;  /* 0x00000001372d7824 */ /* 0x000fe400020e0604 */
[----:B------:R-:W-:Y:S01]  /*e2e50*/  IMAD.MOV.U32 R43, RZ, RZ, R40 ;  /* 0x000000ffff2b7224 */ /* 0x000fe200078e0028 */
[----:B------:R-:W3:Y:S01]  /*e2e60*/  LDL.LU R55, [R1+0x5e20] ;  /* 0x005e200001377983 */ /* 0x000ee20000300800 */
[----:B------:R-:W-:Y:S02]  /*e2e70*/  IMAD.MOV.U32 R40, RZ, RZ, R38 ;  /* 0x000000ffff287224 */ /* 0x000fe400078e0026 */
[----:B------:R-:W-:Y:S01]  /*e2e80*/  IMAD.MOV.U32 R38, RZ, RZ, R39 ;  /* 0x000000ffff267224 */ /* 0x000fe200078e0027 */
[----:B------:R1:W-:Y:S01]  /*e2e90*/  STL.64 [R1+0x3ae8], R44 ;  /* 0x003ae82c01007387 */ /* 0x0003e20000100a00 */
[----:B------:R-:W-:-:S02]  /*e2ea0*/  IMAD.MOV.U32 R39, RZ, RZ, R36 ;  /* 0x000000ffff277224 */ /* 0x000fc400078e0024 */
[----:B------:R-:W-:Y:S02]  /*e2eb0*/  IMAD.MOV.U32 R36, RZ, RZ, R37 ;  /* 0x000000ffff247224 */ /* 0x000fe400078e0025 */
[----:B------:R-:W3:Y:S04]  /*e2ec0*/  LDL.LU R37, [R1+0x320] ;  /* 0x0003200001257983 */ /* 0x000ee80000300800 */
[----:B------:R-:W-:Y:S01]  /*e2ed0*/  STL [R1+0x5e0c], R46 ;  /* 0x005e0c2e01007387 */ /* 0x000fe20000100800 */
[C---:B--2---:R-:W-:Y:S02]  /*e2ee0*/  IADD3 R48, P2, PT, R47.reuse, R10, RZ ;  /* 0x0000000a2f307210 */ /* 0x044fe40007f5e0ff */
[C---:B0-----:R-:W-:Y:S02]  /*e2ef0*/  IADD3 R2, P3, PT, R47.reuse, R9, RZ ;  /* 0x000000092f027210 */ /* 0x041fe40007f7e0ff */
[----:B-1----:R-:W-:Y:S01]  /*e2f00*/  IADD3 R44, P4, PT, R47, R7, RZ ;  /* 0x000000072f2c7210 */ /* 0x002fe20007f9e0ff */
[----:B----4-:R-:W-:-:S02]  /*e2f10*/  IMAD.X R49, R50, 0x1, R12, P2 ;  /* 0x0000000132317824 */ /* 0x010fc400010e060c */
        /* <DEDUP_REMOVED lines=22> */
[----:B------:R-:W-:Y:S01]  /*e3080*/  STL.64 [R1+0x5e10], R2 ;  /* 0x005e100201007387 */ /* 0x000fe20000100a00 */
[----:B------:R-:W-:-:S03]  /*e3090*/  IMAD.MOV.U32 R50, RZ, RZ, R42 ;  /* 0x000000ffff327224 */ /* 0x000fc600078e002a */
[----:B------:R1:W-:Y:S01]  /*e30a0*/  STL.64 [R1+0x3aa8], R46 ;  /* 0x003aa82e01007387 */ /* 0x0003e20000100a00 */
[----:B0-----:R-:W-:-:S03]  /*e30b0*/  IADD3 R48, P2, PT, R21, R9, RZ ;  /* 0x0000000915307210 */ /* 0x001fc60007f5e0ff */
[----:B------:R-:W-:Y:S01]  /*e30c0*/  STL [R1+0x5de8], R50 ;  /* 0x005de83201007387 */ /* 0x000fe20000100800 */
[----:B-1----:R-:W-:Y:S01]  /*e30d0*/  IADD3 R46, P3, PT, R21, R7, RZ ;  /* 0x00000007152e7210 */ /* 0x002fe20007f7e0ff */
[C---:B------:R-:W-:Y:S02]  /*e30e0*/  IMAD.X R49, R17.reuse, 0x1, R11, P2 ;  /* 0x0000000111317824 */ /* 0x040fe400010e060b */
[----:B------:R0:W-:Y:S02]  /*e30f0*/  STL.64 [R1+0x3aa0], R44 ;  /* 0x003aa02c01007387 */ /* 0x0001e40000100a00 */
[----:B------:R-:W-:Y:S01]  /*e3100*/  IMAD.X R47, R17, 0x1, R8, P3 ;  /* 0x00000001112f7824 */ /* 0x000fe200018e0608 */
[C---:B------:R-:W-:Y:S01]  /*e3110*/  IADD3 R42, P4, PT, R21.reuse, R14, RZ ;  /* 0x0000000e152a7210 */ /* 0x040fe20007f9e0ff */
[----:B------:R-:W-:Y:S01]  /*e3120*/  STL.64 [R1+0x3a98], R48 ;  /* 0x003a983001007387 */ /* 0x000fe20000100a00 */
[----:B------:R-:W-:-:S03]  /*e3130*/  IADD3 R2, P2, PT, R21, R5, RZ ;  /* 0x0000000515027210 */ /* 0x000fc60007f5e0ff */
[----:B------:R1:W-:Y:S01]  /*e3140*/  STL.64 [R1+0x3a90], R46 ;  /* 0x003a902e01007387 */ /* 0x0003e20000100a00 */
[----:B0-----:R-:W-:Y:S02]  /*e3150*/  IMAD.MOV.U32 R44, RZ, RZ, R43 ;  /* 0x000000ffff2c7224 */ /* 0x001fe400078e002b */
[C---:B------:R-:W-:Y:S02]  /*e3160*/  IMAD.X R43, R17.reuse, 0x1, R16, P4 ;  /* 0x00000001112b7824 */ /* 0x040fe400020e0610 */
[----:B------:R-:W-:Y:S01]  /*e3170*/  IMAD.X R3, R17, 0x1, R6, P2 ;  /* 0x0000000111037824 */ /* 0x000fe200010e0606 */
[----:B-1----:R-:W-:Y:S02]  /*e3180*/  IADD3 R46, P3, PT, R21, R13, RZ ;  /* 0x0000000d152e7210 */ /* 0x002fe40007f7e0ff */
[----:B------:R-:W-:Y:S03]  /*e3190*/  STL.64 [R1+0x3a88], R42 ;  /* 0x003a882a01007387 */ /* 0x000fe60000100a00 */
[----:B------:R-:W-:Y:S01]  /*e31a0*/  IMAD.X R47, R17, 0x1, R15, P3 ;  /* 0x00000001112f7824 */ /* 0x000fe200018e060f */
[----:B------:R0:W-:Y:S04]  /*e31b0*/  STL.64 [R1+0x3a80], R2 ;  /* 0x003a800201007387 */ /* 0x0001e80000100a00 */
[----:B0-----:R-:W2:Y:S04]  /*e31c0*/  LDL.LU.64 R2, [R1+0x5e10] ;  /* 0x005e100001027983 */ /* 0x001ea80000300a00 */
[----:B------:R0:W-:Y:S04]  /*e31d0*/  STL.64 [R1+0x3a78], R46 ;  /* 0x003a782e01007387 */ /* 0x0001e80000100a00 */
[----:B0-----:R-:W4:Y:S01]  /*e31e0*/  LDL.LU R46, [R1+0x5e0c] ;  /* 0x005e0c00012e7983 */ /* 0x001f220000300800 */
[----:B------:R-:W-:-:S02]  /*e31f0*/  IMAD.MOV.U32 R43, RZ, RZ, R40 ;  /* 0x000000ffff2b7224 */ /* 0x000fc400078e0028 */
[----:B------:R-:W-:Y:S02]  /*e3200*/  IMAD.MOV.U32 R40, RZ, RZ, R38 ;  /* 0x000000ffff287224 */ /* 0x000fe400078e0026 */
[----:B------:R-:W-:Y:S01]  /*e3210*/  IMAD.MOV.U32 R38, RZ, RZ, R39 ;  /* 0x000000ffff267224 */ /* 0x000fe200078e0027 */
[----:B------:R-:W-:Y:S01]  /*e3220*/  IADD3 R48, P4, PT, R21, R0, RZ ;  /* 0x0000000015307210 */ /* 0x000fe20007f9e0ff */
[----:B------:R-:W-:Y:S02]  /*e3230*/  IMAD.MOV.U32 R39, RZ, RZ, R36 ;  /* 0x000000ffff277224 */ /* 0x000fe400078e0024 */
[----:B---3--:R-:W-:Y:S02]  /*e3240*/  IMAD.MOV.U32 R36, RZ, RZ, R37 ;  /* 0x000000ffff247224 */ /* 0x008fe400078e0025 */
[----:B------:R-:W-:Y:S02]  /*e3250*/  IMAD.MOV.U32 R37, RZ, RZ, R35 ;  /* 0x000000ffff257224 */ /* 0x000fe400078e0023 */
[----:B------:R-:W-:-:S02]  /*e3260*/  IMAD.MOV.U32 R35, RZ, RZ, R34 ;  /* 0x000000ffff237224 */ /* 0x000fc400078e0022 */
[----:B------:R-:W-:Y:S01]  /*e3270*/  IMAD.MOV.U32 R34, RZ, RZ, R20 ;  /* 0x000000ffff227224 */ /* 0x000fe200078e0014 */
[----:B--2---:R-:W-:Y:S01]  /*e3280*/  IADD3 R20, P2, PT, R21, R3, RZ ;  /* 0x0000000315147210 */ /* 0x004fe20007f5e0ff */
[----:B------:R-:W-:-:S04]  /*e3290*/  IMAD.X R49, R17, 0x1, R2, P4 ;  /* 0x0000000111317824 */ /* 0x000fc800020e0602 */
[----:B------:R-:W-:Y:S01]  /*e32a0*/  IMAD.X R21, R17, 0x1, R4, P2 ;  /* 0x0000000111157824 */ /* 0x000fe200010e0604 */
[----:B------:R-:W-:Y:S01]  /*e32b0*/  STL.64 [R1+0x3a70], R48 ;  /* 0x003a703001007387 */ /* 0x000fe20000100a00 */
[----:B----4-:R-:W-:-:S05]  /*e32c0*/  IADD3 R50, P3, PT, R46, R10, RZ ;  /* 0x0000000a2e327210 */ /* 0x010fca0007f7e0ff */
[----:B------:R-:W-:Y:S04]  /*e32d0*/  STL [R1+0x3a60], R50 ;  /* 0x003a603201007387 */ /* 0x000fe80000100800 */
[----:B------:R-:W-:Y:S04]  /*e32e0*/  STL.64 [R1+0x5df0], R2 ;  /* 0x005df00201007387 */ /* 0x000fe80000100a00 */
[----:B------:R-:W2:Y:S04]  /*e32f0*/  LDL.LU R17, [R1+0x5e08] ;  /* 0x005e080001117983 */ /* 0x000ea80000300800 */
[----:B------:R0:W-:Y:S04]  /*e3300*/  STL.64 [R1+0x3a68], R20 ;  /* 0x003a681401007387 */ /* 0x0001e80000100a00 */
[----:B0-----:R-:W3:Y:S01]  /*e3310*/  LDL.LU.64 R20, [R1+0x5e00] ;  /* 0x005e000001147983 */ /* 0x001ee20000300a00 */
[----:B------:R-:W-:-:S02]  /*e3320*/  IMAD.MOV.U32 R45, RZ, RZ, R44 ;  /* 0x000000ffff2d7224 */ /* 0x000fc400078e002c */
[----:B------:R-:W-:Y:S02]  /*e3330*/  IMAD.MOV.U32 R44, RZ, RZ, R40 ;  /* 0x000000ffff2c7224 */ /* 0x000fe400078e0028 */
[----:B------:R-:W-:Y:S01]  /*e3340*/  IMAD.MOV.U32 R42, RZ, RZ, R38 ;  /* 0x000000ffff2a7224 */ /* 0x000fe200078e0026 */
[C---:B------:R-:W-:Y:S01]  /*e3350*/  IADD3 R48, P4, PT, R46.reuse, R9, RZ ;  /* 0x000000092e307210 */ /* 0x040fe20007f9e0ff */
[----:B------:R-:W-:Y:S02]  /*e3360*/  IMAD.MOV.U32 R40, RZ, RZ, R39 ;  /* 0x000000ffff287224 */ /* 0x000fe400078e0027 */
[----:B------:R-:W-:Y:S02]  /*e3370*/  IMAD.MOV.U32 R38, RZ, RZ, R36 ;  /* 0x000000ffff267224 */ /* 0x000fe400078e0024 */
[----:B------:R-:W-:Y:S01]  /*e3380*/  IMAD.MOV.U32 R2, RZ, RZ, R50 ;  /* 0x000000ffff027224 */ /* 0x000fe200078e0032 */
[----:B------:R-:W-:Y:S01]  /*e3390*/  IADD3 R50, P2, PT, R46, R7, RZ ;  /* 0x000000072e327210 */ /* 0x000fe20007f5e0ff */
        /* <DEDUP_REMOVED lines=11> */
[----:B---3--:R-:W-:Y:S01]  /*e3450*/  IMAD.X R3, R20, 0x1, R12, P3 ;  /* 0x0000000114037824 */ /* 0x008fe200018e060c */
[----:B------:R-:W-:Y:S01]  /*e3460*/  IADD3 R2, P3, PT, R46, R14, RZ ;  /* 0x0000000e2e027210 */ /* 0x000fe20007f7e0ff */
[----:B------:R-:W-:-:S02]  /*e3470*/  IMAD.MOV.U32 R35, RZ, RZ, R21 ;  /* 0x000000ffff237224 */ /* 0x000fc400078e0015 */
[C---:B------:R-:W-:Y:S01]  /*e3480*/  IMAD.X R49, R20.reuse, 0x1, R11, P4 ;  /* 0x0000000114317824 */ /* 0x040fe200020e060b */
[----:B------:R-:W3:Y:S01]  /*e3490*/  LDL.LU R21, [R1+0x134] ;  /* 0x0001340001157983 */ /* 0x000ee20000300800 */
[----:B------:R-:W-:Y:S02]  /*e34a0*/  IMAD.X R51, R20, 0x1, R8, P2 ;  /* 0x0000000114337824 */ /* 0x000fe400010e0608 */
[----:B------:R-:W-:Y:S01]  /*e34b0*/  IMAD.MOV.U32 R37, RZ, RZ, R35 ;  /* 0x000000ffff257224 */ /* 0x000fe200078e0023 */
[----:B------:R-:W4:Y:S01]  /*e34c0*/  LDL.LU R55, [R1+0x5df8] ;  /* 0x005df80001377983 */ /* 0x000f220000300800 */
[----:B------:R-:W-:-:S03]  /*e34d0*/  IMAD.MOV.U32 R35, RZ, RZ, R34 ;  /* 0x000000ffff237224 */ /* 0x000fc600078e0022 */
[----:B------:R0:W-:Y:S01]  /*e34e0*/  STL [R1+0x3a64], R3 ;  /* 0x003a640301007387 */ /* 0x0001e20000100800 */
[----:B------:R-:W-:Y:S02]  /*e34f0*/  IMAD.MOV.U32 R34, RZ, RZ, R26 ;  /* 0x000000ffff227224 */ /* 0x000fe400078e001a */
[----:B------:R-:W-:Y:S01]  /*e3500*/  IMAD.MOV.U32 R26, RZ, RZ, R24 ;  /* 0x000000ffff1a7224 */ /* 0x000fe200078e0018 */
[----:B------:R-:W-:Y:S01]  /*e3510*/  STL.64 [R1+0x3a58], R48 ;  /* 0x003a583001007387 */ /* 0x000fe20000100a00 */
[----:B------:R-:W-:-:S03]  /*e3520*/  IMAD.MOV.U32 R24, RZ, RZ, R22 ;  /* 0x000000ffff187224 */ /* 0x000fc600078e0016 */
[----:B------:R-:W-:Y:S01]  /*e3530*/  STL.64 [R1+0x5de0], R4 ;  /* 0x005de00401007387 */ /* 0x000fe20000100a00 */
[----:B0-----:R-:W-:-:S03]  /*e3540*/  IMAD.X R3, R20, 0x1, R16, P3 ;  /* 0x0000000114037824 */ /* 0x001fc600018e0610 */
[----:B------:R-:W-:Y:S04]  /*e3550*/  STL.64 [R1+0x3a50], R50 ;  /* 0x003a503201007387 */ /* 0x000fe80000100a00 */
[----:B------:R-:W3:Y:S04]  /*e3560*/  LDL.LU R22, [R1+0x11c] ;  /* 0x00011c0001167983 */ /* 0x000ee80000300800 */
[----:B------:R0:W-:Y:S04]  /*e3570*/  STL.64 [R1+0x3a48], R2 ;  /* 0x003a480201007387 */ /* 0x0001e80000100a00 */
[----:B0-----:R-:W3:Y:S01]  /*e3580*/  LDL.LU.64 R2, [R1+0x5df0] ;  /* 0x005df00001027983 */ /* 0x001ee20000300a00 */
[----:B------:R-:W-:-:S02]  /*e3590*/  IADD3 R48, P4, PT, R46, R5, RZ ;  /* 0x000000052e307210 */ /* 0x000fc40007f9e0ff */
[C---:B------:R-:W-:Y:S02]  /*e35a0*/  IADD3 R50, P2, PT, R46.reuse, R13, RZ ;  /* 0x0000000d2e327210 */ /* 0x040fe40007f5e0ff */
[----:B------:R-:W-:Y:S01]  /*e35b0*/  IADD3 R4, P3, PT, R46, R0, RZ ;  /* 0x000000002e047210 */ /* 0x000fe20007f7e0ff */
[C---:B------:R-:W-:Y:S02]  /*e35c0*/  IMAD.X R49, R20.reuse, 0x1, R6, P4 ;  /* 0x0000000114317824 */ /* 0x040fe400020e0606 */
[C---:B------:R-:W-:Y:S01]  /*e35d0*/  IMAD.X R51, R20.reuse, 0x1, R15, P2 ;  /* 0x0000000114337824 */ /* 0x040fe200010e060f */
[----:B--2---:R-:W-:Y:S04]  /*e35e0*/  STL.64 [R1+0x5dd0], R16 ;  /* 0x005dd01001007387 */ /* 0x004fe80000100a00 */
[----:B------:R-:W-:Y:S04]  /*e35f0*/  STL.64 [R1+0x3a40], R48 ;  /* 0x003a403001007387 */ /* 0x000fe80000100a00 */
[----:B------:R0:W-:Y:S04]  /*e3600*/  STL.64 [R1+0x3a38], R50 ;  /* 0x003a383201007387 */ /* 0x0001e80000100a00 */
[----:B0-----:R-:W2:Y:S01]  /*e3610*/  LDL.LU R50, [R1+0x5de8] ;  /* 0x005de80001327983 */ /* 0x001ea20000300800 */
[----:B---3--:R-:W-:-:S05]  /*e3620*/  IMAD.X R5, R20, 0x1, R2, P3 ;  /* 0x0000000114057824 */ /* 0x008fca00018e0602 */
[----:B------:R0:W-:Y:S04]  /*e3630*/  STL.64 [R1+0x3a30], R4 ;  /* 0x003a300401007387 */ /* 0x0001e80000100a00 */
[----:B0-----:R-:W3:Y:S01]  /*e3640*/  LDL.LU.64 R4, [R1+0x5de0] ;  /* 0x005de00001047983 */ /* 0x001ee20000300a00 */
[----:B------:R-:W-:-:S03]  /*e3650*/  IADD3 R48, P4, PT, R46, R3, RZ ;  /* 0x000000032e307210 */ /* 0x000fc60007f9e0ff */
[----:B------:R-:W-:Y:S01]  /*e3660*/  STL.64 [R1+0x5dc8], R2 ;  /* 0x005dc80201007387 */ /* 0x000fe20000100a00 */
[----:B--2---:R-:W-:-:S05]  /*e3670*/  IADD3 R16, P2, PT, R50, R10, RZ ;  /* 0x0000000a32107210 */ /* 0x004fca0007f5e0ff */
[----:B------:R-:W-:Y:S02]  /*e3680*/  IMAD.X R17, R45, 0x1, R12, P2 ;  /* 0x000000012d117824 */ /* 0x000fe400010e060c */
[----:B---3--:R-:W-:Y:S02]  /*e3690*/  IMAD.X R49, R20, 0x1, R4, P4 ;  /* 0x0000000114317824 */ /* 0x008fe400020e0604 */
[----:B------:R-:W2:Y:S04]  /*e36a0*/  LDL.LU R20, [R1+0x5dd8] ;  /* 0x005dd80001147983 */ /* 0x000ea80000300800 */
[----:B------:R-:W-:Y:S04]  /*e36b0*/  STL.64 [R1+0x3a28], R48 ;  /* 0x003a283001007387 */ /* 0x000fe80000100a00 */
[----:B------:R-:W-:Y:S04]  /*e36c0*/  STL [R1+0x5dbc], R47 ;  /* 0x005dbc2f01007387 */ /* 0x000fe80000100800 */
[----:B------:R0:W-:Y:S04]  /*e36d0*/  STL.64 [R1+0x3a20], R16 ;  /* 0x003a201001007387 */ /* 0x0001e80000100a00 */
[----:B0-----:R-:W3:Y:S01]  /*e36e0*/  LDL.LU.64 R16, [R1+0x5dd0] ;  /* 0x005dd00001107983 */ /* 0x001ee20000300a00 */
[----:B------:R-:W-:-:S05]  /*e36f0*/  IADD3 R2, P3, PT, R50, R9, RZ ;  /* 0x0000000932027210 */ /* 0x000fca0007f7e0ff */
[C---:B------:R-:W-:Y:S01]  /*e3700*/  IMAD.X R3, R45.reuse, 0x1, R11, P3 ;  /* 0x000000012d037824 */ /* 0x040fe200018e060b */
[C---:B------:R-:W-:Y:S02]  /*e3710*/  IADD3 R48, P4, PT, R50.reuse, R7, RZ ;  /* 0x0000000732307210 */ /* 0x040fe40007f9e0ff */
[C---:B------:R-:W-:Y:S02]  /*e3720*/  IADD3 R46, P2, PT, R50.reuse, R14, RZ ;  /* 0x0000000e322e7210 */ /* 0x040fe40007f5e0ff */
[----:B------:R0:W-:Y:S01]  /*e3730*/  STL.64 [R1+0x3a18], R2 ;  /* 0x003a180201007387 */ /* 0x0001e20000100a00 */
[----:B------:R-:W-:Y:S01]  /*e3740*/  IMAD.X R49, R45, 0x1, R8, P4 ;  /* 0x000000012d317824 */ /* 0x000fe200020e0608 */
[----:B0-----:R-:W-:-:S04]  /*e3750*/  IADD3 R2, P3, PT, R50, R5, RZ ;  /* 0x0000000532027210 */ /* 0x001fc80007f7e0ff */
[----:B------:R0:W-:Y:S01]  /*e3760*/  STL.64 [R1+0x3a10], R48 ;  /* 0x003a103001007387 */ /* 0x0001e20000100a00 */
[----:B------:R-:W-:Y:S01]  /*e3770*/  IMAD.X R3, R45, 0x1, R6, P3 ;  /* 0x000000012d037824 */ /* 0x000fe200018e0606 */
[----:B0-----:R-:W-:-:S05]  /*e3780*/  IADD3 R48, P4, PT, R50, R13, RZ ;  /* 0x0000000d32307210 */ /* 0x001fca0007f9e0ff */
[C---:B------:R-:W-:Y:S02]  /*e3790*/  IMAD.X R49, R45.reuse, 0x1, R15, P4 ;  /* 0x000000012d317824 */ /* 0x040fe400020e060f */
[----:B---3--:R-:W-:-:S05]  /*e37a0*/  IMAD.X R47, R45, 0x1, R16, P2 ;  /* 0x000000012d2f7824 */ /* 0x008fca00010e0610 */
[----:B------:R-:W-:Y:S04]  /*e37b0*/  STL.64 [R1+0x3a08], R46 ;  /* 0x003a082e01007387 */ /* 0x000fe80000100a00 */
[----:B------:R0:W-:Y:S04]  /*e37c0*/  STL.64 [R1+0x3a00], R2 ;  /* 0x003a000201007387 */ /* 0x0001e80000100a00 */
[----:B0-----:R-:W3:Y:S04]  /*e37d0*/  LDL.LU.64 R2, [R1+0x5dc8] ;  /* 0x005dc80001027983 */ /* 0x001ee80000300a00 */
[----:B------:R0:W-:Y:S04]  /*e37e0*/  STL.64 [R1+0x39f8], R48 ;  /* 0x0039f83001007387 */ /* 0x0001e80000100a00 */
[----:B0-----:R-:W2:Y:S01]  /*e37f0*/  LDL.LU R49, [R1+0x5dc0] ;  /* 0x005dc00001317983 */ /* 0x001ea20000300800 */
[----:B------:R-:W-:-:S02]  /*e3800*/  IADD3 R46, P2, PT, R50, R0, RZ ;  /* 0x00000000322e7210 */ /* 0x000fc40007f5e0ff */
[----:B------:R-:W-:Y:S02]  /*e3810*/  IADD3 R48, P4, PT, R43, R10, RZ ;  /* 0x0000000a2b307210 */ /* 0x000fe40007f9e0ff */
[----:B---3--:R-:W-:Y:S01]  /*e3820*/  IADD3 R50, P3, PT, R50, R3, RZ ;  /* 0x0000000332327210 */ /* 0x008fe20007f7e0ff */
[----:B------:R-:W-:-:S04]  /*e3830*/  IMAD.X R47, R45, 0x1, R2, P2 ;  /* 0x000000012d2f7824 */ /* 0x000fc800010e0602 */
[----:B------:R-:W-:Y:S01]  /*e3840*/  IMAD.X R51, R45, 0x1, R4, P3 ;  /* 0x000000012d337824 */ /* 0x000fe200018e0604 */
[----:B------:R0:W-:Y:S04]  /*e3850*/  STL.64 [R1+0x39f0], R46 ;  /* 0x0039f02e01007387 */ /* 0x0001e80000100a00 */
[----:B------:R-:W-:Y:S04]  /*e3860*/  STL [R1+0x39e0], R48 ;  /* 0x0039e03001007387 */ /* 0x000fe80000100800 */
[----:B------:R1:W-:Y:S01]  /*e3870*/  STL.64 [R1+0x39e8], R50 ;  /* 0x0039e83201007387 */ /* 0x0003e20000100a00 */
[----:B0-----:R-:W-:Y:S01]  /*e3880*/  IADD3 R46, P2, PT, R43, R9, RZ ;  /* 0x000000092b2e7210 */ /* 0x001fe20007f5e0ff */
[----:B-1----:R-:W-:-:S02]  /*e3890*/  IMAD.MOV.U32 R50, RZ, RZ, R42 ;  /* 0x000000ffff327224 */ /* 0x002fc400078e002a */
        /* <DEDUP_REMOVED lines=8> */
[----:B--2---:R-:W-:Y:S02]  /*e3920*/  IMAD.MOV.U32 R51, RZ, RZ, R49 ;  /* 0x000000ffff337224 */ /* 0x004fe400078e0031 */
[----:B------:R-:W-:Y:S02]  /*e3930*/  IMAD.MOV.U32 R32, RZ, RZ, R31 ;  /* 0x000000ffff207224 */ /* 0x000fe400078e001f */
[----:B------:R-:W-:Y:S02]  /*e3940*/  IMAD.X R51, R44, 0x1, R12, P4 ;  /* 0x000000012c337824 */ /* 0x000fe400020e060c */
[----:B------:R-:W-:-:S02]  /*e3950*/  IMAD.MOV.U32 R31, RZ, RZ, R29 ;  /* 0x000000ffff1f7224 */ /* 0x000fc400078e001d */
[----:B------:R-:W-:Y:S01]  /*e3960*/  IMAD.X R47, R44, 0x1, R11, P2 ;  /* 0x000000012c2f7824 */ /* 0x000fe200010e060b */
[----:B------:R-:W2:Y:S04]  /*e3970*/  LDL.LU R29, [R1+0x104] ;  /* 0x00010400011d7983 */ /* 0x000ea80000300800 */
[----:B------:R0:W-:Y:S04]  /*e3980*/  STL [R1+0x5da8], R50 ;  /* 0x005da83201007387 */ /* 0x0001e80000100800 */
[----:B------:R-:W-:Y:S04]  /*e3990*/  STL [R1+0x39e4], R51 ;  /* 0x0039e43301007387 */ /* 0x000fe80000100800 */
[----:B------:R1:W-:Y:S01]  /*e39a0*/  STL.64 [R1+0x39d8], R46 ;  /* 0x0039d82e01007387 */ /* 0x0003e20000100a00 */
[----:B0-----:R-:W-:Y:S01]  /*e39b0*/  IMAD.MOV.U32 R50, RZ, RZ, R48 ;  /* 0x000000ffff327224 */ /* 0x001fe200078e0030 */
[----:B------:R-:W-:-:S02]  /*e39c0*/  IADD3 R48, P3, PT, R43, R7, RZ ;  /* 0x000000072b307210 */ /* 0x000fc40007f7e0ff */
[----:B------:R-:W-:-:S03]  /*e39d0*/  IADD3 R50, P4, PT, R43, R14, RZ ;  /* 0x0000000e2b327210 */ /* 0x000fc60007f9e0ff */
[C---:B------:R-:W-:Y:S01]  /*e39e0*/  IMAD.X R49, R44.reuse, 0x1, R8, P3 ;  /* 0x000000012c317824 */ /* 0x040fe200018e0608 */
[----:B-1----:R-:W-:Y:S01]  /*e39f0*/  IADD3 R46, P2, PT, R43, R5, RZ ;  /* 0x000000052b2e7210 */ /* 0x002fe20007f5e0ff */
[----:B------:R-:W-:-:S03]  /*e3a00*/  IMAD.X R51, R44, 0x1, R16, P4 ;  /* 0x000000012c337824 */ /* 0x000fc600020e0610 */
[----:B------:R-:W-:Y:S01]  /*e3a10*/  STL.64 [R1+0x39d0], R48 ;  /* 0x0039d03001007387 */ /* 0x000fe20000100a00 */
[----:B------:R-:W-:-:S03]  /*e3a20*/  IMAD.X R47, R44, 0x1, R6, P2 ;  /* 0x000000012c2f7824 */ /* 0x000fc600010e0606 */
[----:B------:R-:W-:Y:S04]  /*e3a30*/  STL.64 [R1+0x39c8], R50 ;  /* 0x0039c83201007387 */ /* 0x000fe80000100a00 */
[----:B------:R0:W-:Y:S04]  /*e3a40*/  STL.64 [R1+0x39c0], R46 ;  /* 0x0039c02e01007387 */ /* 0x0001e80000100a00 */
[----:B0-----:R-:W3:Y:S01]  /*e3a50*/  LDL.LU R47, [R1+0x5dbc] ;  /* 0x005dbc00012f7983 */ /* 0x001ee20000300800 */
[C---:B------:R-:W-:Y:S02]  /*e3a60*/  IADD3 R48, P3, PT, R43.reuse, R13, RZ ;  /* 0x0000000d2b307210 */ /* 0x040fe40007f7e0ff */
[----:B------:R-:W-:-:S03]  /*e3a70*/  IADD3 R50, P4, PT, R43, R0, RZ ;  /* 0x000000002b327210 */ /* 0x000fc60007f9e0ff */
[C---:B------:R-:W-:Y:S02]  /*e3a80*/  IMAD.X R49, R44.reuse, 0x1, R15, P3 ;  /* 0x000000012c317824 */ /* 0x040fe400018e060f */
[----:B------:R-:W-:Y:S01]  /*e3a90*/  IMAD.MOV.U32 R45, RZ, RZ, R42 ;  /* 0x000000ffff2d7224 */ /* 0x000fe200078e002a */
[----:B------:R-:W-:Y:S01]  /*e3aa0*/  IADD3 R42, P2, PT, R43, R3, RZ ;  /* 0x000000032b2a7210 */ /* 0x000fe20007f5e0ff */
[----:B------:R-:W-:Y:S01]  /*e3ab0*/  IMAD.X R51, R44, 0x1, R2, P4 ;  /* 0x000000012c337824 */ /* 0x000fe200020e0602 */
[----:B------:R-:W-:Y:S01]  /*e3ac0*/  STL.64 [R1+0x39b8], R48 ;  /* 0x0039b83001007387 */ /* 0x000fe20000100a00 */
[----:B------:R-:W-:Y:S02]  /*e3ad0*/  IMAD.MOV.U32 R46, RZ, RZ, R40 ;  /* 0x000000ffff2e7224 */ /* 0x000fe400078e0028 */
[----:B------:R-:W-:Y:S02]  /*e3ae0*/  IMAD.MOV.U32 R40, RZ, RZ, R38 ;  /* 0x000000ffff287224 */ /* 0x000fe400078e0026 */
[----:B------:R-:W-:-:S02]  /*e3af0*/  IMAD.MOV.U32 R38, RZ, RZ, R39 ;  /* 0x000000ffff267224 */ /* 0x000fc400078e0027 */
[----:B------:R-:W-:Y:S01]  /*e3b00*/  IMAD.MOV.U32 R39, RZ, RZ, R37 ;  /* 0x000000ffff277224 */ /* 0x000fe200078e0025 */
[----:B------:R-:W-:Y:S01]  /*e3b10*/  STL.64 [R1+0x39b0], R50 ;  /* 0x0039b03201007387 */ /* 0x000fe20000100a00 */
[----:B------:R-:W-:Y:S02]  /*e3b20*/  IMAD.X R43, R44, 0x1, R4, P2 ;  /* 0x000000012c2b7824 */ /* 0x000fe400010e0604 */
[----:B------:R-:W-:Y:S02]  /*e3b30*/  IMAD.MOV.U32 R37, RZ, RZ, R34 ;  /* 0x000000ffff257224 */ /* 0x000fe400078e0022 */
[----:B------:R-:W-:Y:S02]  /*e3b40*/  IMAD.MOV.U32 R34, RZ, RZ, R33 ;  /* 0x000000ffff227224 */ /* 0x000fe400078e0021 */
[----:B------:R-:W-:Y:S02]  /*e3b50*/  IMAD.MOV.U32 R33, RZ, RZ, R32 ;  /* 0x000000ffff217224 */ /* 0x000fe400078e0020 */
[----:B------:R-:W-:Y:S01]  /*e3b60*/  IMAD.MOV.U32 R32, RZ, RZ, R31 ;  /* 0x000000ffff207224 */ /* 0x000fe200078e001f */
[----:B------:R0:W-:Y:S01]  /*e3b70*/  STL.64 [R1+0x39a8], R42 ;  /* 0x0039a82a01007387 */ /* 0x0001e20000100a00 */
[----:B------:R-:W-:-:S03]  /*e3b80*/  IMAD.MOV.U32 R31, RZ, RZ, R18 ;  /* 0x000000ffff1f7224 */ /* 0x000fc600078e0012 */
[----:B------:R-:W-:Y:S01]  /*e3b90*/  STL [R1+0x5d98], R46 ;  /* 0x005d982e01007387 */ /* 0x000fe20000100800 */
[----:B0-----:R-:W-:Y:S01]  /*e3ba0*/  IMAD.MOV.U32 R43, RZ, RZ, R19 ;  /* 0x000000ffff2b7224 */ /* 0x001fe200078e0013 */
[C---:B---3--:R-:W-:Y:S02]  /*e3bb0*/  IADD3 R48, P3, PT, R47.reuse, R10, RZ ;  /* 0x0000000a2f307210 */ /* 0x048fe40007f7e0ff */
[----:B------:R-:W-:-:S03]  /*e3bc0*/  IADD3 R50, P4, PT, R47, R9, RZ ;  /* 0x000000092f327210 */ /* 0x000fc60007f9e0ff */
[C---:B------:R-:W-:Y:S01]  /*e3bd0*/  IMAD.X R49, R52.reuse, 0x1, R12, P3 ;  /* 0x0000000134317824 */ /* 0x040fe200018e060c */
[----:B------:R-:W-:Y:S01]  /*e3be0*/  IADD3 R18, P2, PT, R47, R7, RZ ;  /* 0x000000072f127210 */ /* 0x000fe20007f5e0ff */
[----:B------:R-:W-:-:S03]  /*e3bf0*/  IMAD.X R51, R52, 0x1, R11, P4 ;  /* 0x0000000134337824 */ /* 0x000fc600020e060b */
[----:B------:R0:W-:Y:S01]  /*e3c00*/  STL.64 [R1+0x39a0], R48 ;  /* 0x0039a03001007387 */ /* 0x0001e20000100a00 */
[----:B------:R-:W-:Y:S01]  /*e3c10*/  IMAD.X R19, R52, 0x1, R8, P2 ;  /* 0x0000000134137824 */ /* 0x000fe200010e0608 */
[C---:B0-----:R-:W-:Y:S02]  /*e3c20*/  IADD3 R48, P3, PT, R47.reuse, R14, RZ ;  /* 0x0000000e2f307210 */ /* 0x041fe40007f7e0ff */
[----:B------:R-:W3:Y:S04]  /*e3c30*/  LDL.LU R49, [R1+0x5db8] ;  /* 0x005db80001317983 */ /* 0x000ee80000300800 */
[----:B------:R-:W-:Y:S04]  /*e3c40*/  STL.64 [R1+0x3998], R50 ;  /* 0x0039983201007387 */ /* 0x000fe80000100a00 */
[----:B------:R-:W-:Y:S04]  /*e3c50*/  STL [R1+0x3988], R48 ;  /* 0x0039883001007387 */ /* 0x000fe80000100800 */
[----:B------:R-:W-:Y:S04]  /*e3c60*/  STL.64 [R1+0x5da0], R4 ;  /* 0x005da00401007387 */ /* 0x000fe80000100a00 */
[----:B------:R0:W-:Y:S04]  /*e3c70*/  STL.64 [R1+0x3990], R18 ;  /* 0x0039901201007387 */ /* 0x0001e80000100a00 */
[----:B0-----:R-:W2:Y:S01]  /*e3c80*/  LDL.LU.64 R18, [R1+0x5db0] ;  /* 0x005db00001127983 */ /* 0x001ea20000300a00 */
[----:B------:R-:W-:Y:S01]  /*e3c90*/  IADD3 R50, P4, PT, R47, R5, RZ ;  /* 0x000000052f327210 */ /* 0x000fe20007f9e0ff */
[----:B------:R-:W-:-:S02]  /*e3ca0*/  IMAD.MOV.U32 R42, RZ, RZ, R43 ;  /* 0x000000ffff2a7224 */ /* 0x000fc400078e002b */
[----:B------:R-:W-:Y:S01]  /*e3cb0*/  IMAD.MOV.U32 R4, RZ, RZ, R48 ;  /* 0x000000ffff047224 */ /* 0x000fe200078e0030 */
[----:B------:R-:W-:Y:S01]  /*e3cc0*/  IADD3 R48, P2, PT, R47, R13, RZ ;  /* 0x0000000d2f307210 */ /* 0x000fe20007f5e0ff */
[----:B------:R-:W-:Y:S02]  /*e3cd0*/  IMAD.MOV.U32 R44, RZ, RZ, R40 ;  /* 0x000000ffff2c7224 */ /* 0x000fe400078e0028 */
[----:B------:R-:W-:Y:S02]  /*e3ce0*/  IMAD.MOV.U32 R43, RZ, RZ, R38 ;  /* 0x000000ffff2b7224 */ /* 0x000fe400078e0026 */
[----:B------:R-:W-:Y:S02]  /*e3cf0*/  IMAD.MOV.U32 R40, RZ, RZ, R39 ;  /* 0x000000ffff287224 */ /* 0x000fe400078e0027 */
[----:B------:R-:W-:Y:S02]  /*e3d00*/  IMAD.MOV.U32 R38, RZ, RZ, R33 ;  /* 0x000000ffff267224 */ /* 0x000fe400078e0021 */
[----:B------:R-:W-:-:S02]  /*e3d10*/  IMAD.MOV.U32 R33, RZ, RZ, R32 ;  /* 0x000000ffff217224 */ /* 0x000fc400078e0020 */
[----:B------:R-:W-:Y:S02]  /*e3d20*/  IMAD.MOV.U32 R32, RZ, RZ, R31 ;  /* 0x000000ffff207224 */ /* 0x000fe400078e001f */
[C---:B------:R-:W-:Y:S02]  /*e3d30*/  IMAD.X R51, R52.reuse, 0x1, R6, P4 ;  /* 0x0000000134337824 */ /* 0x040fe400020e0606 */
[----:B---3--:R-:W-:Y:S02]  /*e3d40*/  IMAD.MOV.U32 R5, RZ, RZ, R49 ;  /* 0x000000ffff057224 */ /* 0x008fe400078e0031 */
[C---:B------:R-:W-:Y:S01]  /*e3d50*/  IMAD.X R5, R52.reuse, 0x1, R16, P3 ;  /* 0x0000000134057824 */ /* 0x040fe200018e0610 */
[----:B------:R-:W-:Y:S01]  /*e3d60*/  IADD3 R4, P3, PT, R47, R0, RZ ;  /* 0x000000002f047210 */ /* 0x000fe20007f7e0ff */
[----:B------:R-:W-:Y:S02]  /*e3d70*/  IMAD.X R49, R52, 0x1, R15, P2 ;  /* 0x0000000134317824 */ /* 0x000fe400010e060f */
[----:B--2---:R-:W-:-:S02]  /*e3d80*/  IMAD.MOV.U32 R39, RZ, RZ, R18 ;  /* 0x000000ffff277224 */ /* 0x004fc400078e0012 */
[----:B------:R-:W2:Y:S04]  /*e3d90*/  LDL.LU R18, [R1+0x264] ;  /* 0x0002640001127983 */ /* 0x000ea80000300800 */
[----:B------:R-:W3:Y:S04]  /*e3da0*/  LDL.LU R31, [R1+0x2b0] ;  /* 0x0002b000011f7983 */ /* 0x000ee80000300800 */
[----:B------:R0:W-:Y:S04]  /*e3db0*/  STL [R1+0x398c], R5 ;  /* 0x00398c0501007387 */ /* 0x0001e80000100800 */
[----:B------:R1:W-:Y:S01]  /*e3dc0*/  STL.64 [R1+0x3980], R50 ;  /* 0x0039803201007387 */ /* 0x0003e20000100a00 */
[----:B0-----:R-:W-:-:S03]  /*e3dd0*/  IMAD.X R5, R52, 0x1, R2, P3 ;  /* 0x0000000134057824 */ /* 0x001fc600018e0602 */
[----:B-1----:R-:W2:Y:S04]  /*e3de0*/  LDL.LU R50, [R1+0x5da8] ;  /* 0x005da80001327983 */ /* 0x002ea80000300800 */
[----:B------:R-:W-:Y:S04]  /*e3df0*/  STL.64 [R1+0x3978], R48 ;  /* 0x0039783001007387 */ /* 0x000fe80000100a00 */
[----:B------:R0:W-:Y:S04]  /*e3e00*/  STL.64 [R1+0x3970], R4 ;  /* 0x0039700401007387 */ /* 0x0001e80000100a00 */
[----:B0-----:R-:W2:Y:S01]  /*e3e10*/  LDL.LU.64 R4, [R1+0x5da0] ;  /* 0x005da00001047983 */ /* 0x001ea20000300a00 */
[----:B------:R-:W-:-:S03]  /*e3e20*/  IADD3 R46, P4, PT, R47, R3, RZ ;  /* 0x000000032f2e7210 */ /* 0x000fc60007f9e0ff */
[----:B------:R-:W-:Y:S02]  /*e3e30*/  STL.64 [R1+0x5d90], R2 ;  /* 0x005d900201007387 */ /* 0x000fe40000100a00 */
[----:B--2---:R-:W-:Y:S02]  /*e3e40*/  IMAD.X R47, R52, 0x1, R4, P4 ;  /* 0x00000001342f7824 */ /* 0x004fe400020e0604 */
[----:B------:R-:W2:Y:S04]  /*e3e50*/  LDL.LU R52, [R1+0x5d9c] ;  /* 0x005d9c0001347983 */ /* 0x000ea80000300800 */
[----:B------:R0:W-:Y:S04]  /*e3e60*/  STL.64 [R1+0x3968], R46 ;  /* 0x0039682e01007387 */ /* 0x0001e80000100a00 */
[----:B0-----:R-:W2:Y:S01]  /*e3e70*/  LDL.LU R46, [R1+0x5d98] ;  /* 0x005d9800012e7983 */ /* 0x001ea20000300800 */
        /* <DEDUP_REMOVED lines=8> */
[----:B------:R-:W-:Y:S02]  /*e3f00*/  IMAD.MOV.U32 R27, RZ, RZ, R23 ;  /* 0x000000ffff1b7224 */ /* 0x000fe400078e0017 */
[C---:B------:R-:W-:Y:S01]  /*e3f10*/  IMAD.X R49, R45.reuse, 0x1, R12, P2 ;  /* 0x000000012d317824 */ /* 0x040fe200010e060c */
[----:B------:R-:W3:Y:S01]  /*e3f20*/  LDL.LU R23, [R1+0x13c] ;  /* 0x00013c0001177983 */ /* 0x000ee20000300800 */
[----:B------:R-:W-:-:S03]  /*e3f30*/  IMAD.X R3, R45, 0x1, R11, P3 ;  /* 0x000000012d037824 */ /* 0x000fc600018e060b */
[----:B--2---:R0:W-:Y:S04]  /*e3f40*/  STL.64 [R1+0x5d88], R46 ;  /* 0x005d882e01007387 */ /* 0x0041e80000100a00 */
        /* <DEDUP_REMOVED lines=9> */
[----:B------:R-:W-:Y:S04]  /*e3fe0*/  STL.64 [R1+0x3948], R48 ;  /* 0x0039483001007387 */ /* 0x000fe80000100a00 */
[----:B------:R-:W-:Y:S01]  /*e3ff0*/  STL.64 [R1+0x5d80], R16 ;  /* 0x005d801001007387 */ /* 0x000fe20000100a00 */
[----:B0-----:R-:W-:-:S03]  /*e4000*/  IADD3 R46, P4, PT, R50, R13, RZ ;  /* 0x0000000d322e7210 */ /* 0x001fc60007f9e0ff */
[----:B------:R0:W-:Y:S02]  /*e4010*/  STL.64 [R1+0x3940], R2 ;  /* 0x0039400201007387 */ /* 0x0001e40000100a00 */
[----:B------:R-:W-:Y:S02]  /*e4020*/  IMAD.X R47, R45, 0x1, R15, P4 ;  /* 0x000000012d2f7824 */ /* 0x000fe400020e060f */
[----:B0-----:R-:W2:Y:S04]  /*e4030*/  LDL.LU.64 R2, [R1+0x5d90] ;  /* 0x005d900001027983 */ /* 0x001ea80000300a00 */
[----:B------:R0:W-:Y:S04]  /*e4040*/  STL.64 [R1+0x3938], R46 ;  /* 0x0039382e01007387 */ /* 0x0001e80000100a00 */
[----:B0-----:R-:W3:Y:S01]  /*e4050*/  LDL.LU.64 R46, [R1+0x5d88] ;  /* 0x005d8800012e7983 */ /* 0x001ee20000300a00 */
[----:B------:R-:W-:-:S02]  /*e4060*/  IADD3 R48, P2, PT, R50, R0, RZ ;  /* 0x0000000032307210 */ /* 0x000fc40007f5e0ff */
[----:B--2---:R-:W-:-:S03]  /*e4070*/  IADD3 R50, P3, PT, R50, R3, RZ ;  /* 0x0000000332327210 */ /* 0x004fc60007f7e0ff */
[C---:B------:R-:W-:Y:S02]  /*e4080*/  IMAD.X R49, R45.reuse, 0x1, R2, P2 ;  /* 0x000000012d317824 */ /* 0x040fe400010e0602 */
[----:B------:R-:W-:Y:S02]  /*e4090*/  IMAD.X R51, R45, 0x1, R4, P3 ;  /* 0x000000012d337824 */ /* 0x000fe400018e0604 */
[----:B------:R-:W-:Y:S02]  /*e40a0*/  IMAD.MOV.U32 R45, RZ, RZ, R43 ;  /* 0x000000ffff2d7224 */ /* 0x000fe400078e002b */
[----:B------:R-:W-:Y:S02]  /*e40b0*/  IMAD.MOV.U32 R43, RZ, RZ, R40 ;  /* 0x000000ffff2b7224 */ /* 0x000fe400078e0028 */
[----:B------:R-:W-:Y:S02]  /*e40c0*/  IMAD.MOV.U32 R40, RZ, RZ, R38 ;  /* 0x000000ffff287224 */ /* 0x000fe400078e0026 */
[----:B------:R-:W-:Y:S01]  /*e40d0*/  IMAD.MOV.U32 R38, RZ, RZ, R39 ;  /* 0x000000ffff267224 */ /* 0x000fe200078e0027 */
[----:B---3--:R-:W-:Y:S01]  /*e40e0*/  IADD3 R16, P4, PT, R46, R10, RZ ;  /* 0x0000000a2e107210 */ /* 0x008fe20007f9e0ff */
[----:B------:R-:W-:Y:S01]  /*e40f0*/  IMAD.MOV.U32 R39, RZ, RZ, R36 ;  /* 0x000000ffff277224 */ /* 0x000fe200078e0024 */
[----:B------:R-:W-:Y:S01]  /*e4100*/  STL.64 [R1+0x3930], R48 ;  /* 0x0039303001007387 */ /* 0x000fe20000100a00 */
[----:B------:R-:W-:-:S02]  /*e4110*/  IMAD.MOV.U32 R36, RZ, RZ, R57 ;  /* 0x000000ffff247224 */ /* 0x000fc400078e0039 */
[----:B------:R-:W-:Y:S01]  /*e4120*/  IMAD.X R17, R42, 0x1, R12, P4 ;  /* 0x000000012a117824 */ /* 0x000fe200020e060c */
[----:B------:R-:W-:Y:S01]  /*e4130*/  STL.64 [R1+0x3928], R50 ;  /* 0x0039283201007387 */ /* 0x000fe20000100a00 */
[----:B------:R-:W-:Y:S02]  /*e4140*/  IMAD.MOV.U32 R57, RZ, RZ, R20 ;  /* 0x000000ffff397224 */ /* 0x000fe400078e0014 */
[----:B------:R-:W-:Y:S02]  /*e4150*/  IMAD.MOV.U32 R20, RZ, RZ, R21 ;  /* 0x000000ffff147224 */ /* 0x000fe400078e0015 */
[----:B------:R-:W2:Y:S04]  /*e4160*/  LDL.LU R21, [R1+0x19c] ;  /* 0x00019c0001157983 */ /* 0x000ea80000300800 */
[----:B------:R-:W-:Y:S04]  /*e4170*/  STL.64 [R1+0x5d78], R44 ;  /* 0x005d782c01007387 */ /* 0x000fe80000100a00 */
[----:B------:R0:W-:Y:S04]  /*e4180*/  STL.64 [R1+0x3920], R16 ;  /* 0x0039201001007387 */ /* 0x0001e80000100a00 */
[----:B0-----:R-:W3:Y:S01]  /*e4190*/  LDL.LU.64 R16, [R1+0x5d80] ;  /* 0x005d800001107983 */ /* 0x001ee20000300a00 */
[----:B------:R-:W-:-:S02]  /*e41a0*/  IADD3 R48, P2, PT, R46, R9, RZ ;  /* 0x000000092e307210 */ /* 0x000fc40007f5e0ff */
[C---:B------:R-:W-:Y:S02]  /*e41b0*/  IADD3 R50, P3, PT, R46.reuse, R7, RZ ;  /* 0x000000072e327210 */ /* 0x040fe40007f7e0ff */
[----:B------:R-:W-:Y:S01]  /*e41c0*/  IADD3 R44, P4, PT, R46, R14, RZ ;  /* 0x0000000e2e2c7210 */ /* 0x000fe20007f9e0ff */
[C---:B------:R-:W-:Y:S02]  /*e41d0*/  IMAD.X R49, R42.reuse, 0x1, R11, P2 ;  /* 0x000000012a317824 */ /* 0x040fe400010e060b */
[----:B------:R-:W-:-:S03]  /*e41e0*/  IMAD.X R51, R42, 0x1, R8, P3 ;  /* 0x000000012a337824 */ /* 0x000fc600018e0608 */
[----:B------:R0:W-:Y:S04]  /*e41f0*/  STL.64 [R1+0x3918], R48 ;  /* 0x0039183001007387 */ /* 0x0001e80000100a00 */
[----:B------:R1:W-:Y:S01]  /*e4200*/  STL.64 [R1+0x3910], R50 ;  /* 0x0039103201007387 */ /* 0x0003e20000100a00 */
[C---:B0-----:R-:W-:Y:S02]  /*e4210*/  IADD3 R48, P2, PT, R46.reuse, R5, RZ ;  /* 0x000000052e307210 */ /* 0x041fe40007f5e0ff */
[----:B-1----:R-:W-:-:S03]  /*e4220*/  IADD3 R50, P3, PT, R46, R13, RZ ;  /* 0x0000000d2e327210 */ /* 0x002fc60007f7e0ff */
[C---:B------:R-:W-:Y:S02]  /*e4230*/  IMAD.X R49, R42.reuse, 0x1, R6, P2 ;  /* 0x000000012a317824 */ /* 0x040fe400010e0606 */
[C---:B------:R-:W-:Y:S02]  /*e4240*/  IMAD.X R51, R42.reuse, 0x1, R15, P3 ;  /* 0x000000012a337824 */ /* 0x040fe400018e060f */
[----:B---3--:R-:W-:-:S05]  /*e4250*/  IMAD.X R45, R42, 0x1, R16, P4 ;  /* 0x000000012a2d7824 */ /* 0x008fca00020e0610 */
[----:B------:R0:W-:Y:S04]  /*e4260*/  STL.64 [R1+0x3908], R44 ;  /* 0x0039082c01007387 */ /* 0x0001e80000100a00 */
[----:B------:R-:W-:Y:S01]  /*e4270*/  STL.64 [R1+0x3900], R48 ;  /* 0x0039003001007387 */ /* 0x000fe20000100a00 */
[----:B0-----:R-:W-:-:S03]  /*e4280*/  IADD3 R44, P4, PT, R46, R0, RZ ;  /* 0x000000002e2c7210 */ /* 0x001fc60007f9e0ff */
[----:B------:R-:W-:Y:S02]  /*e4290*/  STL.64 [R1+0x38f8], R50 ;  /* 0x0038f83201007387 */ /* 0x000fe40000100a00 */
[----:B------:R-:W-:-:S05]  /*e42a0*/  IMAD.X R45, R42, 0x1, R2, P4 ;  /* 0x000000012a2d7824 */ /* 0x000fca00020e0602 */
[----:B------:R0:W-:Y:S04]  /*e42b0*/  STL.64 [R1+0x38f0], R44 ;  /* 0x0038f02c01007387 */ /* 0x0001e80000100a00 */
[----:B0-----:R-:W3:Y:S01]  /*e42c0*/  LDL.LU.64 R44, [R1+0x5d78] ;  /* 0x005d7800012c7983 */ /* 0x001ee20000300a00 */
[----:B------:R-:W-:Y:S01]  /*e42d0*/  IADD3 R48, P2, PT, R46, R3, RZ ;  /* 0x000000032e307210 */ /* 0x000fe20007f5e0ff */
[----:B------:R-:W-:Y:S01]  /*e42e0*/  IMAD.MOV.U32 R46, RZ, RZ, R43 ;  /* 0x000000ffff2e7224 */ /* 0x000fe200078e002b */
[----:B------:R-:W-:Y:S01]  /*e42f0*/  IADD3 R50, P3, PT, R47, R10, RZ ;  /* 0x0000000a2f327210 */ /* 0x000fe20007f7e0ff */
[----:B------:R0:W-:Y:S01]  /*e4300*/  STL.64 [R1+0x5d70], R2 ;  /* 0x005d700201007387 */ /* 0x0001e20000100a00 */
[----:B------:R-:W-:Y:S02]  /*e4310*/  IMAD.MOV.U32 R43, RZ, RZ, R40 ;  /* 0x000000ffff2b7224 */ /* 0x000fe400078e0028 */
[----:B------:R-:W-:-:S02]  /*e4320*/  IMAD.MOV.U32 R40, RZ, RZ, R38 ;  /* 0x000000ffff287224 */ /* 0x000fc400078e0026 */
[----:B------:R-:W-:Y:S02]  /*e4330*/  IMAD.X R49, R42, 0x1, R4, P2 ;  /* 0x000000012a317824 */ /* 0x000fe400010e0604 */
[----:B------:R-:W-:Y:S02]  /*e4340*/  IMAD.MOV.U32 R38, RZ, RZ, R39 ;  /* 0x000000ffff267224 */ /* 0x000fe400078e0027 */
[----:B------:R-:W-:Y:S01]  /*e4350*/  IMAD.MOV.U32 R39, RZ, RZ, R36 ;  /* 0x000000ffff277224 */ /* 0x000fe200078e0024 */
[----:B0-----:R-:W-:Y:S01]  /*e4360*/  IADD3 R2, P4, PT, R47, R9, RZ ;  /* 0x000000092f027210 */ /* 0x001fe20007f9e0ff */
[----:B------:R-:W-:Y:S02]  /*e4370*/  IMAD.MOV.U32 R36, RZ, RZ, R37 ;  /* 0x000000ffff247224 */ /* 0x000fe400078e0025 */
[----:B------:R-:W-:Y:S01]  /*e4380*/  IMAD.MOV.U32 R37, RZ, RZ, R34 ;  /* 0x000000ffff257224 */ /* 0x000fe200078e0022 */
[----:B------:R0:W-:Y:S01]  /*e4390*/  STL.64 [R1+0x38e8], R48 ;  /* 0x0038e83001007387 */ /* 0x0001e20000100a00 */
[----:B------:R-:W-:-:S02]  /*e43a0*/  IMAD.MOV.U32 R34, RZ, RZ, R56 ;  /* 0x000000ffff227224 */ /* 0x000fc400078e0038 */
[----:B------:R-:W-:Y:S02]  /*e43b0*/  IMAD.MOV.U32 R56, RZ, RZ, R58 ;  /* 0x000000ffff387224 */ /* 0x000fe400078e003a */
[----:B------:R-:W2:Y:S01]  /*e43c0*/  LDL.LU R58, [R1+0x10c] ;  /* 0x00010c00013a7983 */ /* 0x000ea20000300800 */
[----:B------:R-:W-:-:S03]  /*e43d0*/  IMAD.MOV.U32 R42, RZ, RZ, R43 ;  /* 0x000000ffff2a7224 */ /* 0x000fc600078e002b */
[----:B------:R-:W-:Y:S01]  /*e43e0*/  STL [R1+0x5d6c], R46 ;  /* 0x005d6c2e01007387 */ /* 0x000fe20000100800 */
[----:B0-----:R-:W-:Y:S01]  /*e43f0*/  IADD3 R48, P2, PT, R47, R7, RZ ;  /* 0x000000072f307210 */ /* 0x001fe20007f5e0ff */
[----:B------:R-:W-:Y:S02]  /*e4400*/  IMAD.MOV.U32 R43, RZ, RZ, R40 ;  /* 0x000000ffff2b7224 */ /* 0x000fe400078e0028 */
[----:B------:R-:W-:Y:S02]  /*e4410*/  IMAD.MOV.U32 R40, RZ, RZ, R38 ;  /* 0x000000ffff287224 */ /* 0x000fe400078e0026 */
[----:B------:R-:W-:Y:S02]  /*e4420*/  IMAD.MOV.U32 R38, RZ, RZ, R39 ;  /* 0x000000ffff267224 */ /* 0x000fe400078e0027 */
[----:B------:R-:W-:Y:S02]  /*e4430*/  IMAD.MOV.U32 R39, RZ, RZ, R36 ;  /* 0x000000ffff277224 */ /* 0x000fe400078e0024 */
[----:B------:R-:W-:-:S02]  /*e4440*/  IMAD.MOV.U32 R36, RZ, RZ, R37 ;  /* 0x000000ffff247224 */ /* 0x000fc400078e0025 */
[----:B------:R-:W-:Y:S02]  /*e4450*/  IMAD.MOV.U32 R37, RZ, RZ, R33 ;  /* 0x000000ffff257224 */ /* 0x000fe400078e0021 */
[----:B------:R-:W-:Y:S02]  /*e4460*/  IMAD.MOV.U32 R33, RZ, RZ, R32 ;  /* 0x000000ffff217224 */ /* 0x000fe400078e0020 */
[C---:B---3--:R-:W-:Y:S02]  /*e4470*/  IMAD.X R51, R44.reuse, 0x1, R12, P3 ;  /* 0x000000012c337824 */ /* 0x048fe400018e060c */
[----:B------:R-:W-:-:S03]  /*e4480*/  IMAD.X R3, R44, 0x1, R11, P4 ;  /* 0x000000012c037824 */ /* 0x000fc600020e060b */
[----:B------:R0:W-:Y:S01]  /*e4490*/  STL.64 [R1+0x38e0], R50 ;  /* 0x0038e03201007387 */ /* 0x0001e20000100a00 */
[----:B------:R-:W-:-:S03]  /*e44a0*/  IMAD.X R49, R44, 0x1, R8, P2 ;  /* 0x000000012c317824 */ /* 0x000fc600010e0608 */
[----:B------:R1:W-:Y:S01]  /*e44b0*/  STL.64 [R1+0x38d8], R2 ;  /* 0x0038d80201007387 */ /* 0x0003e20000100a00 */
[C---:B0-----:R-:W-:Y:S02]  /*e44c0*/  IADD3 R50, P3, PT, R47.reuse, R14, RZ ;  /* 0x0000000e2f327210 */ /* 0x041fe40007f7e0ff */
[----:B-1----:R-:W-:-:S03]  /*e44d0*/  IADD3 R2, P4, PT, R47, R5, RZ ;  /* 0x000000052f027210 */ /* 0x002fc60007f9e0ff */
[C---:B------:R-:W-:Y:S01]  /*e44e0*/  IMAD.X R51, R44.reuse, 0x1, R16, P3 ;  /* 0x000000012c337824 */ /* 0x040fe200018e0610 */
[----:B------:R-:W-:Y:S01]  /*e44f0*/  STL.64 [R1+0x38d0], R48 ;  /* 0x0038d03001007387 */ /* 0x000fe20000100a00 */
[----:B------:R-:W-:-:S03]  /*e4500*/  IMAD.X R3, R44, 0x1, R6, P4 ;  /* 0x000000012c037824 */ /* 0x000fc600020e0606 */
[----:B------:R-:W3:Y:S04]  /*e4510*/  LDL.LU R32, [R1+0xf4] ;  /* 0x0000f40001207983 */ /* 0x000ee80000300800 */
        /* <DEDUP_REMOVED lines=12> */
[----:B------:R-:W-:Y:S02]  /*e45e0*/  IMAD.X R47, R44, 0x1, R4, P4 ;  /* 0x000000012c2f7824 */ /* 0x000fe400020e0604 */
[----:B------:R-:W-:Y:S02]  /*e45f0*/  IMAD.MOV.U32 R44, RZ, RZ, R40 ;  /* 0x000000ffff2c7224 */ /* 0x000fe400078e0028 */
[----:B------:R-:W-:Y:S01]  /*e4600*/  IMAD.MOV.U32 R40, RZ, RZ, R38 ;  /* 0x000000ffff287224 */ /* 0x000fe200078e0026 */
[----:B------:R0:W-:Y:S01]  /*e4610*/  STL.64 [R1+0x38b0], R50 ;  /* 0x0038b03201007387 */ /* 0x0001e20000100a00 */
[----:B------:R-:W-:Y:S02]  /*e4620*/  IMAD.MOV.U32 R38, RZ, RZ, R39 ;  /* 0x000000ffff267224 */ /* 0x000fe400078e0027 */
[----:B------:R-:W-:Y:S01]  /*e4630*/  IMAD.MOV.U32 R39, RZ, RZ, R36 ;  /* 0x000000ffff277224 */ /* 0x000fe200078e0024 */
[----:B------:R-:W-:Y:S01]  /*e4640*/  IADD3 R42, P4, PT, R45, R7, RZ ;  /* 0x000000072d2a7210 */ /* 0x000fe20007f9e0ff */
[----:B------:R-:W-:-:S02]  /*e4650*/  IMAD.MOV.U32 R36, RZ, RZ, R37 ;  /* 0x000000ffff247224 */ /* 0x000fc400078e0025 */
[----:B------:R-:W-:Y:S02]  /*e4660*/  IMAD.MOV.U32 R37, RZ, RZ, R33 ;  /* 0x000000ffff257224 */ /* 0x000fe400078e0021 */
[----:B---3--:R-:W-:Y:S01]  /*e4670*/  IMAD.MOV.U32 R33, RZ, RZ, R32 ;  /* 0x000000ffff217224 */ /* 0x008fe200078e0020 */
[----:B0-----:R-:W-:Y:S01]  /*e4680*/  IADD3 R50, P3, PT, R45, R9, RZ ;  /* 0x000000092d327210 */ /* 0x001fe20007f7e0ff */
[----:B------:R-:W-:Y:S01]  /*e4690*/  IMAD.MOV.U32 R32, RZ, RZ, R31 ;  /* 0x000000ffff207224 */ /* 0x000fe200078e001f */
[----:B------:R0:W-:Y:S01]  /*e46a0*/  STL.64 [R1+0x38a8], R46 ;  /* 0x0038a82e01007387 */ /* 0x0001e20000100a00 */
[----:B------:R-:W-:Y:S02]  /*e46b0*/  IMAD.MOV.U32 R31, RZ, RZ, R30 ;  /* 0x000000ffff1f7224 */ /* 0x000fe400078e001e */
[----:B------:R-:W-:Y:S02]  /*e46c0*/  IMAD.MOV.U32 R30, RZ, RZ, R29 ;  /* 0x000000ffff1e7224 */ /* 0x000fe400078e001d */
[----:B------:R-:W-:-:S02]  /*e46d0*/  IMAD.X R51, R59, 0x1, R11, P3 ;  /* 0x000000013b337824 */ /* 0x000fc400018e060b */
[----:B------:R-:W-:Y:S02]  /*e46e0*/  IMAD.MOV.U32 R29, RZ, RZ, R28 ;  /* 0x000000ffff1d7224 */ /* 0x000fe400078e001c */
[----:B----4-:R-:W-:Y:S02]  /*e46f0*/  IMAD.MOV.U32 R28, RZ, RZ, R55 ;  /* 0x000000ffff1c7224 */ /* 0x010fe400078e0037 */
[----:B0-----:R-:W-:Y:S01]  /*e4700*/  IMAD.MOV.U32 R47, RZ, RZ, R43 ;  /* 0x000000ffff2f7224 */ /* 0x001fe200078e002b */
[----:B------:R-:W2:Y:S01]  /*e4710*/  LDL.LU R46, [R1+0x5d6c] ;  /* 0x005d6c00012e7983 */ /* 0x000ea20000300800 */
[----:B------:R-:W-:-:S03]  /*e4720*/  IMAD.X R43, R59, 0x1, R8, P4 ;  /* 0x000000013b2b7824 */ /* 0x000fc600020e0608 */
        /* <DEDUP_REMOVED lines=12> */
[----:B------:R0:W-:Y:S04]  /*e47f0*/  STL.64 [R1+0x3878], R42 ;  /* 0x0038782a01007387 */ /* 0x0001e80000100a00 */
[----:B0-----:R-:W4:Y:S01]  /*e4800*/  LDL.LU R42, [R1+0x5d64] ;  /* 0x005d6400012a7983 */ /* 0x001f220000300800 */
[----:B------:R-:W-:Y:S01]  /*e4810*/  IADD3 R48, P2, PT, R45, R0, RZ ;  /* 0x000000002d307210 */ /* 0x000fe20007f5e0ff */
[----:B------:R-:W-:-:S04]  /*e4820*/  IMAD.MOV.U32 R43, RZ, RZ, R40 ;  /* 0x000000ffff2b7224 */ /* 0x000fc800078e0028 */
[----:B------:R-:W-:Y:S01]  /*e4830*/  IMAD.X R49, R59, 0x1, R2, P2 ;  /* 0x000000013b317824 */ /* 0x000fe200010e0602 */
[----:B------:R-:W-:-:S04]  /*e4840*/  IADD3 R50, P3, PT, R45, R3, RZ ;  /* 0x000000032d327210 */ /* 0x000fc80007f7e0ff */
[----:B------:R0:W-:Y:S01]  /*e4850*/  STL.64 [R1+0x3870], R48 ;  /* 0x0038703001007387 */ /* 0x0001e20000100a00 */
[----:B------:R-:W-:Y:S01]  /*e4860*/  IMAD.X R51, R59, 0x1, R4, P3 ;  /* 0x000000013b337824 */ /* 0x000fe200018e0604 */
[----:B--2---:R-:W-:-:S05]  /*e4870*/  IADD3 R40, P4, PT, R46, R10, RZ ;  /* 0x0000000a2e287210 */ /* 0x004fca0007f9e0ff */
[----:B------:R-:W-:Y:S04]  /*e4880*/  STL [R1+0x3860], R40 ;  /* 0x0038602801007387 */ /* 0x000fe80000100800 */
[----:B------:R1:W-:Y:S01]  /*e4890*/  STL.64 [R1+0x5d58], R2 ;  /* 0x005d580201007387 */ /* 0x0003e20000100a00 */
[----:B0-----:R-:W-:-:S03]  /*e48a0*/  IADD3 R48, P2, PT, R46, R9, RZ ;  /* 0x000000092e307210 */ /* 0x001fc60007f5e0ff */
[----:B------:R-:W2:Y:S01]  /*e48b0*/  LDL.LU R59, [R1+0x5d60] ;  /* 0x005d6000013b7983 */ /* 0x000ea20000300800 */
[----:B-1----:R-:W-:Y:S02]  /*e48c0*/  IMAD.MOV.U32 R3, RZ, RZ, R41 ;  /* 0x000000ffff037224 */ /* 0x002fe400078e0029 */
[----:B------:R-:W-:Y:S02]  /*e48d0*/  IMAD.MOV.U32 R41, RZ, RZ, R38 ;  /* 0x000000ffff297224 */ /* 0x000fe400078e0026 */
[----:B------:R-:W-:Y:S02]  /*e48e0*/  IMAD.MOV.U32 R38, RZ, RZ, R39 ;  /* 0x000000ffff267224 */ /* 0x000fe400078e0027 */
[----:B------:R-:W-:Y:S02]  /*e48f0*/  IMAD.MOV.U32 R39, RZ, RZ, R36 ;  /* 0x000000ffff277224 */ /* 0x000fe400078e0024 */
[----:B------:R-:W-:Y:S01]  /*e4900*/  IMAD.MOV.U32 R36, RZ, RZ, R37 ;  /* 0x000000ffff247224 */ /* 0x000fe200078e0025 */
[----:B------:R0:W-:Y:S01]  /*e4910*/  STL.64 [R1+0x3868], R50 ;  /* 0x0038683201007387 */ /* 0x0001e20000100a00 */
[----:B------:R-:W-:-:S02]  /*e4920*/  IMAD.MOV.U32 R37, RZ, RZ, R29 ;  /* 0x000000ffff257224 */ /* 0x000fc400078e001d */
[----:B------:R-:W-:Y:S02]  /*e4930*/  IMAD.MOV.U32 R29, RZ, RZ, R28 ;  /* 0x000000ffff1d7224 */ /* 0x000fe400078e001c */
[----:B------:R-:W-:Y:S02]  /*e4940*/  IMAD.MOV.U32 R2, RZ, RZ, R40 ;  /* 0x000000ffff027224 */ /* 0x000fe400078e0028 */
[----:B------:R-:W-:Y:S02]  /*e4950*/  IMAD.MOV.U32 R28, RZ, RZ, R27 ;  /* 0x000000ffff1c7224 */ /* 0x000fe400078e001b */
[----:B------:R-:W-:Y:S01]  /*e4960*/  IMAD.MOV.U32 R27, RZ, RZ, R57 ;  /* 0x000000ffff1b7224 */ /* 0x000fe200078e0039 */
[----:B0-----:R-:W-:Y:S01]  /*e4970*/  IADD3 R50, P3, PT, R46, R7, RZ ;  /* 0x000000072e327210 */ /* 0x001fe20007f7e0ff */
[----:B------:R-:W-:Y:S02]  /*e4980*/  IMAD.MOV.U32 R57, RZ, RZ, R60 ;  /* 0x000000ffff397224 */ /* 0x000fe400078e003c */
[----:B------:R-:W-:-:S02]  /*e4990*/  IMAD.MOV.U32 R60, RZ, RZ, R61 ;  /* 0x000000ffff3c7224 */ /* 0x000fc400078e003d */
[----:B------:R-:W2:Y:S01]  /*e49a0*/  LDL.LU R61, [R1+0xe8] ;  /* 0x0000e800013d7983 */ /* 0x000ea20000300800 */
[----:B----4-:R-:W-:Y:S01]  /*e49b0*/  IMAD.X R3, R42, 0x1, R12, P4 ;  /* 0x000000012a037824 */ /* 0x010fe200020e060c */
[----:B------:R-:W-:Y:S01]  /*e49c0*/  IADD3 R2, P4, PT, R46, R14, RZ ;  /* 0x0000000e2e027210 */ /* 0x000fe20007f9e0ff */
[C---:B------:R-:W-:Y:S02]  /*e49d0*/  IMAD.X R49, R42.reuse, 0x1, R11, P2 ;  /* 0x000000012a317824 */ /* 0x040fe400010e060b */
[C---:B------:R-:W-:Y:S01]  /*e49e0*/  IMAD.X R51, R42.reuse, 0x1, R8, P3 ;  /* 0x000000012a337824 */ /* 0x040fe200018e0608 */
[----:B------:R0:W-:Y:S04]  /*e49f0*/  STL [R1+0x3864], R3 ;  /* 0x0038640301007387 */ /* 0x0001e80000100800 */
[----:B------:R-:W-:Y:S01]  /*e4a00*/  STL.64 [R1+0x3858], R48 ;  /* 0x0038583001007387 */ /* 0x000fe20000100a00 */
[----:B0-----:R-:W-:-:S03]  /*e4a10*/  IMAD.X R3, R42, 0x1, R16, P4 ;  /* 0x000000012a037824 */ /* 0x001fc600020e0610 */
[----:B------:R-:W-:Y:S04]  /*e4a20*/  STL.64 [R1+0x3850], R50 ;  /* 0x0038503201007387 */ /* 0x000fe80000100a00 */
[----:B------:R0:W-:Y:S04]  /*e4a30*/  STL.64 [R1+0x3848], R2 ;  /* 0x0038480201007387 */ /* 0x0001e80000100a00 */
[----:B0-----:R-:W4:Y:S01]  /*e4a40*/  LDL.LU.64 R2, [R1+0x5d58] ;  /* 0x005d580001027983 */ /* 0x001f220000300a00 */
[----:B------:R-:W-:Y:S01]  /*e4a50*/  IADD3 R48, P2, PT, R46, R5, RZ ;  /* 0x000000052e307210 */ /* 0x000fe20007f5e0ff */
        /* <DEDUP_REMOVED lines=8> */
[----:B------:R-:W-:-:S02]  /*e4ae0*/  IMAD.X R49, R42, 0x1, R6, P2 ;  /* 0x000000012a317824 */ /* 0x000fc400010e0606 */
[----:B------:R-:W-:Y:S02]  /*e4af0*/  IMAD.MOV.U32 R38, RZ, RZ, R36 ;  /* 0x000000ffff267224 */ /* 0x000fe400078e0024 */
[----:B------:R-:W-:Y:S02]  /*e4b00*/  IMAD.MOV.U32 R36, RZ, RZ, R29 ;  /* 0x000000ffff247224 */ /* 0x000fe400078e001d */
[----:B------:R-:W-:Y:S01]  /*e4b10*/  IMAD.MOV.U32 R29, RZ, RZ, R27 ;  /* 0x000000ffff1d7224 */ /* 0x000fe200078e001b */
[----:B------:R-:W-:Y:S01]  /*e4b20*/  STL.64 [R1+0x3840], R48 ;  /* 0x0038403001007387 */ /* 0x000fe20000100a00 */
[----:B------:R-:W-:Y:S02]  /*e4b30*/  IMAD.MOV.U32 R27, RZ, RZ, R57 ;  /* 0x000000ffff1b7224 */ /* 0x000fe400078e0039 */
[----:B------:R-:W-:-:S05]  /*e4b40*/  IMAD.X R51, R42, 0x1, R15, P3 ;  /* 0x000000012a337824 */ /* 0x000fca00018e060f */
[----:B------:R0:W-:Y:S02]  /*e4b50*/  STL.64 [R1+0x3838], R50 ;  /* 0x0038383201007387 */ /* 0x0001e40000100a00 */
[----:B0-----:R-:W-:-:S05]  /*e4b60*/  IADD3 R50, P3, PT, R47, R10, RZ ;  /* 0x0000000a2f327210 */ /* 0x001fca0007f7e0ff */
[----:B------:R-:W-:Y:S02]  /*e4b70*/  IMAD.X R51, R44, 0x1, R12, P3 ;  /* 0x000000012c337824 */ /* 0x000fe400018e060c */
[----:B--2---:R-:W-:Y:S01]  /*e4b80*/  IMAD.MOV.U32 R57, RZ, RZ, R61 ;  /* 0x000000ffff397224 */ /* 0x004fe200078e003d */
[----:B----4-:R-:W-:Y:S01]  /*e4b90*/  IADD3 R48, P2, PT, R46, R3, RZ ;  /* 0x000000032e307210 */ /* 0x010fe20007f5e0ff */
[----:B------:R-:W-:-:S04]  /*e4ba0*/  IMAD.X R61, R42, 0x1, R2, P4 ;  /* 0x000000012a3d7824 */ /* 0x000fc800020e0602 */
[----:B------:R-:W-:Y:S01]  /*e4bb0*/  IMAD.X R49, R42, 0x1, R4, P2 ;  /* 0x000000012a317824 */ /* 0x000fe200010e0604 */
[----:B------:R0:W-:Y:S04]  /*e4bc0*/  STL.64 [R1+0x3830], R60 ;  /* 0x0038303c01007387 */ /* 0x0001e80000100a00 */
[----:B0-----:R-:W2:Y:S04]  /*e4bd0*/  LDL.LU.64 R60, [R1+0x5d50] ;  /* 0x005d5000013c7983 */ /* 0x001ea80000300a00 */
[----:B------:R0:W-:Y:S04]  /*e4be0*/  STL.64 [R1+0x5d40], R2 ;  /* 0x005d400201007387 */ /* 0x0001e80000100a00 */
[----:B------:R1:W-:Y:S01]  /*e4bf0*/  STL.64 [R1+0x3828], R48 ;  /* 0x0038283001007387 */ /* 0x0003e20000100a00 */
[----:B0-----:R-:W-:-:S02]  /*e4c00*/  IADD3 R2, P4, PT, R47, R9, RZ ;  /* 0x000000092f027210 */ /* 0x001fc40007f9e0ff */
[----:B-1----:R-:W-:-:S03]  /*e4c10*/  IADD3 R48, P2, PT, R47, R7, RZ ;  /* 0x000000072f307210 */ /* 0x002fc60007f5e0ff */
[C---:B------:R-:W-:Y:S01]  /*e4c20*/  IMAD.X R3, R44.reuse, 0x1, R11, P4 ;  /* 0x000000012c037824 */ /* 0x040fe200020e060b */
[----:B------:R-:W-:Y:S01]  /*e4c30*/  STL.64 [R1+0x3820], R50 ;  /* 0x0038203201007387 */ /* 0x000fe20000100a00 */
[----:B------:R-:W-:-:S03]  /*e4c40*/  IMAD.X R49, R44, 0x1, R8, P2 ;  /* 0x000000012c317824 */ /* 0x000fc600010e0608 */
[----:B------:R-:W-:Y:S04]  /*e4c50*/  STL.64 [R1+0x3818], R2 ;  /* 0x0038180201007387 */ /* 0x000fe80000100a00 */
[----:B------:R0:W-:Y:S04]  /*e4c60*/  STL.64 [R1+0x3810], R48 ;  /* 0x0038103001007387 */ /* 0x0001e80000100a00 */
[----:B0-----:R-:W4:Y:S01]  /*e4c70*/  LDL.LU R49, [R1+0x5d48] ;  /* 0x005d480001317983 */ /* 0x001f220000300800 */
[C---:B------:R-:W-:Y:S02]  /*e4c80*/  IADD3 R50, P3, PT, R47.reuse, R14, RZ ;  /* 0x0000000e2f327210 */ /* 0x040fe40007f7e0ff */
[----:B------:R-:W-:-:S03]  /*e4c90*/  IADD3 R2, P4, PT, R47, R5, RZ ;  /* 0x000000052f027210 */ /* 0x000fc60007f9e0ff */
[C---:B------:R-:W-:Y:S02]  /*e4ca0*/  IMAD.X R51, R44.reuse, 0x1, R16, P3 ;  /* 0x000000012c337824 */ /* 0x040fe400018e0610 */
[----:B------:R-:W-:Y:S01]  /*e4cb0*/  IMAD.X R3, R44, 0x1, R6, P4 ;  /* 0x000000012c037824 */ /* 0x000fe200020e0606 */
[----:B--2---:R-:W-:-:S05]  /*e4cc0*/  SHF.R.S32.HI R42, RZ, 0x1f, R60 ;  /* 0x0000001fff2a7819 */ /* 0x004fca000001143c */
        /* <DEDUP_REMOVED lines=11> */
[----:B----4-:R-:W-:Y:S04]  /*e4d80*/  STL.64 [R1+0x5d38], R48 ;  /* 0x005d383001007387 */ /* 0x010fe80000100a00 */
[----:B------:R-:W-:Y:S04]  /*e4d90*/  STL.64 [R1+0x3808], R50 ;  /* 0x0038083201007387 */ /* 0x000fe80000100a00 */
[----:B------:R0:W-:Y:S04]  /*e4da0*/  STL.64 [R1+0x3800], R2 ;  /* 0x0038000201007387 */ /* 0x0001e80000100a00 */
[----:B0-----:R-:W4:Y:S01]  /*e4db0*/  LDL.LU.64 R2, [R1+0x5d40] ;  /* 0x005d400001027983 */ /* 0x001f220000300a00 */
[----:B------:R-:W-:-:S02]  /*e4dc0*/  IADD3 R48, P2, PT, R47, R13, RZ ;  /* 0x0000000d2f307210 */ /* 0x000fc40007f5e0ff */
[----:B------:R-:W-:-:S03]  /*e4dd0*/  IADD3 R50, P3, PT, R47, R0, RZ ;  /* 0x000000002f327210 */ /* 0x000fc60007f7e0ff */
[----:B------:R-:W-:-:S05]  /*e4de0*/  IMAD.X R49, R44, 0x1, R15, P2 ;  /* 0x000000012c317824 */ /* 0x000fca00010e060f */
[----:B------:R0:W-:Y:S02]  /*e4df0*/  STL.64 [R1+0x37f8], R48 ;  /* 0x0037f83001007387 */ /* 0x0001e40000100a00 */
[----:B0-----:R-:W-:-:S05]  /*e4e00*/  IADD3 R48, P2, PT, R45, R10, RZ ;  /* 0x0000000a2d307210 */ /* 0x001fca0007f5e0ff */
[----:B------:R-:W-:Y:S01]  /*e4e10*/  IMAD.X R49, R17, 0x1, R12, P2 ;  /* 0x0000000111317824 */ /* 0x000fe200010e060c */
[----:B----4-:R-:W-:Y:S01]  /*e4e20*/  IADD3 R46, P4, PT, R47, R3, RZ ;  /* 0x000000032f2e7210 */ /* 0x010fe20007f9e0ff */
[----:B------:R-:W-:-:S04]  /*e4e30*/  IMAD.X R51, R44, 0x1, R2, P3 ;  /* 0x000000012c337824 */ /* 0x000fc800018e0602 */
[----:B------:R-:W-:Y:S01]  /*e4e40*/  IMAD.X R47, R44, 0x1, R4, P4 ;  /* 0x000000012c2f7824 */ /* 0x000fe200020e0604 */
[----:B------:R0:W-:Y:S04]  /*e4e50*/  STL.64 [R1+0x37f0], R50 ;  /* 0x0037f03201007387 */ /* 0x0001e80000100a00 */
[----:B------:R1:W-:Y:S01]  /*e4e60*/  STL.64 [R1+0x37e8], R46 ;  /* 0x0037e82e01007387 */ /* 0x0003e20000100a00 */
[----:B------:R-:W-:-:S03]  /*e4e70*/  IMAD.MOV.U32 R44, RZ, RZ, R43 ;  /* 0x000000ffff2c7224 */ /* 0x000fc600078e002b */
[----:B------:R4:W-:Y:S01]  /*e4e80*/  STL.64 [R1+0x37e0], R48 ;  /* 0x0037e03001007387 */ /* 0x0009e20000100a00 */
[C---:B0-----:R-:W-:Y:S02]  /*e4e90*/  IADD3 R50, P3, PT, R45.reuse, R9, RZ ;  /* 0x000000092d327210 */ /* 0x041fe40007f7e0ff */
[----:B-1----:R-:W-:-:S03]  /*e4ea0*/  IADD3 R46, P4, PT, R45, R7, RZ ;  /* 0x000000072d2e7210 */ /* 0x002fc60007f9e0ff */
[----:B------:R-:W-:Y:S01]  /*e4eb0*/  IMAD.X R51, R17, 0x1, R11, P3 ;  /* 0x0000000111337824 */ /* 0x000fe200018e060b */
[----:B----4-:R-:W-:Y:S01]  /*e4ec0*/  IADD3 R48, P2, PT, R45, R14, RZ ;  /* 0x0000000e2d307210 */ /* 0x010fe20007f5e0ff */
[----:B------:R-:W-:Y:S02]  /*e4ed0*/  IMAD.MOV.U32 R43, RZ, RZ, R41 ;  /* 0x000000ffff2b7224 */ /* 0x000fe400078e0029 */
[----:B------:R-:W-:Y:S02]  /*e4ee0*/  IMAD.X R47, R17, 0x1, R8, P4 ;  /* 0x00000001112f7824 */ /* 0x000fe400020e0608 */
[----:B------:R-:W-:Y:S02]  /*e4ef0*/  IMAD.MOV.U32 R41, RZ, RZ, R38 ;  /* 0x000000ffff297224 */ /* 0x000fe400078e0026 */
[----:B------:R-:W-:Y:S02]  /*e4f00*/  IMAD.MOV.U32 R38, RZ, RZ, R39 ;  /* 0x000000ffff267224 */ /* 0x000fe400078e0027 */
[----:B------:R-:W-:-:S02]  /*e4f10*/  IMAD.MOV.U32 R39, RZ, RZ, R36 ;  /* 0x000000ffff277224 */ /* 0x000fc400078e0024 */
[----:B------:R-:W-:Y:S01]  /*e4f20*/  IMAD.X R49, R17, 0x1, R16, P2 ;  /* 0x0000000111317824 */ /* 0x000fe200010e0610 */
[----:B------:R0:W-:Y:S01]  /*e4f30*/  STL.64 [R1+0x37d8], R50 ;  /* 0x0037d83201007387 */ /* 0x0001e20000100a00 */
[----:B------:R-:W-:Y:S02]  /*e4f40*/  IMAD.MOV.U32 R36, RZ, RZ, R35 ;  /* 0x000000ffff247224 */ /* 0x000fe400078e0023 */
[----:B------:R-:W-:Y:S01]  /*e4f50*/  IMAD.MOV.U32 R35, RZ, RZ, R26 ;  /* 0x000000ffff237224 */ /* 0x000fe200078e001a */
[----:B------:R1:W-:Y:S01]  /*e4f60*/  STL.64 [R1+0x37d0], R46 ;  /* 0x0037d02e01007387 */ /* 0x0003e20000100a00 */
[----:B------:R-:W-:-:S03]  /*e4f70*/  IMAD.MOV.U32 R26, RZ, RZ, R61 ;  /* 0x000000ffff1a7224 */ /* 0x000fc600078e003d */
[----:B------:R-:W4:Y:S01]  /*e4f80*/  LDL.LU R61, [R1+0x1e0] ;  /* 0x0001e000013d7983 */ /* 0x000f220000300800 */
[----:B0-----:R-:W-:-:S03]  /*e4f90*/  IADD3 R50, P3, PT, R45, R5, RZ ;  /* 0x000000052d327210 */ /* 0x001fc60007f7e0ff */
[----:B------:R0:W-:Y:S01]  /*e4fa0*/  STL.64 [R1+0x37c8], R48 ;  /* 0x0037c83001007387 */ /* 0x0001e20000100a00 */
[----:B-1----:R-:W-:Y:S01]  /*e4fb0*/  IADD3 R46, P4, PT, R45, R13, RZ ;  /* 0x0000000d2d2e7210 */ /* 0x002fe20007f9e0ff */
[----:B------:R-:W-:-:S04]  /*e4fc0*/  IMAD.X R51, R17, 0x1, R6, P3 ;  /* 0x0000000111337824 */ /* 0x000fc800018e0606 */
[----:B------:R-:W-:Y:S01]  /*e4fd0*/  IMAD.X R47, R17, 0x1, R15, P4 ;  /* 0x00000001112f7824 */ /* 0x000fe200020e060f */
[----:B0-----:R-:W-:Y:S01]  /*e4fe0*/  IADD3 R48, P2, PT, R45, R0, RZ ;  /* 0x000000002d307210 */ /* 0x001fe20007f5e0ff */
[----:B------:R-:W-:Y:S04]  /*e4ff0*/  STL.64 [R1+0x37c0], R50 ;  /* 0x0037c03201007387 */ /* 0x000fe80000100a00 */
[----:B------:R-:W-:Y:S01]  /*e5000*/  IMAD.X R49, R17, 0x1, R2, P2 ;  /* 0x0000000111317824 */ /* 0x000fe200010e0602 */
[----:B------:R-:W-:Y:S04]  /*e5010*/  STL.64 [R1+0x37b8], R46 ;  /* 0x0037b82e01007387 */ /* 0x000fe80000100a00 */
[----:B------:R0:W-:Y:S04]  /*e5020*/  STL.64 [R1+0x37b0], R48 ;  /* 0x0037b03001007387 */ /* 0x0001e80000100a00 */
[----:B0-----:R-:W2:Y:S01]  /*e5030*/  LDL.LU.64 R48, [R1+0x5d38] ;  /* 0x005d380001307983 */ /* 0x001ea20000300a00 */
[----:B------:R-:W-:-:S03]  /*e5040*/  IADD3 R50, P3, PT, R45, R3, RZ ;  /* 0x000000032d327210 */ /* 0x000fc60007f7e0ff */
[----:B------:R0:W-:Y:S02]  /*e5050*/  STL.64 [R1+0x5d28], R2 ;  /* 0x005d280201007387 */ /* 0x0001e40000100a00 */
[----:B------:R-:W-:Y:S02]  /*e5060*/  IMAD.X R51, R17, 0x1, R4, P3 ;  /* 0x0000000111337824 */ /* 0x000fe400018e0604 */
[----:B------:R-:W3:Y:S01]  /*e5070*/  LDL.LU R17, [R1+0x5d30] ;  /* 0x005d300001117983 */ /* 0x000ee20000300800 */
[C---:B------:R-:W-:Y:S02]  /*e5080*/  IADD3 R46, P4, PT, R60.reuse, R10, RZ ;  /* 0x0000000a3c2e7210 */ /* 0x040fe40007f9e0ff */
[----:B0-----:R-:W-:Y:S01]  /*e5090*/  IADD3 R2, P2, PT, R60, R9, RZ ;  /* 0x000000093c027210 */ /* 0x001fe20007f5e0ff */
[----:B------:R0:W-:Y:S01]  /*e50a0*/  STL.64 [R1+0x37a8], R50 ;  /* 0x0037a83201007387 */ /* 0x0001e20000100a00 */
[----:B------:R-:W-:Y:S02]  /*e50b0*/  IMAD.MOV.U32 R45, RZ, RZ, R44 ;  /* 0x000000ffff2d7224 */ /* 0x000fe400078e002c */
[----:B------:R-:W-:-:S02]  /*e50c0*/  IMAD.MOV.U32 R44, RZ, RZ, R41 ;  /* 0x000000ffff2c7224 */ /* 0x000fc400078e0029 */
[----:B------:R-:W-:Y:S01]  /*e50d0*/  IMAD.MOV.U32 R41, RZ, RZ, R38 ;  /* 0x000000ffff297224 */ /* 0x000fe200078e0026 */
[----:B0-----:R-:W-:Y:S01]  /*e50e0*/  IADD3 R50, P3, PT, R60, R7, RZ ;  /* 0x000000073c327210 */ /* 0x001fe20007f7e0ff */
[----:B------:R-:W-:Y:S02]  /*e50f0*/  IMAD.MOV.U32 R38, RZ, RZ, R39 ;  /* 0x000000ffff267224 */ /* 0x000fe400078e0027 */
[----:B------:R-:W-:Y:S02]  /*e5100*/  IMAD.MOV.U32 R39, RZ, RZ, R36 ;  /* 0x000000ffff277224 */ /* 0x000fe400078e0024 */
[----:B------:R-:W-:Y:S02]  /*e5110*/  IMAD.MOV.U32 R36, RZ, RZ, R34 ;  /* 0x000000ffff247224 */ /* 0x000fe400078e0022 */
[----:B------:R-:W-:Y:S02]  /*e5120*/  IMAD.MOV.U32 R34, RZ, RZ, R25 ;  /* 0x000000ffff227224 */ /* 0x000fe400078e0019 */
[----:B------:R-:W-:-:S02]  /*e5130*/  IMAD.MOV.U32 R25, RZ, RZ, R59 ;  /* 0x000000ffff197224 */ /* 0x000fc400078e003b */
[C---:B--2---:R-:W-:Y:S02]  /*e5140*/  IMAD.X R47, R48.reuse, 0x1, R12, P4 ;  /* 0x00000001302f7824 */ /* 0x044fe400020e060c */
        /* <DEDUP_REMOVED lines=9> */
[----:B------:R-:W2:Y:S04]  /*e51e0*/  LDL.LU R59, [R1+0x120] ;  /* 0x00012000013b7983 */ /* 0x000ea80000300800 */
[----:B------:R-:W-:Y:S04]  /*e51f0*/  STL.64 [R1+0x3788], R46 ;  /* 0x0037882e01007387 */ /* 0x000fe80000100a00 */
[----:B---3--:R-:W-:Y:S04]  /*e5200*/  STL.64 [R1+0x5d18], R16 ;  /* 0x005d181001007387 */ /* 0x008fe80000100a00 */
[----:B------:R0:W-:Y:S04]  /*e5210*/  STL.64 [R1+0x3780], R2 ;  /* 0x0037800201007387 */ /* 0x0001e80000100a00 */
[----:B0-----:R-:W3:Y:S01]  /*e5220*/  LDL.LU.64 R2, [R1+0x5d28] ;  /* 0x005d280001027983 */ /* 0x001ee20000300a00 */
[----:B------:R-:W-:-:S02]  /*e5230*/  IADD3 R50, P3, PT, R60, R13, RZ ;  /* 0x0000000d3c327210 */ /* 0x000fc40007f7e0ff */
[----:B------:R-:W-:-:S03]  /*e5240*/  IADD3 R46, P4, PT, R60, R0, RZ ;  /* 0x000000003c2e7210 */ /* 0x000fc60007f9e0ff */
[C---:B------:R-:W-:Y:S02]  /*e5250*/  IMAD.X R51, R48.reuse, 0x1, R15, P3 ;  /* 0x0000000130337824 */ /* 0x040fe400018e060f */
[----:B---3--:R-:W-:Y:S01]  /*e5260*/  IMAD.X R47, R48, 0x1, R2, P4 ;  /* 0x00000001302f7824 */ /* 0x008fe200020e0602 */
[----:B------:R-:W-:Y:S02]  /*e5270*/  IADD3 R16, P2, PT, R60, R3, RZ ;  /* 0x000000033c107210 */ /* 0x000fe40007f5e0ff */
[----:B------:R-:W3:Y:S04]  /*e5280*/  LDL.LU R60, [R1+0x5d20] ;  /* 0x005d2000013c7983 */ /* 0x000ee80000300800 */
        /* <DEDUP_REMOVED lines=8> */
[----:B------:R-:W-:Y:S04]  /*e5310*/  STL.64 [R1+0x3760], R50 ;  /* 0x0037603201007387 */ /* 0x000fe80000100a00 */
[----:B------:R1:W-:Y:S01]  /*e5320*/  STL.64 [R1+0x3758], R46 ;  /* 0x0037582e01007387 */ /* 0x0003e20000100a00 */
[C---:B------:R-:W-:Y:S02]  /*e5330*/  IADD3 R48, P3, PT, R42.reuse, R14, RZ ;  /* 0x0000000e2a307210 */ /* 0x040fe40007f7e0ff */
[----:B0-----:R-:W-:Y:S01]  /*e5340*/  IADD3 R16, P2, PT, R42, R7, RZ ;  /* 0x000000072a107210 */ /* 0x001fe20007f5e0ff */
[----:B-1----:R-:W-:Y:S02]  /*e5350*/  IMAD.MOV.U32 R47, RZ, RZ, R41 ;  /* 0x000000ffff2f7224 */ /* 0x002fe400078e0029 */
[----:B------:R-:W-:-:S02]  /*e5360*/  IMAD.MOV.U32 R41, RZ, RZ, R38 ;  /* 0x000000ffff297224 */ /* 0x000fc400078e0026 */
[----:B------:R-:W-:Y:S02]  /*e5370*/  IMAD.MOV.U32 R38, RZ, RZ, R39 ;  /* 0x000000ffff267224 */ /* 0x000fe400078e0027 */
[----:B------:R-:W-:Y:S02]  /*e5380*/  IMAD.MOV.U32 R39, RZ, RZ, R36 ;  /* 0x000000ffff277224 */ /* 0x000fe400078e0024 */
[----:B------:R-:W-:Y:S02]  /*e5390*/  IMAD.MOV.U32 R36, RZ, RZ, R34 ;  /* 0x000000ffff247224 */ /* 0x000fe400078e0022 */
[----:B------:R-:W-:Y:S02]  /*e53a0*/  IMAD.MOV.U32 R34, RZ, RZ, R33 ;  /* 0x000000ffff227224 */ /* 0x000fe400078e0021 */
[----:B------:R-:W-:Y:S02]  /*e53b0*/  IMAD.MOV.U32 R33, RZ, RZ, R32 ;  /* 0x000000ffff217224 */ /* 0x000fe400078e0020 */
[----:B------:R-:W-:-:S02]  /*e53c0*/  IMAD.MOV.U32 R32, RZ, RZ, R31 ;  /* 0x000000ffff207224 */ /* 0x000fc400078e001f */
[----:B------:R-:W-:Y:S01]  /*e53d0*/  IMAD.X R17, R40, 0x1, R8, P2 ;  /* 0x0000000128117824 */ /* 0x000fe200010e0608 */
[----:B------:R-:W-:Y:S01]  /*e53e0*/  STL [R1+0x3748], R48 ;  /* 0x0037483001007387 */ /* 0x000fe20000100800 */
[----:B------:R-:W-:Y:S02]  /*e53f0*/  IMAD.MOV.U32 R31, RZ, RZ, R30 ;  /* 0x000000ffff1f7224 */ /* 0x000fe400078e001e */
[----:B------:R-:W-:Y:S02]  /*e5400*/  IMAD.MOV.U32 R30, RZ, RZ, R23 ;  /* 0x000000ffff1e7224 */ /* 0x000fe400078e0017 */
[----:B------:R-:W2:Y:S04]  /*e5410*/  LDL.LU R23, [R1+0x2bc] ;  /* 0x0002bc0001177983 */ /* 0x000ea80000300800 */
        /* <DEDUP_REMOVED lines=8> */
[C---:B------:R-:W-:Y:S02]  /*e54a0*/  IMAD.X R49, R40.reuse, 0x1, R15, P2 ;  /* 0x0000000128317824 */ /* 0x040fe400010e060f */
[----:B--2---:R-:W-:Y:S01]  /*e54b0*/  IMAD.X R47, R40, 0x1, R16, P3 ;  /* 0x00000001282f7824 */ /* 0x004fe200018e0610 */
[----:B------:R-:W-:-:S04]  /*e54c0*/  IADD3 R46, P3, PT, R42, R0, RZ ;  /* 0x000000002a2e7210 */ /* 0x000fc80007f7e0ff */
[----:B------:R0:W-:Y:S04]  /*e54d0*/  STL [R1+0x374c], R47 ;  /* 0x00374c2f01007387 */ /* 0x0001e80000100800 */
[----:B------:R1:W-:Y:S04]  /*e54e0*/  STL.64 [R1+0x3740], R50 ;  /* 0x0037403201007387 */ /* 0x0003e80000100a00 */
[----:B------:R2:W-:Y:S01]  /*e54f0*/  STL.64 [R1+0x3738], R48 ;  /* 0x0037383001007387 */ /* 0x0005e20000100a00 */
[----:B0-----:R-:W-:Y:S01]  /*e5500*/  IMAD.X R47, R40, 0x1, R2, P3 ;  /* 0x00000001282f7824 */ /* 0x001fe200018e0602 */
[----:B-1----:R-:W-:-:S02]  /*e5510*/  IADD3 R50, P4, PT, R42, R3, RZ ;  /* 0x000000032a327210 */ /* 0x002fc40007f9e0ff */
[----:B--2---:R-:W2:Y:S01]  /*e5520*/  LDL.LU R49, [R1+0x5d10] ;  /* 0x005d100001317983 */ /* 0x004ea20000300800 */
[----:B------:R-:W-:Y:S02]  /*e5530*/  IADD3 R48, P2, PT, R45, R10, RZ ;  /* 0x0000000a2d307210 */ /* 0x000fe40007f5e0ff */
[----:B------:R-:W-:Y:S01]  /*e5540*/  IMAD.X R51, R40, 0x1, R4, P4 ;  /* 0x0000000128337824 */ /* 0x000fe200020e0604 */
[----:B------:R-:W-:Y:S04]  /*e5550*/  STL.64 [R1+0x3730], R46 ;  /* 0x0037302e01007387 */ /* 0x000fe80000100a00 */
[----:B------:R-:W-:Y:S01]  /*e5560*/  STL [R1+0x3720], R48 ;  /* 0x0037203001007387 */ /* 0x000fe20000100800 */
[----:B------:R-:W-:-:S03]  /*e5570*/  IMAD.MOV.U32 R40, RZ, RZ, R38 ;  /* 0x000000ffff287224 */ /* 0x000fc600078e0026 */
[----:B------:R0:W-:Y:S01]  /*e5580*/  STL.64 [R1+0x3728], R50 ;  /* 0x0037283201007387 */ /* 0x0001e20000100a00 */
[----:B------:R-:W-:Y:S02]  /*e5590*/  IMAD.MOV.U32 R38, RZ, RZ, R36 ;  /* 0x000000ffff267224 */ /* 0x000fe400078e0024 */
[----:B------:R-:W-:Y:S02]  /*e55a0*/  IMAD.MOV.U32 R36, RZ, RZ, R29 ;  /* 0x000000ffff247224 */ /* 0x000fe400078e001d */
[----:B------:R-:W-:Y:S02]  /*e55b0*/  IMAD.MOV.U32 R29, RZ, RZ, R28 ;  /* 0x000000ffff1d7224 */ /* 0x000fe400078e001c */
[----:B------:R-:W3:Y:S01]  /*e55c0*/  LDL.LU R28, [R1+0xf8] ;  /* 0x0000f800011c7983 */ /* 0x000ee20000300800 */
[----:B0-----:R-:W-:Y:S02]  /*e55d0*/  IMAD.MOV.U32 R50, RZ, RZ, R41 ;  /* 0x000000ffff327224 */ /* 0x001fe400078e0029 */
[----:B------:R-:W-:-:S02]  /*e55e0*/  IMAD.MOV.U32 R41, RZ, RZ, R39 ;  /* 0x000000ffff297224 */ /* 0x000fc400078e0027 */
[----:B------:R-:W-:Y:S02]  /*e55f0*/  IMAD.MOV.U32 R39, RZ, RZ, R32 ;  /* 0x000000ffff277224 */ /* 0x000fe400078e0020 */
[----:B------:R-:W-:Y:S02]  /*e5600*/  IMAD.MOV.U32 R32, RZ, RZ, R31 ;  /* 0x000000ffff207224 */ /* 0x000fe400078e001f */
[----:B------:R-:W-:Y:S02]  /*e5610*/  IMAD.MOV.U32 R31, RZ, RZ, R30 ;  /* 0x000000ffff1f7224 */ /* 0x000fe400078e001e */
[----:B------:R-:W-:Y:S02]  /*e5620*/  IMAD.MOV.U32 R30, RZ, RZ, R27 ;  /* 0x000000ffff1e7224 */ /* 0x000fe400078e001b */
[----:B------:R-:W-:Y:S02]  /*e5630*/  IMAD.MOV.U32 R27, RZ, RZ, R17 ;  /* 0x000000ffff1b7224 */ /* 0x000fe400078e0011 */
[----:B------:R-:W3:Y:S01]  /*e5640*/  LDL.LU R17, [R1+0x5d0c] ;  /* 0x005d0c0001117983 */ /* 0x000ee20000300800 */
[----:B------:R-:W-:-:S03]  /*e5650*/  IADD3 R46, P3, PT, R45, R9, RZ ;  /* 0x000000092d2e7210 */ /* 0x000fc60007f7e0ff */
[----:B------:R0:W-:Y:S02]  /*e5660*/  STL [R1+0x5cf0], R50 ;  /* 0x005cf03201007387 */ /* 0x0001e40000100800 */
[----:B------:R-:W-:Y:S02]  /*e5670*/  IMAD.X R47, R43, 0x1, R11, P3 ;  /* 0x000000012b2f7824 */ /* 0x000fe400018e060b */
        /* <DEDUP_REMOVED lines=9> */
[----:B--2---:R-:W-:Y:S02]  /*e5710*/  IMAD.MOV.U32 R51, RZ, RZ, R49 ;  /* 0x000000ffff337224 */ /* 0x004fe400078e0031 */
[----:B------:R-:W-:Y:S01]  /*e5720*/  IMAD.X R51, R43, 0x1, R12, P2 ;  /* 0x000000012b337824 */ /* 0x000fe200010e060c */
[----:B------:R-:W-:Y:S01]  /*e5730*/  IADD3 R50, P2, PT, R45, R14, RZ ;  /* 0x0000000e2d327210 */ /* 0x000fe20007f5e0ff */
[----:B------:R-:W-:-:S03]  /*e5740*/  IMAD.X R49, R43, 0x1, R8, P4 ;  /* 0x000000012b317824 */ /* 0x000fc600020e0608 */
[----:B------:R0:W-:Y:S04]  /*e5750*/  STL [R1+0x3724], R51 ;  /* 0x0037243301007387 */ /* 0x0001e80000100800 */
[----:B------:R1:W-:Y:S01]  /*e5760*/  STL.64 [R1+0x3718], R46 ;  /* 0x0037182e01007387 */ /* 0x0003e20000100a00 */
[----:B0-----:R-:W-:Y:S01]  /*e5770*/  IMAD.X R51, R43, 0x1, R16, P2 ;  /* 0x000000012b337824 */ /* 0x001fe200010e0610 */
[----:B-1----:R-:W-:Y:S02]  /*e5780*/  IADD3 R46, P3, PT, R45, R5, RZ ;  /* 0x000000052d2e7210 */ /* 0x002fe40007f7e0ff */
[----:B------:R-:W-:Y:S03]  /*e5790*/  STL.64 [R1+0x3710], R48 ;  /* 0x0037103001007387 */ /* 0x000fe60000100a00 */
[----:B------:R-:W-:Y:S01]  /*e57a0*/  IMAD.X R47, R43, 0x1, R6, P3 ;  /* 0x000000012b2f7824 */ /* 0x000fe200018e0606 */
[----:B------:R-:W2:Y:S04]  /*e57b0*/  LDL.LU R19, [R1+0x5d08] ;  /* 0x005d080001137983 */ /* 0x000ea80000300800 */
[----:B------:R-:W-:Y:S04]  /*e57c0*/  STL.64 [R1+0x3708], R50 ;  /* 0x0037083201007387 */ /* 0x000fe80000100a00 */
[----:B---3--:R-:W-:Y:S04]  /*e57d0*/  STL.64 [R1+0x5cf8], R16 ;  /* 0x005cf81001007387 */ /* 0x008fe80000100a00 */
[----:B------:R0:W-:Y:S04]  /*e57e0*/  STL.64 [R1+0x3700], R46 ;  /* 0x0037002e01007387 */ /* 0x0001e80000100a00 */
[----:B0-----:R-:W3:Y:S01]  /*e57f0*/  LDL.LU R47, [R1+0x5d04] ;  /* 0x005d0400012f7983 */ /* 0x001ee20000300800 */
[----:B------:R-:W-:-:S02]  /*e5800*/  IADD3 R48, P4, PT, R45, R13, RZ ;  /* 0x0000000d2d307210 */ /* 0x000fc40007f9e0ff */
[----:B------:R-:W-:-:S03]  /*e5810*/  IADD3 R50, P2, PT, R45, R0, RZ ;  /* 0x000000002d327210 */ /* 0x000fc60007f5e0ff */
[----:B------:R-:W-:Y:S01]  /*e5820*/  IMAD.X R49, R43, 0x1, R15, P4 ;  /* 0x000000012b317824 */ /* 0x000fe200020e060f */
[----:B------:R-:W-:Y:S01]  /*e5830*/  IADD3 R16, P3, PT, R45, R3, RZ ;  /* 0x000000032d107210 */ /* 0x000fe20007f7e0ff */
[----:B------:R-:W-:-:S03]  /*e5840*/  IMAD.X R51, R43, 0x1, R2, P2 ;  /* 0x000000012b337824 */ /* 0x000fc600010e0602 */
[----:B------:R0:W-:Y:S01]  /*e5850*/  STL.64 [R1+0x36f8], R48 ;  /* 0x0036f83001007387 */ /* 0x0001e20000100a00 */
[----:B------:R-:W-:-:S03]  /*e5860*/  IMAD.X R17, R43, 0x1, R4, P3 ;  /* 0x000000012b117824 */ /* 0x000fc600018e0604 */
[----:B------:R1:W-:Y:S01]  /*e5870*/  STL.64 [R1+0x36f0], R50 ;  /* 0x0036f03201007387 */ /* 0x0003e20000100a00 */
[----:B0-----:R-:W-:-:S03]  /*e5880*/  IADD3 R48, P4, PT, R44, R10, RZ ;  /* 0x0000000a2c307210 */ /* 0x001fc60007f9e0ff */
[----:B------:R0:W-:Y:S01]  /*e5890*/  STL.64 [R1+0x36e8], R16 ;  /* 0x0036e81001007387 */ /* 0x0001e20000100a00 */
[C---:B-1----:R-:W-:Y:S02]  /*e58a0*/  IADD3 R50, P2, PT, R44.reuse, R9, RZ ;  /* 0x000000092c327210 */ /* 0x042fe40007f5e0ff */
[----:B0-----:R-:W-:Y:S01]  /*e58b0*/  IADD3 R16, P3, PT, R44, R7, RZ ;  /* 0x000000072c107210 */ /* 0x001fe20007f7e0ff */
[C---:B---3--:R-:W-:Y:S02]  /*e58c0*/  IMAD.X R49, R47.reuse, 0x1, R12, P4 ;  /* 0x000000012f317824 */ /* 0x048fe400020e060c */
        /* <DEDUP_REMOVED lines=20> */
[----:B------:R-:W-:Y:S01]  /*e5a10*/  IMAD.MOV.U32 R37, RZ, RZ, R25 ;  /* 0x000000ffff257224 */ /* 0x000fe200078e0019 */
[----:B------:R-:W4:Y:S01]  /*e5a20*/  LDL.LU R55, [R1+0x5cf4] ;  /* 0x005cf40001377983 */ /* 0x000f220000300800 */
[----:B------:R-:W-:-:S03]  /*e5a30*/  IMAD.X R51, R47, 0x1, R6, P2 ;  /* 0x000000012f337824 */ /* 0x000fc600010e0606 */
[----:B------:R-:W4:Y:S01]  /*e5a40*/  LDL.LU R25, [R1+0x144] ;  /* 0x0001440001197983 */ /* 0x000f220000300800 */
[----:B---3--:R-:W-:Y:S02]  /*e5a50*/  IMAD.MOV.U32 R5, RZ, RZ, R49 ;  /* 0x000000ffff057224 */ /* 0x008fe400078e0031 */
[C---:B------:R-:W-:Y:S02]  /*e5a60*/  IMAD.X R49, R47.reuse, 0x1, R15, P3 ;  /* 0x000000012f317824 */ /* 0x040fe400018e060f */
[----:B--2---:R-:W-:Y:S01]  /*e5a70*/  IMAD.X R5, R47, 0x1, R16, P4 ;  /* 0x000000012f057824 */ /* 0x004fe200020e0610 */
[----:B------:R-:W-:-:S04]  /*e5a80*/  IADD3 R4, P4, PT, R44, R0, RZ ;  /* 0x000000002c047210 */ /* 0x000fc80007f9e0ff */
        /* <DEDUP_REMOVED lines=13> */
[----:B---3--:R-:W-:Y:S02]  /*e5b60*/  IMAD.X R45, R47, 0x1, R4, P2 ;  /* 0x000000012f2d7824 */ /* 0x008fe400010e0604 */
        /* <DEDUP_REMOVED lines=11> */
[----:B------:R-:W-:Y:S02]  /*e5c20*/  IMAD.X R45, R42, 0x1, R8, P2 ;  /* 0x000000012a2d7824 */ /* 0x000fe400010e0608 */
[----:B------:R-:W-:Y:S02]  /*e5c30*/  IMAD.MOV.U32 R33, RZ, RZ, R60 ;  /* 0x000000ffff217224 */ /* 0x000fe400078e003c */
[----:B------:R-:W2:Y:S04]  /*e5c40*/  LDL.LU R60, [R1+0x5ce0] ;  /* 0x005ce000013c7983 */ /* 0x000ea80000300800 */
[----:B------:R0:W-:Y:S04]  /*e5c50*/  STL.64 [R1+0x36a0], R48 ;  /* 0x0036a03001007387 */ /* 0x0001e80000100a00 */
[----:B------:R1:W-:Y:S04]  /*e5c60*/  STL.64 [R1+0x3698], R2 ;  /* 0x0036980201007387 */ /* 0x0003e80000100a00 */
[----:B------:R3:W-:Y:S01]  /*e5c70*/  STL.64 [R1+0x3690], R44 ;  /* 0x0036902c01007387 */ /* 0x0007e20000100a00 */
[----:B0-----:R-:W-:-:S02]  /*e5c80*/  IADD3 R48, P3, PT, R50, R14, RZ ;  /* 0x0000000e32307210 */ /* 0x001fc40007f7e0ff */
[----:B-1----:R-:W-:Y:S01]  /*e5c90*/  IADD3 R2, P4, PT, R50, R5, RZ ;  /* 0x0000000532027210 */ /* 0x002fe20007f9e0ff */
[----:B---3--:R-:W-:Y:S02]  /*e5ca0*/  IMAD.MOV.U32 R44, RZ, RZ, R43 ;  /* 0x000000ffff2c7224 */ /* 0x008fe400078e002b */
        /* <DEDUP_REMOVED lines=36> */
[----:B------:R-:W-:Y:S01]  /*e5ef0*/  IMAD.MOV.U32 R30, RZ, RZ, R29 ;  /* 0x000000ffff1e7224 */ /* 0x000fe200078e001d */
[----:B------:R0:W-:Y:S01]  /*e5f00*/  STL.64 [R1+0x3678], R48 ;  /* 0x0036783001007387 */ /* 0x0001e20000100a00 */
[----:B------:R-:W-:-:S02]  /*e5f10*/  IMAD.MOV.U32 R29, RZ, RZ, R28 ;  /* 0x000000ffff1d7224 */ /* 0x000fc400078e001c */
[----:B------:R-:W-:Y:S01]  /*e5f20*/  IMAD.MOV.U32 R28, RZ, RZ, R27 ;  /* 0x000000ffff1c7224 */ /* 0x000fe200078e001b */
[----:B------:R1:W-:Y:S01]  /*e5f30*/  STL.64 [R1+0x3658], R50 ;  /* 0x0036583201007387 */ /* 0x0003e20000100a00 */
[----:B------:R-:W-:-:S03]  /*e5f40*/  IMAD.MOV.U32 R27, RZ, RZ, R57 ;  /* 0x000000ffff1b7224 */ /* 0x000fc600078e0039 */
[----:B------:R-:W2:Y:S01]  /*e5f50*/  LDL.LU R57, [R1+0x160] ;  /* 0x0001600001397983 */ /* 0x000ea20000300800 */
        /* <DEDUP_REMOVED lines=19> */
[----:B0-----:R-:W3:Y:S01]  /*e6090*/  LDL.LU R44, [R1+0x5cd0] ;  /* 0x005cd000012c7983 */ /* 0x001ee20000300800 */
[----:B------:R-:W-:Y:S02]  /*e60a0*/  IADD3 R48, P3, PT, R40, R3, RZ ;  /* 0x0000000328307210 */ /* 0x000fe40007f7e0ff */
[----:B------:R-:W-:-:S02]  /*e60b0*/  IADD3 R50, P4, PT, R47, R10, RZ ;  /* 0x0000000a2f327210 */ /* 0x000fc40007f9e0ff */
[----:B------:R-:W-:Y:S01]  /*e60c0*/  IADD3 R40, P2, PT, R47, R9, RZ ;  /* 0x000000092f287210 */ /* 0x000fe20007f5e0ff */
[----:B------:R-:W-:Y:S02]  /*e60d0*/  IMAD.X R49, R46, 0x1, R4, P3 ;  /* 0x000000012e317824 */ /* 0x000fe400018e0604 */
[----:B------:R-:W-:-:S03]  /*e60e0*/  IMAD.MOV.U32 R45, RZ, RZ, R41 ;  /* 0x000000ffff2d7224 */ /* 0x000fc600078e0029 */
[----:B------:R0:W-:Y:S02]  /*e60f0*/  STL.64 [R1+0x3618], R48 ;  /* 0x0036183001007387 */ /* 0x0001e40000100a00 */
[----:B0-----:R-:W-:Y:S01]  /*e6100*/  IADD3 R48, P3, PT, R47, R7, RZ ;  /* 0x000000072f307210 */ /* 0x001fe20007f7e0ff */
[C---:B---3--:R-:W-:Y:S02]  /*e6110*/  IMAD.X R51, R44.reuse, 0x1, R12, P4 ;  /* 0x000000012c337824 */ /* 0x048fe400020e060c */
[----:B------:R-:W-:-:S03]  /*e6120*/  IMAD.X R41, R44, 0x1, R11, P2 ;  /* 0x000000012c297824 */ /* 0x000fc600010e060b */
[----:B------:R-:W-:Y:S04]  /*e6130*/  STL.64 [R1+0x3620], R50 ;  /* 0x0036203201007387 */ /* 0x000fe80000100a00 */
[----:B------:R0:W-:Y:S01]  /*e6140*/  STL.64 [R1+0x3628], R40 ;  /* 0x0036282801007387 */ /* 0x0001e20000100a00 */
[----:B------:R-:W-:Y:S02]  /*e6150*/  IMAD.X R49, R44, 0x1, R8, P3 ;  /* 0x000000012c317824 */ /* 0x000fe400018e0608 */
[----:B0-----:R-:W-:Y:S02]  /*e6160*/  IMAD.MOV.U32 R41, RZ, RZ, R39 ;  /* 0x000000ffff297224 */ /* 0x001fe400078e0027 */
[----:B------:R-:W-:Y:S02]  /*e6170*/  IMAD.MOV.U32 R39, RZ, RZ, R37 ;  /* 0x000000ffff277224 */ /* 0x000fe400078e0025 */
[----:B------:R-:W-:-:S02]  /*e6180*/  IMAD.MOV.U32 R37, RZ, RZ, R32 ;  /* 0x000000ffff257224 */ /* 0x000fc400078e0020 */
[----:B------:R-:W-:Y:S02]  /*e6190*/  IMAD.MOV.U32 R32, RZ, RZ, R31 ;  /* 0x000000ffff207224 */ /* 0x000fe400078e001f */
[----:B------:R-:W-:Y:S01]  /*e61a0*/  IMAD.MOV.U32 R31, RZ, RZ, R29 ;  /* 0x000000ffff1f7224 */ /* 0x000fe200078e001d */
[C---:B------:R-:W-:Y:S01]  /*e61b0*/  IADD3 R50, P4, PT, R47.reuse, R14, RZ ;  /* 0x0000000e2f327210 */ /* 0x040fe20007f9e0ff */
[----:B------:R-:W-:Y:S02]  /*e61c0*/  IMAD.MOV.U32 R40, RZ, RZ, R38 ;  /* 0x000000ffff287224 */ /* 0x000fe400078e0026 */
[----:B--2---:R-:W-:Y:S02]  /*e61d0*/  IMAD.MOV.U32 R29, RZ, RZ, R57 ;  /* 0x000000ffff1d7224 */ /* 0x004fe400078e0039 */
        /* <DEDUP_REMOVED lines=8> */
[C---:B------:R-:W-:Y:S02]  /*e6260*/  IMAD.X R51, R44.reuse, 0x1, R16, P4 ;  /* 0x000000012c337824 */ /* 0x040fe400020e0610 */
[----:B------:R-:W-:Y:S01]  /*e6270*/  IMAD.X R21, R44, 0x1, R6, P2 ;  /* 0x000000012c157824 */ /* 0x000fe200010e0606 */
[----:B------:R-:W-:Y:S04]  /*e6280*/  STL.64 [R1+0x35f0], R48 ;  /* 0x0035f03001007387 */ /* 0x000fe80000100a00 */
[----:B------:R-:W-:Y:S04]  /*e6290*/  STL.64 [R1+0x35f8], R50 ;  /* 0x0035f83201007387 */ /* 0x000fe80000100a00 */
[----:B------:R0:W-:Y:S04]  /*e62a0*/  STL.64 [R1+0x3600], R20 ;  /* 0x0036001401007387 */ /* 0x0001e80000100a00 */
[----:B0-----:R-:W2:Y:S01]  /*e62b0*/  LDL.LU.64 R20, [R1+0x5cc8] ;  /* 0x005cc80001147983 */ /* 0x001ea20000300a00 */
[----:B------:R-:W-:-:S02]  /*e62c0*/  IADD3 R48, P3, PT, R47, R13, RZ ;  /* 0x0000000d2f307210 */ /* 0x000fc40007f7e0ff */
[C---:B------:R-:W-:Y:S02]  /*e62d0*/  IADD3 R50, P4, PT, R47.reuse, R0, RZ ;  /* 0x000000002f327210 */ /* 0x040fe40007f9e0ff */
[----:B------:R-:W-:Y:S01]  /*e62e0*/  IADD3 R46, P2, PT, R47, R3, RZ ;  /* 0x000000032f2e7210 */ /* 0x000fe20007f5e0ff */
[----:B------:R-:W-:Y:S02]  /*e62f0*/  IMAD.MOV.U32 R47, RZ, RZ, R44 ;  /* 0x000000ffff2f7224 */ /* 0x000fe400078e002c */
[----:B------:R-:W-:Y:S02]  /*e6300*/  IMAD.MOV.U32 R44, RZ, RZ, R40 ;  /* 0x000000ffff2c7224 */ /* 0x000fe400078e0028 */
[----:B------:R-:W-:Y:S02]  /*e6310*/  IMAD.MOV.U32 R40, RZ, RZ, R41 ;  /* 0x000000ffff287224 */ /* 0x000fe400078e0029 */
[----:B------:R-:W-:Y:S02]  /*e6320*/  IMAD.MOV.U32 R41, RZ, RZ, R38 ;  /* 0x000000ffff297224 */ /* 0x000fe400078e0026 */
[----:B------:R-:W-:-:S02]  /*e6330*/  IMAD.MOV.U32 R38, RZ, RZ, R39 ;  /* 0x000000ffff267224 */ /* 0x000fc400078e0027 */
[----:B------:R-:W-:Y:S02]  /*e6340*/  IMAD.MOV.U32 R39, RZ, RZ, R31 ;  /* 0x000000ffff277224 */ /* 0x000fe400078e001f */
[----:B------:R-:W-:Y:S02]  /*e6350*/  IMAD.MOV.U32 R31, RZ, RZ, R30 ;  /* 0x000000ffff1f7224 */ /* 0x000fe400078e001e */
[C---:B------:R-:W-:Y:S02]  /*e6360*/  IMAD.X R49, R47.reuse, 0x1, R15, P3 ;  /* 0x000000012f317824 */ /* 0x040fe400018e060f */
[----:B------:R-:W-:Y:S02]  /*e6370*/  IMAD.MOV.U32 R30, RZ, RZ, R29 ;  /* 0x000000ffff1e7224 */ /* 0x000fe400078e001d */
[----:B------:R-:W-:Y:S02]  /*e6380*/  IMAD.MOV.U32 R29, RZ, RZ, R27 ;  /* 0x000000ffff1d7224 */ /* 0x000fe400078e001b */
[----:B------:R-:W-:-:S02]  /*e6390*/  IMAD.X R51, R47, 0x1, R2, P4 ;  /* 0x000000012f337824 */ /* 0x000fc400020e0602 */
[----:B------:R-:W-:Y:S02]  /*e63a0*/  IMAD.X R47, R47, 0x1, R4, P2 ;  /* 0x000000012f2f7824 */ /* 0x000fe400010e0604 */
[----:B--2---:R-:W-:Y:S02]  /*e63b0*/  IMAD.MOV.U32 R27, RZ, RZ, R20 ;  /* 0x000000ffff1b7224 */ /* 0x004fe400078e0014 */
[----:B------:R-:W2:Y:S04]  /*e63c0*/  LDL.LU R20, [R1+0x198] ;  /* 0x0001980001147983 */ /* 0x000ea80000300800 */
[----:B------:R0:W-:Y:S04]  /*e63d0*/  STL.64 [R1+0x3608], R48 ;  /* 0x0036083001007387 */ /* 0x0001e80000100a00 */
[----:B------:R-:W-:Y:S01]  /*e63e0*/  STL.64 [R1+0x3610], R50 ;  /* 0x0036103201007387 */ /* 0x000fe20000100a00 */
[----:B0-----:R-:W-:-:S03]  /*e63f0*/  IADD3 R48, P3, PT, R43, R10, RZ ;  /* 0x0000000a2b307210 */ /* 0x001fc60007f7e0ff */
[----:B------:R-:W-:Y:S02]  /*e6400*/  STL.64 [R1+0x35d8], R46 ;  /* 0x0035d82e01007387 */ /* 0x000fe40000100a00 */
[----:B------:R-:W-:-:S05]  /*e6410*/  IMAD.X R49, R42, 0x1, R12, P3 ;  /* 0x000000012a317824 */ /* 0x000fca00018e060c */
[----:B------:R0:W-:Y:S04]  /*e6420*/  STL.64 [R1+0x35e0], R48 ;  /* 0x0035e03001007387 */ /* 0x0001e80000100a00 */
[----:B0-----:R-:W3:Y:S01]  /*e6430*/  LDL.LU R49, [R1+0x5cc4] ;  /* 0x005cc40001317983 */ /* 0x001ee20000300800 */
[C---:B------:R-:W-:Y:S02]  /*e6440*/  IADD3 R50, P4, PT, R43.reuse, R9, RZ ;  /* 0x000000092b327210 */ /* 0x040fe40007f9e0ff */
[C---:B------:R-:W-:Y:S02]  /*e6450*/  IADD3 R46, P2, PT, R43.reuse, R7, RZ ;  /* 0x000000072b2e7210 */ /* 0x040fe40007f5e0ff */
[----:B------:R-:W-:Y:S01]  /*e6460*/  IADD3 R48, P3, PT, R43, R14, RZ ;  /* 0x0000000e2b307210 */ /* 0x000fe20007f7e0ff */
[----:B------:R-:W-:-:S02]  /*e6470*/  IMAD.X R51, R42, 0x1, R11, P4 ;  /* 0x000000012a337824 */ /* 0x000fc400020e060b */
[----:B------:R-:W-:-:S03]  /*e6480*/  IMAD.X R47, R42, 0x1, R8, P2 ;  /* 0x000000012a2f7824 */ /* 0x000fc600010e0608 */
[----:B------:R0:W-:Y:S04]  /*e6490*/  STL.64 [R1+0x35e8], R50 ;  /* 0x0035e83201007387 */ /* 0x0001e80000100a00 */
[----:B------:R-:W-:Y:S04]  /*e64a0*/  STL [R1+0x35b8], R48 ;  /* 0x0035b83001007387 */ /* 0x000fe80000100800 */
        /* <DEDUP_REMOVED lines=10> */
[----:B------:R-:W-:Y:S01]  /*e6550*/  IMAD.MOV.U32 R4, RZ, RZ, R48 ;  /* 0x000000ffff047224 */ /* 0x000fe200078e0030 */
[----:B------:R-:W-:Y:S01]  /*e6560*/  IADD3 R48, P2, PT, R43, R13, RZ ;  /* 0x0000000d2b307210 */ /* 0x000fe20007f5e0ff */
[----:B------:R-:W-:Y:S02]  /*e6570*/  IMAD.MOV.U32 R29, RZ, RZ, R27 ;  /* 0x000000ffff1d7224 */ /* 0x000fe400078e001b */
[----:B------:R-:W-:Y:S02]  /*e6580*/  IMAD.MOV.U32 R27, RZ, RZ, R26 ;  /* 0x000000ffff1b7224 */ /* 0x000fe400078e001a */
[----:B----4-:R-:W-:Y:S02]  /*e6590*/  IMAD.MOV.U32 R26, RZ, RZ, R25 ;  /* 0x000000ffff1a7224 */ /* 0x010fe400078e0019 */
[----:B------:R-:W-:Y:S02]  /*e65a0*/  IMAD.MOV.U32 R25, RZ, RZ, R58 ;  /* 0x000000ffff197224 */ /* 0x000fe400078e003a */
[----:B------:R-:W-:-:S02]  /*e65b0*/  IMAD.MOV.U32 R58, RZ, RZ, R55 ;  /* 0x000000ffff3a7224 */ /* 0x000fc400078e0037 */
[----:B------:R-:W4:Y:S01]  /*e65c0*/  LDL.LU R55, [R1+0x5cc0] ;  /* 0x005cc00001377983 */ /* 0x000f220000300800 */
[C---:B------:R-:W-:Y:S02]  /*e65d0*/  IMAD.X R51, R42.reuse, 0x1, R6, P4 ;  /* 0x000000012a337824 */ /* 0x040fe400020e0606 */
[----:B---3--:R-:W-:Y:S02]  /*e65e0*/  IMAD.MOV.U32 R5, RZ, RZ, R49 ;  /* 0x000000ffff057224 */ /* 0x008fe400078e0031 */
[C---:B------:R-:W-:Y:S01]  /*e65f0*/  IMAD.X R5, R42.reuse, 0x1, R16, P3 ;  /* 0x000000012a057824 */ /* 0x040fe200018e0610 */
[----:B------:R-:W-:Y:S01]  /*e6600*/  IADD3 R4, P3, PT, R43, R0, RZ ;  /* 0x000000002b047210 */ /* 0x000fe20007f7e0ff */
[----:B------:R-:W-:-:S03]  /*e6610*/  IMAD.X R49, R42, 0x1, R15, P2 ;  /* 0x000000012a317824 */ /* 0x000fc600010e060f */
[----:B------:R0:W-:Y:S04]  /*e6620*/  STL [R1+0x35bc], R5 ;  /* 0x0035bc0501007387 */ /* 0x0001e80000100800 */
[----:B------:R-:W-:Y:S01]  /*e6630*/  STL.64 [R1+0x35c0], R50 ;  /* 0x0035c03201007387 */ /* 0x000fe20000100a00 */
[----:B0-----:R-:W-:-:S03]  /*e6640*/  IMAD.X R5, R42, 0x1, R2, P3 ;  /* 0x000000012a057824 */ /* 0x001fc600018e0602 */
[----:B------:R-:W-:Y:S04]  /*e6650*/  STL.64 [R1+0x35c8], R48 ;  /* 0x0035c83001007387 */ /* 0x000fe80000100a00 */
[----:B------:R0:W-:Y:S04]  /*e6660*/  STL.64 [R1+0x35d0], R4 ;  /* 0x0035d00401007387 */ /* 0x0001e80000100a00 */
[----:B0-----:R-:W3:Y:S01]  /*e6670*/  LDL.LU.64 R4, [R1+0x5cb8] ;  /* 0x005cb80001047983 */ /* 0x001ee20000300a00 */
        /* <DEDUP_REMOVED lines=13> */
[----:B------:R-:W-:Y:S01]  /*e6750*/  IMAD.MOV.U32 R26, RZ, RZ, R25 ;  /* 0x000000ffff1a7224 */ /* 0x000fe200078e0019 */
[----:B------:R-:W-:Y:S01]  /*e6760*/  SHF.R.S32.HI R25, RZ, 0x1f, R17 ;  /* 0x0000001fff197819 */ /* 0x000fe20000011411 */
[----:B------:R-:W-:-:S02]  /*e6770*/  IMAD.MOV.U32 R38, RZ, RZ, R39 ;  /* 0x000000ffff267224 */ /* 0x000fc400078e0027 */
[----:B------:R-:W-:Y:S02]  /*e6780*/  IMAD.MOV.U32 R39, RZ, RZ, R17 ;  /* 0x000000ffff277224 */ /* 0x000fe400078e0011 */
[----:B---3--:R-:W-:-:S05]  /*e6790*/  IMAD.X R51, R42, 0x1, R4, P4 ;  /* 0x000000012a337824 */ /* 0x008fca00020e0604 */
[----:B------:R1:W-:Y:S04]  /*e67a0*/  STL.64 [R1+0x3598], R50 ;  /* 0x0035983201007387 */ /* 0x0003e80000100a00 */
[----:B------:R-:W3:Y:S01]  /*e67b0*/  LDL.LU R17, [R1+0x5cb0] ;  /* 0x005cb00001117983 */ /* 0x000ee20000300800 */
[C---:B------:R-:W-:Y:S02]  /*e67c0*/  IADD3 R48, P2, PT, R45.reuse, R10, RZ ;  /* 0x0000000a2d307210 */ /* 0x040fe40007f5e0ff */
[----:B0-----:R-:W-:-:S03]  /*e67d0*/  IADD3 R2, P3, PT, R45, R9, RZ ;  /* 0x000000092d027210 */ /* 0x001fc60007f7e0ff */
[C---:B------:R-:W-:Y:S02]  /*e67e0*/  IMAD.X R49, R52.reuse, 0x1, R12, P2 ;  /* 0x0000000134317824 */ /* 0x040fe400010e060c */
[----:B------:R-:W-:Y:S01]  /*e67f0*/  IMAD.X R3, R52, 0x1, R11, P3 ;  /* 0x0000000134037824 */ /* 0x000fe200018e060b */
[----:B-1----:R-:W-:Y:S02]  /*e6800*/  IADD3 R50, P4, PT, R45, R7, RZ ;  /* 0x000000072d327210 */ /* 0x002fe40007f9e0ff */
[----:B------:R0:W-:Y:S01]  /*e6810*/  STL.64 [R1+0x35a0], R48 ;  /* 0x0035a03001007387 */ /* 0x0001e20000100a00 */
[----:B------:R-:W-:-:S03]  /*e6820*/  IMAD.MOV.U32 R42, RZ, RZ, R43 ;  /* 0x000000ffff2a7224 */ /* 0x000fc600078e002b */
[----:B------:R1:W-:Y:S01]  /*e6830*/  STL.64 [R1+0x35a8], R2 ;  /* 0x0035a80201007387 */ /* 0x0003e20000100a00 */
[----:B------:R-:W-:Y:S02]  /*e6840*/  IMAD.X R51, R52, 0x1, R8, P4 ;  /* 0x0000000134337824 */ /* 0x000fe400020e0608 */
[----:B------:R-:W-:Y:S01]  /*e6850*/  IMAD.MOV.U32 R43, RZ, RZ, R40 ;  /* 0x000000ffff2b7224 */ /* 0x000fe200078e0028 */
[C---:B0-----:R-:W-:Y:S01]  /*e6860*/  IADD3 R48, P2, PT, R45.reuse, R14, RZ ;  /* 0x0000000e2d307210 */ /* 0x041fe20007f5e0ff */
[----:B------:R-:W-:Y:S01]  /*e6870*/  IMAD.MOV.U32 R40, RZ, RZ, R41 ;  /* 0x000000ffff287224 */ /* 0x000fe200078e0029 */
[----:B-1----:R-:W-:-:S03]  /*e6880*/  IADD3 R2, P3, PT, R45, R5, RZ ;  /* 0x000000052d027210 */ /* 0x002fc60007f7e0ff */
[C---:B------:R-:W-:Y:S02]  /*e6890*/  IMAD.X R49, R52.reuse, 0x1, R16, P2 ;  /* 0x0000000134317824 */ /* 0x040fe400010e0610 */
[----:B------:R-:W-:Y:S01]  /*e68a0*/  IMAD.MOV.U32 R41, RZ, RZ, R38 ;  /* 0x000000ffff297224 */ /* 0x000fe200078e0026 */
[----:B------:R-:W-:Y:S01]  /*e68b0*/  STL.64 [R1+0x3570], R50 ;  /* 0x0035703201007387 */ /* 0x000fe20000100a00 */
[----:B------:R-:W-:Y:S02]  /*e68c0*/  IMAD.MOV.U32 R38, RZ, RZ, R39 ;  /* 0x000000ffff267224 */ /* 0x000fe400078e0027 */
[----:B------:R-:W-:Y:S02]  /*e68d0*/  IMAD.X R3, R52, 0x1, R6, P3 ;  /* 0x0000000134037824 */ /* 0x000fe400018e0606 */
[----:B------:R-:W-:Y:S02]  /*e68e0*/  IMAD.MOV.U32 R39, RZ, RZ, R25 ;  /* 0x000000ffff277224 */ /* 0x000fe400078e0019 */
[----:B------:R-:W2:Y:S04]  /*e68f0*/  LDL.LU R25, [R1+0x298] ;  /* 0x0002980001197983 */ /* 0x000ea80000300800 */
[----:B------:R-:W-:Y:S04]  /*e6900*/  STL.64 [R1+0x3578], R48 ;  /* 0x0035783001007387 */ /* 0x000fe80000100a00 */
[----:B---3--:R-:W-:Y:S04]  /*e6910*/  STL.64 [R1+0x5c98], R16 ;  /* 0x005c981001007387 */ /* 0x008fe80000100a00 */
[----:B------:R0:W-:Y:S04]  /*e6920*/  STL.64 [R1+0x3580], R2 ;  /* 0x0035800201007387 */ /* 0x0001e80000100a00 */
[----:B0-----:R-:W3:Y:S01]  /*e6930*/  LDL.LU.64 R2, [R1+0x5ca8] ;  /* 0x005ca80001027983 */ /* 0x001ee20000300a00 */
[----:B------:R-:W-:-:S02]  /*e6940*/  IADD3 R50, P4, PT, R45, R13, RZ ;  /* 0x0000000d2d327210 */ /* 0x000fc40007f9e0ff */
[----:B------:R-:W-:-:S03]  /*e6950*/  IADD3 R48, P2, PT, R45, R0, RZ ;  /* 0x000000002d307210 */ /* 0x000fc60007f5e0ff */
[----:B------:R-:W-:-:S05]  /*e6960*/  IMAD.X R51, R52, 0x1, R15, P4 ;  /* 0x0000000134337824 */ /* 0x000fca00020e060f */
[----:B------:R0:W-:Y:S02]  /*e6970*/  STL.64 [R1+0x3588], R50 ;  /* 0x0035883201007387 */ /* 0x0001e40000100a00 */
[----:B0-----:R-:W-:-:S05]  /*e6980*/  IADD3 R50, P4, PT, R44, R10, RZ ;  /* 0x0000000a2c327210 */ /* 0x001fca0007f9e0ff */
[----:B------:R-:W-:Y:S01]  /*e6990*/  IMAD.X R51, R46, 0x1, R12, P4 ;  /* 0x000000012e337824 */ /* 0x000fe200020e060c */
[----:B---3--:R-:W-:Y:S01]  /*e69a0*/  IADD3 R16, P3, PT, R45, R3, RZ ;  /* 0x000000032d107210 */ /* 0x008fe20007f7e0ff */
[----:B------:R-:W-:-:S04]  /*e69b0*/  IMAD.X R49, R52, 0x1, R2, P2 ;  /* 0x0000000134317824 */ /* 0x000fc800010e0602 */
[----:B------:R-:W-:Y:S01]  /*e69c0*/  IMAD.X R17, R52, 0x1, R4, P3 ;  /* 0x0000000134117824 */ /* 0x000fe200018e0604 */
[----:B------:R-:W-:Y:S04]  /*e69d0*/  STL.64 [R1+0x3590], R48 ;  /* 0x0035903001007387 */ /* 0x000fe80000100a00 */
[----:B------:R0:W-:Y:S04]  /*e69e0*/  STL.64 [R1+0x5c90], R2 ;  /* 0x005c900201007387 */ /* 0x0001e80000100a00 */
[----:B------:R-:W3:Y:S04]  /*e69f0*/  LDL.LU R52, [R1+0x5ca4] ;  /* 0x005ca40001347983 */ /* 0x000ee80000300800 */
[----:B------:R1:W-:Y:S01]  /*e6a00*/  STL.64 [R1+0x3558], R16 ;  /* 0x0035581001007387 */ /* 0x0003e20000100a00 */
[----:B0-----:R-:W-:-:S03]  /*e6a10*/  IADD3 R2, P2, PT, R44, R9, RZ ;  /* 0x000000092c027210 */ /* 0x001fc60007f5e0ff */
[----:B------:R0:W-:Y:S01]  /*e6a20*/  STL.64 [R1+0x3560], R50 ;  /* 0x0035603201007387 */ /* 0x0001e20000100a00 */
[----:B------:R-:W-:Y:S02]  /*e6a30*/  IMAD.MOV.U32 R49, RZ, RZ, R40 ;  /* 0x000000ffff317224 */ /* 0x000fe400078e0028 */
[----:B------:R-:W-:Y:S02]  /*e6a40*/  IMAD.MOV.U32 R40, RZ, RZ, R41 ;  /* 0x000000ffff287224 */ /* 0x000fe400078e0029 */
[----:B------:R-:W-:Y:S01]  /*e6a50*/  IMAD.X R3, R46, 0x1, R11, P2 ;  /* 0x000000012e037824 */ /* 0x000fe200010e060b */
[C---:B-1----:R-:W-:Y:S01]  /*e6a60*/  IADD3 R16, P3, PT, R44.reuse, R7, RZ ;  /* 0x000000072c107210 */ /* 0x042fe20007f7e0ff */
[----:B------:R-:W-:Y:S02]  /*e6a70*/  IMAD.MOV.U32 R41, RZ, RZ, R38 ;  /* 0x000000ffff297224 */ /* 0x000fe400078e0026 */
[----:B------:R-:W-:Y:S01]  /*e6a80*/  IMAD.MOV.U32 R48, RZ, RZ, R43 ;  /* 0x000000ffff307224 */ /* 0x000fe200078e002b */
[----:B0-----:R-:W-:Y:S01]  /*e6a90*/  IADD3 R50, P4, PT, R44, R14, RZ ;  /* 0x0000000e2c327210 */ /* 0x001fe20007f9e0ff */
[----:B------:R-:W-:Y:S01]  /*e6aa0*/  IMAD.MOV.U32 R38, RZ, RZ, R39 ;  /* 0x000000ffff267224 */ /* 0x000fe200078e0027 */
[----:B------:R-:W2:Y:S01]  /*e6ab0*/  LDL.LU R51, [R1+0x5ca0] ;  /* 0x005ca00001337983 */ /* 0x000ea20000300800 */
[----:B------:R-:W-:-:S02]  /*e6ac0*/  IMAD.MOV.U32 R39, RZ, RZ, R36 ;  /* 0x000000ffff277224 */ /* 0x000fc400078e0024 */
[----:B------:R-:W-:Y:S01]  /*e6ad0*/  IMAD.X R17, R46, 0x1, R8, P3 ;  /* 0x000000012e117824 */ /* 0x000fe200018e0608 */
[----:B------:R-:W-:Y:S01]  /*e6ae0*/  STL.64 [R1+0x3568], R2 ;  /* 0x0035680201007387 */ /* 0x000fe20000100a00 */
[----:B------:R-:W-:Y:S02]  /*e6af0*/  IMAD.MOV.U32 R36, RZ, RZ, R37 ;  /* 0x000000ffff247224 */ /* 0x000fe400078e0025 */
[----:B------:R-:W-:Y:S01]  /*e6b00*/  IMAD.MOV.U32 R37, RZ, RZ, R35 ;  /* 0x000000ffff257224 */ /* 0x000fe200078e0023 */
[----:B------:R-:W-:Y:S04]  /*e6b10*/  STL [R1+0x3538], R50 ;  /* 0x0035383201007387 */ /* 0x000fe80000100800 */
[----:B------:R-:W3:Y:S04]  /*e6b20*/  LDL.LU R35, [R1+0x2a0] ;  /* 0x0002a00001237983 */ /* 0x000ee80000300800 */
[----:B------:R-:W-:Y:S04]  /*e6b30*/  STL.64 [R1+0x5c88], R48 ;  /* 0x005c883001007387 */ /* 0x000fe80000100a00 */
[----:B------:R0:W-:Y:S04]  /*e6b40*/  STL.64 [R1+0x3530], R16 ;  /* 0x0035301001007387 */ /* 0x0001e80000100a00 */
[----:B0-----:R-:W4:Y:S01]  /*e6b50*/  LDL.LU.64 R16, [R1+0x5c98] ;  /* 0x005c980001107983 */ /* 0x001f220000300a00 */
[----:B------:R-:W-:Y:S01]  /*e6b60*/  IMAD.MOV.U32 R43, RZ, RZ, R40 ;  /* 0x000000ffff2b7224 */ /* 0x000fe200078e0028 */
[----:B------:R-:W-:Y:S01]  /*e6b70*/  IADD3 R2, P2, PT, R44, R5, RZ ;  /* 0x000000052c027210 */ /* 0x000fe20007f5e0ff */
[----:B------:R-:W-:-:S02]  /*e6b80*/  IMAD.MOV.U32 R40, RZ, RZ, R41 ;  /* 0x000000ffff287224 */ /* 0x000fc400078e0029 */
[----:B------:R-:W-:Y:S02]  /*e6b90*/  IMAD.MOV.U32 R41, RZ, RZ, R38 ;  /* 0x000000ffff297224 */ /* 0x000fe400078e0026 */
[----:B------:R-:W-:Y:S02]  /*e6ba0*/  IMAD.MOV.U32 R38, RZ, RZ, R39 ;  /* 0x000000ffff267224 */ /* 0x000fe400078e0027 */
[----:B------:R-:W-:Y:S02]  /*e6bb0*/  IMAD.MOV.U32 R39, RZ, RZ, R36 ;  /* 0x000000ffff277224 */ /* 0x000fe400078e0024 */
[----:B------:R-:W-:Y:S02]  /*e6bc0*/  IMAD.MOV.U32 R36, RZ, RZ, R37 ;  /* 0x000000ffff247224 */ /* 0x000fe400078e0025 */
[----:B------:R-:W-:Y:S02]  /*e6bd0*/  IMAD.X R3, R46, 0x1, R6, P2 ;  /* 0x000000012e037824 */ /* 0x000fe400010e0606 */
[----:B--2---:R-:W-:-:S02]  /*e6be0*/  IMAD.MOV.U32 R49, RZ, RZ, R51 ;  /* 0x000000ffff317224 */ /* 0x004fc400078e0033 */
[----:B---3--:R-:W-:Y:S02]  /*e6bf0*/  IMAD.MOV.U32 R37, RZ, RZ, R35 ;  /* 0x000000ffff257224 */ /* 0x008fe400078e0023 */
[----:B------:R-:W-:Y:S02]  /*e6c00*/  IMAD.MOV.U32 R35, RZ, RZ, R30 ;  /* 0x000000ffff237224 */ /* 0x000fe400078e001e */
[----:B------:R-:W-:Y:S02]  /*e6c10*/  IMAD.MOV.U32 R30, RZ, RZ, R28 ;  /* 0x000000ffff1e7224 */ /* 0x000fe400078e001c */
[----:B------:R-:W2:Y:S01]  /*e6c20*/  LDL.LU R28, [R1+0x140] ;  /* 0x00014000011c7983 */ /* 0x000ea20000300800 */
[----:B----4-:R-:W-:-:S05]  /*e6c30*/  IMAD.X R49, R46, 0x1, R16, P4 ;  /* 0x000000012e317824 */ /* 0x010fca00020e0610 */
[----:B------:R-:W-:Y:S04]  /*e6c40*/  STL [R1+0x353c], R49 ;  /* 0x00353c3101007387 */ /* 0x000fe80000100800 */
[----:B------:R0:W-:Y:S04]  /*e6c50*/  STL.64 [R1+0x3540], R2 ;  /* 0x0035400201007387 */ /* 0x0001e80000100a00 */
[----:B0-----:R-:W3:Y:S01]  /*e6c60*/  LDL.LU.64 R2, [R1+0x5c90] ;  /* 0x005c900001027983 */ /* 0x001ee20000300a00 */
[----:B------:R-:W-:Y:S01]  /*e6c70*/  IMAD.MOV.U32 R48, RZ, RZ, R50 ;  /* 0x000000ffff307224 */ /* 0x000fe200078e0032 */
        /* <DEDUP_REMOVED lines=9> */
[----:B------:R0:W-:Y:S01]  /*e6d10*/  STL.64 [R1+0x3550], R48 ;  /* 0x0035503001007387 */ /* 0x0001e20000100a00 */
[----:B------:R-:W-:Y:S02]  /*e6d20*/  IMAD.MOV.U32 R46, RZ, RZ, R43 ;  /* 0x000000ffff2e7224 */ /* 0x000fe400078e002b */
[----:B------:R-:W-:Y:S02]  /*e6d30*/  IMAD.MOV.U32 R43, RZ, RZ, R40 ;  /* 0x000000ffff2b7224 */ /* 0x000fe400078e0028 */
[----:B------:R-:W-:Y:S02]  /*e6d40*/  IMAD.MOV.U32 R40, RZ, RZ, R41 ;  /* 0x000000ffff287224 */ /* 0x000fe400078e0029 */
[----:B------:R-:W-:Y:S02]  /*e6d50*/  IMAD.MOV.U32 R41, RZ, RZ, R38 ;  /* 0x000000ffff297224 */ /* 0x000fe400078e0026 */
[----:B------:R-:W-:Y:S01]  /*e6d60*/  IMAD.MOV.U32 R38, RZ, RZ, R39 ;  /* 0x000000ffff267224 */ /* 0x000fe200078e0027 */
[----:B0-----:R-:W-:Y:S01]  /*e6d70*/  IADD3 R48, P4, PT, R47, R9, RZ ;  /* 0x000000092f307210 */ /* 0x001fe20007f9e0ff */
[----:B------:R-:W-:-:S02]  /*e6d80*/  IMAD.MOV.U32 R39, RZ, RZ, R36 ;  /* 0x000000ffff277224 */ /* 0x000fc400078e0024 */
[----:B------:R-:W-:Y:S01]  /*e6d90*/  IMAD.MOV.U32 R36, RZ, RZ, R37 ;  /* 0x000000ffff247224 */ /* 0x000fe200078e0025 */
[----:B------:R0:W-:Y:S01]  /*e6da0*/  STL.64 [R1+0x3518], R44 ;  /* 0x0035182c01007387 */ /* 0x0001e20000100a00 */
[----:B------:R-:W-:Y:S02]  /*e6db0*/  IMAD.MOV.U32 R37, RZ, RZ, R35 ;  /* 0x000000ffff257224 */ /* 0x000fe400078e0023 */
[----:B------:R-:W-:Y:S02]  /*e6dc0*/  IMAD.X R49, R42, 0x1, R11, P4 ;  /* 0x000000012a317824 */ /* 0x000fe400020e060b */
[----:B------:R-:W-:Y:S02]  /*e6dd0*/  IMAD.MOV.U32 R35, RZ, RZ, R22 ;  /* 0x000000ffff237224 */ /* 0x000fe400078e0016 */
        /* <DEDUP_REMOVED lines=11> */
[----:B------:R-:W-:Y:S04]  /*e6e90*/  STL.64 [R1+0x5c78], R16 ;  /* 0x005c781001007387 */ /* 0x000fe80000100a00 */
[----:B------:R0:W-:Y:S04]  /*e6ea0*/  STL.64 [R1+0x3500], R48 ;  /* 0x0035003001007387 */ /* 0x0001e80000100a00 */
[----:B0-----:R-:W4:Y:S01]  /*e6eb0*/  LDL.LU.64 R48, [R1+0x5c88] ;  /* 0x005c880001307983 */ /* 0x001f220000300a00 */
[----:B------:R-:W-:-:S05]  /*e6ec0*/  IADD3 R44, P2, PT, R47, R13, RZ ;  /* 0x0000000d2f2c7210 */ /* 0x000fca0007f5e0ff */
[C---:B------:R-:W-:Y:S01]  /*e6ed0*/  IMAD.X R45, R42.reuse, 0x1, R15, P2 ;  /* 0x000000012a2d7824 */ /* 0x040fe200010e060f */
[C---:B------:R-:W-:Y:S02]  /*e6ee0*/  IADD3 R50, P3, PT, R47.reuse, R0, RZ ;  /* 0x000000002f327210 */ /* 0x040fe40007f7e0ff */
[----:B------:R-:W-:Y:S02]  /*e6ef0*/  IADD3 R16, P4, PT, R47, R3, RZ ;  /* 0x000000032f107210 */ /* 0x000fe40007f9e0ff */
[----:B------:R4:W-:Y:S01]  /*e6f00*/  STL.64 [R1+0x3508], R44 ;  /* 0x0035082c01007387 */ /* 0x0009e20000100a00 */
[C---:B------:R-:W-:Y:S02]  /*e6f10*/  IMAD.X R51, R42.reuse, 0x1, R2, P3 ;  /* 0x000000012a337824 */ /* 0x040fe400018e0602 */
[----:B------:R-:W-:-:S03]  /*e6f20*/  IMAD.X R17, R42, 0x1, R4, P4 ;  /* 0x000000012a117824 */ /* 0x000fc600020e0604 */
[----:B------:R-:W-:Y:S04]  /*e6f30*/  STL.64 [R1+0x3510], R50 ;  /* 0x0035103201007387 */ /* 0x000fe80000100a00 */
[----:B------:R-:W-:Y:S01]  /*e6f40*/  STL.64 [R1+0x34d8], R16 ;  /* 0x0034d81001007387 */ /* 0x000fe20000100a00 */
[----:B----4-:R-:W-:-:S05]  /*e6f50*/  IADD3 R44, P2, PT, R48, R10, RZ ;  /* 0x0000000a302c7210 */ /* 0x010fca0007f5e0ff */
[----:B------:R-:W-:-:S05]  /*e6f60*/  IMAD.X R45, R49, 0x1, R12, P2 ;  /* 0x00000001312d7824 */ /* 0x000fca00010e060c */
[----:B------:R0:W-:Y:S04]  /*e6f70*/  STL.64 [R1+0x34e0], R44 ;  /* 0x0034e02c01007387 */ /* 0x0001e80000100a00 */
[----:B0-----:R-:W4:Y:S01]  /*e6f80*/  LDL.LU R45, [R1+0x5c80] ;  /* 0x005c8000012d7983 */ /* 0x001f220000300800 */
[C---:B------:R-:W-:Y:S02]  /*e6f90*/  IADD3 R50, P3, PT, R48.reuse, R9, RZ ;  /* 0x0000000930327210 */ /* 0x040fe40007f7e0ff */
[----:B------:R-:W-:Y:S01]  /*e6fa0*/  IADD3 R16, P4, PT, R48, R7, RZ ;  /* 0x0000000730107210 */ /* 0x000fe20007f9e0ff */
[----:B------:R-:W-:Y:S02]  /*e6fb0*/  IMAD.MOV.U32 R44, RZ, RZ, R40 ;  /* 0x000000ffff2c7224 */ /* 0x000fe400078e0028 */
[----:B------:R-:W-:-:S02]  /*e6fc0*/  IMAD.X R51, R49, 0x1, R11, P3 ;  /* 0x0000000131337824 */ /* 0x000fc400018e060b */
[----:B------:R-:W-:Y:S02]  /*e6fd0*/  IMAD.MOV.U32 R40, RZ, RZ, R26 ;  /* 0x000000ffff287224 */ /* 0x000fe400078e001a */
[----:B------:R-:W-:Y:S02]  /*e6fe0*/  IMAD.MOV.U32 R26, RZ, RZ, R56 ;  /* 0x000000ffff1a7224 */ /* 0x000fe400078e0038 */
[----:B------:R-:W-:Y:S02]  /*e6ff0*/  IMAD.X R17, R49, 0x1, R8, P4 ;  /* 0x0000000131117824 */ /* 0x000fe400020e0608 */
[----:B------:R-:W-:Y:S02]  /*e7000*/  IMAD.MOV.U32 R56, RZ, RZ, R54 ;  /* 0x000000ffff387224 */ /* 0x000fe400078e0036 */
[----:B------:R-:W2:Y:S04]  /*e7010*/  LDL.LU R54, [R1+0x14c] ;  /* 0x00014c0001367983 */ /* 0x000ea80000300800 */
[----:B------:R-:W-:Y:S04]  /*e7020*/  STL.64 [R1+0x34e8], R50 ;  /* 0x0034e83201007387 */ /* 0x000fe80000100a00 */
[----:B----4-:R-:W-:Y:S04]  /*e7030*/  STL.64 [R1+0x5c60], R44 ;  /* 0x005c602c01007387 */ /* 0x010fe80000100a00 */
[----:B------:R0:W-:Y:S04]  /*e7040*/  STL.64 [R1+0x34c0], R16 ;  /* 0x0034c01001007387 */ /* 0x0001e80000100a00 */
[----:B0-----:R-:W4:Y:S01]  /*e7050*/  LDL.LU.64 R16, [R1+0x5c78] ;  /* 0x005c780001107983 */ /* 0x001f220000300a00 */
        /* <DEDUP_REMOVED lines=8> */
[----:B----4-:R-:W-:-:S05]  /*e70e0*/  IMAD.X R59, R49, 0x1, R16, P2 ;  /* 0x00000001313b7824 */ /* 0x010fca00010e0610 */
[----:B------:R0:W-:Y:S04]  /*e70f0*/  STL.64 [R1+0x34c8], R58 ;  /* 0x0034c83a01007387 */ /* 0x0001e80000100a00 */
[----:B0-----:R-:W4:Y:S01]  /*e7100*/  LDL.LU.64 R58, [R1+0x5c70] ;  /* 0x005c7000013a7983 */ /* 0x001f220000300a00 */
[C---:B------:R-:W-:Y:S02]  /*e7110*/  IADD3 R50, P3, PT, R48.reuse, R5, RZ ;  /* 0x0000000530327210 */ /* 0x040fe40007f7e0ff */
[----:B------:R-:W-:Y:S01]  /*e7120*/  IADD3 R44, P4, PT, R48, R13, RZ ;  /* 0x0000000d302c7210 */ /* 0x000fe20007f9e0ff */
[----:B------:R0:W-:Y:S02]  /*e7130*/  STL.64 [R1+0x5c68], R16 ;  /* 0x005c681001007387 */ /* 0x0001e40000100a00 */
[----:B------:R-:W-:-:S02]  /*e7140*/  IMAD.X R51, R49, 0x1, R6, P3 ;  /* 0x0000000131337824 */ /* 0x000fc400018e0606 */
[C---:B------:R-:W-:Y:S01]  /*e7150*/  IMAD.X R45, R49.reuse, 0x1, R15, P4 ;  /* 0x00000001312d7824 */ /* 0x040fe200020e060f */
[C---:B0-----:R-:W-:Y:S02]  /*e7160*/  IADD3 R16, P2, PT, R48.reuse, R0, RZ ;  /* 0x0000000030107210 */ /* 0x041fe40007f5e0ff */
[----:B------:R0:W-:Y:S03]  /*e7170*/  STL.64 [R1+0x34d0], R50 ;  /* 0x0034d03201007387 */ /* 0x0001e60000100a00 */
[C---:B------:R-:W-:Y:S01]  /*e7180*/  IMAD.X R17, R49.reuse, 0x1, R2, P2 ;  /* 0x0000000131117824 */ /* 0x040fe200010e0602 */
[----:B------:R1:W-:Y:S04]  /*e7190*/  STL.64 [R1+0x34b0], R44 ;  /* 0x0034b02c01007387 */ /* 0x0003e80000100a00 */
[----:B------:R2:W-:Y:S01]  /*e71a0*/  STL.64 [R1+0x34b8], R16 ;  /* 0x0034b81001007387 */ /* 0x0005e20000100a00 */
[----:B0-----:R-:W-:Y:S01]  /*e71b0*/  IADD3 R50, P3, PT, R48, R3, RZ ;  /* 0x0000000330327210 */ /* 0x001fe20007f7e0ff */
[----:B------:R-:W-:Y:S01]  /*e71c0*/  IMAD.MOV.U32 R48, RZ, RZ, R42 ;  /* 0x000000ffff307224 */ /* 0x000fe200078e002a */
[C---:B-1----:R-:W-:Y:S01]  /*e71d0*/  IADD3 R44, P4, PT, R46.reuse, R10, RZ ;  /* 0x0000000a2e2c7210 */ /* 0x042fe20007f9e0ff */
[----:B------:R-:W-:Y:S01]  /*e71e0*/  IMAD.MOV.U32 R42, RZ, RZ, R43 ;  /* 0x000000ffff2a7224 */ /* 0x000fe200078e002b */
[----:B--2---:R-:W-:Y:S01]  /*e71f0*/  IADD3 R16, P2, PT, R46, R9, RZ ;  /* 0x000000092e107210 */ /* 0x004fe20007f5e0ff */
[----:B------:R-:W-:-:S02]  /*e7200*/  IMAD.X R51, R49, 0x1, R4, P3 ;  /* 0x0000000131337824 */ /* 0x000fc400018e0604 */
[----:B------:R-:W-:Y:S02]  /*e7210*/  IMAD.MOV.U32 R43, RZ, RZ, R40 ;  /* 0x000000ffff2b7224 */ /* 0x000fe400078e0028 */
[C---:B------:R-:W-:Y:S02]  /*e7220*/  IMAD.X R45, R21.reuse, 0x1, R12, P4 ;  /* 0x00000001152d7824 */ /* 0x040fe400020e060c */
[----:B------:R-:W-:Y:S02]  /*e7230*/  IMAD.MOV.U32 R40, RZ, RZ, R41 ;  /* 0x000000ffff287224 */ /* 0x000fe400078e0029 */
[----:B------:R-:W-:Y:S02]  /*e7240*/  IMAD.X R17, R21, 0x1, R11, P2 ;  /* 0x0000000115117824 */ /* 0x000fe400010e060b */
[----:B----4-:R-:W-:Y:S02]  /*e7250*/  IMAD.MOV.U32 R41, RZ, RZ, R58 ;  /* 0x000000ffff297224 */ /* 0x010fe400078e003a */
[----:B------:R-:W2:Y:S04]  /*e7260*/  LDL.LU R58, [R1+0x168] ;  /* 0x00016800013a7983 */ /* 0x000ea80000300800 */
[----:B------:R-:W-:Y:S04]  /*e7270*/  STL.64 [R1+0x3498], R50 ;  /* 0x0034983201007387 */ /* 0x000fe80000100a00 */
[----:B------:R-:W-:Y:S04]  /*e7280*/  STL.64 [R1+0x34a0], R44 ;  /* 0x0034a02c01007387 */ /* 0x000fe80000100a00 */
[----:B------:R0:W-:Y:S04]  /*e7290*/  STL.64 [R1+0x34a8], R16 ;  /* 0x0034a81001007387 */ /* 0x0001e80000100a00 */
[----:B0-----:R-:W4:Y:S01]  /*e72a0*/  LDL.LU.64 R16, [R1+0x5c68] ;  /* 0x005c680001107983 */ /* 0x001f220000300a00 */
        /* <DEDUP_REMOVED lines=8> */
[----:B------:R-:W-:Y:S02]  /*e7330*/  IMAD.MOV.U32 R38, RZ, RZ, R23 ;  /* 0x000000ffff267224 */ /* 0x000fe400078e0017 */
[----:B------:R-:W2:Y:S04]  /*e7340*/  LDL.LU R23, [R1+0x270] ;  /* 0x0002700001177983 */ /* 0x000ea80000300800 */
[----:B------:R0:W-:Y:S04]  /*e7350*/  STL.64 [R1+0x5c48], R48 ;  /* 0x005c483001007387 */ /* 0x0001e80000100a00 */
[----:B------:R1:W-:Y:S01]  /*e7360*/  STL.64 [R1+0x3470], R50 ;  /* 0x0034703201007387 */ /* 0x0003e20000100a00 */
[----:B0-----:R-:W-:-:S02]  /*e7370*/  IADD3 R48, P2, PT, R46, R5, RZ ;  /* 0x000000052e307210 */ /* 0x001fc40007f5e0ff */
[----:B-1----:R-:W-:-:S03]  /*e7380*/  IADD3 R50, P3, PT, R46, R13, RZ ;  /* 0x0000000d2e327210 */ /* 0x002fc60007f7e0ff */
[C---:B------:R-:W-:Y:S02]  /*e7390*/  IMAD.X R49, R21.reuse, 0x1, R6, P2 ;  /* 0x0000000115317824 */ /* 0x040fe400010e0606 */
[C---:B------:R-:W-:Y:S02]  /*e73a0*/  IMAD.X R51, R21.reuse, 0x1, R15, P3 ;  /* 0x0000000115337824 */ /* 0x040fe400018e060f */
[----:B----4-:R-:W-:-:S05]  /*e73b0*/  IMAD.X R45, R21, 0x1, R16, P4 ;  /* 0x00000001152d7824 */ /* 0x010fca00020e0610 */
[----:B------:R0:W-:Y:S04]  /*e73c0*/  STL.64 [R1+0x3478], R44 ;  /* 0x0034782c01007387 */ /* 0x0001e80000100a00 */
[----:B------:R-:W-:Y:S01]  /*e73d0*/  STL.64 [R1+0x3480], R48 ;  /* 0x0034803001007387 */ /* 0x000fe20000100a00 */
[----:B0-----:R-:W-:-:S03]  /*e73e0*/  IADD3 R44, P4, PT, R46, R0, RZ ;  /* 0x000000002e2c7210 */ /* 0x001fc60007f9e0ff */
[----:B------:R-:W-:Y:S02]  /*e73f0*/  STL.64 [R1+0x3488], R50 ;  /* 0x0034883201007387 */ /* 0x000fe40000100a00 */
[----:B------:R-:W-:-:S05]  /*e7400*/  IMAD.X R45, R21, 0x1, R2, P4 ;  /* 0x00000001152d7824 */ /* 0x000fca00020e0602 */
[----:B------:R0:W-:Y:S04]  /*e7410*/  STL.64 [R1+0x3490], R44 ;  /* 0x0034902c01007387 */ /* 0x0001e80000100a00 */
[----:B0-----:R-:W4:Y:S01]  /*e7420*/  LDL.LU.64 R44, [R1+0x5c60] ;  /* 0x005c6000012c7983 */ /* 0x001f220000300a00 */
[----:B------:R-:W-:Y:S02]  /*e7430*/  IADD3 R48, P2, PT, R46, R3, RZ ;  /* 0x000000032e307210 */ /* 0x000fe40007f5e0ff */
[----:B------:R-:W-:-:S03]  /*e7440*/  IADD3 R50, P3, PT, R47, R10, RZ ;  /* 0x0000000a2f327210 */ /* 0x000fc60007f7e0ff */
[----:B------:R-:W-:Y:S01]  /*e7450*/  IMAD.X R49, R21, 0x1, R4, P2 ;  /* 0x0000000115317824 */ /* 0x000fe200010e0604 */
[----:B------:R0:W-:Y:S04]  /*e7460*/  STL.64 [R1+0x5c50], R2 ;  /* 0x005c500201007387 */ /* 0x0001e80000100a00 */
[----:B------:R-:W2:Y:S04]  /*e7470*/  LDL.LU R21, [R1+0x5c58] ;  /* 0x005c580001157983 */ /* 0x000ea80000300800 */
[----:B------:R1:W-:Y:S01]  /*e7480*/  STL.64 [R1+0x3458], R48 ;  /* 0x0034583001007387 */ /* 0x0003e20000100a00 */
[----:B0-----:R-:W-:-:S02]  /*e7490*/  IADD3 R2, P4, PT, R47, R9, RZ ;  /* 0x000000092f027210 */ /* 0x001fc40007f9e0ff */
[C---:B-1----:R-:W-:Y:S01]  /*e74a0*/  IADD3 R48, P2, PT, R47.reuse, R7, RZ ;  /* 0x000000072f307210 */ /* 0x042fe20007f5e0ff */
[C---:B----4-:R-:W-:Y:S02]  /*e74b0*/  IMAD.X R51, R44.reuse, 0x1, R12, P3 ;  /* 0x000000012c337824 */ /* 0x050fe400018e060c */
[C---:B------:R-:W-:Y:S02]  /*e74c0*/  IMAD.X R3, R44.reuse, 0x1, R11, P4 ;  /* 0x000000012c037824 */ /* 0x040fe400020e060b */
[----:B------:R-:W-:Y:S01]  /*e74d0*/  IMAD.X R49, R44, 0x1, R8, P2 ;  /* 0x000000012c317824 */ /* 0x000fe200010e0608 */
[----:B------:R0:W-:Y:S04]  /*e74e0*/  STL.64 [R1+0x3460], R50 ;  /* 0x0034603201007387 */ /* 0x0001e80000100a00 */
[----:B------:R1:W-:Y:S04]  /*e74f0*/  STL.64 [R1+0x3468], R2 ;  /* 0x0034680201007387 */ /* 0x0003e80000100a00 */
[----:B------:R4:W-:Y:S01]  /*e7500*/  STL.64 [R1+0x3430], R48 ;  /* 0x0034303001007387 */ /* 0x0009e20000100a00 */
[----:B0-----:R-:W-:-:S02]  /*e7510*/  IADD3 R50, P3, PT, R47, R14, RZ ;  /* 0x0000000e2f327210 */ /* 0x001fc40007f7e0ff */
[----:B-1----:R-:W-:-:S03]  /*e7520*/  IADD3 R2, P4, PT, R47, R5, RZ ;  /* 0x000000052f027210 */ /* 0x002fc60007f9e0ff */
[C---:B------:R-:W-:Y:S01]  /*e7530*/  IMAD.X R51, R44.reuse, 0x1, R16, P3 ;  /* 0x000000012c337824 */ /* 0x040fe200018e0610 */
[----:B----4-:R-:W-:Y:S01]  /*e7540*/  IADD3 R48, P2, PT, R47, R13, RZ ;  /* 0x0000000d2f307210 */ /* 0x010fe20007f5e0ff */
[----:B------:R-:W-:-:S03]  /*e7550*/  IMAD.X R3, R44, 0x1, R6, P4 ;  /* 0x000000012c037824 */ /* 0x000fc600020e0606 */
[----:B------:R-:W-:Y:S01]  /*e7560*/  STL.64 [R1+0x3438], R50 ;  /* 0x0034383201007387 */ /* 0x000fe20000100a00 */
[----:B------:R-:W-:-:S03]  /*e7570*/  IMAD.X R49, R44, 0x1, R15, P2 ;  /* 0x000000012c317824 */ /* 0x000fc600010e060f */
[----:B------:R-:W-:Y:S04]  /*e7580*/  STL.64 [R1+0x5c40], R16 ;  /* 0x005c401001007387 */ /* 0x000fe80000100a00 */
[----:B------:R0:W-:Y:S04]  /*e7590*/  STL.64 [R1+0x3440], R2 ;  /* 0x0034400201007387 */ /* 0x0001e80000100a00 */
[----:B0-----:R-:W4:Y:S04]  /*e75a0*/  LDL.LU.64 R2, [R1+0x5c50] ;  /* 0x005c500001027983 */ /* 0x001f280000300a00 */
[----:B------:R0:W-:Y:S04]  /*e75b0*/  STL.64 [R1+0x3448], R48 ;  /* 0x0034483001007387 */ /* 0x0001e80000100a00 */
[----:B0-----:R-:W2:Y:S01]  /*e75c0*/  LDL.LU.64 R48, [R1+0x5c48] ;  /* 0x005c480001307983 */ /* 0x001ea20000300a00 */
[----:B------:R-:W-:-:S02]  /*e75d0*/  IADD3 R50, P3, PT, R47, R0, RZ ;  /* 0x000000002f327210 */ /* 0x000fc40007f7e0ff */
[----:B----4-:R-:W-:-:S03]  /*e75e0*/  IADD3 R46, P4, PT, R47, R3, RZ ;  /* 0x000000032f2e7210 */ /* 0x010fc60007f9e0ff */
[C---:B------:R-:W-:Y:S02]  /*e75f0*/  IMAD.X R51, R44.reuse, 0x1, R2, P3 ;  /* 0x000000012c337824 */ /* 0x040fe400018e0602 */
[----:B------:R-:W-:Y:S02]  /*e7600*/  IMAD.X R47, R44, 0x1, R4, P4 ;  /* 0x000000012c2f7824 */ /* 0x000fe400020e0604 */
[----:B------:R-:W-:Y:S01]  /*e7610*/  IMAD.MOV.U32 R44, RZ, RZ, R42 ;  /* 0x000000ffff2c7224 */ /* 0x000fe200078e002a */
[----:B------:R-:W-:Y:S01]  /*e7620*/  STL.64 [R1+0x3450], R50 ;  /* 0x0034503201007387 */ /* 0x000fe20000100a00 */
[----:B--2---:R-:W-:-:S03]  /*e7630*/  IADD3 R16, P2, PT, R48, R10, RZ ;  /* 0x0000000a30107210 */ /* 0x004fc60007f5e0ff */
[----:B------:R-:W-:Y:S02]  /*e7640*/  STL.64 [R1+0x3418], R46 ;  /* 0x0034182e01007387 */ /* 0x000fe40000100a00 */
[----:B------:R-:W-:Y:S02]  /*e7650*/  IMAD.X R17, R49, 0x1, R12, P2 ;  /* 0x0000000131117824 */ /* 0x000fe400010e060c */
[----:B------:R-:W-:Y:S04]  /*e7660*/  STL [R1+0x5c28], R44 ;  /* 0x005c282c01007387 */ /* 0x000fe80000100800 */
[----:B------:R0:W-:Y:S04]  /*e7670*/  STL.64 [R1+0x3420], R16 ;  /* 0x0034201001007387 */ /* 0x0001e80000100a00 */
[----:B0-----:R-:W2:Y:S01]  /*e7680*/  LDL.LU.64 R16, [R1+0x5c40] ;  /* 0x005c400001107983 */ /* 0x001ea20000300a00 */
[----:B------:R-:W-:-:S02]  /*e7690*/  IADD3 R50, P3, PT, R48, R9, RZ ;  /* 0x0000000930327210 */ /* 0x000fc40007f7e0ff */
[----:B------:R-:W-:-:S03]  /*e76a0*/  IADD3 R44, P2, PT, R48, R14, RZ ;  /* 0x0000000e302c7210 */ /* 0x000fc60007f5e0ff */
[C---:B------:R-:W-:Y:S01]  /*e76b0*/  IMAD.X R51, R49.reuse, 0x1, R11, P3 ;  /* 0x0000000131337824 */ /* 0x040fe200018e060b */
[----:B------:R-:W-:Y:S01]  /*e76c0*/  IADD3 R46, P4, PT, R48, R7, RZ ;  /* 0x00000007302e7210 */ /* 0x000fe20007f9e0ff */
[----:B------:R-:W-:Y:S02]  /*e76d0*/  IMAD.MOV.U32 R42, RZ, RZ, R43 ;  /* 0x000000ffff2a7224 */ /* 0x000fe400078e002b */
[----:B------:R-:W-:Y:S01]  /*e76e0*/  IMAD.MOV.U32 R43, RZ, RZ, R40 ;  /* 0x000000ffff2b7224 */ /* 0x000fe200078e0028 */
[----:B------:R0:W-:Y:S01]  /*e76f0*/  STL.64 [R1+0x3428], R50 ;  /* 0x0034283201007387 */ /* 0x0001e20000100a00 */
[----:B------:R-:W-:Y:S02]  /*e7700*/  IMAD.MOV.U32 R40, RZ, RZ, R41 ;  /* 0x000000ffff287224 */ /* 0x000fe400078e0029 */
[----:B------:R-:W-:Y:S01]  /*e7710*/  IMAD.MOV.U32 R41, RZ, RZ, R38 ;  /* 0x000000ffff297224 */ /* 0x000fe200078e0026 */
[----:B------:R-:W-:Y:S01]  /*e7720*/  STL [R1+0x33f8], R44 ;  /* 0x0033f82c01007387 */ /* 0x000fe20000100800 */
[----:B------:R-:W-:-:S02]  /*e7730*/  IMAD.X R47, R49, 0x1, R8, P4 ;  /* 0x00000001312f7824 */ /* 0x000fc400020e0608 */
[----:B------:R-:W-:Y:S01]  /*e7740*/  IMAD.MOV.U32 R38, RZ, RZ, R39 ;  /* 0x000000ffff267224 */ /* 0x000fe200078e0027 */
[----:B------:R1:W-:Y:S01]  /*e7750*/  STL.64 [R1+0x5c30], R4 ;  /* 0x005c300401007387 */ /* 0x0003e20000100a00 */
[----:B------:R-:W-:Y:S01]  /*e7760*/  IMAD.MOV.U32 R39, RZ, RZ, R35 ;  /* 0x000000ffff277224 */ /* 0x000fe200078e0023 */
[----:B0-----:R-:W-:Y:S02]  /*e7770*/  IADD3 R50, P3, PT, R48, R5, RZ ;  /* 0x0000000530327210 */ /* 0x001fe40007f7e0ff */
[----:B------:R0:W-:Y:S01]  /*e7780*/  STL.64 [R1+0x33f0], R46 ;  /* 0x0033f02e01007387 */ /* 0x0001e20000100a00 */
[----:B------:R-:W-:Y:S02]  /*e7790*/  IMAD.MOV.U32 R35, RZ, RZ, R27 ;  /* 0x000000ffff237224 */ /* 0x000fe400078e001b */
[----:B-1----:R-:W-:Y:S02]  /*e77a0*/  IMAD.MOV.U32 R5, RZ, RZ, R45 ;  /* 0x000000ffff057224 */ /* 0x002fe400078e002d */
[----:B------:R-:W-:-:S02]  /*e77b0*/  IMAD.MOV.U32 R45, RZ, RZ, R43 ;  /* 0x000000ffff2d7224 */ /* 0x000fc400078e002b */
[----:B------:R-:W-:Y:S02]  /*e77c0*/  IMAD.MOV.U32 R43, RZ, RZ, R40 ;  /* 0x000000ffff2b7224 */ /* 0x000fe400078e0028 */
[----:B------:R-:W-:Y:S01]  /*e77d0*/  IMAD.MOV.U32 R40, RZ, RZ, R41 ;  /* 0x000000ffff287224 */ /* 0x000fe200078e0029 */
[----:B0-----:R-:W-:Y:S01]  /*e77e0*/  IADD3 R46, P4, PT, R48, R13, RZ ;  /* 0x0000000d302e7210 */ /* 0x001fe20007f9e0ff */
[----:B------:R-:W-:Y:S02]  /*e77f0*/  IMAD.MOV.U32 R41, RZ, RZ, R38 ;  /* 0x000000ffff297224 */ /* 0x000fe400078e0026 */
[----:B------:R-:W-:Y:S02]  /*e7800*/  IMAD.MOV.U32 R4, RZ, RZ, R44 ;  /* 0x000000ffff047224 */ /* 0x000fe400078e002c */
[----:B------:R-:W-:Y:S02]  /*e7810*/  IMAD.MOV.U32 R38, RZ, RZ, R39 ;  /* 0x000000ffff267224 */ /* 0x000fe400078e0027 */
[----:B------:R-:W-:-:S02]  /*e7820*/  IMAD.MOV.U32 R39, RZ, RZ, R34 ;  /* 0x000000ffff277224 */ /* 0x000fc400078e0022 */
[----:B------:R-:W-:Y:S02]  /*e7830*/  IMAD.MOV.U32 R27, RZ, RZ, R26 ;  /* 0x000000ffff1b7224 */ /* 0x000fe400078e001a */
[----:B------:R-:W-:Y:S02]  /*e7840*/  IMAD.MOV.U32 R34, RZ, RZ, R29 ;  /* 0x000000ffff227224 */ /* 0x000fe400078e001d */
[C---:B------:R-:W-:Y:S02]  /*e7850*/  IMAD.X R51, R49.reuse, 0x1, R6, P3 ;  /* 0x0000000131337824 */ /* 0x040fe400018e0606 */
[C---:B------:R-:W-:Y:S02]  /*e7860*/  IMAD.X R47, R49.reuse, 0x1, R15, P4 ;  /* 0x00000001312f7824 */ /* 0x040fe400020e060f */
[----:B--2---:R-:W-:Y:S01]  /*e7870*/  IMAD.X R5, R49, 0x1, R16, P2 ;  /* 0x0000000131057824 */ /* 0x004fe200010e0610 */
[----:B------:R-:W-:Y:S01]  /*e7880*/  IADD3 R4, P2, PT, R48, R0, RZ ;  /* 0x0000000030047210 */ /* 0x000fe20007f5e0ff */
[--C-:B------:R-:W-:Y:S01]  /*e7890*/  IMAD.MOV.U32 R29, RZ, RZ, R17.reuse ;  /* 0x000000ffff1d7224 */ /* 0x100fe200078e0011 */
[----:B------:R-:W-:-:S02]  /*e78a0*/  SHF.R.S32.HI R26, RZ, 0x1f, R17 ;  /* 0x0000001fff1a7819 */ /* 0x000fc40000011411 */
[----:B------:R-:W2:Y:S04]  /*e78b0*/  LDL.LU R17, [R1+0x5c38] ;  /* 0x005c380001117983 */ /* 0x000ea80000300800 */
[----:B------:R0:W-:Y:S04]  /*e78c0*/  STL [R1+0x33fc], R5 ;  /* 0x0033fc0501007387 */ /* 0x0001e80000100800 */
[----:B------:R-:W-:Y:S01]  /*e78d0*/  STL.64 [R1+0x3400], R50 ;  /* 0x0034003201007387 */ /* 0x000fe20000100a00 */
[----:B0-----:R-:W-:-:S03]  /*e78e0*/  IMAD.X R5, R49, 0x1, R2, P2 ;  /* 0x0000000131057824 */ /* 0x001fc600010e0602 */
[----:B------:R-:W-:Y:S04]  /*e78f0*/  STL.64 [R1+0x3408], R46 ;  /* 0x0034082e01007387 */ /* 0x000fe80000100a00 */
[----:B------:R0:W-:Y:S04]  /*e7900*/  STL.64 [R1+0x3410], R4 ;  /* 0x0034100401007387 */ /* 0x0001e80000100a00 */
[----:B0-----:R-:W4:Y:S01]  /*e7910*/  LDL.LU.64 R4, [R1+0x5c30] ;  /* 0x005c300001047983 */ /* 0x001f220000300a00 */
[----:B------:R-:W-:Y:S02]  /*e7920*/  IADD3 R50, P3, PT, R48, R3, RZ ;  /* 0x0000000330327210 */ /* 0x000fe40007f7e0ff */
[----:B------:R-:W-:-:S02]  /*e7930*/  IADD3 R46, P4, PT, R59, R10, RZ ;  /* 0x0000000a3b2e7210 */ /* 0x000fc40007f9e0ff */
[----:B------:R-:W-:Y:S01]  /*e7940*/  IADD3 R44, P2, PT, R59, R9, RZ ;  /* 0x000000093b2c7210 */ /* 0x000fe20007f5e0ff */
[----:B------:R-:W-:Y:S02]  /*e7950*/  IMAD.MOV.U32 R48, RZ, RZ, R45 ;  /* 0x000000ffff307224 */ /* 0x000fe400078e002d */
[C---:B------:R-:W-:Y:S02]  /*e7960*/  IMAD.X R47, R19.reuse, 0x1, R12, P4 ;  /* 0x00000001132f7824 */ /* 0x040fe400020e060c */
[----:B------:R-:W-:Y:S02]  /*e7970*/  IMAD.X R45, R19, 0x1, R11, P2 ;  /* 0x00000001132d7824 */ /* 0x000fe400010e060b */
[----:B----4-:R-:W-:-:S05]  /*e7980*/  IMAD.X R51, R49, 0x1, R4, P3 ;  /* 0x0000000131337824 */ /* 0x010fca00018e0604 */
[----:B------:R0:W-:Y:S04]  /*e7990*/  STL.64 [R1+0x33d8], R50 ;  /* 0x0033d83201007387 */ /* 0x0001e80000100a00 */
[----:B------:R1:W-:Y:S04]  /*e79a0*/  STL.64 [R1+0x33e0], R46 ;  /* 0x0033e02e01007387 */ /* 0x0003e80000100a00 */
[----:B------:R4:W-:Y:S01]  /*e79b0*/  STL.64 [R1+0x33e8], R44 ;  /* 0x0033e82c01007387 */ /* 0x0009e20000100a00 */
[----:B0-----:R-:W-:Y:S01]  /*e79c0*/  IMAD.MOV.U32 R51, RZ, RZ, R48 ;  /* 0x000000ffff337224 */ /* 0x001fe200078e0030 */
[----:B------:R-:W-:-:S02]  /*e79d0*/  IADD3 R48, P3, PT, R59, R7, RZ ;  /* 0x000000073b307210 */ /* 0x000fc40007f7e0ff */
[----:B-1----:R-:W-:-:S03]  /*e79e0*/  IADD3 R46, P4, PT, R59, R14, RZ ;  /* 0x0000000e3b2e7210 */ /* 0x002fc60007f9e0ff */
[----:B------:R-:W-:Y:S01]  /*e79f0*/  IMAD.X R49, R19, 0x1, R8, P3 ;  /* 0x0000000113317824 */ /* 0x000fe200018e0608 */
[----:B----4-:R-:W-:Y:S01]  /*e7a00*/  IADD3 R44, P2, PT, R59, R5, RZ ;  /* 0x000000053b2c7210 */ /* 0x010fe20007f5e0ff */
[----:B------:R-:W-:-:S03]  /*e7a10*/  IMAD.X R47, R19, 0x1, R16, P4 ;  /* 0x00000001132f7824 */ /* 0x000fc600020e0610 */
[----:B------:R-:W-:Y:S01]  /*e7a20*/  STL.64 [R1+0x33b0], R48 ;  /* 0x0033b03001007387 */ /* 0x000fe20000100a00 */
[----:B------:R-:W-:-:S03]  /*e7a30*/  IMAD.X R45, R19, 0x1, R6, P2 ;  /* 0x00000001132d7824 */ /* 0x000fc600010e0606 */
[----:B------:R-:W-:Y:S04]  /*e7a40*/  STL.64 [R1+0x33b8], R46 ;  /* 0x0033b82e01007387 */ /* 0x000fe80000100a00 */
[----:B--2---:R-:W-:Y:S04]  /*e7a50*/  STL.64 [R1+0x5c10], R16 ;  /* 0x005c101001007387 */ /* 0x004fe80000100a00 */
[----:B------:R0:W-:Y:S04]  /*e7a60*/  STL.64 [R1+0x33c0], R44 ;  /* 0x0033c02c01007387 */ /* 0x0001e80000100a00 */
[----:B0-----:R-:W2:Y:S01]  /*e7a70*/  LDL.LU R44, [R1+0x5c28] ;  /* 0x005c2800012c7983 */ /* 0x001ea20000300800 */
[----:B------:R-:W-:Y:S01]  /*e7a80*/  IMAD.MOV.U32 R45, RZ, RZ, R40 ;  /* 0x000000ffff2d7224 */ /* 0x000fe200078e0028 */
[----:B------:R-:W-:Y:S01]  /*e7a90*/  IADD3 R48, P3, PT, R59, R13, RZ ;  /* 0x0000000d3b307210 */ /* 0x000fe20007f7e0ff */
[----:B------:R-:W-:-:S02]  /*e7aa0*/  IMAD.MOV.U32 R40, RZ, RZ, R41 ;  /* 0x000000ffff287224 */ /* 0x000fc400078e0029 */
[----:B------:R-:W-:Y:S02]  /*e7ab0*/  IMAD.MOV.U32 R41, RZ, RZ, R38 ;  /* 0x000000ffff297224 */ /* 0x000fe400078e0026 */
[----:B------:R-:W-:Y:S01]  /*e7ac0*/  IMAD.MOV.U32 R38, RZ, RZ, R39 ;  /* 0x000000ffff267224 */ /* 0x000fe200078e0027 */
[C---:B------:R-:W-:Y:S01]  /*e7ad0*/  IADD3 R46, P4, PT, R59.reuse, R0, RZ ;  /* 0x000000003b2e7210 */ /* 0x040fe20007f9e0ff */
[----:B------:R-:W-:Y:S02]  /*e7ae0*/  IMAD.MOV.U32 R39, RZ, RZ, R34 ;  /* 0x000000ffff277224 */ /* 0x000fe400078e0022 */
[----:B------:R-:W-:Y:S02]  /*e7af0*/  IMAD.MOV.U32 R34, RZ, RZ, R29 ;  /* 0x000000ffff227224 */ /* 0x000fe400078e001d */
[----:B------:R-:W-:Y:S02]  /*e7b00*/  IMAD.MOV.U32 R29, RZ, RZ, R25 ;  /* 0x000000ffff1d7224 */ /* 0x000fe400078e0019 */
[----:B------:R-:W-:Y:S01]  /*e7b10*/  IMAD.MOV.U32 R25, RZ, RZ, R58 ;  /* 0x000000ffff197224 */ /* 0x000fe200078e003a */
[----:B------:R-:W-:Y:S01]  /*e7b20*/  IADD3 R58, P2, PT, R59, R3, RZ ;  /* 0x000000033b3a7210 */ /* 0x000fe20007f5e0ff */
[----:B------:R-:W-:-:S02]  /*e7b30*/  IMAD.X R49, R19, 0x1, R15, P3 ;  /* 0x0000000113317824 */ /* 0x000fc400018e060f */
[C---:B------:R-:W-:Y:S02]  /*e7b40*/  IMAD.X R47, R19.reuse, 0x1, R2, P4 ;  /* 0x00000001132f7824 */ /* 0x040fe400020e0602 */
[----:B------:R-:W-:Y:S01]  /*e7b50*/  IMAD.X R59, R19, 0x1, R4, P2 ;  /* 0x00000001133b7824 */ /* 0x000fe200010e0604 */
[----:B------:R0:W-:Y:S04]  /*e7b60*/  STL.64 [R1+0x33c8], R48 ;  /* 0x0033c83001007387 */ /* 0x0001e80000100a00 */
[----:B0-----:R-:W4:Y:S01]  /*e7b70*/  LDL.LU R49, [R1+0x5c24] ;  /* 0x005c240001317983 */ /* 0x001f220000300800 */
[----:B--2---:R-:W-:-:S05]  /*e7b80*/  IADD3 R16, P3, PT, R44, R10, RZ ;  /* 0x0000000a2c107210 */ /* 0x004fca0007f7e0ff */
[----:B------:R-:W-:Y:S04]  /*e7b90*/  STL [R1+0x33a0], R16 ;  /* 0x0033a01001007387 */ /* 0x000fe80000100800 */
[----:B------:R-:W-:Y:S04]  /*e7ba0*/  STL.64 [R1+0x33d0], R46 ;  /* 0x0033d02e01007387 */ /* 0x000fe80000100a00 */
[----:B------:R-:W-:Y:S04]  /*e7bb0*/  STL.64 [R1+0x5c08], R2 ;  /* 0x005c080201007387 */ /* 0x000fe80000100a00 */
[----:B------:R-:W2:Y:S04]  /*e7bc0*/  LDL.LU R19, [R1+0x5c20] ;  /* 0x005c200001137983 */ /* 0x000ea80000300800 */
[----:B------:R0:W-:Y:S04]  /*e7bd0*/  STL.64 [R1+0x3398], R58 ;  /* 0x0033983a01007387 */ /* 0x0001e80000100a00 */
[----:B0-----:R-:W2:Y:S01]  /*e7be0*/  LDL.LU.64 R58, [R1+0x5c18] ;  /* 0x005c1800013a7983 */ /* 0x001ea20000300a00 */
[----:B------:R-:W-:Y:S01]  /*e7bf0*/  IADD3 R46, P4, PT, R44, R9, RZ ;  /* 0x000000092c2e7210 */ /* 0x000fe20007f9e0ff */
[----:B------:R-:W-:-:S02]  /*e7c00*/  IMAD.MOV.U32 R3, RZ, RZ, R17 ;  /* 0x000000ffff037224 */ /* 0x000fc400078e0011 */
[C---:B------:R-:W-:Y:S02]  /*e7c10*/  IMAD.X R3, R42.reuse, 0x1, R12, P3 ;  /* 0x000000012a037824 */ /* 0x040fe400018e060c */
[----:B------:R-:W-:Y:S02]  /*e7c20*/  IMAD.X R47, R42, 0x1, R11, P4 ;  /* 0x000000012a2f7824 */ /* 0x000fe400020e060b */
[----:B------:R-:W-:Y:S01]  /*e7c30*/  IMAD.MOV.U32 R2, RZ, RZ, R16 ;  /* 0x000000ffff027224 */ /* 0x000fe200078e0010 */
[----:B------:R-:W-:Y:S01]  /*e7c40*/  STL [R1+0x33a4], R3 ;  /* 0x0033a40301007387 */ /* 0x000fe20000100800 */
[----:B------:R-:W-:-:S03]  /*e7c50*/  IADD3 R16, P2, PT, R44, R7, RZ ;  /* 0x000000072c107210 */ /* 0x000fc60007f5e0ff */
[----:B------:R0:W-:Y:S01]  /*e7c60*/  STL.64 [R1+0x33a8], R46 ;  /* 0x0033a82e01007387 */ /* 0x0001e20000100a00 */
[----:B------:R-:W-:Y:S01]  /*e7c70*/  IADD3 R48, P3, PT, R44, R14, RZ ;  /* 0x0000000e2c307210 */ /* 0x000fe20007f7e0ff */
[----:B------:R-:W-:-:S04]  /*e7c80*/  IMAD.X R17, R42, 0x1, R8, P2 ;  /* 0x000000012a117824 */ /* 0x000fc800010e0608 */
[----:B------:R-:W-:Y:S01]  /*e7c90*/  STL [R1+0x3378], R48 ;  /* 0x0033783001007387 */ /* 0x000fe20000100800 */
[----:B0-----:R-:W-:Y:S02]  /*e7ca0*/  IMAD.MOV.U32 R47, RZ, RZ, R43 ;  /* 0x000000ffff2f7224 */ /* 0x001fe400078e002b */
[----:B------:R-:W-:Y:S02]  /*e7cb0*/  IMAD.MOV.U32 R43, RZ, RZ, R40 ;  /* 0x000000ffff2b7224 */ /* 0x000fe400078e0028 */
[----:B------:R-:W-:Y:S02]  /*e7cc0*/  IMAD.MOV.U32 R40, RZ, RZ, R41 ;  /* 0x000000ffff287224 */ /* 0x000fe400078e0029 */
[----:B------:R-:W-:Y:S02]  /*e7cd0*/  IMAD.MOV.U32 R41, RZ, RZ, R38 ;  /* 0x000000ffff297224 */ /* 0x000fe400078e0026 */
[----:B------:R-:W-:Y:S02]  /*e7ce0*/  IMAD.MOV.U32 R38, RZ, RZ, R39 ;  /* 0x000000ffff267224 */ /* 0x000fe400078e0027 */
[----:B------:R-:W-:-:S02]  /*e7cf0*/  IMAD.MOV.U32 R39, RZ, RZ, R34 ;  /* 0x000000ffff277224 */ /* 0x000fc400078e0022 */
[----:B--2---:R-:W-:Y:S02]  /*e7d00*/  IMAD.MOV.U32 R34, RZ, RZ, R59 ;  /* 0x000000ffff227224 */ /* 0x004fe400078e003b */
[----:B------:R-:W2:Y:S04]  /*e7d10*/  LDL.LU R59, [R1+0x154] ;  /* 0x00015400013b7983 */ /* 0x000ea80000300800 */
[----:B------:R-:W-:Y:S04]  /*e7d20*/  STL [R1+0x5c00], R47 ;  /* 0x005c002f01007387 */ /* 0x000fe80000100800 */
[----:B------:R0:W-:Y:S04]  /*e7d30*/  STL.64 [R1+0x3370], R16 ;  /* 0x0033701001007387 */ /* 0x0001e80000100a00 */
[----:B0-----:R-:W2:Y:S01]  /*e7d40*/  LDL.LU.64 R16, [R1+0x5c10] ;  /* 0x005c100001107983 */ /* 0x001ea20000300a00 */
[----:B------:R-:W-:Y:S01]  /*e7d50*/  IADD3 R2, P4, PT, R44, R5, RZ ;  /* 0x000000052c027210 */ /* 0x000fe20007f9e0ff */
[----:B----4-:R-:W-:-:S04]  /*e7d60*/  IMAD.MOV.U32 R47, RZ, RZ, R49 ;  /* 0x000000ffff2f7224 */ /* 0x010fc800078e0031 */
[C---:B------:R-:W-:Y:S02]  /*e7d70*/  IMAD.X R3, R42.reuse, 0x1, R6, P4 ;  /* 0x000000012a037824 */ /* 0x040fe400020e0606 */
[----:B--2---:R-:W-:-:S05]  /*e7d80*/  IMAD.X R47, R42, 0x1, R16, P3 ;  /* 0x000000012a2f7824 */ /* 0x004fca00018e0610 */
[----:B------:R-:W-:Y:S04]  /*e7d90*/  STL [R1+0x337c], R47 ;  /* 0x00337c2f01007387 */ /* 0x000fe80000100800 */
[----:B------:R0:W-:Y:S04]  /*e7da0*/  STL.64 [R1+0x3380], R2 ;  /* 0x0033800201007387 */ /* 0x0001e80000100a00 */
[----:B0-----:R-:W2:Y:S01]  /*e7db0*/  LDL.LU.64 R2, [R1+0x5c08] ;  /* 0x005c080001027983 */ /* 0x001ea20000300a00 */
[----:B------:R-:W-:Y:S01]  /*e7dc0*/  IMAD.MOV.U32 R46, RZ, RZ, R48 ;  /* 0x000000ffff2e7224 */ /* 0x000fe200078e0030 */
[----:B------:R-:W-:-:S02]  /*e7dd0*/  IADD3 R48, P2, PT, R44, R13, RZ ;  /* 0x0000000d2c307210 */ /* 0x000fc40007f5e0ff */
[----:B------:R-:W-:-:S03]  /*e7de0*/  IADD3 R46, P3, PT, R44, R0, RZ ;  /* 0x000000002c2e7210 */ /* 0x000fc60007f7e0ff */
[----:B------:R-:W-:-:S05]  /*e7df0*/  IMAD.X R49, R42, 0x1, R15, P2 ;  /* 0x000000012a317824 */ /* 0x000fca00010e060f */
[----:B------:R0:W-:Y:S01]  /*e7e00*/  STL.64 [R1+0x3388], R48 ;  /* 0x0033883001007387 */ /* 0x0001e20000100a00 */
[----:B------:R-:W-:Y:S01]  /*e7e10*/  IMAD.MOV.U32 R50, RZ, RZ, R45 ;  /* 0x000000ffff327224 */ /* 0x000fe200078e002d */
[----:B0-----:R-:W-:-:S05]  /*e7e20*/  IADD3 R48, P2, PT, R51, R10, RZ ;  /* 0x0000000a33307210 */ /* 0x001fca0007f5e0ff */
[----:B------:R-:W-:Y:S02]  /*e7e30*/  IMAD.X R49, R60, 0x1, R12, P2 ;  /* 0x000000013c317824 */ /* 0x000fe400010e060c */
[----:B--2---:R-:W-:Y:S01]  /*e7e40*/  IMAD.X R47, R42, 0x1, R2, P3 ;  /* 0x000000012a2f7824 */ /* 0x004fe200018e0602 */
[----:B------:R-:W-:-:S04]  /*e7e50*/  IADD3 R44, P4, PT, R44, R3, RZ ;  /* 0x000000032c2c7210 */ /* 0x000fc80007f9e0ff */
[----:B------:R0:W-:Y:S01]  /*e7e60*/  STL.64 [R1+0x3390], R46 ;  /* 0x0033902e01007387 */ /* 0x0001e20000100a00 */
[----:B------:R-:W-:Y:S01]  /*e7e70*/  IMAD.X R45, R42, 0x1, R4, P4 ;  /* 0x000000012a2d7824 */ /* 0x000fe200020e0604 */
[----:B------:R-:W-:Y:S02]  /*e7e80*/  SHF.R.S32.HI R42, RZ, 0x1f, R55 ;  /* 0x0000001fff2a7819 */ /* 0x000fe40000011437 */
[----:B0-----:R-:W2:Y:S04]  /*e7e90*/  LDL.LU R47, [R1+0x5c00] ;  /* 0x005c0000012f7983 */ /* 0x001ea80000300800 */
[----:B------:R0:W-:Y:S01]  /*e7ea0*/  STL.64 [R1+0x5bf8], R2 ;  /* 0x005bf80201007387 */ /* 0x0001e20000100a00 */
[----:B------:R-:W-:-:S03]  /*e7eb0*/  IMAD.MOV.U32 R46, RZ, RZ, R42 ;  /* 0x000000ffff2e7224 */ /* 0x000fc600078e002a */
[----:B------:R1:W-:Y:S01]  /*e7ec0*/  STL.64 [R1+0x3358], R44 ;  /* 0x0033582c01007387 */ /* 0x0003e20000100a00 */
[----:B0-----:R-:W-:-:S03]  /*e7ed0*/  IADD3 R2, P3, PT, R51, R9, RZ ;  /* 0x0000000933027210 */ /* 0x001fc60007f7e0ff */
[----:B------:R0:W-:Y:S02]  /*e7ee0*/  STL.64 [R1+0x3360], R48 ;  /* 0x0033603001007387 */ /* 0x0001e40000100a00 */
[----:B------:R-:W-:Y:S01]  /*e7ef0*/  IMAD.X R3, R60, 0x1, R11, P3 ;  /* 0x000000013c037824 */ /* 0x000fe200018e060b */
[C---:B-1----:R-:W-:Y:S01]  /*e7f00*/  IADD3 R44, P4, PT, R51.reuse, R7, RZ ;  /* 0x00000007332c7210 */ /* 0x042fe20007f9e0ff */
[----:B------:R-:W-:Y:S02]  /*e7f10*/  IMAD.MOV.U32 R42, RZ, RZ, R43 ;  /* 0x000000ffff2a7224 */ /* 0x000fe400078e002b */
[----:B------:R-:W-:Y:S01]  /*e7f20*/  IMAD.MOV.U32 R43, RZ, RZ, R40 ;  /* 0x000000ffff2b7224 */ /* 0x000fe200078e0028 */
[----:B------:R1:W-:Y:S01]  /*e7f30*/  STL.64 [R1+0x3368], R2 ;  /* 0x0033680201007387 */ /* 0x0003e20000100a00 */
[----:B------:R-:W-:Y:S01]  /*e7f40*/  IMAD.MOV.U32 R40, RZ, RZ, R41 ;  /* 0x000000ffff287224 */ /* 0x000fe200078e0029 */
[----:B0-----:R-:W-:Y:S01]  /*e7f50*/  IADD3 R48, P2, PT, R51, R14, RZ ;  /* 0x0000000e33307210 */ /* 0x001fe20007f5e0ff */
[----:B------:R-:W-:-:S02]  /*e7f60*/  IMAD.MOV.U32 R41, RZ, RZ, R38 ;  /* 0x000000ffff297224 */ /* 0x000fc400078e0026 */
[----:B------:R-:W-:Y:S02]  /*e7f70*/  IMAD.MOV.U32 R38, RZ, RZ, R39 ;  /* 0x000000ffff267224 */ /* 0x000fe400078e0027 */
[C---:B------:R-:W-:Y:S01]  /*e7f80*/  IMAD.X R45, R60.reuse, 0x1, R8, P4 ;  /* 0x000000013c2d7824 */ /* 0x040fe200020e0608 */
[----:B-1----:R-:W-:Y:S01]  /*e7f90*/  IADD3 R2, P3, PT, R51, R5, RZ ;  /* 0x0000000533027210 */ /* 0x002fe20007f7e0ff */
[----:B------:R-:W-:Y:S02]  /*e7fa0*/  IMAD.MOV.U32 R39, RZ, RZ, R34 ;  /* 0x000000ffff277224 */ /* 0x000fe400078e0022 */
[----:B------:R-:W-:Y:S02]  /*e7fb0*/  IMAD.X R49, R60, 0x1, R16, P2 ;  /* 0x000000013c317824 */ /* 0x000fe400010e0610 */
[----:B------:R-:W-:Y:S02]  /*e7fc0*/  IMAD.MOV.U32 R34, RZ, RZ, R33 ;  /* 0x000000ffff227224 */ /* 0x000fe400078e0021 */
[----:B------:R-:W-:-:S02]  /*e7fd0*/  IMAD.MOV.U32 R33, RZ, RZ, R32 ;  /* 0x000000ffff217224 */ /* 0x000fc400078e0020 */
[----:B------:R-:W-:Y:S01]  /*e7fe0*/  IMAD.X R3, R60, 0x1, R6, P3 ;  /* 0x000000013c037824 */ /* 0x000fe200018e0606 */
[----:B------:R-:W4:Y:S04]  /*e7ff0*/  LDL.LU R32, [R1+0x16c] ;  /* 0x00016c0001207983 */ /* 0x000f280000300800 */
[----:B------:R-:W-:Y:S04]  /*e8000*/  STL.64 [R1+0x3330], R44 ;  /* 0x0033302c01007387 */ /* 0x000fe80000100a00 */
[----:B------:R-:W-:Y:S04]  /*e8010*/  STL.64 [R1+0x3338], R48 ;  /* 0x0033383001007387 */ /* 0x000fe80000100a00 */
[----:B------:R-:W-:Y:S04]  /*e8020*/  STL.64 [R1+0x5be8], R16 ;  /* 0x005be81001007387 */ /* 0x000fe80000100a00 */
[----:B------:R0:W-:Y:S04]  /*e8030*/  STL.64 [R1+0x3340], R2 ;  /* 0x0033400201007387 */ /* 0x0001e80000100a00 */
[----:B0-----:R-:W3:Y:S01]  /*e8040*/  LDL.LU.64 R2, [R1+0x5bf8] ;  /* 0x005bf80001027983 */ /* 0x001ee20000300a00 */
[----:B------:R-:W-:-:S02]  /*e8050*/  IADD3 R44, P4, PT, R51, R13, RZ ;  /* 0x0000000d332c7210 */ /* 0x000fc40007f9e0ff */
[----:B------:R-:W-:-:S03]  /*e8060*/  IADD3 R48, P2, PT, R51, R0, RZ ;  /* 0x0000000033307210 */ /* 0x000fc60007f5e0ff */
[----:B------:R-:W-:-:S05]  /*e8070*/  IMAD.X R45, R60, 0x1, R15, P4 ;  /* 0x000000013c2d7824 */ /* 0x000fca00020e060f */
[----:B------:R0:W-:Y:S02]  /*e8080*/  STL.64 [R1+0x3348], R44 ;  /* 0x0033482c01007387 */ /* 0x0001e40000100a00 */
[----:B0-----:R-:W-:-:S05]  /*e8090*/  IADD3 R44, P4, PT, R50, R10, RZ ;  /* 0x0000000a322c7210 */ /* 0x001fca0007f9e0ff */
[----:B--2---:R-:W-:Y:S01]  /*e80a0*/  IMAD.X R45, R47, 0x1, R12, P4 ;  /* 0x000000012f2d7824 */ /* 0x004fe200020e060c */
[----:B---3--:R-:W-:Y:S01]  /*e80b0*/  IADD3 R16, P3, PT, R51, R3, RZ ;  /* 0x0000000333107210 */ /* 0x008fe20007f7e0ff */
[----:B------:R-:W-:-:S04]  /*e80c0*/  IMAD.X R49, R60, 0x1, R2, P2 ;  /* 0x000000013c317824 */ /* 0x000fc800010e0602 */
[----:B------:R-:W-:Y:S01]  /*e80d0*/  IMAD.X R17, R60, 0x1, R4, P3 ;  /* 0x000000013c117824 */ /* 0x000fe200018e0604 */
[----:B------:R-:W-:Y:S04]  /*e80e0*/  STL.64 [R1+0x3350], R48 ;  /* 0x0033503001007387 */ /* 0x000fe80000100a00 */
[----:B------:R0:W-:Y:S04]  /*e80f0*/  STL.64 [R1+0x5bd8], R2 ;  /* 0x005bd80201007387 */ /* 0x0001e80000100a00 */
[----:B------:R-:W2:Y:S04]  /*e8100*/  LDL.LU R60, [R1+0x5bf4] ;  /* 0x005bf400013c7983 */ /* 0x000ea80000300800 */
[----:B------:R1:W-:Y:S01]  /*e8110*/  STL.64 [R1+0x3318], R16 ;  /* 0x0033181001007387 */ /* 0x0003e20000100a00 */
[----:B0-----:R-:W-:-:S03]  /*e8120*/  IADD3 R2, P2, PT, R50, R9, RZ ;  /* 0x0000000932027210 */ /* 0x001fc60007f5e0ff */
[----:B------:R0:W-:Y:S01]  /*e8130*/  STL.64 [R1+0x3320], R44 ;  /* 0x0033202c01007387 */ /* 0x0001e20000100a00 */
[----:B-1----:R-:W-:Y:S01]  /*e8140*/  IADD3 R16, P3, PT, R50, R7, RZ ;  /* 0x0000000732107210 */ /* 0x002fe20007f7e0ff */
[----:B------:R-:W-:-:S04]  /*e8150*/  IMAD.X R3, R47, 0x1, R11, P2 ;  /* 0x000000012f037824 */ /* 0x000fc800010e060b */
[----:B------:R-:W-:Y:S01]  /*e8160*/  IMAD.X R17, R47, 0x1, R8, P3 ;  /* 0x000000012f117824 */ /* 0x000fe200018e0608 */
[----:B0-----:R-:W3:Y:S04]  /*e8170*/  LDL.LU R45, [R1+0x5bf0] ;  /* 0x005bf000012d7983 */ /* 0x001ee80000300800 */
        /* <DEDUP_REMOVED lines=13> */
[----:B------:R-:W-:Y:S01]  /*e8250*/  STL [R1+0x32f8], R44 ;  /* 0x0032f82c01007387 */ /* 0x000fe20000100800 */
[----:B------:R-:W-:Y:S02]  /*e8260*/  IMAD.MOV.U32 R30, RZ, RZ, R28 ;  /* 0x000000ffff1e7224 */ /* 0x000fe400078e001c */
[----:B------:R-:W-:Y:S01]  /*e8270*/  IMAD.MOV.U32 R37, RZ, RZ, R24 ;  /* 0x000000ffff257224 */ /* 0x000fe200078e0018 */
[----:B------:R-:W-:Y:S01]  /*e8280*/  IADD3 R2, P2, PT, R50, R5, RZ ;  /* 0x0000000532027210 */ /* 0x000fe20007f5e0ff */
[----:B------:R-:W-:Y:S02]  /*e8290*/  IMAD.MOV.U32 R24, RZ, RZ, R22 ;  /* 0x000000ffff187224 */ /* 0x000fe400078e0016 */
[----:B------:R-:W-:Y:S02]  /*e82a0*/  IMAD.MOV.U32 R28, RZ, RZ, R21 ;  /* 0x000000ffff1c7224 */ /* 0x000fe400078e0015 */
[----:B------:R-:W4:Y:S01]  /*e82b0*/  LDL.LU R21, [R1+0x5be4] ;  /* 0x005be40001157983 */ /* 0x000f220000300800 */
[----:B------:R-:W-:-:S02]  /*e82c0*/  IMAD.X R3, R47, 0x1, R6, P2 ;  /* 0x000000012f037824 */ /* 0x000fc400010e0606 */
[----:B--2---:R-:W-:Y:S02]  /*e82d0*/  IMAD.MOV.U32 R22, RZ, RZ, R60 ;  /* 0x000000ffff167224 */ /* 0x004fe400078e003c */
[----:B------:R-:W2:Y:S04]  /*e82e0*/  LDL.LU R60, [R1+0x5be0] ;  /* 0x005be000013c7983 */ /* 0x000ea80000300800 */
[----:B------:R3:W-:Y:S02]  /*e82f0*/  STL.64 [R1+0x5bd0], R48 ;  /* 0x005bd03001007387 */ /* 0x0007e40000100a00 */
[----:B---3--:R-:W-:Y:S02]  /*e8300*/  IMAD.MOV.U32 R49, RZ, RZ, R45 ;  /* 0x000000ffff317224 */ /* 0x008fe400078e002d */
        /* <DEDUP_REMOVED lines=10> */
[----:B------:R-:W-:Y:S02]  /*e83b0*/  IMAD.X R45, R46, 0x1, R12, P3 ;  /* 0x000000012e2d7824 */ /* 0x000fe400018e060c */
[----:B---3--:R-:W-:Y:S01]  /*e83c0*/  IMAD.X R49, R47, 0x1, R2, P4 ;  /* 0x000000012f317824 */ /* 0x008fe200020e0602 */
[----:B------:R-:W-:-:S04]  /*e83d0*/  IADD3 R50, P2, PT, R50, R3, RZ ;  /* 0x0000000332327210 */ /* 0x000fc80007f5e0ff */
[----:B------:R0:W-:Y:S01]  /*e83e0*/  STL.64 [R1+0x3310], R48 ;  /* 0x0033103001007387 */ /* 0x0001e20000100a00 */
[----:B------:R-:W-:Y:S01]  /*e83f0*/  IMAD.X R51, R47, 0x1, R4, P2 ;  /* 0x000000012f337824 */ /* 0x000fe200010e0604 */
[----:B0-----:R-:W-:-:S04]  /*e8400*/  IADD3 R48, P4, PT, R55, R9, RZ ;  /* 0x0000000937307210 */ /* 0x001fc80007f9e0ff */
[----:B------:R0:W-:Y:S01]  /*e8410*/  STL.64 [R1+0x32d8], R50 ;  /* 0x0032d83201007387 */ /* 0x0001e20000100a00 */
[----:B------:R-:W-:-:S03]  /*e8420*/  IMAD.X R49, R46, 0x1, R11, P4 ;  /* 0x000000012e317824 */ /* 0x000fc600020e060b */
[----:B------:R1:W-:Y:S04]  /*e8430*/  STL.64 [R1+0x32e0], R44 ;  /* 0x0032e02c01007387 */ /* 0x0003e80000100a00 */
[----:B------:R3:W-:Y:S01]  /*e8440*/  STL.64 [R1+0x32e8], R48 ;  /* 0x0032e83001007387 */ /* 0x0007e20000100a00 */
[C---:B0-----:R-:W-:Y:S02]  /*e8450*/  IADD3 R50, P2, PT, R55.reuse, R7, RZ ;  /* 0x0000000737327210 */ /* 0x041fe40007f5e0ff */
[----:B-1----:R-:W-:-:S03]  /*e8460*/  IADD3 R44, P3, PT, R55, R14, RZ ;  /* 0x0000000e372c7210 */ /* 0x002fc60007f7e0ff */
[C---:B------:R-:W-:Y:S01]  /*e8470*/  IMAD.X R51, R46.reuse, 0x1, R8, P2 ;  /* 0x000000012e337824 */ /* 0x040fe200010e0608 */
[----:B---3--:R-:W-:Y:S01]  /*e8480*/  IADD3 R48, P4, PT, R55, R5, RZ ;  /* 0x0000000537307210 */ /* 0x008fe20007f9e0ff */
[C---:B------:R-:W-:Y:S02]  /*e8490*/  IMAD.X R45, R46.reuse, 0x1, R16, P3 ;  /* 0x000000012e2d7824 */ /* 0x040fe400018e0610 */
[----:B------:R-:W-:Y:S02]  /*e84a0*/  IMAD.MOV.U32 R47, RZ, RZ, R42 ;  /* 0x000000ffff2f7224 */ /* 0x000fe400078e002a */
[----:B------:R-:W-:Y:S02]  /*e84b0*/  IMAD.X R49, R46, 0x1, R6, P4 ;  /* 0x000000012e317824 */ /* 0x000fe400020e0606 */
[----:B------:R-:W-:Y:S01]  /*e84c0*/  IMAD.MOV.U32 R42, RZ, RZ, R43 ;  /* 0x000000ffff2a7224 */ /* 0x000fe200078e002b */
[----:B------:R0:W-:Y:S01]  /*e84d0*/  STL.64 [R1+0x32b0], R50 ;  /* 0x0032b03201007387 */ /* 0x0001e20000100a00 */
[----:B------:R-:W-:-:S02]  /*e84e0*/  IMAD.MOV.U32 R43, RZ, RZ, R40 ;  /* 0x000000ffff2b7224 */ /* 0x000fc400078e0028 */
[----:B------:R-:W-:Y:S01]  /*e84f0*/  IMAD.MOV.U32 R40, RZ, RZ, R41 ;  /* 0x000000ffff287224 */ /* 0x000fe200078e0029 */
[----:B------:R1:W-:Y:S01]  /*e8500*/  STL.64 [R1+0x32b8], R44 ;  /* 0x0032b82c01007387 */ /* 0x0003e20000100a00 */
[----:B------:R-:W-:Y:S02]  /*e8510*/  IMAD.MOV.U32 R41, RZ, RZ, R38 ;  /* 0x000000ffff297224 */ /* 0x000fe400078e0026 */
[----:B------:R-:W-:Y:S01]  /*e8520*/  IMAD.MOV.U32 R38, RZ, RZ, R39 ;  /* 0x000000ffff267224 */ /* 0x000fe200078e0027 */
[----:B------:R3:W-:Y:S01]  /*e8530*/  STL.64 [R1+0x32c0], R48 ;  /* 0x0032c03001007387 */ /* 0x0007e20000100a00 */
[----:B------:R-:W-:Y:S02]  /*e8540*/  IMAD.MOV.U32 R39, RZ, RZ, R36 ;  /* 0x000000ffff277224 */ /* 0x000fe400078e0024 */
[----:B------:R-:W-:Y:S01]  /*e8550*/  IMAD.MOV.U32 R36, RZ, RZ, R37 ;  /* 0x000000ffff247224 */ /* 0x000fe200078e0025 */
[----:B0-----:R-:W-:Y:S01]  /*e8560*/  IADD3 R50, P2, PT, R55, R13, RZ ;  /* 0x0000000d37327210 */ /* 0x001fe20007f5e0ff */
[----:B------:R-:W-:-:S02]  /*e8570*/  IMAD.MOV.U32 R37, RZ, RZ, R35 ;  /* 0x000000ffff257224 */ /* 0x000fc400078e0023 */
[----:B------:R-:W-:Y:S01]  /*e8580*/  IMAD.MOV.U32 R35, RZ, RZ, R27 ;  /* 0x000000ffff237224 */ /* 0x000fe200078e001b */
[C---:B-1----:R-:W-:Y:S01]  /*e8590*/  IADD3 R44, P3, PT, R55.reuse, R0, RZ ;  /* 0x00000000372c7210 */ /* 0x042fe20007f7e0ff */
[----:B---3--:R-:W3:Y:S01]  /*e85a0*/  LDL.LU.64 R48, [R1+0x5bd0] ;  /* 0x005bd00001307983 */ /* 0x008ee20000300a00 */
[----:B------:R-:W-:Y:S01]  /*e85b0*/  IMAD.MOV.U32 R27, RZ, RZ, R54 ;  /* 0x000000ffff1b7224 */ /* 0x000fe200078e0036 */
[----:B------:R-:W-:Y:S01]  /*e85c0*/  IADD3 R54, P4, PT, R55, R3, RZ ;  /* 0x0000000337367210 */ /* 0x000fe20007f9e0ff */
[C---:B------:R-:W-:Y:S02]  /*e85d0*/  IMAD.X R51, R46.reuse, 0x1, R15, P2 ;  /* 0x000000012e337824 */ /* 0x040fe400010e060f */
[C---:B------:R-:W-:Y:S02]  /*e85e0*/  IMAD.X R45, R46.reuse, 0x1, R2, P3 ;  /* 0x000000012e2d7824 */ /* 0x040fe400018e0602 */
[----:B------:R-:W-:Y:S01]  /*e85f0*/  IMAD.X R55, R46, 0x1, R4, P4 ;  /* 0x000000012e377824 */ /* 0x000fe200020e0604 */
[----:B------:R-:W-:Y:S04]  /*e8600*/  STL.64 [R1+0x32c8], R50 ;  /* 0x0032c83201007387 */ /* 0x000fe80000100a00 */
[----:B------:R-:W-:Y:S04]  /*e8610*/  STL.64 [R1+0x32d0], R44 ;  /* 0x0032d02c01007387 */ /* 0x000fe80000100a00 */
[----:B------:R-:W-:Y:S04]  /*e8620*/  STL.64 [R1+0x5bc0], R2 ;  /* 0x005bc00201007387 */ /* 0x000fe80000100a00 */
[----:B------:R0:W-:Y:S04]  /*e8630*/  STL.64 [R1+0x3298], R54 ;  /* 0x0032983601007387 */ /* 0x0001e80000100a00 */
[----:B0-----:R-:W4:Y:S01]  /*e8640*/  LDL.LU.64 R54, [R1+0x5bc8] ;  /* 0x005bc80001367983 */ /* 0x001f220000300a00 */
        /* <DEDUP_REMOVED lines=9> */
[C---:B---3--:R-:W-:Y:S02]  /*e86e0*/  IADD3 R50, P2, PT, R49.reuse, R10, RZ ;  /* 0x0000000a31327210 */ /* 0x048fe40007f5e0ff */
[C---:B------:R-:W-:Y:S02]  /*e86f0*/  IADD3 R44, P3, PT, R49.reuse, R9, RZ ;  /* 0x00000009312c7210 */ /* 0x040fe40007f7e0ff */
[----:B------:R-:W-:Y:S01]  /*e8700*/  IADD3 R2, P4, PT, R49, R7, RZ ;  /* 0x0000000731027210 */ /* 0x000fe20007f9e0ff */
[C---:B------:R-:W-:Y:S02]  /*e8710*/  IMAD.X R51, R48.reuse, 0x1, R12, P2 ;  /* 0x0000000130337824 */ /* 0x040fe400010e060c */
[----:B------:R-:W-:-:S03]  /*e8720*/  IMAD.X R45, R48, 0x1, R11, P3 ;  /* 0x00000001302d7824 */ /* 0x000fc600018e060b */
[----:B------:R-:W-:Y:S04]  /*e8730*/  STL.64 [R1+0x32a0], R50 ;  /* 0x0032a03201007387 */ /* 0x000fe80000100a00 */
[----:B------:R-:W-:Y:S04]  /*e8740*/  STL [R1+0x3270], R2 ;  /* 0x0032700201007387 */ /* 0x000fe80000100800 */
[----:B------:R0:W-:Y:S02]  /*e8750*/  STL.64 [R1+0x32a8], R44 ;  /* 0x0032a82c01007387 */ /* 0x0001e40000100a00 */
[----:B0-----:R-:W-:-:S02]  /*e8760*/  IMAD.MOV.U32 R45, RZ, RZ, R26 ;  /* 0x000000ffff2d7224 */ /* 0x001fc400078e001a */
[----:B------:R-:W-:Y:S01]  /*e8770*/  IMAD.MOV.U32 R26, RZ, RZ, R56 ;  /* 0x000000ffff1a7224 */ /* 0x000fe200078e0038 */
[--C-:B----4-:R-:W-:Y:S01]  /*e8780*/  SHF.R.S32.HI R56, RZ, 0x1f, R54.reuse ;  /* 0x0000001fff387819 */ /* 0x110fe20000011436 */
[----:B------:R-:W-:Y:S02]  /*e8790*/  IMAD.MOV.U32 R29, RZ, RZ, R54 ;  /* 0x000000ffff1d7224 */ /* 0x000fe400078e0036 */
[----:B------:R-:W3:Y:S04]  /*e87a0*/  LDL.LU R54, [R1+0xce8] ;  /* 0x000ce80001367983 */ /* 0x000ee80000300800 */
[----:B------:R0:W-:Y:S01]  /*e87b0*/  STL [R1+0x5bbc], R45 ;  /* 0x005bbc2d01007387 */ /* 0x0001e20000100800 */
[C---:B------:R-:W-:Y:S01]  /*e87c0*/  IADD3 R50, P2, PT, R49.reuse, R14, RZ ;  /* 0x0000000e31327210 */ /* 0x040fe20007f5e0ff */
[----:B------:R-:W-:Y:S01]  /*e87d0*/  IMAD.MOV.U32 R44, RZ, RZ, R2 ;  /* 0x000000ffff2c7224 */ /* 0x000fe200078e0002 */
[----:B------:R-:W-:Y:S01]  /*e87e0*/  IADD3 R2, P3, PT, R49, R5, RZ ;  /* 0x0000000531027210 */ /* 0x000fe20007f7e0ff */
[----:B0-----:R-:W-:-:S02]  /*e87f0*/  IMAD.MOV.U32 R45, RZ, RZ, R3 ;  /* 0x000000ffff2d7224 */ /* 0x001fc400078e0003 */
[----:B------:R-:W-:-:S05]  /*e8800*/  IMAD.X R45, R48, 0x1, R8, P4 ;  /* 0x00000001302d7824 */ /* 0x000fca00020e0608 */
[----:B------:R0:W-:Y:S02]  /*e8810*/  STL [R1+0x3274], R45 ;  /* 0x0032742d01007387 */ /* 0x0001e40000100800 */
[----:B0-----:R-:W-:-:S04]  /*e8820*/  IMAD.MOV.U32 R45, RZ, RZ, R48 ;  /* 0x000000ffff2d7224 */ /* 0x001fc800078e0030 */
[C---:B------:R-:W-:Y:S02]  /*e8830*/  IMAD.X R51, R45.reuse, 0x1, R16, P2 ;  /* 0x000000012d337824 */ /* 0x040fe400010e0610 */
[----:B------:R-:W-:-:S03]  /*e8840*/  IMAD.X R3, R45, 0x1, R6, P3 ;  /* 0x000000012d037824 */ /* 0x000fc600018e0606 */
[----:B------:R-:W-:Y:S04]  /*e8850*/  STL.64 [R1+0x3278], R50 ;  /* 0x0032783201007387 */ /* 0x000fe80000100a00 */
[----:B------:R0:W-:Y:S04]  /*e8860*/  STL.64 [R1+0x3280], R2 ;  /* 0x0032800201007387 */ /* 0x0001e80000100a00 */
[----:B0-----:R-:W4:Y:S01]  /*e8870*/  LDL.LU.64 R2, [R1+0x5bc0] ;  /* 0x005bc00001027983 */ /* 0x001f220000300a00 */
[C---:B------:R-:W-:Y:S02]  /*e8880*/  IADD3 R44, P4, PT, R49.reuse, R13, RZ ;  /* 0x0000000d312c7210 */ /* 0x040fe40007f9e0ff */
[----:B------:R-:W-:-:S02]  /*e8890*/  IADD3 R50, P2, PT, R49, R0, RZ ;  /* 0x0000000031327210 */ /* 0x000fc40007f5e0ff */
[----:B----4-:R-:W-:Y:S01]  /*e88a0*/  IADD3 R48, P3, PT, R49, R3, RZ ;  /* 0x0000000331307210 */ /* 0x010fe20007f7e0ff */
[----:B------:R-:W-:-:S04]  /*e88b0*/  IMAD.MOV.U32 R49, RZ, RZ, R45 ;  /* 0x000000ffff317224 */ /* 0x000fc800078e002d */
[----:B------:R-:W-:-:S05]  /*e88c0*/  IMAD.X R45, R49, 0x1, R15, P4 ;  /* 0x00000001312d7824 */ /* 0x000fca00020e060f */
        /* <DEDUP_REMOVED lines=26> */
[----:B0-----:R-:W4:Y:S01]  /*e8a70*/  LDL.LU R45, [R1+0x5bbc] ;  /* 0x005bbc00012d7983 */ /* 0x001f220000300800 */
[----:B------:R-:W-:Y:S02]  /*e8a80*/  IADD3 R50, P2, PT, R47, R3, RZ ;  /* 0x000000032f327210 */ /* 0x000fe40007f5e0ff */
[----:B------:R-:W-:Y:S01]  /*e8a90*/  IADD3 R48, P3, PT, R46, R10, RZ ;  /* 0x0000000a2e307210 */ /* 0x000fe20007f7e0ff */
[----:B------:R0:W-:Y:S02]  /*e8aa0*/  STL.64 [R1+0x5bb0], R2 ;  /* 0x005bb00201007387 */ /* 0x0001e40000100a00 */
[----:B------:R-:W-:Y:S01]  /*e8ab0*/  IMAD.X R51, R42, 0x1, R4, P2 ;  /* 0x000000012a337824 */ /* 0x000fe200010e0604 */
[----:B------:R-:W-:Y:S01]  /*e8ac0*/  SHF.R.S32.HI R44, RZ, 0x1f, R52 ;  /* 0x0000001fff2c7819 */ /* 0x000fe20000011434 */
[----:B------:R-:W-:Y:S01]  /*e8ad0*/  IMAD.MOV.U32 R42, RZ, RZ, R40 ;  /* 0x000000ffff2a7224 */ /* 0x000fe200078e0028 */
[----:B0-----:R-:W-:-:S02]  /*e8ae0*/  IADD3 R2, P4, PT, R46, R9, RZ ;  /* 0x000000092e027210 */ /* 0x001fc40007f9e0ff */
[----:B------:R0:W-:Y:S01]  /*e8af0*/  STL.64 [R1+0x3218], R50 ;  /* 0x0032183201007387 */ /* 0x0001e20000100a00 */
[----:B------:R-:W-:Y:S02]  /*e8b00*/  IMAD.MOV.U32 R40, RZ, RZ, R41 ;  /* 0x000000ffff287224 */ /* 0x000fe400078e0029 */
[----:B------:R-:W-:Y:S02]  /*e8b10*/  IMAD.MOV.U32 R41, RZ, RZ, R38 ;  /* 0x000000ffff297224 */ /* 0x000fe400078e0026 */
[----:B------:R-:W-:Y:S02]  /*e8b20*/  IMAD.MOV.U32 R38, RZ, RZ, R37 ;  /* 0x000000ffff267224 */ /* 0x000fe400078e0025 */
[----:B------:R-:W-:Y:S01]  /*e8b30*/  IMAD.MOV.U32 R47, RZ, RZ, R44 ;  /* 0x000000ffff2f7224 */ /* 0x000fe200078e002c */
[----:B0-----:R-:W-:Y:S01]  /*e8b40*/  IADD3 R50, P2, PT, R46, R7, RZ ;  /* 0x000000072e327210 */ /* 0x001fe20007f5e0ff */
[----:B------:R-:W-:Y:S02]  /*e8b50*/  IMAD.MOV.U32 R44, RZ, RZ, R40 ;  /* 0x000000ffff2c7224 */ /* 0x000fe400078e0028 */
[----:B------:R-:W-:-:S02]  /*e8b60*/  IMAD.MOV.U32 R37, RZ, RZ, R35 ;  /* 0x000000ffff257224 */ /* 0x000fc400078e0023 */
[----:B------:R-:W-:Y:S02]  /*e8b70*/  IMAD.MOV.U32 R40, RZ, RZ, R41 ;  /* 0x000000ffff287224 */ /* 0x000fe400078e0029 */
[----:B------:R-:W-:Y:S02]  /*e8b80*/  IMAD.MOV.U32 R35, RZ, RZ, R29 ;  /* 0x000000ffff237224 */ /* 0x000fe400078e001d */
[----:B------:R-:W-:Y:S02]  /*e8b90*/  IMAD.MOV.U32 R41, RZ, RZ, R38 ;  /* 0x000000ffff297224 */ /* 0x000fe400078e0026 */
[----:B------:R-:W-:Y:S01]  /*e8ba0*/  IMAD.MOV.U32 R29, RZ, RZ, R23 ;  /* 0x000000ffff1d7224 */ /* 0x000fe200078e0017 */
[--C-:B------:R-:W-:Y:S01]  /*e8bb0*/  SHF.R.S32.HI R23, RZ, 0x1f, R17.reuse ;  /* 0x0000001fff177819 */ /* 0x100fe20000011411 */
[----:B------:R-:W-:Y:S02]  /*e8bc0*/  IMAD.MOV.U32 R38, RZ, RZ, R34 ;  /* 0x000000ffff267224 */ /* 0x000fe400078e0022 */
[----:B------:R-:W-:-:S02]  /*e8bd0*/  IMAD.MOV.U32 R34, RZ, RZ, R17 ;  /* 0x000000ffff227224 */ /* 0x000fc400078e0011 */
[C---:B----4-:R-:W-:Y:S02]  /*e8be0*/  IMAD.X R49, R45.reuse, 0x1, R12, P3 ;  /* 0x000000012d317824 */ /* 0x050fe400018e060c */
        /* <DEDUP_REMOVED lines=9> */
[----:B------:R-:W4:Y:S04]  /*e8c80*/  LDL.LU R17, [R1+0x5bb8] ;  /* 0x005bb80001117983 */ /* 0x000f280000300800 */
        /* <DEDUP_REMOVED lines=14> */
[----:B------:R1:W-:Y:S01]  /*e8d70*/  STL.64 [R1+0x31d8], R46 ;  /* 0x0031d82e01007387 */ /* 0x0003e20000100a00 */
[C---:B0-----:R-:W-:Y:S01]  /*e8d80*/  IADD3 R48, P3, PT, R43.reuse, R9, RZ ;  /* 0x000000092b307210 */ /* 0x041fe20007f7e0ff */
[----:B-1----:R-:W-:Y:S01]  /*e8d90*/  IMAD.MOV.U32 R46, RZ, RZ, R44 ;  /* 0x000000ffff2e7224 */ /* 0x002fe200078e002c */
[----:B------:R-:W-:Y:S01]  /*e8da0*/  IADD3 R44, P4, PT, R43, R7, RZ ;  /* 0x000000072b2c7210 */ /* 0x000fe20007f9e0ff */
[----:B------:R-:W2:Y:S02]  /*e8db0*/  LDL.LU R47, [R1+0x5ba8] ;  /* 0x005ba800012f7983 */ /* 0x000ea40000300800 */
[----:B------:R-:W-:-:S02]  /*e8dc0*/  IMAD.X R49, R55, 0x1, R11, P3 ;  /* 0x0000000137317824 */ /* 0x000fc400018e060b */
[----:B------:R0:W-:Y:S01]  /*e8dd0*/  STL.64 [R1+0x31e0], R50 ;  /* 0x0031e03201007387 */ /* 0x0001e20000100a00 */
[----:B------:R-:W-:-:S03]  /*e8de0*/  IMAD.X R45, R55, 0x1, R8, P4 ;  /* 0x00000001372d7824 */ /* 0x000fc600020e0608 */
        /* <DEDUP_REMOVED lines=11> */
[----:B------:R0:W-:Y:S01]  /*e8ea0*/  STL.64 [R1+0x31c8], R44 ;  /* 0x0031c82c01007387 */ /* 0x0001e20000100a00 */
[----:B-1----:R-:W-:Y:S01]  /*e8eb0*/  IADD3 R48, P3, PT, R43, R3, RZ ;  /* 0x000000032b307210 */ /* 0x002fe20007f7e0ff */
[----:B------:R-:W-:-:S04]  /*e8ec0*/  IMAD.X R51, R55, 0x1, R2, P2 ;  /* 0x0000000137337824 */ /* 0x000fc800010e0602 */
[----:B------:R-:W-:Y:S01]  /*e8ed0*/  IMAD.X R49, R55, 0x1, R4, P3 ;  /* 0x0000000137317824 */ /* 0x000fe200018e0604 */
[----:B0-----:R-:W3:Y:S01]  /*e8ee0*/  LDL.LU R45, [R1+0x5ba4] ;  /* 0x005ba400012d7983 */ /* 0x001ee20000300800 */
[----:B------:R-:W-:-:S03]  /*e8ef0*/  IADD3 R44, P4, PT, R52, R10, RZ ;  /* 0x0000000a342c7210 */ /* 0x000fc60007f9e0ff */
[----:B------:R-:W-:Y:S04]  /*e8f00*/  STL.64 [R1+0x31d0], R50 ;  /* 0x0031d03201007387 */ /* 0x000fe80000100a00 */
[----:B------:R-:W-:Y:S04]  /*e8f10*/  STL [R1+0x31a0], R44 ;  /* 0x0031a02c01007387 */ /* 0x000fe80000100800 */
[----:B------:R-:W-:Y:S04]  /*e8f20*/  STL.64 [R1+0x5b90], R2 ;  /* 0x005b900201007387 */ /* 0x000fe80000100a00 */
[----:B------:R-:W3:Y:S04]  /*e8f30*/  LDL.LU R55, [R1+0x5ba0] ;  /* 0x005ba00001377983 */ /* 0x000ee80000300800 */
[----:B------:R0:W-:Y:S01]  /*e8f40*/  STL.64 [R1+0x3198], R48 ;  /* 0x0031983001007387 */ /* 0x0001e20000100a00 */
[----:B------:R-:W-:-:S02]  /*e8f50*/  IMAD.MOV.U32 R43, RZ, RZ, R39 ;  /* 0x000000ffff2b7224 */ /* 0x000fc400078e0027 */
[----:B------:R-:W-:Y:S02]  /*e8f60*/  IMAD.MOV.U32 R39, RZ, RZ, R28 ;  /* 0x000000ffff277224 */ /* 0x000fe400078e001c */
[----:B------:R-:W-:Y:S01]  /*e8f70*/  IMAD.MOV.U32 R28, RZ, RZ, R22 ;  /* 0x000000ffff1c7224 */ /* 0x000fe200078e0016 */
[----:B----4-:R-:W-:Y:S01]  /*e8f80*/  SHF.R.S32.HI R22, RZ, 0x1f, R17 ;  /* 0x0000001fff167819 */ /* 0x010fe20000011411 */
[----:B0-----:R-:W-:Y:S02]  /*e8f90*/  IMAD.MOV.U32 R49, RZ, RZ, R40 ;  /* 0x000000ffff317224 */ /* 0x001fe400078e0028 */
[----:B------:R-:W-:Y:S02]  /*e8fa0*/  IMAD.MOV.U32 R40, RZ, RZ, R41 ;  /* 0x000000ffff287224 */ /* 0x000fe400078e0029 */
[----:B------:R-:W-:Y:S02]  /*e8fb0*/  IMAD.MOV.U32 R41, RZ, RZ, R38 ;  /* 0x000000ffff297224 */ /* 0x000fe400078e0026 */
[----:B------:R-:W-:-:S02]  /*e8fc0*/  IMAD.MOV.U32 R38, RZ, RZ, R33 ;  /* 0x000000ffff267224 */ /* 0x000fc400078e0021 */
[----:B------:R-:W-:Y:S02]  /*e8fd0*/  IMAD.MOV.U32 R33, RZ, RZ, R32 ;  /* 0x000000ffff217224 */ /* 0x000fe400078e0020 */
[----:B------:R-:W-:Y:S02]  /*e8fe0*/  IMAD.MOV.U32 R32, RZ, RZ, R31 ;  /* 0x000000ffff207224 */ /* 0x000fe400078e001f */
[----:B------:R-:W-:Y:S02]  /*e8ff0*/  IMAD.MOV.U32 R31, RZ, RZ, R17 ;  /* 0x000000ffff1f7224 */ /* 0x000fe400078e0011 */
[----:B------:R-:W4:Y:S01]  /*e9000*/  LDL.LU R17, [R1+0x5b9c] ;  /* 0x005b9c0001117983 */ /* 0x000f220000300800 */
[C---:B------:R-:W-:Y:S01]  /*e9010*/  IADD3 R50, P2, PT, R52.reuse, R9, RZ ;  /* 0x0000000934327210 */ /* 0x040fe20007f5e0ff */
[----:B------:R-:W-:Y:S01]  /*e9020*/  IMAD.MOV.U32 R2, RZ, RZ, R44 ;  /* 0x000000ffff027224 */ /* 0x000fe200078e002c */
[C---:B------:R-:W-:Y:S01]  /*e9030*/  IADD3 R44, P3, PT, R52.reuse, R7, RZ ;  /* 0x00000007342c7210 */ /* 0x040fe20007f7e0ff */
[----:B------:R0:W-:Y:S02]  /*e9040*/  STL [R1+0x5b78], R49 ;  /* 0x005b783101007387 */ /* 0x0001e40000100800 */
[----:B--2---:R-:W-:Y:S01]  /*e9050*/  IMAD.X R51, R47, 0x1, R11, P2 ;  /* 0x000000012f337824 */ /* 0x004fe200010e060b */
[----:B------:R-:W-:Y:S01]  /*e9060*/  IADD3 R2, P2, PT, R52, R5, RZ ;  /* 0x0000000534027210 */ /* 0x000fe20007f5e0ff */
[----:B---3--:R-:W-:-:S02]  /*e9070*/  IMAD.MOV.U32 R3, RZ, RZ, R45 ;  /* 0x000000ffff037224 */ /* 0x008fc400078e002d */
[C---:B------:R-:W-:Y:S02]  /*e9080*/  IMAD.X R3, R47.reuse, 0x1, R12, P4 ;  /* 0x000000012f037824 */ /* 0x040fe400020e060c */
[C---:B------:R-:W-:Y:S01]  /*e9090*/  IMAD.X R45, R47.reuse, 0x1, R8, P3 ;  /* 0x000000012f2d7824 */ /* 0x040fe200018e0608 */
[----:B------:R-:W-:Y:S02]  /*e90a0*/  IADD3 R48, P4, PT, R52, R14, RZ ;  /* 0x0000000e34307210 */ /* 0x000fe40007f9e0ff */
[----:B------:R1:W-:Y:S04]  /*e90b0*/  STL [R1+0x31a4], R3 ;  /* 0x0031a40301007387 */ /* 0x0003e80000100800 */
[----:B------:R-:W-:Y:S01]  /*e90c0*/  STL.64 [R1+0x31a8], R50 ;  /* 0x0031a83201007387 */ /* 0x000fe20000100a00 */
[----:B0-----:R-:W-:-:S03]  /*e90d0*/  IMAD.X R49, R47, 0x1, R16, P4 ;  /* 0x000000012f317824 */ /* 0x001fc600020e0610 */
[----:B------:R0:W-:Y:S01]  /*e90e0*/  STL.64 [R1+0x3170], R44 ;  /* 0x0031702c01007387 */ /* 0x0001e20000100a00 */
[----:B-1----:R-:W-:Y:S02]  /*e90f0*/  IMAD.X R3, R47, 0x1, R6, P2 ;  /* 0x000000012f037824 */ /* 0x002fe400010e0606 */
[----:B0-----:R-:W-:Y:S02]  /*e9100*/  IMAD.MOV.U32 R45, RZ, RZ, R43 ;  /* 0x000000ffff2d7224 */ /* 0x001fe400078e002b */
[----:B------:R-:W-:Y:S02]  /*e9110*/  IMAD.MOV.U32 R44, RZ, RZ, R40 ;  /* 0x000000ffff2c7224 */ /* 0x000fe400078e0028 */
[----:B------:R-:W-:Y:S02]  /*e9120*/  IMAD.MOV.U32 R43, RZ, RZ, R37 ;  /* 0x000000ffff2b7224 */ /* 0x000fe400078e0025 */
[----:B------:R-:W-:Y:S02]  /*e9130*/  IMAD.MOV.U32 R40, RZ, RZ, R41 ;  /* 0x000000ffff287224 */ /* 0x000fe400078e0029 */
[----:B------:R-:W-:-:S02]  /*e9140*/  IMAD.MOV.U32 R37, RZ, RZ, R35 ;  /* 0x000000ffff257224 */ /* 0x000fc400078e0023 */
[----:B------:R-:W-:Y:S02]  /*e9150*/  IMAD.MOV.U32 R41, RZ, RZ, R38 ;  /* 0x000000ffff297224 */ /* 0x000fe400078e0026 */
[----:B------:R-:W-:Y:S01]  /*e9160*/  IMAD.MOV.U32 R35, RZ, RZ, R26 ;  /* 0x000000ffff237224 */ /* 0x000fe200078e001a */
[--C-:B------:R-:W-:Y:S01]  /*e9170*/  SHF.R.S32.HI R26, RZ, 0x1f, R55.reuse ;  /* 0x0000001fff1a7819 */ /* 0x100fe20000011437 */
[----:B------:R-:W-:Y:S02]  /*e9180*/  IMAD.MOV.U32 R38, RZ, RZ, R30 ;  /* 0x000000ffff267224 */ /* 0x000fe400078e001e */
[----:B------:R-:W-:Y:S02]  /*e9190*/  IMAD.MOV.U32 R30, RZ, RZ, R55 ;  /* 0x000000ffff1e7224 */ /* 0x000fe400078e0037 */
[----:B------:R-:W2:Y:S04]  /*e91a0*/  LDL.LU R55, [R1+0x5b98] ;  /* 0x005b980001377983 */ /* 0x000ea80000300800 */
[----:B------:R-:W-:Y:S04]  /*e91b0*/  STL.64 [R1+0x3178], R48 ;  /* 0x0031783001007387 */ /* 0x000fe80000100a00 */
[----:B----4-:R-:W-:Y:S04]  /*e91c0*/  STL.64 [R1+0x5b80], R16 ;  /* 0x005b801001007387 */ /* 0x010fe80000100a00 */
[----:B------:R0:W-:Y:S04]  /*e91d0*/  STL.64 [R1+0x3180], R2 ;  /* 0x0031800201007387 */ /* 0x0001e80000100a00 */
[----:B0-----:R-:W3:Y:S01]  /*e91e0*/  LDL.LU.64 R2, [R1+0x5b90] ;  /* 0x005b900001027983 */ /* 0x001ee20000300a00 */
[----:B------:R-:W-:-:S02]  /*e91f0*/  IADD3 R50, P3, PT, R52, R13, RZ ;  /* 0x0000000d34327210 */ /* 0x000fc40007f7e0ff */
[----:B------:R-:W-:-:S03]  /*e9200*/  IADD3 R48, P4, PT, R52, R0, RZ ;  /* 0x0000000034307210 */ /* 0x000fc60007f9e0ff */
[C---:B------:R-:W-:Y:S01]  /*e9210*/  IMAD.X R51, R47.reuse, 0x1, R15, P3 ;  /* 0x000000012f337824 */ /* 0x040fe200018e060f */
[----:B---3--:R-:W-:Y:S01]  /*e9220*/  IADD3 R16, P2, PT, R52, R3, RZ ;  /* 0x0000000334107210 */ /* 0x008fe20007f5e0ff */
[C---:B------:R-:W-:Y:S01]  /*e9230*/  IMAD.X R49, R47.reuse, 0x1, R2, P4 ;  /* 0x000000012f317824 */ /* 0x040fe200020e0602 */
[----:B------:R-:W3:Y:S04]  /*e9240*/  LDL.LU R52, [R1+0x5b8c] ;  /* 0x005b8c0001347983 */ /* 0x000ee80000300800 */
[----:B------:R0:W-:Y:S01]  /*e9250*/  STL.64 [R1+0x3188], R50 ;  /* 0x0031883201007387 */ /* 0x0001e20000100a00 */
[----:B------:R-:W-:Y:S02]  /*e9260*/  IMAD.X R17, R47, 0x1, R4, P2 ;  /* 0x000000012f117824 */ /* 0x000fe400010e0604 */
[----:B------:R-:W-:Y:S01]  /*e9270*/  IMAD.MOV.U32 R47, RZ, RZ, R44 ;  /* 0x000000ffff2f7224 */ /* 0x000fe200078e002c */
[----:B------:R1:W-:Y:S01]  /*e9280*/  STL.64 [R1+0x3190], R48 ;  /* 0x0031903001007387 */ /* 0x0003e20000100a00 */
[----:B0-----:R-:W-:-:S03]  /*e9290*/  IADD3 R50, P3, PT, R46, R10, RZ ;  /* 0x0000000a2e327210 */ /* 0x001fc60007f7e0ff */
[----:B------:R0:W-:Y:S01]  /*e92a0*/  STL.64 [R1+0x3158], R16 ;  /* 0x0031581001007387 */ /* 0x0001e20000100a00 */
[----:B-1----:R-:W-:Y:S01]  /*e92b0*/  IADD3 R48, P4, PT, R46, R9, RZ ;  /* 0x000000092e307210 */ /* 0x002fe20007f9e0ff */
[C---:B------:R-:W-:Y:S02]  /*e92c0*/  IMAD.X R51, R42.reuse, 0x1, R12, P3 ;  /* 0x000000012a337824 */ /* 0x040fe400018e060c */
[----:B------:R-:W-:Y:S02]  /*e92d0*/  STL [R1+0x5b68], R47 ;  /* 0x005b682f01007387 */ /* 0x000fe40000100800 */
[----:B------:R-:W-:Y:S02]  /*e92e0*/  IMAD.X R49, R42, 0x1, R11, P4 ;  /* 0x000000012a317824 */ /* 0x000fe400020e060b */
[----:B------:R1:W-:Y:S01]  /*e92f0*/  STL.64 [R1+0x3160], R50 ;  /* 0x0031603201007387 */ /* 0x0003e20000100a00 */
[----:B0-----:R-:W-:-:S05]  /*e9300*/  IADD3 R16, P2, PT, R46, R7, RZ ;  /* 0x000000072e107210 */ /* 0x001fca0007f5e0ff */
[----:B------:R-:W-:Y:S01]  /*e9310*/  IMAD.X R17, R42, 0x1, R8, P2 ;  /* 0x000000012a117824 */ /* 0x000fe200010e0608 */
[C---:B-1----:R-:W-:Y:S01]  /*e9320*/  IADD3 R50, P3, PT, R46.reuse, R14, RZ ;  /* 0x0000000e2e327210 */ /* 0x042fe20007f7e0ff */
[----:B------:R-:W4:Y:S04]  /*e9330*/  LDL.LU R51, [R1+0x5b88] ;  /* 0x005b880001337983 */ /* 0x000f280000300800 */
[----:B------:R-:W-:Y:S04]  /*e9340*/  STL.64 [R1+0x3168], R48 ;  /* 0x0031683001007387 */ /* 0x000fe80000100a00 */
[----:B------:R-:W-:Y:S04]  /*e9350*/  STL [R1+0x3138], R50 ;  /* 0x0031383201007387 */ /* 0x000fe80000100800 */
[----:B------:R-:W-:Y:S04]  /*e9360*/  STL.64 [R1+0x5b70], R4 ;  /* 0x005b700401007387 */ /* 0x000fe80000100a00 */
[----:B------:R0:W-:Y:S04]  /*e9370*/  STL.64 [R1+0x3130], R16 ;  /* 0x0031301001007387 */ /* 0x0001e80000100a00 */
[----:B0-----:R-:W2:Y:S01]  /*e9380*/  LDL.LU.64 R16, [R1+0x5b80] ;  /* 0x005b800001107983 */ /* 0x001ea20000300a00 */
[----:B------:R-:W-:Y:S01]  /*e9390*/  IMAD.MOV.U32 R44, RZ, RZ, R43 ;  /* 0x000000ffff2c7224 */ /* 0x000fe200078e002b */
        /* <DEDUP_REMOVED lines=9> */
[C---:B------:R-:W-:Y:S01]  /*e9430*/  IMAD.X R49, R42.reuse, 0x1, R6, P4 ;  /* 0x000000012a317824 */ /* 0x040fe200020e0606 */
[----:B------:R-:W3:Y:S01]  /*e9440*/  LDL.LU R58, [R1+0x194] ;  /* 0x00019400013a7983 */ /* 0x000ee20000300800 */
[----:B----4-:R-:W-:Y:S02]  /*e9450*/  IMAD.MOV.U32 R5, RZ, RZ, R51 ;  /* 0x000000ffff057224 */ /* 0x010fe400078e0033 */
        /* <DEDUP_REMOVED lines=9> */
[----:B0-----:R-:W4:Y:S01]  /*e94f0*/  LDL.LU.64 R4, [R1+0x5b70] ;  /* 0x005b700001047983 */ /* 0x001f220000300a00 */
[----:B------:R-:W-:-:S03]  /*e9500*/  IADD3 R46, P4, PT, R46, R3, RZ ;  /* 0x000000032e2e7210 */ /* 0x000fc60007f9e0ff */
[----:B------:R-:W-:Y:S02]  /*e9510*/  STL.64 [R1+0x5b58], R2 ;  /* 0x005b580201007387 */ /* 0x000fe40000100a00 */
[----:B----4-:R-:W-:-:S05]  /*e9520*/  IMAD.X R47, R42, 0x1, R4, P4 ;  /* 0x000000012a2f7824 */ /* 0x010fca00020e0604 */
[----:B------:R0:W-:Y:S04]  /*e9530*/  STL.64 [R1+0x3118], R46 ;  /* 0x0031182e01007387 */ /* 0x0001e80000100a00 */
[----:B0-----:R-:W4:Y:S01]  /*e9540*/  LDL.LU R47, [R1+0x5b68] ;  /* 0x005b6800012f7983 */ /* 0x001f220000300800 */
[----:B------:R-:W-:Y:S02]  /*e9550*/  IMAD.MOV.U32 R46, RZ, RZ, R43 ;  /* 0x000000ffff2e7224 */ /* 0x000fe400078e002b */
[----:B------:R-:W-:Y:S02]  /*e9560*/  IMAD.MOV.U32 R43, RZ, RZ, R40 ;  /* 0x000000ffff2b7224 */ /* 0x000fe400078e0028 */
[----:B------:R-:W-:Y:S01]  /*e9570*/  IMAD.MOV.U32 R40, RZ, RZ, R41 ;  /* 0x000000ffff287224 */ /* 0x000fe200078e0029 */
[----:B--2---:R-:W-:Y:S01]  /*e9580*/  IADD3 R50, P2, PT, R49, R10, RZ ;  /* 0x0000000a31327210 */ /* 0x004fe20007f5e0ff */
        /* <DEDUP_REMOVED lines=8> */
[C---:B------:R-:W-:Y:S02]  /*e9610*/  IMAD.X R51, R45.reuse, 0x1, R12, P2 ;  /* 0x000000012d337824 */ /* 0x040fe400010e060c */
[----:B------:R-:W-:Y:S02]  /*e9620*/  IMAD.MOV.U32 R59, RZ, RZ, R21 ;  /* 0x000000ffff3b7224 */ /* 0x000fe400078e0015 */
[----:B------:R-:W2:Y:S01]  /*e9630*/  LDL.LU R21, [R1+0x5b64] ;  /* 0x005b640001157983 */ /* 0x000ea20000300800 */
[----:B------:R-:W-:Y:S02]  /*e9640*/  IMAD.X R3, R45, 0x1, R11, P3 ;  /* 0x000000012d037824 */ /* 0x000fe400018e060b */
        /* <DEDUP_REMOVED lines=10> */
[----:B---3--:R-:W-:Y:S01]  /*e96f0*/  IMAD.MOV.U32 R23, RZ, RZ, R52 ;  /* 0x000000ffff177224 */ /* 0x008fe200078e0034 */
[----:B----4-:R0:W-:Y:S04]  /*e9700*/  STL.64 [R1+0x5b50], R46 ;  /* 0x005b502e01007387 */ /* 0x0101e80000100a00 */
        /* <DEDUP_REMOVED lines=9> */
[----:B------:R-:W3:Y:S04]  /*e97a0*/  LDL.LU R52, [R1+0x5b60] ;  /* 0x005b600001347983 */ /* 0x000ee80000300800 */
[----:B------:R-:W-:Y:S04]  /*e97b0*/  STL.64 [R1+0x30f8], R50 ;  /* 0x0030f83201007387 */ /* 0x000fe80000100a00 */
[----:B------:R-:W-:Y:S01]  /*e97c0*/  STL.64 [R1+0x5b40], R16 ;  /* 0x005b401001007387 */ /* 0x000fe20000100a00 */
[----:B0-----:R-:W-:-:S03]  /*e97d0*/  IADD3 R46, P4, PT, R49, R13, RZ ;  /* 0x0000000d312e7210 */ /* 0x001fc60007f9e0ff */
[----:B------:R0:W-:Y:S02]  /*e97e0*/  STL.64 [R1+0x3100], R2 ;  /* 0x0031000201007387 */ /* 0x0001e40000100a00 */
[----:B------:R-:W-:Y:S02]  /*e97f0*/  IMAD.X R47, R45, 0x1, R15, P4 ;  /* 0x000000012d2f7824 */ /* 0x000fe400020e060f */
[----:B0-----:R-:W4:Y:S04]  /*e9800*/  LDL.LU.64 R2, [R1+0x5b58] ;  /* 0x005b580001027983 */ /* 0x001f280000300a00 */
[----:B------:R0:W-:Y:S04]  /*e9810*/  STL.64 [R1+0x3108], R46 ;  /* 0x0031082e01007387 */ /* 0x0001e80000100a00 */
[----:B0-----:R-:W2:Y:S01]  /*e9820*/  LDL.LU.64 R46, [R1+0x5b50] ;  /* 0x005b5000012e7983 */ /* 0x001ea20000300a00 */
[----:B------:R-:W-:-:S02]  /*e9830*/  IADD3 R50, P2, PT, R49, R0, RZ ;  /* 0x0000000031327210 */ /* 0x000fc40007f5e0ff */
[----:B----4-:R-:W-:-:S03]  /*e9840*/  IADD3 R48, P3, PT, R49, R3, RZ ;  /* 0x0000000331307210 */ /* 0x010fc60007f7e0ff */
[C---:B------:R-:W-:Y:S02]  /*e9850*/  IMAD.X R51, R45.reuse, 0x1, R2, P2 ;  /* 0x000000012d337824 */ /* 0x040fe400010e0602 */
[----:B------:R-:W-:Y:S02]  /*e9860*/  IMAD.X R49, R45, 0x1, R4, P3 ;  /* 0x000000012d317824 */ /* 0x000fe400018e0604 */
[----:B------:R-:W-:Y:S02]  /*e9870*/  IMAD.MOV.U32 R45, RZ, RZ, R40 ;  /* 0x000000ffff2d7224 */ /* 0x000fe400078e0028 */
[----:B------:R-:W-:Y:S02]  /*e9880*/  IMAD.MOV.U32 R40, RZ, RZ, R41 ;  /* 0x000000ffff287224 */ /* 0x000fe400078e0029 */
[----:B------:R-:W-:Y:S02]  /*e9890*/  IMAD.MOV.U32 R41, RZ, RZ, R38 ;  /* 0x000000ffff297224 */ /* 0x000fe400078e0026 */
[----:B------:R-:W-:-:S02]  /*e98a0*/  IMAD.MOV.U32 R38, RZ, RZ, R39 ;  /* 0x000000ffff267224 */ /* 0x000fc400078e0027 */
[----:B------:R-:W-:Y:S01]  /*e98b0*/  IMAD.MOV.U32 R39, RZ, RZ, R36 ;  /* 0x000000ffff277224 */ /* 0x000fe200078e0024 */
[----:B--2---:R-:W-:Y:S01]  /*e98c0*/  IADD3 R16, P4, PT, R47, R10, RZ ;  /* 0x0000000a2f107210 */ /* 0x004fe20007f9e0ff */
[----:B------:R-:W-:Y:S02]  /*e98d0*/  IMAD.MOV.U32 R36, RZ, RZ, R37 ;  /* 0x000000ffff247224 */ /* 0x000fe400078e0025 */
[----:B------:R-:W-:Y:S02]  /*e98e0*/  IMAD.MOV.U32 R37, RZ, RZ, R35 ;  /* 0x000000ffff257224 */ /* 0x000fe400078e0023 */
[----:B------:R-:W-:Y:S02]  /*e98f0*/  IMAD.MOV.U32 R35, RZ, RZ, R34 ;  /* 0x000000ffff237224 */ /* 0x000fe400078e0022 */
        /* <DEDUP_REMOVED lines=10> */
[----:B0-----:R-:W4:Y:S01]  /*e99a0*/  LDL.LU.64 R16, [R1+0x5b40] ;  /* 0x005b400001107983 */ /* 0x001f220000300a00 */
        /* <DEDUP_REMOVED lines=11> */
[----:B----4-:R-:W-:-:S05]  /*e9a60*/  IMAD.X R43, R44, 0x1, R16, P4 ;  /* 0x000000012c2b7824 */ /* 0x010fca00020e0610 */
[----:B------:R0:W-:Y:S04]  /*e9a70*/  STL.64 [R1+0x30b8], R42 ;  /* 0x0030b82a01007387 */ /* 0x0001e80000100a00 */
[----:B------:R1:W-:Y:S01]  /*e9a80*/  STL.64 [R1+0x30c0], R50 ;  /* 0x0030c03201007387 */ /* 0x0003e20000100a00 */
[----:B0-----:R-:W-:-:S03]  /*e9a90*/  IADD3 R42, P4, PT, R47, R0, RZ ;  /* 0x000000002f2a7210 */ /* 0x001fc60007f9e0ff */
[----:B------:R-:W-:Y:S02]  /*e9aa0*/  STL.64 [R1+0x30c8], R48 ;  /* 0x0030c83001007387 */ /* 0x000fe40000100a00 */
[----:B------:R-:W-:Y:S01]  /*e9ab0*/  IMAD.X R43, R44, 0x1, R2, P4 ;  /* 0x000000012c2b7824 */ /* 0x000fe200020e0602 */
[----:B-1----:R-:W-:-:S04]  /*e9ac0*/  IADD3 R50, P2, PT, R47, R3, RZ ;  /* 0x000000032f327210 */ /* 0x002fc80007f5e0ff */
[----:B------:R0:W-:Y:S01]  /*e9ad0*/  STL.64 [R1+0x30d0], R42 ;  /* 0x0030d02a01007387 */ /* 0x0001e20000100a00 */
[----:B------:R-:W-:Y:S02]  /*e9ae0*/  IMAD.X R51, R44, 0x1, R4, P2 ;  /* 0x000000012c337824 */ /* 0x000fe400010e0604 */
[----:B------:R-:W-:Y:S02]  /*e9af0*/  IMAD.MOV.U32 R44, RZ, RZ, R41 ;  /* 0x000000ffff2c7224 */ /* 0x000fe400078e0029 */
[----:B------:R-:W-:Y:S01]  /*e9b00*/  IMAD.MOV.U32 R41, RZ, RZ, R36 ;  /* 0x000000ffff297224 */ /* 0x000fe200078e0024 */
[----:B0-----:R-:W4:Y:S01]  /*e9b10*/  LDL.LU.64 R42, [R1+0x5b38] ;  /* 0x005b3800012a7983 */ /* 0x001f220000300a00 */
        /* <DEDUP_REMOVED lines=12> */
[----:B------:R-:W-:Y:S01]  /*e9be0*/  IMAD.MOV.U32 R39, RZ, RZ, R56 ;  /* 0x000000ffff277224 */ /* 0x000fe200078e0038 */
[----:B------:R-:W-:Y:S01]  /*e9bf0*/  SHF.R.S32.HI R56, RZ, 0x1f, R17 ;  /* 0x0000001fff387819 */ /* 0x000fe20000011411 */
[----:B------:R-:W-:Y:S02]  /*e9c00*/  IMAD.MOV.U32 R28, RZ, RZ, R59 ;  /* 0x000000ffff1c7224 */ /* 0x000fe400078e003b */
[----:B------:R-:W-:Y:S02]  /*e9c10*/  IMAD.MOV.U32 R59, RZ, RZ, R17 ;  /* 0x000000ffff3b7224 */ /* 0x000fe400078e0011 */
[----:B------:R-:W2:Y:S01]  /*e9c20*/  LDL.LU R17, [R1+0x5b30] ;  /* 0x005b300001117983 */ /* 0x000ea20000300800 */
[C---:B------:R-:W-:Y:S02]  /*e9c30*/  IADD3 R48, P3, PT, R46.reuse, R10, RZ ;  /* 0x0000000a2e307210 */ /* 0x040fe40007f7e0ff */
[C---:B0-----:R-:W-:Y:S01]  /*e9c40*/  IADD3 R2, P4, PT, R46.reuse, R9, RZ ;  /* 0x000000092e027210 */ /* 0x041fe20007f9e0ff */
[----:B------:R-:W-:Y:S01]  /*e9c50*/  STL [R1+0x5b10], R47 ;  /* 0x005b102f01007387 */ /* 0x000fe20000100800 */
[----:B-1----:R-:W-:Y:S01]  /*e9c60*/  IADD3 R50, P2, PT, R46, R7, RZ ;  /* 0x000000072e327210 */ /* 0x002fe20007f5e0ff */
[----:B----4-:R-:W-:-:S02]  /*e9c70*/  IMAD.X R49, R42, 0x1, R12, P3 ;  /* 0x000000012a317824 */ /* 0x010fc400018e060c */
        /* <DEDUP_REMOVED lines=9> */
[----:B------:R-:W-:Y:S04]  /*e9d10*/  STL.64 [R1+0x3058], R48 ;  /* 0x0030583001007387 */ /* 0x000fe80000100a00 */
[----:B--2---:R-:W-:Y:S04]  /*e9d20*/  STL.64 [R1+0x5b18], R16 ;  /* 0x005b181001007387 */ /* 0x004fe80000100a00 */
        /* <DEDUP_REMOVED lines=9> */
[----:B------:R-:W-:Y:S01]  /*e9dc0*/  IMAD.X R49, R42, 0x1, R2, P3 ;  /* 0x000000012a317824 */ /* 0x000fe200018e0602 */
[----:B------:R-:W-:-:S03]  /*e9dd0*/  IADD3 R16, P3, PT, R43, R9, RZ ;  /* 0x000000092b107210 */ /* 0x000fc60007f7e0ff */
[----:B------:R-:W-:Y:S01]  /*e9de0*/  IMAD.X R47, R42, 0x1, R4, P4 ;  /* 0x000000012a2f7824 */ /* 0x000fe200020e0604 */
[----:B------:R-:W-:Y:S01]  /*e9df0*/  STL.64 [R1+0x3090], R48 ;  /* 0x0030903001007387 */ /* 0x000fe20000100a00 */
[----:B------:R-:W-:-:S03]  /*e9e00*/  IMAD.X R17, R45, 0x1, R11, P3 ;  /* 0x000000012d117824 */ /* 0x000fc600018e060b */
[----:B------:R-:W-:Y:S04]  /*e9e10*/  STL.64 [R1+0x3038], R46 ;  /* 0x0030382e01007387 */ /* 0x000fe80000100a00 */
[----:B------:R0:W-:Y:S04]  /*e9e20*/  STL.64 [R1+0x3040], R50 ;  /* 0x0030403201007387 */ /* 0x0001e80000100a00 */
[----:B0-----:R-:W2:Y:S04]  /*e9e30*/  LDL.LU R51, [R1+0x5b20] ;  /* 0x005b200001337983 */ /* 0x001ea80000300800 */
[----:B------:R0:W-:Y:S04]  /*e9e40*/  STL.64 [R1+0x3048], R16 ;  /* 0x0030481001007387 */ /* 0x0001e80000100a00 */
[----:B0-----:R-:W4:Y:S01]  /*e9e50*/  LDL.LU.64 R16, [R1+0x5b18] ;  /* 0x005b180001107983 */ /* 0x001f220000300a00 */
[C---:B------:R-:W-:Y:S01]  /*e9e60*/  IADD3 R46, P4, PT, R43.reuse, R7, RZ ;  /* 0x000000072b2e7210 */ /* 0x040fe20007f9e0ff */
[----:B------:R-:W-:Y:S01]  /*e9e70*/  IMAD.MOV.U32 R42, RZ, RZ, R41 ;  /* 0x000000ffff2a7224 */ /* 0x000fe200078e0029 */
[----:B------:R-:W-:Y:S01]  /*e9e80*/  IADD3 R50, P2, PT, R43, R14, RZ ;  /* 0x0000000e2b327210 */ /* 0x000fe20007f5e0ff */
[----:B------:R-:W-:-:S02]  /*e9e90*/  IMAD.MOV.U32 R49, RZ, RZ, R40 ;  /* 0x000000ffff317224 */ /* 0x000fc400078e0028 */
[----:B------:R-:W-:Y:S02]  /*e9ea0*/  IMAD.X R47, R45, 0x1, R8, P4 ;  /* 0x000000012d2f7824 */ /* 0x000fe400020e0608 */
[----:B------:R-:W-:Y:S02]  /*e9eb0*/  IMAD.MOV.U32 R40, RZ, RZ, R27 ;  /* 0x000000ffff287224 */ /* 0x000fe400078e001b */
[----:B------:R-:W-:Y:S01]  /*e9ec0*/  IMAD.MOV.U32 R48, RZ, RZ, R42 ;  /* 0x000000ffff307224 */ /* 0x000fe200078e002a */
[----:B------:R0:W-:Y:S01]  /*e9ed0*/  STL.64 [R1+0x3010], R46 ;  /* 0x0030102e01007387 */ /* 0x0001e20000100a00 */
[----:B------:R-:W-:Y:S02]  /*e9ee0*/  IMAD.MOV.U32 R27, RZ, RZ, R22 ;  /* 0x000000ffff1b7224 */ /* 0x000fe400078e0016 */
[----:B------:R-:W-:Y:S02]  /*e9ef0*/  IMAD.MOV.U32 R22, RZ, RZ, R58 ;  /* 0x000000ffff167224 */ /* 0x000fe400078e003a */
[----:B------:R-:W-:Y:S01]  /*e9f00*/  IMAD.MOV.U32 R58, RZ, RZ, R18 ;  /* 0x000000ffff3a7224 */ /* 0x000fe200078e0012 */
[----:B------:R-:W-:Y:S01]  /*e9f10*/  IADD3 R18, P3, PT, R43, R5, RZ ;  /* 0x000000052b127210 */ /* 0x000fe20007f7e0ff */
[----:B------:R-:W-:Y:S01]  /*e9f20*/  IMAD.MOV.U32 R41, RZ, RZ, R19 ;  /* 0x000000ffff297224 */ /* 0x000fe200078e0013 */
[----:B0-----:R-:W3:Y:S04]  /*e9f30*/  LDL.LU R47, [R1+0x5b10] ;  /* 0x005b1000012f7983 */ /* 0x001ee80000300800 */
[----:B------:R-:W-:Y:S04]  /*e9f40*/  STL [R1+0x3018], R50 ;  /* 0x0030183201007387 */ /* 0x000fe80000100800 */
[----:B------:R2:W-:Y:S01]  /*e9f50*/  STL.64 [R1+0x5af0], R48 ;  /* 0x005af03001007387 */ /* 0x0005e20000100a00 */
[----:B------:R-:W-:-:S02]  /*e9f60*/  IMAD.X R19, R45, 0x1, R6, P3 ;  /* 0x000000012d137824 */ /* 0x000fc400018e0606 */
[----:B--2---:R-:W-:Y:S02]  /*e9f70*/  IMAD.MOV.U32 R49, RZ, RZ, R51 ;  /* 0x000000ffff317224 */ /* 0x004fe400078e0033 */
[----:B----4-:R-:W-:-:S05]  /*e9f80*/  IMAD.X R49, R45, 0x1, R16, P2 ;  /* 0x000000012d317824 */ /* 0x010fca00010e0610 */
[----:B------:R-:W-:Y:S04]  /*e9f90*/  STL [R1+0x301c], R49 ;  /* 0x00301c3101007387 */ /* 0x000fe80000100800 */
[----:B------:R-:W-:Y:S04]  /*e9fa0*/  STL.64 [R1+0x5af8], R16 ;  /* 0x005af81001007387 */ /* 0x000fe80000100a00 */
[----:B------:R0:W-:Y:S04]  /*e9fb0*/  STL.64 [R1+0x3020], R18 ;  /* 0x0030201201007387 */ /* 0x0001e80000100a00 */
[----:B0-----:R-:W2:Y:S01]  /*e9fc0*/  LDL.LU.64 R18, [R1+0x5b08] ;  /* 0x005b080001127983 */ /* 0x001ea20000300a00 */
[----:B------:R-:W-:Y:S01]  /*e9fd0*/  IMAD.MOV.U32 R48, RZ, RZ, R50 ;  /* 0x000000ffff307224 */ /* 0x000fe200078e0032 */
[----:B------:R-:W-:-:S02]  /*e9fe0*/  IADD3 R50, P4, PT, R43, R13, RZ ;  /* 0x0000000d2b327210 */ /* 0x000fc40007f9e0ff */
[C---:B------:R-:W-:Y:S02]  /*e9ff0*/  IADD3 R48, P2, PT, R43.reuse, R0, RZ ;  /* 0x000000002b307210 */ /* 0x040fe40007f5e0ff */
[----:B------:R-:W-:Y:S01]  /*ea000*/  IADD3 R42, P3, PT, R43, R3, RZ ;  /* 0x000000032b2a7210 */ /* 0x000fe20007f7e0ff */
[C---:B------:R-:W-:Y:S02]  /*ea010*/  IMAD.X R51, R45.reuse, 0x1, R15, P4 ;  /* 0x000000012d337824 */ /* 0x040fe400020e060f */
[C---:B------:R-:W-:Y:S02]  /*ea020*/  IMAD.X R49, R45.reuse, 0x1, R2, P2 ;  /* 0x000000012d317824 */ /* 0x040fe400010e0602 */
[----:B------:R-:W-:Y:S01]  /*ea030*/  IMAD.X R43, R45, 0x1, R4, P3 ;  /* 0x000000012d2b7824 */ /* 0x000fe200018e0604 */
[----:B------:R-:W-:Y:S04]  /*ea040*/  STL.64 [R1+0x3028], R50 ;  /* 0x0030283201007387 */ /* 0x000fe80000100a00 */
[----:B------:R-:W-:Y:S04]  /*ea050*/  STL.64 [R1+0x3030], R48 ;  /* 0x0030303001007387 */ /* 0x000fe80000100a00 */
[----:B------:R0:W-:Y:S01]  /*ea060*/  STL.64 [R1+0x2ff8], R42 ;  /* 0x002ff82a01007387 */ /* 0x0001e20000100a00 */
[----:B---3--:R-:W-:Y:S01]  /*ea070*/  IADD3 R16, P4, PT, R47, R10, RZ ;  /* 0x0000000a2f107210 */ /* 0x008fe20007f9e0ff */
        /* <DEDUP_REMOVED lines=12> */
[----:B------:R-:W-:-:S02]  /*ea140*/  IMAD.X R17, R44, 0x1, R12, P4 ;  /* 0x000000012c117824 */ /* 0x000fc400020e060c */
[----:B------:R-:W-:Y:S02]  /*ea150*/  IMAD.MOV.U32 R28, RZ, RZ, R26 ;  /* 0x000000ffff1c7224 */ /* 0x000fe400078e001a */
[----:B------:R-:W-:Y:S02]  /*ea160*/  IMAD.MOV.U32 R26, RZ, RZ, R52 ;  /* 0x000000ffff1a7224 */ /* 0x000fe400078e0034 */
[----:B--2---:R-:W-:Y:S01]  /*ea170*/  IMAD.MOV.U32 R38, RZ, RZ, R18 ;  /* 0x000000ffff267224 */ /* 0x004fe200078e0012 */
[----:B------:R-:W-:Y:S02]  /*ea180*/  SHF.R.S32.HI R18, RZ, 0x1f, R52 ;  /* 0x0000001fff127819 */ /* 0x000fe40000011434 */
[----:B------:R-:W2:Y:S04]  /*ea190*/  LDL.LU R52, [R1+0x5b00] ;  /* 0x005b000001347983 */ /* 0x000ea80000300800 */
[----:B------:R-:W-:Y:S04]  /*ea1a0*/  STL [R1+0x5ae8], R43 ;  /* 0x005ae82b01007387 */ /* 0x000fe80000100800 */
[----:B------:R0:W-:Y:S04]  /*ea1b0*/  STL.64 [R1+0x3000], R16 ;  /* 0x0030001001007387 */ /* 0x0001e80000100a00 */
[----:B0-----:R-:W3:Y:S01]  /*ea1c0*/  LDL.LU.64 R16, [R1+0x5af8] ;  /* 0x005af80001107983 */ /* 0x001ee20000300a00 */
[----:B------:R-:W-:Y:S01]  /*ea1d0*/  IADD3 R48, P2, PT, R47, R9, RZ ;  /* 0x000000092f307210 */ /* 0x000fe20007f5e0ff */
[----:B------:R-:W-:-:S04]  /*ea1e0*/  IMAD.MOV.U32 R45, RZ, RZ, R42 ;  /* 0x000000ffff2d7224 */ /* 0x000fc800078e002a */
[C---:B------:R-:W-:Y:S01]  /*ea1f0*/  IMAD.X R49, R44.reuse, 0x1, R11, P2 ;  /* 0x000000012c317824 */ /* 0x040fe200010e060b */
[C---:B------:R-:W-:Y:S02]  /*ea200*/  IADD3 R50, P3, PT, R47.reuse, R7, RZ ;  /* 0x000000072f327210 */ /* 0x040fe40007f7e0ff */
[C---:B------:R-:W-:Y:S02]  /*ea210*/  IADD3 R42, P4, PT, R47.reuse, R14, RZ ;  /* 0x0000000e2f2a7210 */ /* 0x040fe40007f9e0ff */
        /* <DEDUP_REMOVED lines=10> */
[----:B------:R-:W-:-:S03]  /*ea2c0*/  IADD3 R42, P4, PT, R47, R0, RZ ;  /* 0x000000002f2a7210 */ /* 0x000fc60007f9e0ff */
[C---:B------:R-:W-:Y:S02]  /*ea2d0*/  IMAD.X R51, R44.reuse, 0x1, R15, P3 ;  /* 0x000000012c337824 */ /* 0x040fe400018e060f */
[C---:B------:R-:W-:Y:S01]  /*ea2e0*/  IMAD.X R43, R44.reuse, 0x1, R2, P4 ;  /* 0x000000012c2b7824 */ /* 0x040fe200020e0602 */
[----:B------:R-:W-:Y:S02]  /*ea2f0*/  IADD3 R46, P2, PT, R47, R3, RZ ;  /* 0x000000032f2e7210 */ /* 0x000fe40007f5e0ff */
[----:B------:R3:W-:Y:S04]  /*ea300*/  STL.64 [R1+0x2fe8], R50 ;  /* 0x002fe83201007387 */ /* 0x0007e80000100a00 */
[----:B------:R0:W-:Y:S01]  /*ea310*/  STL.64 [R1+0x2ff0], R42 ;  /* 0x002ff02a01007387 */ /* 0x0001e20000100a00 */
[----:B------:R-:W-:-:S05]  /*ea320*/  IMAD.X R47, R44, 0x1, R4, P2 ;  /* 0x000000012c2f7824 */ /* 0x000fca00010e0604 */
[----:B------:R1:W-:Y:S01]  /*ea330*/  STL.64 [R1+0x2fb8], R46 ;  /* 0x002fb82e01007387 */ /* 0x0003e20000100a00 */
[----:B------:R-:W-:Y:S02]  /*ea340*/  IMAD.MOV.U32 R44, RZ, RZ, R40 ;  /* 0x000000ffff2c7224 */ /* 0x000fe400078e0028 */
[----:B------:R-:W-:Y:S02]  /*ea350*/  IMAD.MOV.U32 R40, RZ, RZ, R39 ;  /* 0x000000ffff287224 */ /* 0x000fe400078e0027 */
[----:B------:R-:W-:Y:S02]  /*ea360*/  IMAD.MOV.U32 R39, RZ, RZ, R37 ;  /* 0x000000ffff277224 */ /* 0x000fe400078e0025 */
[----:B------:R-:W-:Y:S02]  /*ea370*/  IMAD.MOV.U32 R37, RZ, RZ, R31 ;  /* 0x000000ffff257224 */ /* 0x000fe400078e001f */
[----:B------:R-:W-:Y:S02]  /*ea380*/  IMAD.MOV.U32 R31, RZ, RZ, R29 ;  /* 0x000000ffff1f7224 */ /* 0x000fe400078e001d */
[----:B------:R-:W-:-:S02]  /*ea390*/  IMAD.MOV.U32 R29, RZ, RZ, R27 ;  /* 0x000000ffff1d7224 */ /* 0x000fc400078e001b */
[----:B------:R-:W-:Y:S01]  /*ea3a0*/  IMAD.MOV.U32 R27, RZ, RZ, R58 ;  /* 0x000000ffff1b7224 */ /* 0x000fe200078e003a */
[C---:B---3--:R-:W-:Y:S02]  /*ea3b0*/  IADD3 R50, P3, PT, R49.reuse, R10, RZ ;  /* 0x0000000a31327210 */ /* 0x048fe40007f7e0ff */
[----:B0-----:R-:W-:-:S03]  /*ea3c0*/  IADD3 R42, P4, PT, R49, R9, RZ ;  /* 0x00000009312a7210 */ /* 0x001fc60007f9e0ff */
[C---:B------:R-:W-:Y:S02]  /*ea3d0*/  IMAD.X R51, R48.reuse, 0x1, R12, P3 ;  /* 0x0000000130337824 */ /* 0x040fe400018e060c */
[----:B------:R-:W-:-:S03]  /*ea3e0*/  IMAD.X R43, R48, 0x1, R11, P4 ;  /* 0x00000001302b7824 */ /* 0x000fc600020e060b */
[----:B------:R-:W-:Y:S04]  /*ea3f0*/  STL.64 [R1+0x2fc0], R50 ;  /* 0x002fc03201007387 */ /* 0x000fe80000100a00 */
[----:B------:R0:W-:Y:S01]  /*ea400*/  STL.64 [R1+0x2fc8], R42 ;  /* 0x002fc82a01007387 */ /* 0x0001e20000100a00 */
[----:B-1----:R-:W-:-:S03]  /*ea410*/  IADD3 R46, P2, PT, R49, R7, RZ ;  /* 0x00000007312e7210 */ /* 0x002fc60007f5e0ff */
[----:B0-----:R-:W3:Y:S02]  /*ea420*/  LDL.LU R43, [R1+0x5ae8] ;  /* 0x005ae800012b7983 */ /* 0x001ee40000300800 */
[----:B------:R-:W-:Y:S02]  /*ea430*/  IMAD.X R47, R48, 0x1, R8, P2 ;  /* 0x00000001302f7824 */ /* 0x000fe400010e0608 */
[----:B------:R-:W-:Y:S02]  /*ea440*/  IMAD.MOV.U32 R42, RZ, RZ, R38 ;  /* 0x000000ffff2a7224 */ /* 0x000fe400078e0026 */
        /* <DEDUP_REMOVED lines=9> */
[----:B------:R-:W-:Y:S02]  /*ea4e0*/  IMAD.MOV.U32 R25, RZ, RZ, R22 ;  /* 0x000000ffff197224 */ /* 0x000fe400078e0016 */
[----:B0-----:R-:W-:Y:S02]  /*ea4f0*/  IMAD.MOV.U32 R47, RZ, RZ, R48 ;  /* 0x000000ffff2f7224 */ /* 0x001fe400078e0030 */
[----:B------:R-:W-:Y:S02]  /*ea500*/  IMAD.MOV.U32 R22, RZ, RZ, R59 ;  /* 0x000000ffff167224 */ /* 0x000fe400078e003b */
[----:B------:R-:W-:-:S02]  /*ea510*/  IMAD.X R51, R47, 0x1, R16, P3 ;  /* 0x000000012f337824 */ /* 0x000fc400018e0610 */
[----:B------:R-:W-:-:S03]  /*ea520*/  IMAD.X R59, R47, 0x1, R6, P4 ;  /* 0x000000012f3b7824 */ /* 0x000fc600020e0606 */
[----:B------:R-:W-:Y:S04]  /*ea530*/  STL.64 [R1+0x2f98], R50 ;  /* 0x002f983201007387 */ /* 0x000fe80000100a00 */
[----:B------:R0:W-:Y:S04]  /*ea540*/  STL.64 [R1+0x2fa0], R58 ;  /* 0x002fa03a01007387 */ /* 0x0001e80000100a00 */
[----:B0-----:R-:W4:Y:S01]  /*ea550*/  LDL.LU.64 R58, [R1+0x5ae0] ;  /* 0x005ae000013a7983 */ /* 0x001f220000300a00 */
[C---:B------:R-:W-:Y:S02]  /*ea560*/  IADD3 R46, P2, PT, R49.reuse, R13, RZ ;  /* 0x0000000d312e7210 */ /* 0x040fe40007f5e0ff */
[----:B------:R-:W-:-:S02]  /*ea570*/  IADD3 R50, P3, PT, R49, R0, RZ ;  /* 0x0000000031327210 */ /* 0x000fc40007f7e0ff */
[----:B------:R-:W-:Y:S01]  /*ea580*/  IADD3 R48, P4, PT, R49, R3, RZ ;  /* 0x0000000331307210 */ /* 0x000fe20007f9e0ff */
[----:B------:R-:W-:-:S04]  /*ea590*/  IMAD.MOV.U32 R49, RZ, RZ, R47 ;  /* 0x000000ffff317224 */ /* 0x000fc800078e002f */
[C---:B------:R-:W-:Y:S02]  /*ea5a0*/  IMAD.X R47, R49.reuse, 0x1, R15, P2 ;  /* 0x00000001312f7824 */ /* 0x040fe400010e060f */
[C---:B------:R-:W-:Y:S02]  /*ea5b0*/  IMAD.X R51, R49.reuse, 0x1, R2, P3 ;  /* 0x0000000131337824 */ /* 0x040fe400018e0602 */
[----:B------:R-:W-:Y:S01]  /*ea5c0*/  IMAD.X R49, R49, 0x1, R4, P4 ;  /* 0x0000000131317824 */ /* 0x000fe200020e0604 */
[----:B------:R-:W-:Y:S04]  /*ea5d0*/  STL.64 [R1+0x2fa8], R46 ;  /* 0x002fa82e01007387 */ /* 0x000fe80000100a00 */
[----:B------:R-:W-:Y:S04]  /*ea5e0*/  STL.64 [R1+0x2fb0], R50 ;  /* 0x002fb03201007387 */ /* 0x000fe80000100a00 */
[----:B------:R0:W-:Y:S02]  /*ea5f0*/  STL.64 [R1+0x2f78], R48 ;  /* 0x002f783001007387 */ /* 0x0001e40000100a00 */
[----:B0-----:R-:W-:-:S05]  /*ea600*/  IMAD.MOV.U32 R49, RZ, RZ, R44 ;  /* 0x000000ffff317224 */ /* 0x001fca00078e002c */
[----:B------:R0:W-:Y:S01]  /*ea610*/  STL [R1+0x5adc], R49 ;  /* 0x005adc3101007387 */ /* 0x0001e20000100800 */
[----:B------:R-:W-:Y:S01]  /*ea620*/  IMAD.MOV.U32 R44, RZ, RZ, R42 ;  /* 0x000000ffff2c7224 */ /* 0x000fe200078e002a */
[C---:B---3--:R-:W-:Y:S02]  /*ea630*/  IADD3 R46, P2, PT, R43.reuse, R10, RZ ;  /* 0x0000000a2b2e7210 */ /* 0x048fe40007f5e0ff */
[C---:B------:R-:W-:Y:S02]  /*ea640*/  IADD3 R50, P3, PT, R43.reuse, R9, RZ ;  /* 0x000000092b327210 */ /* 0x040fe40007f7e0ff */
[----:B------:R-:W-:Y:S01]  /*ea650*/  IADD3 R48, P4, PT, R43, R7, RZ ;  /* 0x000000072b307210 */ /* 0x000fe20007f9e0ff */
[C---:B------:R-:W-:Y:S02]  /*ea660*/  IMAD.X R47, R45.reuse, 0x1, R12, P2 ;  /* 0x000000012d2f7824 */ /* 0x040fe400010e060c */
[C---:B------:R-:W-:Y:S02]  /*ea670*/  IMAD.X R51, R45.reuse, 0x1, R11, P3 ;  /* 0x000000012d337824 */ /* 0x040fe400018e060b */
[----:B0-----:R-:W-:Y:S01]  /*ea680*/  IMAD.X R49, R45, 0x1, R8, P4 ;  /* 0x000000012d317824 */ /* 0x001fe200020e0608 */
[----:B------:R0:W-:Y:S04]  /*ea690*/  STL.64 [R1+0x2f80], R46 ;  /* 0x002f802e01007387 */ /* 0x0001e80000100a00 */
        /* <DEDUP_REMOVED lines=9> */
[----:B------:R-:W-:Y:S01]  /*ea730*/  STL.64 [R1+0x2f60], R50 ;  /* 0x002f603201007387 */ /* 0x000fe20000100a00 */
[----:B------:R-:W-:-:S03]  /*ea740*/  IADD3 R42, P3, PT, R43, R3, RZ ;  /* 0x000000032b2a7210 */ /* 0x000fc60007f7e0ff */
[----:B------:R1:W-:Y:S01]  /*ea750*/  STL.64 [R1+0x2f68], R48 ;  /* 0x002f683001007387 */ /* 0x0003e20000100a00 */
[----:B0-----:R-:W-:Y:S01]  /*ea760*/  IADD3 R46, P2, PT, R43, R0, RZ ;  /* 0x000000002b2e7210 */ /* 0x001fe20007f5e0ff */
[----:B------:R-:W-:-:S04]  /*ea770*/  IMAD.X R43, R45, 0x1, R4, P3 ;  /* 0x000000012d2b7824 */ /* 0x000fc800018e0604 */
[----:B------:R-:W-:Y:S01]  /*ea780*/  IMAD.X R47, R45, 0x1, R2, P2 ;  /* 0x000000012d2f7824 */ /* 0x000fe200010e0602 */
[----:B-1----:R-:W-:-:S04]  /*ea790*/  IADD3 R48, P4, PT, R41, R10, RZ ;  /* 0x0000000a29307210 */ /* 0x002fc80007f9e0ff */
[----:B------:R-:W-:Y:S01]  /*ea7a0*/  STL.64 [R1+0x2f70], R46 ;  /* 0x002f702e01007387 */ /* 0x000fe20000100a00 */
[----:B----4-:R-:W-:-:S03]  /*ea7b0*/  IMAD.X R49, R58, 0x1, R12, P4 ;  /* 0x000000013a317824 */ /* 0x010fc600020e060c */
[----:B------:R-:W-:Y:S04]  /*ea7c0*/  STL.64 [R1+0x2f38], R42 ;  /* 0x002f382a01007387 */ /* 0x000fe80000100a00 */
[----:B------:R0:W-:Y:S04]  /*ea7d0*/  STL.64 [R1+0x2f40], R48 ;  /* 0x002f403001007387 */ /* 0x0001e80000100a00 */
[----:B0-----:R-:W3:Y:S01]  /*ea7e0*/  LDL.LU R49, [R1+0x5adc] ;  /* 0x005adc0001317983 */ /* 0x001ee20000300800 */
[----:B------:R-:W-:Y:S02]  /*ea7f0*/  IMAD.MOV.U32 R43, RZ, RZ, R40 ;  /* 0x000000ffff2b7224 */ /* 0x000fe400078e0028 */
[----:B------:R-:W-:-:S02]  /*ea800*/  IMAD.MOV.U32 R40, RZ, RZ, R38 ;  /* 0x000000ffff287224 */ /* 0x000fc400078e0026 */
[----:B------:R-:W-:Y:S02]  /*ea810*/  IMAD.MOV.U32 R38, RZ, RZ, R39 ;  /* 0x000000ffff267224 */ /* 0x000fe400078e0027 */
[----:B------:R-:W-:Y:S02]  /*ea820*/  IMAD.MOV.U32 R39, RZ, RZ, R36 ;  /* 0x000000ffff277224 */ /* 0x000fe400078e0024 */
[----:B------:R-:W-:Y:S02]  /*ea830*/  IMAD.MOV.U32 R36, RZ, RZ, R37 ;  /* 0x000000ffff247224 */ /* 0x000fe400078e0025 */
[----:B------:R-:W-:Y:S02]  /*ea840*/  IMAD.MOV.U32 R37, RZ, RZ, R33 ;  /* 0x000000ffff257224 */ /* 0x000fe400078e0021 */
[----:B------:R-:W-:Y:S01]  /*ea850*/  IMAD.MOV.U32 R33, RZ, RZ, R31 ;  /* 0x000000ffff217224 */ /* 0x000fe200078e001f */
[----:B------:R-:W-:Y:S01]  /*ea860*/  IADD3 R46, P2, PT, R41, R9, RZ ;  /* 0x00000009292e7210 */ /* 0x000fe20007f5e0ff */
[----:B------:R-:W-:-:S02]  /*ea870*/  IMAD.MOV.U32 R31, RZ, RZ, R30 ;  /* 0x000000ffff1f7224 */ /* 0x000fc400078e001e */
[----:B------:R-:W-:Y:S01]  /*ea880*/  IMAD.MOV.U32 R30, RZ, RZ, R29 ;  /* 0x000000ffff1e7224 */ /* 0x000fe200078e001d */
[C---:B------:R-:W-:Y:S01]  /*ea890*/  IADD3 R50, P3, PT, R41.reuse, R7, RZ ;  /* 0x0000000729327210 */ /* 0x040fe20007f7e0ff */
[----:B------:R-:W-:Y:S02]  /*ea8a0*/  IMAD.MOV.U32 R29, RZ, RZ, R28 ;  /* 0x000000ffff1d7224 */ /* 0x000fe400078e001c */
[----:B------:R-:W-:Y:S02]  /*ea8b0*/  IMAD.MOV.U32 R28, RZ, RZ, R27 ;  /* 0x000000ffff1c7224 */ /* 0x000fe400078e001b */
[----:B------:R-:W-:Y:S02]  /*ea8c0*/  IMAD.MOV.U32 R27, RZ, RZ, R22 ;  /* 0x000000ffff1b7224 */ /* 0x000fe400078e0016 */
[----:B------:R-:W-:Y:S02]  /*ea8d0*/  IMAD.MOV.U32 R22, RZ, RZ, R56 ;  /* 0x000000ffff167224 */ /* 0x000fe400078e0038 */
[----:B------:R-:W-:Y:S01]  /*ea8e0*/  IMAD.MOV.U32 R56, RZ, RZ, R18 ;  /* 0x000000ffff387224 */ /* 0x000fe200078e0012 */
[----:B------:R-:W-:Y:S01]  /*ea8f0*/  IADD3 R18, P4, PT, R41, R14, RZ ;  /* 0x0000000e29127210 */ /* 0x000fe20007f9e0ff */
[----:B------:R-:W-:-:S02]  /*ea900*/  IMAD.X R47, R58, 0x1, R11, P2 ;  /* 0x000000013a2f7824 */ /* 0x000fc400010e060b */
[----:B------:R-:W-:Y:S02]  /*ea910*/  IMAD.X R51, R58, 0x1, R8, P3 ;  /* 0x000000013a337824 */ /* 0x000fe400018e0608 */
[----:B------:R-:W-:Y:S01]  /*ea920*/  IMAD.MOV.U32 R42, RZ, RZ, R40 ;  /* 0x000000ffff2a7224 */ /* 0x000fe200078e0028 */
[----:B------:R0:W-:Y:S04]  /*ea930*/  STL.64 [R1+0x2f48], R46 ;  /* 0x002f482e01007387 */ /* 0x0001e80000100a00 */
[----:B------:R-:W-:Y:S04]  /*ea940*/  STL [R1+0x2f18], R18 ;  /* 0x002f181201007387 */ /* 0x000fe80000100800 */
[----:B------:R1:W-:Y:S01]  /*ea950*/  STL.64 [R1+0x2f10], R50 ;  /* 0x002f103201007387 */ /* 0x0003e20000100a00 */
[----:B0-----:R-:W-:-:S03]  /*ea960*/  IADD3 R46, P2, PT, R41, R5, RZ ;  /* 0x00000005292e7210 */ /* 0x001fc60007f5e0ff */
[----:B-1----:R-:W4:Y:S02]  /*ea970*/  LDL.LU R51, [R1+0x5ad8] ;  /* 0x005ad80001337983 */ /* 0x002f240000300800 */
[C---:B------:R-:W-:Y:S02]  /*ea980*/  IMAD.X R47, R58.reuse, 0x1, R6, P2 ;  /* 0x000000013a2f7824 */ /* 0x040fe400010e0606 */
[----:B------:R0:W-:Y:S02]  /*ea990*/  STL.64 [R1+0x5ab8], R42 ;  /* 0x005ab82a01007387 */ /* 0x0001e40000100a00 */
[----:B0-----:R-:W-:Y:S01]  /*ea9a0*/  IMAD.MOV.U32 R42, RZ, RZ, R18 ;  /* 0x000000ffff2a7224 */ /* 0x001fe200078e0012 */
[C---:B------:R-:W-:Y:S01]  /*ea9b0*/  IADD3 R18, P3, PT, R41.reuse, R13, RZ ;  /* 0x0000000d29127210 */ /* 0x040fe20007f7e0ff */
[----:B------:R-:W-:Y:S02]  /*ea9c0*/  IMAD.MOV.U32 R43, RZ, RZ, R19 ;  /* 0x000000ffff2b7224 */ /* 0x000fe400078e0013 */
[C---:B------:R-:W-:Y:S01]  /*ea9d0*/  IMAD.X R43, R58.reuse, 0x1, R16, P4 ;  /* 0x000000013a2b7824 */ /* 0x040fe200020e0610 */
[----:B------:R-:W-:Y:S01]  /*ea9e0*/  IADD3 R42, P4, PT, R41, R0, RZ ;  /* 0x00000000292a7210 */ /* 0x000fe20007f9e0ff */
[----:B------:R-:W-:-:S03]  /*ea9f0*/  IMAD.X R19, R58, 0x1, R15, P3 ;  /* 0x000000013a137824 */ /* 0x000fc600018e060f */
[----:B------:R0:W-:Y:S04]  /*eaa00*/  STL [R1+0x2f1c], R43 ;  /* 0x002f1c2b01007387 */ /* 0x0001e80000100800 */
[----:B------:R1:W-:Y:S01]  /*eaa10*/  STL.64 [R1+0x2f20], R46 ;  /* 0x002f202e01007387 */ /* 0x0003e20000100a00 */
[----:B0-----:R-:W-:-:S03]  /*eaa20*/  IMAD.X R43, R58, 0x1, R2, P4 ;  /* 0x000000013a2b7824 */ /* 0x001fc600020e0602 */
[----:B------:R-:W-:Y:S01]  /*eaa30*/  STL.64 [R1+0x2f28], R18 ;  /* 0x002f281201007387 */ /* 0x000fe20000100a00 */
[----:B-1----:R-:W-:-:S03]  /*eaa40*/  IADD3 R46, P2, PT, R41, R3, RZ ;  /* 0x00000003292e7210 */ /* 0x002fc60007f5e0ff */
[----:B------:R-:W-:Y:S02]  /*eaa50*/  STL.64 [R1+0x2f30], R42 ;  /* 0x002f302a01007387 */ /* 0x000fe40000100a00 */
[----:B------:R-:W-:Y:S01]  /*eaa60*/  IMAD.X R47, R58, 0x1, R4, P2 ;  /* 0x000000013a2f7824 */ /* 0x000fe200010e0604 */
[----:B------:R-:W-:-:S04]  /*eaa70*/  SHF.R.S32.HI R41, RZ, 0x1f, R59 ;  /* 0x0000001fff297819 */ /* 0x000fc8000001143b */
[----:B------:R0:W-:Y:S02]  /*eaa80*/  STL.64 [R1+0x2ef8], R46 ;  /* 0x002ef82e01007387 */ /* 0x0001e40000100a00 */
[----:B0-----:R-:W-:Y:S01]  /*eaa90*/  IMAD.MOV.U32 R47, RZ, RZ, R59 ;  /* 0x000000ffff2f7224 */ /* 0x001fe200078e003b */
[C---:B---3--:R-:W-:Y:S02]  /*eaaa0*/  IADD3 R18, P3, PT, R49.reuse, R10, RZ ;  /* 0x0000000a31127210 */ /* 0x048fe40007f7e0ff */
[C---:B------:R-:W-:Y:S02]  /*eaab0*/  IADD3 R42, P4, PT, R49.reuse, R9, RZ ;  /* 0x00000009312a7210 */ /* 0x040fe40007f9e0ff */
[----:B------:R-:W-:Y:S01]  /*eaac0*/  IADD3 R58, P2, PT, R49, R7, RZ ;  /* 0x00000007313a7210 */ /* 0x000fe20007f5e0ff */
[C---:B------:R-:W-:Y:S02]  /*eaad0*/  IMAD.X R19, R44.reuse, 0x1, R12, P3 ;  /* 0x000000012c137824 */ /* 0x040fe400018e060c */
[----:B------:R-:W-:-:S02]  /*eaae0*/  IMAD.X R43, R44, 0x1, R11, P4 ;  /* 0x000000012c2b7824 */ /* 0x000fc400020e060b */
[----:B------:R-:W-:Y:S01]  /*eaaf0*/  IMAD.X R59, R44, 0x1, R8, P2 ;  /* 0x000000012c3b7824 */ /* 0x000fe200010e0608 */
[----:B------:R0:W-:Y:S04]  /*eab00*/  STL.64 [R1+0x2f00], R18 ;  /* 0x002f001201007387 */ /* 0x0001e80000100a00 */
[----:B0-----:R-:W3:Y:S04]  /*eab10*/  LDL.LU.64 R18, [R1+0x5ad0] ;  /* 0x005ad00001127983 */ /* 0x001ee80000300a00 */
[----:B------:R-:W-:Y:S04]  /*eab20*/  STL.64 [R1+0x2f08], R42 ;  /* 0x002f082a01007387 */ /* 0x000fe80000100a00 */
[----:B------:R0:W-:Y:S04]  /*eab30*/  STL.64 [R1+0x2ed0], R58 ;  /* 0x002ed03a01007387 */ /* 0x0001e80000100a00 */
[----:B0-----:R-:W2:Y:S01]  /*eab40*/  LDL.LU.64 R58, [R1+0x5ac8] ;  /* 0x005ac800013a7983 */ /* 0x001ea20000300a00 */
        /* <DEDUP_REMOVED lines=9> */
[----:B------:R-:W-:Y:S01]  /*eabe0*/  IMAD.MOV.U32 R46, RZ, RZ, R45 ;  /* 0x000000ffff2e7224 */ /* 0x000fe200078e002d */
[----:B------:R-:W-:Y:S01]  /*eabf0*/  IADD3 R50, P3, PT, R49, R14, RZ ;  /* 0x0000000e31327210 */ /* 0x000fe20007f7e0ff */
        /* <DEDUP_REMOVED lines=9> */
[----:B------:R-:W-:Y:S01]  /*eac90*/  IMAD.MOV.U32 R23, RZ, RZ, R21 ;  /* 0x000000ffff177224 */ /* 0x000fe200078e0015 */
[----:B------:R-:W-:Y:S01]  /*eaca0*/  STL [R1+0x2ed8], R50 ;  /* 0x002ed83201007387 */ /* 0x000fe20000100800 */
[----:B------:R-:W-:-:S02]  /*eacb0*/  SHF.R.S32.HI R21, RZ, 0x1f, R60 ;  /* 0x0000001fff157819 */ /* 0x000fc4000001143c */
[----:B------:R-:W-:Y:S01]  /*eacc0*/  IMAD.X R43, R44, 0x1, R6, P4 ;  /* 0x000000012c2b7824 */ /* 0x000fe200020e0606 */
[--C-:B---3--:R-:W-:Y:S01]  /*eacd0*/  SHF.R.S32.HI R28, RZ, 0x1f, R19.reuse ;  /* 0x0000001fff1c7819 */ /* 0x108fe20000011413 */
[----:B------:R-:W-:Y:S02]  /*eace0*/  IMAD.MOV.U32 R30, RZ, RZ, R19 ;  /* 0x000000ffff1e7224 */ /* 0x000fe400078e0013 */
[----:B--2---:R-:W-:Y:S02]  /*eacf0*/  IMAD.MOV.U32 R19, RZ, RZ, R59 ;  /* 0x000000ffff137224 */ /* 0x004fe400078e003b */
[----:B------:R-:W-:Y:S02]  /*ead00*/  IMAD.MOV.U32 R59, RZ, RZ, R60 ;  /* 0x000000ffff3b7224 */ /* 0x000fe400078e003c */
[----:B------:R-:W2:Y:S04]  /*ead10*/  LDL.LU R60, [R1+0x5ac0] ;  /* 0x005ac000013c7983 */ /* 0x000ea80000300800 */
[----:B------:R4:W-:Y:S02]  /*ead20*/  STL.64 [R1+0x5aa8], R46 ;  /* 0x005aa82e01007387 */ /* 0x0009e40000100a00 */
[----:B----4-:R-:W-:-:S02]  /*ead30*/  IMAD.MOV.U32 R47, RZ, RZ, R51 ;  /* 0x000000ffff2f7224 */ /* 0x010fc400078e0033 */
[----:B------:R-:W-:-:S05]  /*ead40*/  IMAD.X R47, R44, 0x1, R16, P3 ;  /* 0x000000012c2f7824 */ /* 0x000fca00018e0610 */
[----:B------:R-:W-:Y:S04]  /*ead50*/  STL [R1+0x2edc], R47 ;  /* 0x002edc2f01007387 */ /* 0x000fe80000100800 */
[----:B------:R0:W-:Y:S04]  /*ead60*/  STL.64 [R1+0x2ee0], R42 ;  /* 0x002ee02a01007387 */ /* 0x0001e80000100a00 */
[----:B0-----:R-:W3:Y:S01]  /*ead70*/  LDL.LU.64 R42, [R1+0x5ab8] ;  /* 0x005ab800012a7983 */ /* 0x001ee20000300a00 */
[----:B------:R-:W-:Y:S01]  /*ead80*/  IMAD.MOV.U32 R46, RZ, RZ, R50 ;  /* 0x000000ffff2e7224 */ /* 0x000fe200078e0032 */
[----:B------:R-:W-:-:S02]  /*ead90*/  IADD3 R50, P2, PT, R49, R13, RZ ;  /* 0x0000000d31327210 */ /* 0x000fc40007f5e0ff */
[C---:B------:R-:W-:Y:S02]  /*eada0*/  IADD3 R46, P3, PT, R49.reuse, R0, RZ ;  /* 0x00000000312e7210 */ /* 0x040fe40007f7e0ff */
[----:B------:R-:W-:Y:S01]  /*eadb0*/  IADD3 R48, P4, PT, R49, R3, RZ ;  /* 0x0000000331307210 */ /* 0x000fe20007f9e0ff */
[C---:B------:R-:W-:Y:S02]  /*eadc0*/  IMAD.X R51, R44.reuse, 0x1, R15, P2 ;  /* 0x000000012c337824 */ /* 0x040fe400010e060f */
[C---:B------:R-:W-:Y:S02]  /*eadd0*/  IMAD.X R47, R44.reuse, 0x1, R2, P3 ;  /* 0x000000012c2f7824 */ /* 0x040fe400018e0602 */
[----:B------:R-:W-:Y:S01]  /*eade0*/  IMAD.X R49, R44, 0x1, R4, P4 ;  /* 0x000000012c317824 */ /* 0x000fe200020e0604 */
[----:B------:R3:W-:Y:S04]  /*eadf0*/  STL.64 [R1+0x2ee8], R50 ;  /* 0x002ee83201007387 */ /* 0x0007e80000100a00 */
[----:B------:R0:W-:Y:S01]  /*eae00*/  STL.64 [R1+0x2ef0], R46 ;  /* 0x002ef02e01007387 */ /* 0x0001e20000100a00 */
[----:B------:R-:W-:-:S03]  /*eae10*/  IMAD.MOV.U32 R44, RZ, RZ, R40 ;  /* 0x000000ffff2c7224 */ /* 0x000fc600078e0028 */
[----:B------:R1:W-:Y:S01]  /*eae20*/  STL.64 [R1+0x2eb8], R48 ;  /* 0x002eb83001007387 */ /* 0x0003e20000100a00 */
[----:B------:R-:W-:Y:S02]  /*eae30*/  IMAD.MOV.U32 R40, RZ, RZ, R41 ;  /* 0x000000ffff287224 */ /* 0x000fe400078e0029 */
[----:B------:R-:W-:Y:S02]  /*eae40*/  IMAD.MOV.U32 R41, RZ, RZ, R39 ;  /* 0x000000ffff297224 */ /* 0x000fe400078e0027 */
[----:B------:R-:W-:Y:S02]  /*eae50*/  IMAD.MOV.U32 R39, RZ, RZ, R34 ;  /* 0x000000ffff277224 */ /* 0x000fe400078e0022 */
[----:B------:R-:W-:Y:S02]  /*eae60*/  IMAD.MOV.U32 R34, RZ, RZ, R55 ;  /* 0x000000ffff227224 */ /* 0x000fe400078e0037 */
[----:B------:R-:W4:Y:S01]  /*eae70*/  LDL.LU R55, [R1+0x5ab0] ;  /* 0x005ab00001377983 */ /* 0x000f220000300800 */
[----:B---3--:R-:W-:-:S02]  /*eae80*/  IADD3 R50, P2, PT, R43, R10, RZ ;  /* 0x0000000a2b327210 */ /* 0x008fc40007f5e0ff */
[C---:B0-----:R-:W-:Y:S02]  /*eae90*/  IADD3 R46, P3, PT, R43.reuse, R9, RZ ;  /* 0x000000092b2e7210 */ /* 0x041fe40007f7e0ff */
[C---:B-1----:R-:W-:Y:S01]  /*eaea0*/  IADD3 R48, P4, PT, R43.reuse, R7, RZ ;  /* 0x000000072b307210 */ /* 0x042fe20007f9e0ff */
[C---:B------:R-:W-:Y:S02]  /*eaeb0*/  IMAD.X R51, R42.reuse, 0x1, R12, P2 ;  /* 0x000000012a337824 */ /* 0x040fe400010e060c */
[C---:B------:R-:W-:Y:S02]  /*eaec0*/  IMAD.X R47, R42.reuse, 0x1, R11, P3 ;  /* 0x000000012a2f7824 */ /* 0x040fe400018e060b */
[----:B------:R-:W-:Y:S01]  /*eaed0*/  IMAD.X R49, R42, 0x1, R8, P4 ;  /* 0x000000012a317824 */ /* 0x000fe200020e0608 */
[----:B------:R0:W-:Y:S04]  /*eaee0*/  STL.64 [R1+0x2ec0], R50 ;  /* 0x002ec03201007387 */ /* 0x0001e80000100a00 */
[----:B------:R1:W-:Y:S04]  /*eaef0*/  STL.64 [R1+0x2ec8], R46 ;  /* 0x002ec82e01007387 */ /* 0x0003e80000100a00 */
[----:B------:R3:W-:Y:S01]  /*eaf00*/  STL.64 [R1+0x2e90], R48 ;  /* 0x002e903001007387 */ /* 0x0007e20000100a00 */
[----:B0-----:R-:W-:-:S02]  /*eaf10*/  IADD3 R50, P2, PT, R43, R14, RZ ;  /* 0x0000000e2b327210 */ /* 0x001fc40007f5e0ff */
[----:B-1----:R-:W-:Y:S01]  /*eaf20*/  IADD3 R46, P3, PT, R43, R5, RZ ;  /* 0x000000052b2e7210 */ /* 0x002fe20007f7e0ff */
[----:B---3--:R-:W-:-:S04]  /*eaf30*/  IMAD.MOV.U32 R49, RZ, RZ, R42 ;  /* 0x000000ffff317224 */ /* 0x008fc800078e002a */
[C---:B------:R-:W-:Y:S02]  /*eaf40*/  IMAD.X R51, R49.reuse, 0x1, R16, P2 ;  /* 0x0000000131337824 */ /* 0x040fe400010e0610 */
[----:B------:R-:W-:-:S03]  /*eaf50*/  IMAD.X R47, R49, 0x1, R6, P3 ;  /* 0x00000001312f7824 */ /* 0x000fc600018e0606 */
[----:B------:R-:W-:Y:S04]  /*eaf60*/  STL.64 [R1+0x2e98], R50 ;  /* 0x002e983201007387 */ /* 0x000fe80000100a00 */
[----:B------:R0:W-:Y:S04]  /*eaf70*/  STL.64 [R1+0x2ea0], R46 ;  /* 0x002ea02e01007387 */ /* 0x0001e80000100a00 */
[----:B0-----:R-:W3:Y:S01]  /*eaf80*/  LDL.LU.64 R46, [R1+0x5aa8] ;  /* 0x005aa800012e7983 */ /* 0x001ee20000300a00 */
[C---:B------:R-:W-:Y:S02]  /*eaf90*/  IADD3 R48, P4, PT, R43.reuse, R13, RZ ;  /* 0x0000000d2b307210 */ /* 0x040fe40007f9e0ff */
[----:B------:R-:W-:-:S02]  /*eafa0*/  IADD3 R50, P2, PT, R43, R0, RZ ;  /* 0x000000002b327210 */ /* 0x000fc40007f5e0ff */
[----:B------:R-:W-:Y:S01]  /*eafb0*/  IADD3 R42, P3, PT, R43, R3, RZ ;  /* 0x000000032b2a7210 */ /* 0x000fe20007f7e0ff */
[----:B------:R-:W-:-:S04]  /*eafc0*/  IMAD.MOV.U32 R43, RZ, RZ, R49 ;  /* 0x000000ffff2b7224 */ /* 0x000fc800078e0031 */
[C---:B------:R-:W-:Y:S02]  /*eafd0*/  IMAD.X R49, R43.reuse, 0x1, R15, P4 ;  /* 0x000000012b317824 */ /* 0x040fe400020e060f */
[C---:B------:R-:W-:Y:S02]  /*eafe0*/  IMAD.X R51, R43.reuse, 0x1, R2, P2 ;  /* 0x000000012b337824 */ /* 0x040fe400010e0602 */
[----:B------:R-:W-:Y:S01]  /*eaff0*/  IMAD.X R43, R43, 0x1, R4, P3 ;  /* 0x000000012b2b7824 */ /* 0x000fe200018e0604 */
[----:B------:R3:W-:Y:S04]  /*eb000*/  STL.64 [R1+0x2ea8], R48 ;  /* 0x002ea83001007387 */ /* 0x0007e80000100a00 */
[----:B------:R0:W-:Y:S04]  /*eb010*/  STL.64 [R1+0x2eb0], R50 ;  /* 0x002eb03201007387 */ /* 0x0001e80000100a00 */
[----:B------:R1:W-:Y:S01]  /*eb020*/  STL.64 [R1+0x2e78], R42 ;  /* 0x002e782a01007387 */ /* 0x0003e20000100a00 */
        /* <DEDUP_REMOVED lines=12> */
[----:B------:R-:W-:Y:S01]  /*eb0f0*/  IMAD.X R49, R43, 0x1, R16, P4 ;  /* 0x000000012b317824 */ /* 0x000fe200020e0610 */
[----:B------:R-:W-:Y:S01]  /*eb100*/  IADD3 R42, P3, PT, R47, R13, RZ ;  /* 0x0000000d2f2a7210 */ /* 0x000fe20007f7e0ff */
[----:B------:R-:W-:Y:S01]  /*eb110*/  IMAD.X R51, R43, 0x1, R6, P2 ;  /* 0x000000012b337824 */ /* 0x000fe200010e0606 */
[C---:B------:R-:W-:Y:S02]  /*eb120*/  IADD3 R46, P2, PT, R47.reuse, R3, RZ ;  /* 0x000000032f2e7210 */ /* 0x040fe40007f5e0ff */
[----:B------:R0:W-:Y:S04]  /*eb130*/  STL.64 [R1+0x2e48], R48 ;  /* 0x002e483001007387 */ /* 0x0001e80000100a00 */
[----:B------:R1:W-:Y:S01]  /*eb140*/  STL.64 [R1+0x2e60], R50 ;  /* 0x002e603201007387 */ /* 0x0003e20000100a00 */
[----:B0-----:R-:W-:Y:S01]  /*eb150*/  IADD3 R48, P4, PT, R47, R0, RZ ;  /* 0x000000002f307210 */ /* 0x001fe20007f9e0ff */
[----:B------:R-:W-:-:S02]  /*eb160*/  IMAD.MOV.U32 R47, RZ, RZ, R43 ;  /* 0x000000ffff2f7224 */ /* 0x000fc400078e002b */
[----:B-1----:R-:W3:Y:S02]  /*eb170*/  LDL.LU.64 R50, [R1+0x5aa0] ;  /* 0x005aa00001327983 */ /* 0x002ee40000300a00 */
[C---:B------:R-:W-:Y:S02]  /*eb180*/  IMAD.X R43, R47.reuse, 0x1, R15, P3 ;  /* 0x000000012f2b7824 */ /* 0x040fe400018e060f */
        /* <DEDUP_REMOVED lines=15> */
[----:B-1----:R-:W-:Y:S01]  /*eb280*/  IADD3 R48, P4, PT, R45, R5, RZ ;  /* 0x000000052d307210 */ /* 0x002fe20007f9e0ff */
[----:B--2---:R-:W-:-:S04]  /*eb290*/  IMAD.MOV.U32 R47, RZ, RZ, R44 ;  /* 0x000000ffff2f7224 */ /* 0x004fc800078e002c */
        /* <DEDUP_REMOVED lines=8> */
[----:B-1----:R-:W2:Y:S02]  /*eb320*/  LDL.LU.64 R48, [R1+0x5a98] ;  /* 0x005a980001307983 */ /* 0x002ea40000300a00 */
[C---:B------:R-:W-:Y:S02]  /*eb330*/  IMAD.X R47, R45.reuse, 0x1, R15, P2 ;  /* 0x000000012d2f7824 */ /* 0x040fe400010e060f */
[----:B------:R-:W-:-:S03]  /*eb340*/  IMAD.X R43, R45, 0x1, R2, P3 ;  /* 0x000000012d2b7824 */ /* 0x000fc600018e0602 */
        /* <DEDUP_REMOVED lines=44> */
[----:B------:R1:W-:Y:S01]  /*eb610*/  STL.64 [R1+0x2d90], R46 ;  /* 0x002d902e01007387 */ /* 0x0003e20000100a00 */
[C---:B------:R-:W-:Y:S02]  /*eb620*/  IADD3 R36, P2, PT, R37.reuse, R3, RZ ;  /* 0x0000000325247210 */ /* 0x040fe40007f5e0ff */
[----:B0-----:R-:W-:Y:S01]  /*eb630*/  IADD3 R44, P4, PT, R37, R0, RZ ;  /* 0x00000000252c7210 */ /* 0x001fe20007f9e0ff */
[----:B-1----:R-:W4:Y:S04]  /*eb640*/  LDL.LU.64 R46, [R1+0x5a90] ;  /* 0x005a9000012e7983 */ /* 0x002f280000300a00 */
[C---:B------:R-:W-:Y:S01]  /*eb650*/  IMAD.X R45, R38.reuse, 0x1, R2, P4 ;  /* 0x00000001262d7824 */ /* 0x040fe200020e0602 */
        /* <DEDUP_REMOVED lines=14> */
[----:B------:R1:W-:Y:S04]  /*eb740*/  STL.64 [R1+0x2d40], R36 ;  /* 0x002d402401007387 */ /* 0x0003e80000100a00 */
[----:B------:R1:W-:Y:S01]  /*eb750*/  STL.64 [R1+0x2d48], R42 ;  /* 0x002d482a01007387 */ /* 0x0003e20000100a00 */
[----:B0-----:R-:W-:-:S02]  /*eb760*/  IADD3 R44, P4, PT, R39, R5, RZ ;  /* 0x00000005272c7210 */ /* 0x001fc40007f9e0ff */
[----:B-1----:R-:W-:-:S03]  /*eb770*/  IADD3 R36, P2, PT, R39, R13, RZ ;  /* 0x0000000d27247210 */ /* 0x002fc60007f5e0ff */
[----:B------:R-:W-:Y:S01]  /*eb780*/  IMAD.X R45, R41, 0x1, R6, P4 ;  /* 0x00000001292d7824 */ /* 0x000fe200020e0606 */
[----:B------:R-:W-:Y:S01]  /*eb790*/  IADD3 R42, P3, PT, R39, R0, RZ ;  /* 0x00000000272a7210 */ /* 0x000fe20007f7e0ff */
[----:B------:R-:W-:Y:S01]  /*eb7a0*/  IMAD.X R37, R41, 0x1, R15, P2 ;  /* 0x0000000129257824 */ /* 0x000fe200010e060f */
[----:B------:R-:W-:Y:S02]  /*eb7b0*/  IADD3 R38, P4, PT, R39, R3, RZ ;  /* 0x0000000327267210 */ /* 0x000fe40007f9e0ff */
[----:B------:R0:W-:Y:S01]  /*eb7c0*/  STL.64 [R1+0x2d50], R44 ;  /* 0x002d502c01007387 */ /* 0x0001e20000100a00 */
[C---:B------:R-:W-:Y:S02]  /*eb7d0*/  IMAD.X R43, R41.reuse, 0x1, R2, P3 ;  /* 0x00000001292b7824 */ /* 0x040fe400018e0602 */
[----:B------:R-:W-:Y:S01]  /*eb7e0*/  IMAD.X R39, R41, 0x1, R4, P4 ;  /* 0x0000000129277824 */ /* 0x000fe200020e0604 */
[C---:B------:R-:W-:Y:S01]  /*eb7f0*/  IADD3 R40, P4, PT, R32.reuse, R7, RZ ;  /* 0x0000000720287210 */ /* 0x040fe20007f9e0ff */
[----:B0-----:R-:W2:Y:S04]  /*eb800*/  LDL.LU.64 R44, [R1+0x5a88] ;  /* 0x005a8800012c7983 */ /* 0x001ea80000300a00 */
[----:B------:R0:W-:Y:S04]  /*eb810*/  STL.64 [R1+0x2d58], R36 ;  /* 0x002d582401007387 */ /* 0x0001e80000100a00 */
[----:B------:R1:W-:Y:S01]  /*eb820*/  STL.64 [R1+0x2d60], R42 ;  /* 0x002d602a01007387 */ /* 0x0003e20000100a00 */
[----:B0-----:R-:W-:-:S02]  /*eb830*/  IADD3 R36, P2, PT, R32, R10, RZ ;  /* 0x0000000a20247210 */ /* 0x001fc40007f5e0ff */
[----:B-1----:R-:W-:-:S03]  /*eb840*/  IADD3 R42, P3, PT, R32, R9, RZ ;  /* 0x00000009202a7210 */ /* 0x002fc60007f7e0ff */
[C---:B------:R-:W-:Y:S01]  /*eb850*/  IMAD.X R37, R31.reuse, 0x1, R12, P2 ;  /* 0x000000011f257824 */ /* 0x040fe200010e060c */
[----:B------:R0:W-:Y:S01]  /*eb860*/  STL.64 [R1+0x2d28], R38 ;  /* 0x002d282601007387 */ /* 0x0001e20000100a00 */
[C---:B------:R-:W-:Y:S02]  /*eb870*/  IMAD.X R41, R31.reuse, 0x1, R8, P4 ;  /* 0x000000011f297824 */ /* 0x040fe400020e0608 */
[----:B------:R-:W-:Y:S01]  /*eb880*/  IMAD.X R43, R31, 0x1, R11, P3 ;  /* 0x000000011f2b7824 */ /* 0x000fe200018e060b */
[----:B------:R-:W-:Y:S04]  /*eb890*/  STL.64 [R1+0x2d30], R36 ;  /* 0x002d302401007387 */ /* 0x000fe80000100a00 */
        /* <DEDUP_REMOVED lines=9> */
[C---:B-1----:R-:W-:Y:S02]  /*eb930*/  IADD3 R38, P2, PT, R32.reuse, R0, RZ ;  /* 0x0000000020267210 */ /* 0x042fe40007f5e0ff */
[----:B------:R-:W-:Y:S01]  /*eb940*/  IADD3 R32, P3, PT, R32, R3, RZ ;  /* 0x0000000320207210 */ /* 0x000fe20007f7e0ff */
[----:B------:R-:W-:Y:S01]  /*eb950*/  IMAD.MOV.U32 R37, RZ, RZ, R35 ;  /* 0x000000ffff257224 */ /* 0x000fe200078e0023 */
[----:B------:R0:W-:Y:S01]  /*eb960*/  STL.64 [R1+0x2d10], R42 ;  /* 0x002d102a01007387 */ /* 0x0001e20000100a00 */
[----:B------:R-:W-:Y:S02]  /*eb970*/  IMAD.MOV.U32 R35, RZ, RZ, R33 ;  /* 0x000000ffff237224 */ /* 0x000fe400078e0021 */
[C---:B------:R-:W-:Y:S02]  /*eb980*/  IMAD.X R39, R31.reuse, 0x1, R2, P2 ;  /* 0x000000011f277824 */ /* 0x040fe400010e0602 */
[----:B------:R-:W-:Y:S01]  /*eb990*/  IMAD.X R33, R31, 0x1, R4, P3 ;  /* 0x000000011f217824 */ /* 0x000fe200018e0604 */
[----:B0-----:R-:W2:Y:S04]  /*eb9a0*/  LDL.LU.64 R42, [R1+0x5a80] ;  /* 0x005a8000012a7983 */ /* 0x001ea80000300a00 */
        /* <DEDUP_REMOVED lines=25> */
[----:B------:R-:W-:-:S03]  /*ebb40*/  IMAD.X R39, R28, 0x1, R4, P2 ;  /* 0x000000011c277824 */ /* 0x000fc600010e0604 */
[----:B------:R0:W-:Y:S01]  /*ebb50*/  STL.64 [R1+0x2ce0], R40 ;  /* 0x002ce02801007387 */ /* 0x0001e20000100a00 */
[----:B------:R-:W-:-:S03]  /*ebb60*/  IMAD.X R33, R35, 0x1, R12, P3 ;  /* 0x0000000123217824 */ /* 0x000fc600018e060c */
[----:B------:R1:W-:Y:S01]  /*ebb70*/  STL.64 [R1+0x2ca8], R38 ;  /* 0x002ca82601007387 */ /* 0x0003e20000100a00 */
[--C-:B------:R-:W-:Y:S01]  /*ebb80*/  SHF.R.S32.HI R31, RZ, 0x1f, R18.reuse ;  /* 0x0000001fff1f7819 */ /* 0x100fe20000011412 */
[----:B------:R-:W-:Y:S02]  /*ebb90*/  IMAD.MOV.U32 R28, RZ, RZ, R18 ;  /* 0x000000ffff1c7224 */ /* 0x000fe400078e0012 */
[----:B------:R3:W-:Y:S01]  /*ebba0*/  STL.64 [R1+0x2cb0], R32 ;  /* 0x002cb02001007387 */ /* 0x0007e20000100a00 */
[C---:B0-----:R-:W-:Y:S01]  /*ebbb0*/  IADD3 R40, P4, PT, R37.reuse, R9, RZ ;  /* 0x0000000925287210 */ /* 0x041fe20007f9e0ff */
[----:B------:R-:W-:Y:S01]  /*ebbc0*/  IMAD.MOV.U32 R30, RZ, RZ, R22 ;  /* 0x000000ffff1e7224 */ /* 0x000fe200078e0016 */
[----:B-1----:R-:W-:-:S03]  /*ebbd0*/  IADD3 R38, P2, PT, R37, R7, RZ ;  /* 0x0000000725267210 */ /* 0x002fc60007f5e0ff */
[----:B------:R-:W-:Y:S01]  /*ebbe0*/  IMAD.X R41, R35, 0x1, R11, P4 ;  /* 0x0000000123297824 */ /* 0x000fe200020e060b */
[C---:B------:R-:W-:Y:S02]  /*ebbf0*/  IADD3 R18, P4, PT, R37.reuse, R5, RZ ;  /* 0x0000000525127210 */ /* 0x040fe40007f9e0ff */
[----:B---3--:R-:W-:Y:S01]  /*ebc00*/  IADD3 R32, P3, PT, R37, R14, RZ ;  /* 0x0000000e25207210 */ /* 0x008fe20007f7e0ff */
[----:B------:R-:W-:Y:S02]  /*ebc10*/  IMAD.MOV.U32 R22, RZ, RZ, R23 ;  /* 0x000000ffff167224 */ /* 0x000fe400078e0017 */
[----:B------:R-:W-:Y:S02]  /*ebc20*/  IMAD.MOV.U32 R23, RZ, RZ, R56 ;  /* 0x000000ffff177224 */ /* 0x000fe400078e0038 */
[----:B------:R-:W-:Y:S02]  /*ebc30*/  IMAD.X R39, R35, 0x1, R8, P2 ;  /* 0x0000000123277824 */ /* 0x000fe400010e0608 */
[----:B------:R-:W-:-:S02]  /*ebc40*/  IMAD.MOV.U32 R56, RZ, RZ, R19 ;  /* 0x000000ffff387224 */ /* 0x000fc400078e0013 */
[C---:B------:R-:W-:Y:S01]  /*ebc50*/  IMAD.X R33, R35.reuse, 0x1, R16, P3 ;  /* 0x0000000123217824 */ /* 0x040fe200018e0610 */
[----:B------:R0:W-:Y:S01]  /*ebc60*/  STL.64 [R1+0x2cb8], R40 ;  /* 0x002cb82801007387 */ /* 0x0001e20000100a00 */
[----:B------:R-:W-:-:S03]  /*ebc70*/  IMAD.X R19, R35, 0x1, R6, P4 ;  /* 0x0000000123137824 */ /* 0x000fc600020e0606 */
[----:B0-----:R-:W3:Y:S04]  /*ebc80*/  LDL.LU.64 R40, [R1+0x5a78] ;  /* 0x005a780001287983 */ /* 0x001ee80000300a00 */
[----:B------:R-:W-:Y:S04]  /*ebc90*/  STL.64 [R1+0x2c80], R38 ;  /* 0x002c802601007387 */ /* 0x000fe80000100a00 */
[----:B------:R-:W-:Y:S04]  /*ebca0*/  STL.64 [R1+0x2c88], R32 ;  /* 0x002c882001007387 */ /* 0x000fe80000100a00 */
[----:B------:R0:W-:Y:S04]  /*ebcb0*/  STL.64 [R1+0x2c90], R18 ;  /* 0x002c901201007387 */ /* 0x0001e80000100a00 */
[----:B0-----:R-:W2:Y:S01]  /*ebcc0*/  LDL.LU.64 R18, [R1+0x5a70] ;  /* 0x005a700001127983 */ /* 0x001ea20000300a00 */
[----:B------:R-:W-:-:S02]  /*ebcd0*/  IADD3 R38, P2, PT, R37, R13, RZ ;  /* 0x0000000d25267210 */ /* 0x000fc40007f5e0ff */
[C---:B------:R-:W-:Y:S02]  /*ebce0*/  IADD3 R32, P3, PT, R37.reuse, R0, RZ ;  /* 0x0000000025207210 */ /* 0x040fe40007f7e0ff */
[----:B------:R-:W-:Y:S01]  /*ebcf0*/  IADD3 R36, P4, PT, R37, R3, RZ ;  /* 0x0000000325247210 */ /* 0x000fe20007f9e0ff */
        /* <DEDUP_REMOVED lines=45> */
[C---:B----4-:R-:W-:Y:S02]  /*ebfd0*/  IADD3 R36, P4, PT, R28.reuse, R0, RZ ;  /* 0x000000001c247210 */ /* 0x050fe40007f9e0ff */
[----:B------:R-:W-:Y:S01]  /*ebfe0*/  IADD3 R28, P2, PT, R28, R3, RZ ;  /* 0x000000031c1c7210 */ /* 0x000fe20007f5e0ff */
[C---:B------:R-:W-:Y:S02]  /*ebff0*/  IMAD.X R33, R31.reuse, 0x1, R15, P3 ;  /* 0x000000011f217824 */ /* 0x040fe400018e060f */
[C---:B------:R-:W-:Y:S01]  /*ec000*/  IMAD.X R37, R31.reuse, 0x1, R2, P4 ;  /* 0x000000011f257824 */ /* 0x040fe200020e0602 */
[----:B------:R0:W-:Y:S01]  /*ec010*/  STL.64 [R1+0x2c10], R38 ;  /* 0x002c102601007387 */ /* 0x0001e20000100a00 */
[----:B------:R-:W-:-:S03]  /*ec020*/  IMAD.X R29, R31, 0x1, R4, P2 ;  /* 0x000000011f1d7824 */ /* 0x000fc600010e0604 */
[----:B0-----:R-:W4:Y:S04]  /*ec030*/  LDL.LU.64 R38, [R1+0x5a68] ;  /* 0x005a680001267983 */ /* 0x001f280000300a00 */
[----:B------:R0:W-:Y:S04]  /*ec040*/  STL.64 [R1+0x2c18], R32 ;  /* 0x002c182001007387 */ /* 0x0001e80000100a00 */
[----:B------:R1:W-:Y:S04]  /*ec050*/  STL.64 [R1+0x2c20], R36 ;  /* 0x002c202401007387 */ /* 0x0003e80000100a00 */
[----:B------:R1:W-:Y:S01]  /*ec060*/  STL.64 [R1+0x2be8], R28 ;  /* 0x002be81c01007387 */ /* 0x0003e20000100a00 */
[----:B0-----:R-:W-:-:S02]  /*ec070*/  IADD3 R32, P3, PT, R30, R10, RZ ;  /* 0x0000000a1e207210 */ /* 0x001fc40007f7e0ff */
[----:B-1----:R-:W-:-:S03]  /*ec080*/  IADD3 R36, P4, PT, R30, R9, RZ ;  /* 0x000000091e247210 */ /* 0x002fc60007f9e0ff */
[----:B------:R-:W-:Y:S01]  /*ec090*/  IMAD.X R33, R34, 0x1, R12, P3 ;  /* 0x0000000122217824 */ /* 0x000fe200018e060c */
[----:B------:R-:W-:Y:S01]  /*ec0a0*/  IADD3 R28, P2, PT, R30, R7, RZ ;  /* 0x000000071e1c7210 */ /* 0x000fe20007f5e0ff */
        /* <DEDUP_REMOVED lines=8> */
[----:B------:R-:W-:Y:S01]  /*ec130*/  IADD3 R28, P2, PT, R30, R13, RZ ;  /* 0x0000000d1e1c7210 */ /* 0x000fe20007f5e0ff */
[----:B------:R-:W-:-:S03]  /*ec140*/  IMAD.X R37, R34, 0x1, R6, P4 ;  /* 0x0000000122257824 */ /* 0x000fc600020e0606 */
[----:B------:R0:W-:Y:S01]  /*ec150*/  STL.64 [R1+0x2bc8], R32 ;  /* 0x002bc82001007387 */ /* 0x0001e20000100a00 */
[----:B------:R-:W-:-:S03]  /*ec160*/  IMAD.X R29, R34, 0x1, R15, P2 ;  /* 0x00000001221d7824 */ /* 0x000fc600010e060f */
[----:B------:R1:W-:Y:S01]  /*ec170*/  STL.64 [R1+0x2bd0], R36 ;  /* 0x002bd02401007387 */ /* 0x0003e20000100a00 */
[C---:B0-----:R-:W-:Y:S02]  /*ec180*/  IADD3 R32, P3, PT, R30.reuse, R0, RZ ;  /* 0x000000001e207210 */ /* 0x041fe40007f7e0ff */
[----:B------:R-:W-:Y:S01]  /*ec190*/  IADD3 R30, P4, PT, R30, R3, RZ ;  /* 0x000000031e1e7210 */ /* 0x000fe20007f9e0ff */
[----:B-1----:R-:W3:Y:S04]  /*ec1a0*/  LDL.LU.64 R36, [R1+0x5a60] ;  /* 0x005a600001247983 */ /* 0x002ee80000300a00 */
[----:B------:R0:W-:Y:S01]  /*ec1b0*/  STL.64 [R1+0x2bd8], R28 ;  /* 0x002bd81c01007387 */ /* 0x0001e20000100a00 */
[C---:B------:R-:W-:Y:S02]  /*ec1c0*/  IMAD.X R33, R34.reuse, 0x1, R2, P3 ;  /* 0x0000000122217824 */ /* 0x040fe400018e0602 */
[----:B------:R-:W-:-:S03]  /*ec1d0*/  IMAD.X R31, R34, 0x1, R4, P4 ;  /* 0x00000001221f7824 */ /* 0x000fc600020e0604 */
[----:B------:R1:W-:Y:S04]  /*ec1e0*/  STL.64 [R1+0x2be0], R32 ;  /* 0x002be02001007387 */ /* 0x0003e80000100a00 */
[----:B------:R0:W-:Y:S01]  /*ec1f0*/  STL.64 [R1+0x2ba8], R30 ;  /* 0x002ba81e01007387 */ /* 0x0001e20000100a00 */
[----:B--2---:R-:W-:Y:S02]  /*ec200*/  SHF.R.S32.HI R27, RZ, 0x1f, R19 ;  /* 0x0000001fff1b7819 */ /* 0x004fe40000011413 */
[----:B0-----:R-:W-:-:S05]  /*ec210*/  IADD3 R28, P2, PT, R19, R10, RZ ;  /* 0x0000000a131c7210 */ /* 0x001fca0007f5e0ff */
[----:B------:R-:W-:Y:S01]  /*ec220*/  IMAD.X R29, R27, 0x1, R12, P2 ;  /* 0x000000011b1d7824 */ /* 0x000fe200010e060c */
[C---:B-1----:R-:W-:Y:S02]  /*ec230*/  IADD3 R32, P3, PT, R19.reuse, R9, RZ ;  /* 0x0000000913207210 */ /* 0x042fe40007f7e0ff */
[----:B------:R-:W-:Y:S02]  /*ec240*/  IADD3 R30, P4, PT, R19, R7, RZ ;  /* 0x00000007131e7210 */ /* 0x000fe40007f9e0ff */
[----:B------:R0:W-:Y:S01]  /*ec250*/  STL.64 [R1+0x2bb0], R28 ;  /* 0x002bb01c01007387 */ /* 0x0001e20000100a00 */
[C---:B------:R-:W-:Y:S02]  /*ec260*/  IMAD.X R33, R27.reuse, 0x1, R11, P3 ;  /* 0x000000011b217824 */ /* 0x040fe400018e060b */
[----:B------:R-:W-:Y:S01]  /*ec270*/  IMAD.X R31, R27, 0x1, R8, P4 ;  /* 0x000000011b1f7824 */ /* 0x000fe200020e0608 */
[C---:B------:R-:W-:Y:S02]  /*ec280*/  IADD3 R34, P3, PT, R19.reuse, R5, RZ ;  /* 0x0000000513227210 */ /* 0x040fe40007f7e0ff */
[----:B0-----:R-:W-:Y:S01]  /*ec290*/  IADD3 R28, P2, PT, R19, R14, RZ ;  /* 0x0000000e131c7210 */ /* 0x001fe20007f5e0ff */
[----:B------:R0:W-:Y:S04]  /*ec2a0*/  STL.64 [R1+0x2bb8], R32 ;  /* 0x002bb82001007387 */ /* 0x0001e80000100a00 */
[C---:B------:R-:W-:Y:S01]  /*ec2b0*/  IMAD.X R29, R27.reuse, 0x1, R16, P2 ;  /* 0x000000011b1d7824 */ /* 0x040fe200010e0610 */
[----:B------:R1:W-:Y:S01]  /*ec2c0*/  STL.64 [R1+0x2b80], R30 ;  /* 0x002b801e01007387 */ /* 0x0003e20000100a00 */
[----:B------:R-:W-:-:S03]  /*ec2d0*/  IMAD.X R35, R27, 0x1, R6, P3 ;  /* 0x000000011b237824 */ /* 0x000fc600018e0606 */
[----:B------:R2:W-:Y:S01]  /*ec2e0*/  STL.64 [R1+0x2b88], R28 ;  /* 0x002b881c01007387 */ /* 0x0005e20000100a00 */
[C---:B0-----:R-:W-:Y:S01]  /*ec2f0*/  IADD3 R32, P4, PT, R19.reuse, R13, RZ ;  /* 0x0000000d13207210 */ /* 0x041fe20007f9e0ff */
[----:B-1----:R-:W-:Y:S02]  /*ec300*/  IMAD.MOV.U32 R31, RZ, RZ, R23 ;  /* 0x000000ffff1f7224 */ /* 0x002fe400078e0017 */
[----:B------:R-:W-:Y:S01]  /*ec310*/  IMAD.MOV.U32 R23, RZ, RZ, R18 ;  /* 0x000000ffff177224 */ /* 0x000fe200078e0012 */
[C---:B------:R-:W-:Y:S02]  /*ec320*/  IADD3 R18, P3, PT, R19.reuse, R3, RZ ;  /* 0x0000000313127210 */ /* 0x040fe40007f7e0ff */
[----:B--2---:R-:W-:Y:S01]  /*ec330*/  IADD3 R28, P2, PT, R19, R0, RZ ;  /* 0x00000000131c7210 */ /* 0x004fe20007f5e0ff */
[C---:B------:R-:W-:Y:S01]  /*ec340*/  IMAD.X R33, R27.reuse, 0x1, R15, P4 ;  /* 0x000000011b217824 */ /* 0x040fe200020e060f */
[----:B------:R0:W-:Y:S01]  /*ec350*/  STL.64 [R1+0x2b90], R34 ;  /* 0x002b902201007387 */ /* 0x0001e20000100a00 */
[----:B------:R-:W-:-:S02]  /*ec360*/  IMAD.X R19, R27, 0x1, R4, P3 ;  /* 0x000000011b137824 */ /* 0x000fc400018e0604 */
[----:B------:R-:W-:Y:S01]  /*ec370*/  IMAD.X R29, R27, 0x1, R2, P2 ;  /* 0x000000011b1d7824 */ /* 0x000fe200010e0602 */
[----:B0-----:R-:W2:Y:S04]  /*ec380*/  LDL.LU R35, [R1+0x5a58] ;  /* 0x005a580001237983 */ /* 0x001ea80000300800 */
        /* <DEDUP_REMOVED lines=27> */
[----:B------:R-:W-:Y:S01]  /*ec540*/  IADD3 R22, P4, PT, R26, R9, RZ ;  /* 0x000000091a167210 */ /* 0x000fe20007f9e0ff */
[C---:B------:R-:W-:Y:S02]  /*ec550*/  IMAD.X R19, R31.reuse, 0x1, R12, P3 ;  /* 0x000000011f137824 */ /* 0x040fe400018e060c */
[----:B------:R-:W-:Y:S02]  /*ec560*/  IMAD.MOV.U32 R30, RZ, RZ, R25 ;  /* 0x000000ffff1e7224 */ /* 0x000fe400078e0019 */
[----:B------:R-:W-:Y:S01]  /*ec570*/  IMAD.MOV.U32 R25, RZ, RZ, R23 ;  /* 0x000000ffff197224 */ /* 0x000fe200078e0017 */
[----:B0-----:R-:W2:Y:S01]  /*ec580*/  LDL.LU R33, [R1+0x5a54] ;  /* 0x005a540001217983 */ /* 0x001ea20000300800 */
[----:B------:R-:W-:-:S03]  /*ec590*/  IMAD.X R23, R31, 0x1, R11, P4 ;  /* 0x000000011f177824 */ /* 0x000fc600020e060b */
[----:B------:R0:W-:Y:S04]  /*ec5a0*/  STL.64 [R1+0x2b28], R28 ;  /* 0x002b281c01007387 */ /* 0x0001e80000100a00 */
[----:B------:R1:W-:Y:S01]  /*ec5b0*/  STL.64 [R1+0x2b30], R18 ;  /* 0x002b301201007387 */ /* 0x0003e20000100a00 */
[C---:B0-----:R-:W-:Y:S02]  /*ec5c0*/  IADD3 R28, P2, PT, R26.reuse, R7, RZ ;  /* 0x000000071a1c7210 */ /* 0x041fe40007f5e0ff */
[----:B-1----:R-:W-:-:S03]  /*ec5d0*/  IADD3 R18, P3, PT, R26, R14, RZ ;  /* 0x0000000e1a127210 */ /* 0x002fc60007f7e0ff */
[C---:B------:R-:W-:Y:S01]  /*ec5e0*/  IMAD.X R29, R31.reuse, 0x1, R8, P2 ;  /* 0x000000011f1d7824 */ /* 0x040fe200010e0608 */
[----:B------:R0:W-:Y:S01]  /*ec5f0*/  STL.64 [R1+0x2b38], R22 ;  /* 0x002b381601007387 */ /* 0x0001e20000100a00 */
[----:B------:R-:W-:Y:S02]  /*ec600*/  IMAD.X R19, R31, 0x1, R16, P3 ;  /* 0x000000011f137824 */ /* 0x000fe400018e0610 */
[----:B------:R-:W-:Y:S02]  /*ec610*/  IMAD.MOV.U32 R56, RZ, RZ, R21 ;  /* 0x000000ffff387224 */ /* 0x000fe400078e0015 */
[----:B0-----:R-:W-:Y:S01]  /*ec620*/  IMAD.MOV.U32 R23, RZ, RZ, R20 ;  /* 0x000000ffff177224 */ /* 0x001fe200078e0014 */
[----:B------:R-:W2:Y:S01]  /*ec630*/  LDL.LU R22, [R1+0x5a50] ;  /* 0x005a500001167983 */ /* 0x000ea20000300800 */
[----:B------:R-:W-:-:S03]  /*ec640*/  IADD3 R20, P4, PT, R26, R5, RZ ;  /* 0x000000051a147210 */ /* 0x000fc60007f9e0ff */
[----:B------:R0:W-:Y:S04]  /*ec650*/  STL.64 [R1+0x2b00], R28 ;  /* 0x002b001c01007387 */ /* 0x0001e80000100a00 */
[----:B------:R1:W-:Y:S01]  /*ec660*/  STL.64 [R1+0x2b08], R18 ;  /* 0x002b081201007387 */ /* 0x0003e20000100a00 */
[----:B------:R-:W-:Y:S01]  /*ec670*/  IMAD.X R21, R31, 0x1, R6, P4 ;  /* 0x000000011f157824 */ /* 0x000fe200020e0606 */
[C---:B0-----:R-:W-:Y:S02]  /*ec680*/  IADD3 R28, P2, PT, R26.reuse, R13, RZ ;  /* 0x0000000d1a1c7210 */ /* 0x041fe40007f5e0ff */
[----:B-1----:R-:W-:-:S03]  /*ec690*/  IADD3 R18, P3, PT, R26, R0, RZ ;  /* 0x000000001a127210 */ /* 0x002fc60007f7e0ff */
[C---:B------:R-:W-:Y:S01]  /*ec6a0*/  IMAD.X R29, R31.reuse, 0x1, R15, P2 ;  /* 0x000000011f1d7824 */ /* 0x040fe200010e060f */
[----:B------:R0:W-:Y:S01]  /*ec6b0*/  STL.64 [R1+0x2b10], R20 ;  /* 0x002b101401007387 */ /* 0x0001e20000100a00 */
[C---:B------:R-:W-:Y:S01]  /*ec6c0*/  IMAD.X R19, R31.reuse, 0x1, R2, P3 ;  /* 0x000000011f137824 */ /* 0x040fe200018e0602 */
[----:B------:R-:W-:Y:S02]  /*ec6d0*/  IADD3 R26, P4, PT, R26, R3, RZ ;  /* 0x000000031a1a7210 */ /* 0x000fe40007f9e0ff */
[----:B0-----:R-:W2:Y:S04]  /*ec6e0*/  LDL.LU.64 R20, [R1+0x5a48] ;  /* 0x005a480001147983 */ /* 0x001ea80000300a00 */
        /* <DEDUP_REMOVED lines=27> */
[----:B------:R-:W-:Y:S01]  /*ec8a0*/  IMAD.X R31, R24, 0x1, R4, P3 ;  /* 0x00000001181f7824 */ /* 0x000fe200018e0604 */
[----:B0-----:R-:W-:-:S02]  /*ec8b0*/  IADD3 R26, P4, PT, R23, R10, RZ ;  /* 0x0000000a171a7210 */ /* 0x001fc40007f9e0ff */
[C---:B-1----:R-:W-:Y:S02]  /*ec8c0*/  IADD3 R28, P2, PT, R23.reuse, R9, RZ ;  /* 0x00000009171c7210 */ /* 0x042fe40007f5e0ff */
[----:B------:R0:W-:Y:S02]  /*ec8d0*/  STL.64 [R1+0x1e88], R30 ;  /* 0x001e881e01007387 */ /* 0x0001e40000100a00 */
        /* <DEDUP_REMOVED lines=11> */
[----:B------:R0:W-:Y:S04]  /*ec990*/  STL.64 [R1+0x1e68], R26 ;  /* 0x001e681a01007387 */ /* 0x0001e80000100a00 */
[----:B------:R1:W-:Y:S01]  /*ec9a0*/  STL.64 [R1+0x1e70], R28 ;  /* 0x001e701c01007387 */ /* 0x0003e20000100a00 */
[C---:B0-----:R-:W-:Y:S02]  /*ec9b0*/  IADD3 R26, P4, PT, R23.reuse, R0, RZ ;  /* 0x00000000171a7210 */ /* 0x041fe40007f9e0ff */
[----:B-1----:R-:W-:-:S03]  /*ec9c0*/  IADD3 R28, P2, PT, R23, R3, RZ ;  /* 0x00000003171c7210 */ /* 0x002fc60007f5e0ff */
[C---:B------:R-:W-:Y:S02]  /*ec9d0*/  IMAD.X R27, R21.reuse, 0x1, R2, P4 ;  /* 0x00000001151b7824 */ /* 0x040fe400020e0602 */
[----:B------:R-:W-:Y:S02]  /*ec9e0*/  IMAD.X R29, R21, 0x1, R4, P2 ;  /* 0x00000001151d7824 */ /* 0x000fe400010e0604 */
[----:B---3--:R-:W-:Y:S01]  /*ec9f0*/  IMAD.MOV.U32 R24, RZ, RZ, R18 ;  /* 0x000000ffff187224 */ /* 0x008fe200078e0012 */
[----:B------:R-:W-:Y:S01]  /*eca00*/  IADD3 R18, P3, PT, R23, R13, RZ ;  /* 0x0000000d17127210 */ /* 0x000fe20007f7e0ff */
[----:B------:R-:W-:-:S04]  /*eca10*/  IMAD.MOV.U32 R30, RZ, RZ, R19 ;  /* 0x000000ffff1e7224 */ /* 0x000fc800078e0013 */
[----:B------:R-:W-:-:S05]  /*eca20*/  IMAD.X R19, R21, 0x1, R15, P3 ;  /* 0x0000000115137824 */ /* 0x000fca00018e060f */
[----:B------:R0:W-:Y:S01]  /*eca30*/  STL.64 [R1+0x1e78], R18 ;  /* 0x001e781201007387 */ /* 0x0001e20000100a00 */
[----:B------:R-:W-:-:S03]  /*eca40*/  IMAD.MOV.U32 R23, RZ, RZ, R20 ;  /* 0x000000ffff177224 */ /* 0x000fc600078e0014 */
[----:B------:R1:W-:Y:S04]  /*eca50*/  STL.64 [R1+0x1e80], R26 ;  /* 0x001e801a01007387 */ /* 0x0003e80000100a00 */
[----:B------:R2:W-:Y:S01]  /*eca60*/  STL.64 [R1+0x1e48], R28 ;  /* 0x001e481c01007387 */ /* 0x0005e20000100a00 */
[C---:B0-----:R-:W-:Y:S02]  /*eca70*/  IADD3 R18, P3, PT, R57.reuse, R10, RZ ;  /* 0x0000000a39127210 */ /* 0x041fe40007f7e0ff */
[----:B-1----:R-:W-:-:S03]  /*eca80*/  IADD3 R26, P4, PT, R57, R9, RZ ;  /* 0x00000009391a7210 */ /* 0x002fc60007f9e0ff */
[----:B------:R-:W-:Y:S01]  /*eca90*/  IMAD.X R19, R25, 0x1, R12, P3 ;  /* 0x0000000119137824 */ /* 0x000fe200018e060c */
[C---:B------:R-:W-:Y:S02]  /*ecaa0*/  IADD3 R20, P3, PT, R57.reuse, R14, RZ ;  /* 0x0000000e39147210 */ /* 0x040fe40007f7e0ff */
[----:B--2---:R-:W-:Y:S01]  /*ecab0*/  IADD3 R28, P2, PT, R57, R7, RZ ;  /* 0x00000007391c7210 */ /* 0x004fe20007f5e0ff */
[C---:B------:R-:W-:Y:S01]  /*ecac0*/  IMAD.X R27, R25.reuse, 0x1, R11, P4 ;  /* 0x00000001191b7824 */ /* 0x040fe200020e060b */
[----:B------:R0:W-:Y:S01]  /*ecad0*/  STL.64 [R1+0x1e50], R18 ;  /* 0x001e501201007387 */ /* 0x0001e20000100a00 */
        /* <DEDUP_REMOVED lines=17> */
[----:B------:R-:W-:-:S03]  /*ecbf0*/  IADD3 R28, P2, PT, R24, R10, RZ ;  /* 0x0000000a181c7210 */ /* 0x000fc60007f5e0ff */
[----:B------:R-:W-:Y:S01]  /*ecc00*/  IMAD.X R27, R25, 0x1, R4, P4 ;  /* 0x00000001191b7824 */ /* 0x000fe200020e0604 */
[----:B------:R-:W-:Y:S01]  /*ecc10*/  IADD3 R20, P3, PT, R24, R9, RZ ;  /* 0x0000000918147210 */ /* 0x000fe20007f7e0ff */
[----:B------:R-:W-:-:S03]  /*ecc20*/  IMAD.X R29, R30, 0x1, R12, P2 ;  /* 0x000000011e1d7824 */ /* 0x000fc600010e060c */
[----:B------:R0:W-:Y:S04]  /*ecc30*/  STL.64 [R1+0x1e08], R26 ;  /* 0x001e081a01007387 */ /* 0x0001e80000100a00 */
[----:B------:R1:W-:Y:S01]  /*ecc40*/  STL.64 [R1+0x1e10], R28 ;  /* 0x001e101c01007387 */ /* 0x0003e20000100a00 */
[C---:B0-----:R-:W-:Y:S02]  /*ecc50*/  IADD3 R26, P4, PT, R24.reuse, R7, RZ ;  /* 0x00000007181a7210 */ /* 0x041fe40007f9e0ff */
[----:B-1----:R-:W-:-:S03]  /*ecc60*/  IADD3 R28, P2, PT, R24, R14, RZ ;  /* 0x0000000e181c7210 */ /* 0x002fc60007f5e0ff */
[C---:B------:R-:W-:Y:S02]  /*ecc70*/  IMAD.X R27, R30.reuse, 0x1, R8, P4 ;  /* 0x000000011e1b7824 */ /* 0x040fe400020e0608 */
[C---:B------:R-:W-:Y:S02]  /*ecc80*/  IMAD.X R29, R30.reuse, 0x1, R16, P2 ;  /* 0x000000011e1d7824 */ /* 0x040fe400010e0610 */
[----:B---3--:R-:W-:Y:S02]  /*ecc90*/  IMAD.MOV.U32 R57, RZ, RZ, R21 ;  /* 0x000000ffff397224 */ /* 0x008fe400078e0015 */
[----:B------:R-:W-:-:S05]  /*ecca0*/  IMAD.X R21, R30, 0x1, R11, P3 ;  /* 0x000000011e157824 */ /* 0x000fca00018e060b */
[----:B------:R0:W-:Y:S04]  /*eccb0*/  STL.64 [R1+0x1e18], R20 ;  /* 0x001e181401007387 */ /* 0x0001e80000100a00 */
        /* <DEDUP_REMOVED lines=8> */
[----:B------:R-:W-:Y:S01]  /*ecd40*/  IADD3 R24, P3, PT, R24, R3, RZ ;  /* 0x0000000318187210 */ /* 0x000fe20007f7e0ff */
[----:B-1----:R-:W3:Y:S02]  /*ecd50*/  LDL.LU.64 R20, [R1+0x5a28] ;  /* 0x005a280001147983 */ /* 0x002ee40000300a00 */
[C---:B------:R-:W-:Y:S02]  /*ecd60*/  IMAD.X R29, R30.reuse, 0x1, R2, P2 ;  /* 0x000000011e1d7824 */ /* 0x040fe400010e0602 */
[----:B------:R-:W-:Y:S01]  /*ecd70*/  IMAD.X R25, R30, 0x1, R4, P3 ;  /* 0x000000011e197824 */ /* 0x000fe200018e0604 */
[----:B------:R0:W-:Y:S04]  /*ecd80*/  STL.64 [R1+0x1df8], R26 ;  /* 0x001df81a01007387 */ /* 0x0001e80000100a00 */
[----:B------:R1:W-:Y:S01]  /*ecd90*/  STL.64 [R1+0x1e00], R28 ;  /* 0x001e001c01007387 */ /* 0x0003e20000100a00 */
[----:B0-----:R-:W-:-:S03]  /*ecda0*/  IADD3 R26, P4, PT, R23, R10, RZ ;  /* 0x0000000a171a7210 */ /* 0x001fc60007f9e0ff */
[----:B------:R0:W-:Y:S01]  /*ecdb0*/  STL.64 [R1+0x1dc8], R24 ;  /* 0x001dc81801007387 */ /* 0x0001e20000100a00 */
[----:B-1----:R-:W-:Y:S01]  /*ecdc0*/  IADD3 R28, P2, PT, R23, R9, RZ ;  /* 0x00000009171c7210 */ /* 0x002fe20007f5e0ff */
[----:B------:R-:W-:-:S04]  /*ecdd0*/  IMAD.X R27, R58, 0x1, R12, P4 ;  /* 0x000000013a1b7824 */ /* 0x000fc800020e060c */
[C---:B------:R-:W-:Y:S01]  /*ecde0*/  IMAD.X R29, R58.reuse, 0x1, R11, P2 ;  /* 0x000000013a1d7824 */ /* 0x040fe200010e060b */
[C---:B0-----:R-:W-:Y:S01]  /*ecdf0*/  IADD3 R24, P3, PT, R23.reuse, R7, RZ ;  /* 0x0000000717187210 */ /* 0x041fe20007f7e0ff */
[----:B------:R0:W-:Y:S04]  /*ece00*/  STL.64 [R1+0x1dd0], R26 ;  /* 0x001dd01a01007387 */ /* 0x0001e80000100a00 */
[----:B------:R-:W-:Y:S01]  /*ece10*/  IMAD.X R25, R58, 0x1, R8, P3 ;  /* 0x000000013a197824 */ /* 0x000fe200018e0608 */
[----:B------:R1:W-:Y:S01]  /*ece20*/  STL.64 [R1+0x1dd8], R28 ;  /* 0x001dd81c01007387 */ /* 0x0003e20000100a00 */
[----:B0-----:R-:W-:-:S03]  /*ece30*/  IADD3 R26, P4, PT, R23, R14, RZ ;  /* 0x0000000e171a7210 */ /* 0x001fc60007f9e0ff */
[----:B------:R0:W-:Y:S01]  /*ece40*/  STL.64 [R1+0x1dc0], R24 ;  /* 0x001dc01801007387 */ /* 0x0001e20000100a00 */
[C---:B-1----:R-:W-:Y:S01]  /*ece50*/  IADD3 R28, P2, PT, R23.reuse, R5, RZ ;  /* 0x00000005171c7210 */ /* 0x042fe20007f5e0ff */
[----:B------:R-:W-:Y:S01]  /*ece60*/  IMAD.X R27, R58, 0x1, R16, P4 ;  /* 0x000000013a1b7824 */ /* 0x000fe200020e0610 */
[----:B0-----:R-:W-:-:S04]  /*ece70*/  IADD3 R24, P3, PT, R23, R13, RZ ;  /* 0x0000000d17187210 */ /* 0x001fc80007f7e0ff */
[----:B------:R0:W-:Y:S01]  /*ece80*/  STL.64 [R1+0x1da0], R26 ;  /* 0x001da01a01007387 */ /* 0x0001e20000100a00 */
[C---:B------:R-:W-:Y:S02]  /*ece90*/  IMAD.X R29, R58.reuse, 0x1, R6, P2 ;  /* 0x000000013a1d7824 */ /* 0x040fe400010e0606 */
[----:B------:R-:W-:-:S03]  /*ecea0*/  IMAD.X R25, R58, 0x1, R15, P3 ;  /* 0x000000013a197824 */ /* 0x000fc600018e060f */
[----:B------:R1:W-:Y:S01]  /*eceb0*/  STL.64 [R1+0x1da8], R28 ;  /* 0x001da81c01007387 */ /* 0x0003e20000100a00 */
[----:B0-----:R-:W-:-:S03]  /*ecec0*/  IADD3 R26, P4, PT, R23, R0, RZ ;  /* 0x00000000171a7210 */ /* 0x001fc60007f9e0ff */
[----:B------:R0:W-:Y:S02]  /*eced0*/  STL.64 [R1+0x1db0], R24 ;  /* 0x001db01801007387 */ /* 0x0001e40000100a00 */
[C---:B------:R-:W-:Y:S01]  /*ecee0*/  IMAD.X R27, R58.reuse, 0x1, R2, P4 ;  /* 0x000000013a1b7824 */ /* 0x040fe200020e0602 */
[----:B-1----:R-:W-:Y:S02]  /*ecef0*/  IADD3 R28, P2, PT, R23, R3, RZ ;  /* 0x00000003171c7210 */ /* 0x002fe40007f5e0ff */
[----:B0-----:R-:W-:Y:S02]  /*ecf00*/  IADD3 R24, P3, PT, R57, R10, RZ ;  /* 0x0000000a39187210 */ /* 0x001fe40007f7e0ff */
[----:B------:R0:W-:Y:S01]  /*ecf10*/  STL.64 [R1+0x1db8], R26 ;  /* 0x001db81a01007387 */ /* 0x0001e20000100a00 */
[----:B------:R-:W-:Y:S02]  /*ecf20*/  IMAD.X R29, R58, 0x1, R4, P2 ;  /* 0x000000013a1d7824 */ /* 0x000fe400010e0604 */
[----:B--2---:R-:W-:-:S03]  /*ecf30*/  IMAD.X R25, R18, 0x1, R12, P3 ;  /* 0x0000000112197824 */ /* 0x004fc600018e060c */
[----:B------:R1:W-:Y:S01]  /*ecf40*/  STL.64 [R1+0x1d68], R28 ;  /* 0x001d681c01007387 */ /* 0x0003e20000100a00 */
[----:B0-----:R-:W-:-:S03]  /*ecf50*/  IADD3 R26, P4, PT, R57, R9, RZ ;  /* 0x00000009391a7210 */ /* 0x001fc60007f9e0ff */
[----:B------:R0:W-:Y:S02]  /*ecf60*/  STL.64 [R1+0x1d70], R24 ;  /* 0x001d701801007387 */ /* 0x0001e40000100a00 */
[C---:B------:R-:W-:Y:S01]  /*ecf70*/  IMAD.X R27, R18.reuse, 0x1, R11, P4 ;  /* 0x00000001121b7824 */ /* 0x040fe200020e060b */
[C---:B-1----:R-:W-:Y:S02]  /*ecf80*/  IADD3 R28, P2, PT, R57.reuse, R7, RZ ;  /* 0x00000007391c7210 */ /* 0x042fe40007f5e0ff */
[C---:B------:R-:W-:Y:S02]  /*ecf90*/  IADD3 R58, P4, PT, R57.reuse, R5, RZ ;  /* 0x00000005393a7210 */ /* 0x040fe40007f9e0ff */
[----:B0-----:R-:W-:Y:S01]  /*ecfa0*/  IADD3 R24, P3, PT, R57, R14, RZ ;  /* 0x0000000e39187210 */ /* 0x001fe20007f7e0ff */
[----:B------:R0:W-:Y:S01]  /*ecfb0*/  STL.64 [R1+0x1d78], R26 ;  /* 0x001d781a01007387 */ /* 0x0001e20000100a00 */
[----:B------:R-:W-:-:S03]  /*ecfc0*/  IMAD.X R29, R18, 0x1, R8, P2 ;  /* 0x00000001121d7824 */ /* 0x000fc600010e0608 */
[C---:B------:R-:W-:Y:S02]  /*ecfd0*/  IMAD.X R25, R18.reuse, 0x1, R16, P3 ;  /* 0x0000000112197824 */ /* 0x040fe400018e0610 */
[----:B------:R-:W-:Y:S01]  /*ecfe0*/  STL.64 [R1+0x1d20], R28 ;  /* 0x001d201c01007387 */ /* 0x000fe20000100a00 */
[----:B0-----:R-:W-:Y:S02]  /*ecff0*/  IMAD.MOV.U32 R26, RZ, RZ, R59 ;  /* 0x000000ffff1a7224 */ /* 0x001fe400078e003b */
[----:B------:R-:W-:Y:S01]  /*ed000*/  IMAD.X R59, R18, 0x1, R6, P4 ;  /* 0x00000001123b7824 */ /* 0x000fe200020e0606 */
[----:B------:R-:W-:Y:S04]  /*ed010*/  STL.64 [R1+0x1d28], R24 ;  /* 0x001d281801007387 */ /* 0x000fe80000100a00 */
[----:B------:R0:W-:Y:S04]  /*ed020*/  STL.64 [R1+0x1d40], R58 ;  /* 0x001d403a01007387 */ /* 0x0001e80000100a00 */
[----:B0-----:R-:W2:Y:S01]  /*ed030*/  LDL.LU.64 R58, [R1+0x5a20] ;  /* 0x005a2000013a7983 */ /* 0x001ea20000300a00 */
[----:B------:R-:W-:-:S02]  /*ed040*/  IADD3 R30, P2, PT, R57, R13, RZ ;  /* 0x0000000d391e7210 */ /* 0x000fc40007f5e0ff */
[C---:B------:R-:W-:Y:S01]  /*ed050*/  IADD3 R24, P3, PT, R57.reuse, R0, RZ ;  /* 0x0000000039187210 */ /* 0x040fe20007f7e0ff */
[----:B------:R-:W-:Y:S02]  /*ed060*/  IMAD.MOV.U32 R29, RZ, RZ, R56 ;  /* 0x000000ffff1d7224 */ /* 0x000fe400078e0038 */
[C---:B------:R-:W-:Y:S01]  /*ed070*/  IMAD.X R31, R18.reuse, 0x1, R15, P2 ;  /* 0x00000001121f7824 */ /* 0x040fe200010e060f */
[----:B------:R-:W-:Y:S01]  /*ed080*/  IADD3 R56, P4, PT, R57, R3, RZ ;  /* 0x0000000339387210 */ /* 0x000fe20007f9e0ff */
[----:B------:R-:W-:-:S03]  /*ed090*/  IMAD.X R25, R18, 0x1, R2, P3 ;  /* 0x0000000112197824 */ /* 0x000fc600018e0602 */
[----:B------:R2:W-:Y:S01]  /*ed0a0*/  STL.64 [R1+0x1d48], R30 ;  /* 0x001d481e01007387 */ /* 0x0005e20000100a00 */
[----:B------:R-:W-:-:S03]  /*ed0b0*/  IMAD.X R57, R18, 0x1, R4, P4 ;  /* 0x0000000112397824 */ /* 0x000fc600020e0604 */
[----:B------:R0:W-:Y:S01]  /*ed0c0*/  STL.64 [R1+0x1d60], R24 ;  /* 0x001d601801007387 */ /* 0x0001e20000100a00 */
[----:B------:R-:W-:-:S03]  /*ed0d0*/  IMAD.MOV.U32 R28, RZ, RZ, R19 ;  /* 0x000000ffff1c7224 */ /* 0x000fc600078e0013 */
[----:B------:R1:W-:Y:S01]  /*ed0e0*/  STL.64 [R1+0x1d08], R56 ;  /* 0x001d083801007387 */ /* 0x0003e20000100a00 */
[----:B------:R-:W-:Y:S01]  /*ed0f0*/  IMAD.MOV.U32 R23, RZ, RZ, R52 ;  /* 0x000000ffff177224 */ /* 0x000fe200078e0034 */
[C---:B--2---:R-:W-:Y:S02]  /*ed100*/  IADD3 R30, P2, PT, R59.reuse, R10, RZ ;  /* 0x0000000a3b1e7210 */ /* 0x044fe40007f5e0ff */
[C---:B0-----:R-:W-:Y:S02]  /*ed110*/  IADD3 R24, P3, PT, R59.reuse, R9, RZ ;  /* 0x000000093b187210 */ /* 0x041fe40007f7e0ff */
[C---:B------:R-:W-:Y:S01]  /*ed120*/  IADD3 R18, P4, PT, R59.reuse, R7, RZ ;  /* 0x000000073b127210 */ /* 0x040fe20007f9e0ff */
[C---:B---3--:R-:W-:Y:S02]  /*ed130*/  IMAD.X R31, R20.reuse, 0x1, R12, P2 ;  /* 0x00000001141f7824 */ /* 0x048fe400010e060c */
[C---:B------:R-:W-:Y:S02]  /*ed140*/  IMAD.X R25, R20.reuse, 0x1, R11, P3 ;  /* 0x0000000114197824 */ /* 0x040fe400018e060b */
[----:B------:R-:W-:Y:S01]  /*ed150*/  IMAD.X R19, R20, 0x1, R8, P4 ;  /* 0x0000000114137824 */ /* 0x000fe200020e0608 */
[----:B------:R0:W-:Y:S01]  /*ed160*/  STL.64 [R1+0x1d10], R30 ;  /* 0x001d101e01007387 */ /* 0x0001e20000100a00 */
[----:B-1----:R-:W-:-:S03]  /*ed170*/  IADD3 R56, P3, PT, R59, R5, RZ ;  /* 0x000000053b387210 */ /* 0x002fc60007f7e0ff */
[----:B------:R-:W-:Y:S04]  /*ed180*/  STL.64 [R1+0x1d18], R24 ;  /* 0x001d181801007387 */ /* 0x000fe80000100a00 */
[----:B------:R1:W-:Y:S01]  /*ed190*/  STL.64 [R1+0x1ce0], R18 ;  /* 0x001ce01201007387 */ /* 0x0003e20000100a00 */
[----:B0-----:R-:W-:Y:S01]  /*ed1a0*/  IADD3 R30, P2, PT, R59, R14, RZ ;  /* 0x0000000e3b1e7210 */ /* 0x001fe20007f5e0ff */
[----:B------:R-:W-:-:S04]  /*ed1b0*/  IMAD.X R57, R20, 0x1, R6, P3 ;  /* 0x0000000114397824 */ /* 0x000fc800018e0606 */
[----:B------:R-:W-:Y:S01]  /*ed1c0*/  IMAD.X R31, R20, 0x1, R16, P2 ;  /* 0x00000001141f7824 */ /* 0x000fe200010e0610 */
[----:B-1----:R-:W-:-:S04]  /*ed1d0*/  IADD3 R18, P4, PT, R59, R13, RZ ;  /* 0x0000000d3b127210 */ /* 0x002fc80007f9e0ff */
[----:B------:R-:W-:Y:S01]  /*ed1e0*/  STL.64 [R1+0x1ce8], R30 ;  /* 0x001ce81e01007387 */ /* 0x000fe20000100a00 */
[----:B------:R-:W-:-:S03]  /*ed1f0*/  IMAD.X R19, R20, 0x1, R15, P4 ;  /* 0x0000000114137824 */ /* 0x000fc600020e060f */
[----:B------:R0:W-:Y:S04]  /*ed200*/  STL.64 [R1+0x1cf0], R56 ;  /* 0x001cf03801007387 */ /* 0x0001e80000100a00 */
[----:B0-----:R-:W2:Y:S04]  /*ed210*/  LDL.LU.64 R56, [R1+0x5a18] ;  /* 0x005a180001387983 */ /* 0x001ea80000300a00 */
[----:B------:R0:W-:Y:S04]  /*ed220*/  STL.64 [R1+0x1cf8], R18 ;  /* 0x001cf81201007387 */ /* 0x0001e80000100a00 */
[----:B0-----:R-:W3:Y:S01]  /*ed230*/  LDL.LU.64 R18, [R1+0x5a10] ;  /* 0x005a100001127983 */ /* 0x001ee20000300a00 */
[----:B------:R-:W-:Y:S01]  /*ed240*/  IMAD.MOV.U32 R24, RZ, RZ, R58 ;  /* 0x000000ffff187224 */ /* 0x000fe200078e003a */
[----:B------:R-:W-:-:S02]  /*ed250*/  IADD3 R30, P2, PT, R59, R0, RZ ;  /* 0x000000003b1e7210 */ /* 0x000fc40007f5e0ff */
        /* <DEDUP_REMOVED lines=13> */
[----:B------:R1:W-:Y:S01]  /*ed330*/  STL.64 [R1+0x1cd8], R30 ;  /* 0x001cd81e01007387 */ /* 0x0003e20000100a00 */
[----:B------:R-:W-:-:S03]  /*ed340*/  IADD3 R20, P2, PT, R26, R5, RZ ;  /* 0x000000051a147210 */ /* 0x000fc60007f5e0ff */
[----:B------:R4:W-:Y:S01]  /*ed350*/  STL.64 [R1+0x1ca0], R58 ;  /* 0x001ca03a01007387 */ /* 0x0009e20000100a00 */
[----:B0-----:R-:W-:Y:S01]  /*ed360*/  IADD3 R52, P4, PT, R26, R14, RZ ;  /* 0x0000000e1a347210 */ /* 0x001fe20007f9e0ff */
[----:B-1----:R-:W-:-:S04]  /*ed370*/  IMAD.MOV.U32 R30, RZ, RZ, R21 ;  /* 0x000000ffff1e7224 */ /* 0x002fc800078e0015 */
[C---:B------:R-:W-:Y:S01]  /*ed380*/  IMAD.X R53, R29.reuse, 0x1, R16, P4 ;  /* 0x000000011d357824 */ /* 0x040fe200020e0610 */
[----:B----4-:R-:W-:Y:S01]  /*ed390*/  IADD3 R58, P3, PT, R26, R13, RZ ;  /* 0x0000000d1a3a7210 */ /* 0x010fe20007f7e0ff */
[----:B------:R-:W-:-:S03]  /*ed3a0*/  IMAD.X R21, R29, 0x1, R6, P2 ;  /* 0x000000011d157824 */ /* 0x000fc600010e0606 */
[----:B------:R0:W-:Y:S01]  /*ed3b0*/  STL.64 [R1+0x1ca8], R52 ;  /* 0x001ca83401007387 */ /* 0x0001e20000100a00 */
[----:B------:R-:W-:-:S03]  /*ed3c0*/  IMAD.X R59, R29, 0x1, R15, P3 ;  /* 0x000000011d3b7824 */ /* 0x000fc600018e060f */
[----:B------:R1:W-:Y:S01]  /*ed3d0*/  STL.64 [R1+0x1cb0], R20 ;  /* 0x001cb01401007387 */ /* 0x0003e20000100a00 */
[C---:B0-----:R-:W-:Y:S02]  /*ed3e0*/  IADD3 R52, P4, PT, R26.reuse, R0, RZ ;  /* 0x000000001a347210 */ /* 0x041fe40007f9e0ff */
[----:B------:R-:W-:Y:S01]  /*ed3f0*/  IADD3 R26, P2, PT, R26, R3, RZ ;  /* 0x000000031a1a7210 */ /* 0x000fe20007f5e0ff */
[----:B-1----:R-:W4:Y:S02]  /*ed400*/  LDL.LU.64 R20, [R1+0x5a08] ;  /* 0x005a080001147983 */ /* 0x002f240000300a00 */
[C---:B------:R-:W-:Y:S02]  /*ed410*/  IMAD.X R53, R29.reuse, 0x1, R2, P4 ;  /* 0x000000011d357824 */ /* 0x040fe400020e0602 */
        /* <DEDUP_REMOVED lines=14> */
[----:B------:R1:W-:Y:S04]  /*ed500*/  STL.64 [R1+0x1c60], R26 ;  /* 0x001c601a01007387 */ /* 0x0003e80000100a00 */
[----:B------:R1:W-:Y:S01]  /*ed510*/  STL.64 [R1+0x1c68], R58 ;  /* 0x001c683a01007387 */ /* 0x0003e20000100a00 */
[----:B0-----:R-:W-:-:S02]  /*ed520*/  IADD3 R52, P4, PT, R28, R5, RZ ;  /* 0x000000051c347210 */ /* 0x001fc40007f9e0ff */
[----:B-1----:R-:W-:-:S03]  /*ed530*/  IADD3 R26, P2, PT, R28, R13, RZ ;  /* 0x0000000d1c1a7210 */ /* 0x002fc60007f5e0ff */
[C---:B------:R-:W-:Y:S01]  /*ed540*/  IMAD.X R53, R23.reuse, 0x1, R6, P4 ;  /* 0x0000000117357824 */ /* 0x040fe200020e0606 */
[----:B------:R-:W-:Y:S01]  /*ed550*/  IADD3 R58, P3, PT, R28, R0, RZ ;  /* 0x000000001c3a7210 */ /* 0x000fe20007f7e0ff */
[----:B------:R-:W-:-:S03]  /*ed560*/  IMAD.X R27, R23, 0x1, R15, P2 ;  /* 0x00000001171b7824 */ /* 0x000fc600010e060f */
[----:B------:R0:W-:Y:S01]  /*ed570*/  STL.64 [R1+0x1c70], R52 ;  /* 0x001c703401007387 */ /* 0x0001e20000100a00 */
[C---:B------:R-:W-:Y:S01]  /*ed580*/  IMAD.X R59, R23.reuse, 0x1, R2, P3 ;  /* 0x00000001173b7824 */ /* 0x040fe200018e0602 */
[----:B------:R-:W-:Y:S02]  /*ed590*/  IADD3 R28, P4, PT, R28, R3, RZ ;  /* 0x000000031c1c7210 */ /* 0x000fe40007f9e0ff */
[----:B0-----:R-:W2:Y:S04]  /*ed5a0*/  LDL.LU.64 R52, [R1+0x5a00] ;  /* 0x005a000001347983 */ /* 0x001ea80000300a00 */
[----:B------:R3:W-:Y:S04]  /*ed5b0*/  STL.64 [R1+0x1c78], R26 ;  /* 0x001c781a01007387 */ /* 0x0007e80000100a00 */
[----:B------:R0:W-:Y:S01]  /*ed5c0*/  STL.64 [R1+0x1c80], R58 ;  /* 0x001c803a01007387 */ /* 0x0001e20000100a00 */
[----:B------:R-:W-:-:S05]  /*ed5d0*/  IMAD.X R29, R23, 0x1, R4, P4 ;  /* 0x00000001171d7824 */ /* 0x000fca00020e0604 */
[----:B------:R1:W-:Y:S01]  /*ed5e0*/  STL.64 [R1+0x1c28], R28 ;  /* 0x001c281c01007387 */ /* 0x0003e20000100a00 */
[C---:B---3--:R-:W-:Y:S02]  /*ed5f0*/  IADD3 R26, P2, PT, R19.reuse, R10, RZ ;  /* 0x0000000a131a7210 */ /* 0x048fe40007f5e0ff */
[----:B0-----:R-:W-:-:S03]  /*ed600*/  IADD3 R58, P3, PT, R19, R9, RZ ;  /* 0x00000009133a7210 */ /* 0x001fc60007f7e0ff */
[C---:B------:R-:W-:Y:S02]  /*ed610*/  IMAD.X R27, R30.reuse, 0x1, R12, P2 ;  /* 0x000000011e1b7824 */ /* 0x040fe400010e060c */
[C---:B------:R-:W-:Y:S01]  /*ed620*/  IMAD.X R59, R30.reuse, 0x1, R11, P3 ;  /* 0x000000011e3b7824 */ /* 0x040fe200018e060b */
[C---:B-1----:R-:W-:Y:S02]  /*ed630*/  IADD3 R28, P4, PT, R19.reuse, R7, RZ ;  /* 0x00000007131c7210 */ /* 0x042fe40007f9e0ff */
[----:B------:R0:W-:Y:S04]  /*ed640*/  STL.64 [R1+0x1c50], R26 ;  /* 0x001c501a01007387 */ /* 0x0001e80000100a00 */
[----:B------:R1:W-:Y:S01]  /*ed650*/  STL.64 [R1+0x1c58], R58 ;  /* 0x001c583a01007387 */ /* 0x0003e20000100a00 */
[----:B------:R-:W-:Y:S01]  /*ed660*/  IMAD.X R29, R30, 0x1, R8, P4 ;  /* 0x000000011e1d7824 */ /* 0x000fe200020e0608 */
[----:B0-----:R-:W-:-:S02]  /*ed670*/  IADD3 R26, P2, PT, R19, R14, RZ ;  /* 0x0000000e131a7210 */ /* 0x001fc40007f5e0ff */
[----:B-1----:R-:W-:-:S03]  /*ed680*/  IADD3 R58, P3, PT, R19, R5, RZ ;  /* 0x00000005133a7210 */ /* 0x002fc60007f7e0ff */
[C---:B------:R-:W-:Y:S01]  /*ed690*/  IMAD.X R27, R30.reuse, 0x1, R16, P2 ;  /* 0x000000011e1b7824 */ /* 0x040fe200010e0610 */
        /* <DEDUP_REMOVED lines=8> */
[----:B------:R-:W-:Y:S01]  /*ed720*/  IMAD.MOV.U32 R23, RZ, RZ, R18 ;  /* 0x000000ffff177224 */ /* 0x000fe200078e0012 */
[----:B------:R-:W-:Y:S01]  /*ed730*/  IADD3 R18, P3, PT, R19, R3, RZ ;  /* 0x0000000313127210 */ /* 0x000fe20007f7e0ff */
[C---:B------:R-:W-:Y:S01]  /*ed740*/  IMAD.X R27, R30.reuse, 0x1, R2, P2 ;  /* 0x000000011e1b7824 */ /* 0x040fe200010e0602 */
[----:B------:R0:W-:Y:S03]  /*ed750*/  STL.64 [R1+0x1c08], R28 ;  /* 0x001c081c01007387 */ /* 0x0001e60000100a00 */
[----:B------:R-:W-:Y:S01]  /*ed760*/  IMAD.X R19, R30, 0x1, R4, P3 ;  /* 0x000000011e137824 */ /* 0x000fe200018e0604 */
[----:B------:R1:W-:Y:S01]  /*ed770*/  STL.64 [R1+0x1c20], R26 ;  /* 0x001c201a01007387 */ /* 0x0003e20000100a00 */
[----:B0-----:R-:W-:-:S02]  /*ed780*/  IADD3 R28, P4, PT, R24, R10, RZ ;  /* 0x0000000a181c7210 */ /* 0x001fc40007f9e0ff */
[----:B-1----:R-:W-:-:S03]  /*ed790*/  IADD3 R26, P2, PT, R24, R9, RZ ;  /* 0x00000009181a7210 */ /* 0x002fc60007f5e0ff */
[C---:B----4-:R-:W-:Y:S01]  /*ed7a0*/  IMAD.X R29, R21.reuse, 0x1, R12, P4 ;  /* 0x00000001151d7824 */ /* 0x050fe200020e060c */
        /* <DEDUP_REMOVED lines=9> */
[----:B------:R0:W-:Y:S01]  /*ed840*/  STL.64 [R1+0x1ba0], R18 ;  /* 0x001ba01201007387 */ /* 0x0001e20000100a00 */
[----:B------:R-:W-:-:S03]  /*ed850*/  IMAD.X R27, R21, 0x1, R6, P2 ;  /* 0x00000001151b7824 */ /* 0x000fc600010e0606 */
[----:B0-----:R-:W4:Y:S04]  /*ed860*/  LDL.LU.64 R18, [R1+0x59f0] ;  /* 0x0059f00001127983 */ /* 0x001f280000300a00 */
[----:B------:R0:W-:Y:S04]  /*ed870*/  STL.64 [R1+0x1ba8], R30 ;  /* 0x001ba81e01007387 */ /* 0x0001e80000100a00 */
[----:B------:R1:W-:Y:S01]  /*ed880*/  STL.64 [R1+0x1bb0], R26 ;  /* 0x001bb01a01007387 */ /* 0x0003e20000100a00 */
[C---:B0-----:R-:W-:Y:S02]  /*ed890*/  IADD3 R30, P4, PT, R24.reuse, R0, RZ ;  /* 0x00000000181e7210 */ /* 0x041fe40007f9e0ff */
[----:B-1----:R-:W-:-:S03]  /*ed8a0*/  IADD3 R26, P2, PT, R24, R3, RZ ;  /* 0x00000003181a7210 */ /* 0x002fc60007f5e0ff */
[C---:B------:R-:W-:Y:S02]  /*ed8b0*/  IMAD.X R31, R21.reuse, 0x1, R2, P4 ;  /* 0x00000001151f7824 */ /* 0x040fe400020e0602 */
[----:B------:R-:W-:Y:S01]  /*ed8c0*/  IMAD.X R27, R21, 0x1, R4, P2 ;  /* 0x00000001151b7824 */ /* 0x000fe200010e0604 */
[----:B---3--:R-:W-:-:S05]  /*ed8d0*/  SHF.R.S32.HI R28, RZ, 0x1f, R58 ;  /* 0x0000001fff1c7819 */ /* 0x008fca000001143a */
[----:B------:R-:W-:Y:S01]  /*ed8e0*/  IMAD.MOV.U32 R32, RZ, RZ, R28 ;  /* 0x000000ffff207224 */ /* 0x000fe200078e001c */
[----:B------:R-:W-:-:S05]  /*ed8f0*/  IADD3 R28, P3, PT, R24, R13, RZ ;  /* 0x0000000d181c7210 */ /* 0x000fca0007f7e0ff */
[----:B------:R-:W-:-:S05]  /*ed900*/  IMAD.X R29, R21, 0x1, R15, P3 ;  /* 0x00000001151d7824 */ /* 0x000fca00018e060f */
[----:B------:R2:W-:Y:S04]  /*ed910*/  STL.64 [R1+0x1bb8], R28 ;  /* 0x001bb81c01007387 */ /* 0x0005e80000100a00 */
[----:B------:R0:W-:Y:S01]  /*ed920*/  STL.64 [R1+0x1bc0], R30 ;  /* 0x001bc01e01007387 */ /* 0x0001e20000100a00 */
[----:B--2---:R-:W-:-:S03]  /*ed930*/  IADD3 R28, P3, PT, R53, R10, RZ ;  /* 0x0000000a351c7210 */ /* 0x004fc60007f7e0ff */
[----:B------:R1:W-:Y:S02]  /*ed940*/  STL.64 [R1+0x1b88], R26 ;  /* 0x001b881a01007387 */ /* 0x0003e40000100a00 */
        /* <DEDUP_REMOVED lines=9> */
[----:B------:R-:W-:Y:S02]  /*ed9e0*/  IMAD.X R29, R23, 0x1, R16, P3 ;  /* 0x00000001171d7824 */ /* 0x000fe400018e0610 */
[----:B-1----:R-:W-:Y:S01]  /*ed9f0*/  IMAD.MOV.U32 R30, RZ, RZ, R20 ;  /* 0x000000ffff1e7224 */ /* 0x002fe200078e0014 */
[C---:B------:R-:W-:Y:S02]  /*eda00*/  IADD3 R20, P4, PT, R53.reuse, R5, RZ ;  /* 0x0000000535147210 */ /* 0x040fe40007f9e0ff */
[----:B------:R1:W-:Y:S01]  /*eda10*/  STL.64 [R1+0x1b68], R28 ;  /* 0x001b681c01007387 */ /* 0x0003e20000100a00 */
[----:B0-----:R-:W-:Y:S02]  /*eda20*/  IADD3 R26, P2, PT, R53, R13, RZ ;  /* 0x0000000d351a7210 */ /* 0x001fe40007f5e0ff */
[----:B------:R-:W-:Y:S02]  /*eda30*/  IMAD.X R21, R23, 0x1, R6, P4 ;  /* 0x0000000117157824 */ /* 0x000fe400020e0606 */
[----:B------:R-:W-:-:S02]  /*eda40*/  IMAD.MOV.U32 R24, RZ, RZ, R52 ;  /* 0x000000ffff187224 */ /* 0x000fc400078e0034 */
[----:B------:R-:W-:Y:S01]  /*eda50*/  IMAD.X R27, R23, 0x1, R15, P2 ;  /* 0x00000001171b7824 */ /* 0x000fe200010e060f */
[C---:B-1----:R-:W-:Y:S01]  /*eda60*/  IADD3 R28, P3, PT, R53.reuse, R0, RZ ;  /* 0x00000000351c7210 */ /* 0x042fe20007f7e0ff */
[----:B------:R0:W-:Y:S01]  /*eda70*/  STL.64 [R1+0x1b70], R20 ;  /* 0x001b701401007387 */ /* 0x0001e20000100a00 */
[----:B------:R-:W-:-:S03]  /*eda80*/  IADD3 R52, P4, PT, R53, R3, RZ ;  /* 0x0000000335347210 */ /* 0x000fc60007f9e0ff */
[C---:B------:R-:W-:Y:S02]  /*eda90*/  IMAD.X R29, R23.reuse, 0x1, R2, P3 ;  /* 0x00000001171d7824 */ /* 0x040fe400018e0602 */
[----:B------:R-:W-:Y:S01]  /*edaa0*/  IMAD.X R53, R23, 0x1, R4, P4 ;  /* 0x0000000117357824 */ /* 0x000fe200020e0604 */
[----:B0-----:R-:W2:Y:S04]  /*edab0*/  LDL.LU.64 R20, [R1+0x59e8] ;  /* 0x0059e80001147983 */ /* 0x001ea80000300a00 */
[----:B------:R0:W-:Y:S04]  /*edac0*/  STL.64 [R1+0x1b78], R26 ;  /* 0x001b781a01007387 */ /* 0x0001e80000100a00 */
[----:B------:R1:W-:Y:S01]  /*edad0*/  STL.64 [R1+0x1b80], R28 ;  /* 0x001b801c01007387 */ /* 0x0003e20000100a00 */
[----:B0-----:R-:W-:-:S02]  /*edae0*/  IADD3 R26, P2, PT, R58, R10, RZ ;  /* 0x0000000a3a1a7210 */ /* 0x001fc40007f5e0ff */
[----:B-1----:R-:W-:-:S03]  /*edaf0*/  IADD3 R28, P3, PT, R58, R9, RZ ;  /* 0x000000093a1c7210 */ /* 0x002fc60007f7e0ff */
[C---:B------:R-:W-:Y:S01]  /*edb00*/  IMAD.X R27, R32.reuse, 0x1, R12, P2 ;  /* 0x00000001201b7824 */ /* 0x040fe200010e060c */
[----:B------:R0:W-:Y:S01]  /*edb10*/  STL.64 [R1+0x1b48], R52 ;  /* 0x001b483401007387 */ /* 0x0001e20000100a00 */
[----:B------:R-:W-:-:S03]  /*edb20*/  IMAD.X R29, R32, 0x1, R11, P3 ;  /* 0x00000001201d7824 */ /* 0x000fc600018e060b */
[----:B------:R1:W-:Y:S01]  /*edb30*/  STL.64 [R1+0x1b50], R26 ;  /* 0x001b501a01007387 */ /* 0x0003e20000100a00 */
[----:B------:R-:W-:-:S03]  /*edb40*/  IMAD.MOV.U32 R23, RZ, RZ, R60 ;  /* 0x000000ffff177224 */ /* 0x000fc600078e003c */
[----:B------:R3:W-:Y:S01]  /*edb50*/  STL.64 [R1+0x1b58], R28 ;  /* 0x001b581c01007387 */ /* 0x0007e20000100a00 */
[C---:B0-----:R-:W-:Y:S02]  /*edb60*/  IADD3 R52, P4, PT, R58.reuse, R7, RZ ;  /* 0x000000073a347210 */ /* 0x041fe40007f9e0ff */
[----:B-1----:R-:W-:-:S03]  /*edb70*/  IADD3 R26, P2, PT, R58, R14, RZ ;  /* 0x0000000e3a1a7210 */ /* 0x002fc60007f5e0ff */
[----:B------:R-:W-:Y:S01]  /*edb80*/  IMAD.X R53, R32, 0x1, R8, P4 ;  /* 0x0000000120357824 */ /* 0x000fe200020e0608 */
[C---:B------:R-:W-:Y:S02]  /*edb90*/  IADD3 R60, P4, PT, R58.reuse, R13, RZ ;  /* 0x0000000d3a3c7210 */ /* 0x040fe40007f9e0ff */
[----:B---3--:R-:W-:Y:S01]  /*edba0*/  IADD3 R28, P3, PT, R58, R5, RZ ;  /* 0x000000053a1c7210 */ /* 0x008fe20007f7e0ff */
[C---:B------:R-:W-:Y:S01]  /*edbb0*/  IMAD.X R27, R32.reuse, 0x1, R16, P2 ;  /* 0x00000001201b7824 */ /* 0x040fe200010e0610 */
[----:B------:R0:W-:Y:S03]  /*edbc0*/  STL.64 [R1+0x1b20], R52 ;  /* 0x001b203401007387 */ /* 0x0001e60000100a00 */
[----:B------:R-:W-:Y:S01]  /*edbd0*/  IMAD.X R29, R32, 0x1, R6, P3 ;  /* 0x00000001201d7824 */ /* 0x000fe200018e0606 */
[----:B------:R-:W-:Y:S04]  /*edbe0*/  STL.64 [R1+0x1b28], R26 ;  /* 0x001b281a01007387 */ /* 0x000fe80000100a00 */
[----:B------:R-:W-:Y:S01]  /*edbf0*/  STL.64 [R1+0x1b30], R28 ;  /* 0x001b301c01007387 */ /* 0x000fe20000100a00 */
[----:B0-----:R-:W-:-:S03]  /*edc00*/  IMAD.MOV.U32 R53, RZ, RZ, R61 ;  /* 0x000000ffff357224 */ /* 0x001fc600078e003d */
[----:B------:R-:W3:Y:S01]  /*edc10*/  LDL.LU R31, [R1+0x5764] ;  /* 0x00576400011f7983 */ /* 0x000ee20000300800 */
[----:B------:R-:W-:-:S05]  /*edc20*/  IMAD.X R61, R32, 0x1, R15, P4 ;  /* 0x00000001203d7824 */ /* 0x000fca00020e060f */
[----:B------:R0:W-:Y:S04]  /*edc30*/  STL.64 [R1+0x1b38], R60 ;  /* 0x001b383c01007387 */ /* 0x0001e80000100a00 */
[----:B0-----:R-:W2:Y:S01]  /*edc40*/  LDL.LU.64 R60, [R1+0x59e0] ;  /* 0x0059e000013c7983 */ /* 0x001ea20000300a00 */
[C---:B------:R-:W-:Y:S02]  /*edc50*/  IADD3 R26, P2, PT, R58.reuse, R0, RZ ;  /* 0x000000003a1a7210 */ /* 0x040fe40007f5e0ff */
[----:B------:R-:W-:Y:S02]  /*edc60*/  IADD3 R28, P3, PT, R58, R3, RZ ;  /* 0x000000033a1c7210 */ /* 0x000fe40007f7e0ff */
[----:B------:R-:W-:Y:S01]  /*edc70*/  IADD3 R58, P4, PT, R24, R10, RZ ;  /* 0x0000000a183a7210 */ /* 0x000fe20007f9e0ff */
[----:B------:R-:W-:-:S02]  /*edc80*/  IMAD.X R27, R32, 0x1, R2, P2 ;  /* 0x00000001201b7824 */ /* 0x000fc400010e0602 */
[----:B------:R-:W-:Y:S02]  /*edc90*/  IMAD.MOV.U32 R52, RZ, RZ, R59 ;  /* 0x000000ffff347224 */ /* 0x000fe400078e003b */
[----:B------:R-:W-:Y:S02]  /*edca0*/  IMAD.X R29, R32, 0x1, R4, P3 ;  /* 0x00000001201d7824 */ /* 0x000fe400018e0604 */
        /* <DEDUP_REMOVED lines=13> */
[----:B0-----:R-:W4:Y:S01]  /*edd80*/  LDL.LU.64 R58, [R1+0x59d8] ;  /* 0x0059d800013a7983 */ /* 0x001f220000300a00 */
[----:B------:R-:W-:-:S05]  /*edd90*/  IADD3 R26, P2, PT, R24, R5, RZ ;  /* 0x00000005181a7210 */ /* 0x000fca0007f5e0ff */
[----:B------:R-:W-:Y:S01]  /*edda0*/  IMAD.X R27, R30, 0x1, R6, P2 ;  /* 0x000000011e1b7824 */ /* 0x000fe200010e0606 */
[----:B------:R-:W-:-:S04]  /*eddb0*/  IADD3 R28, P3, PT, R24, R13, RZ ;  /* 0x0000000d181c7210 */ /* 0x000fc80007f7e0ff */
[----:B------:R0:W-:Y:S01]  /*eddc0*/  STL.64 [R1+0x1ad0], R26 ;  /* 0x001ad01a01007387 */ /* 0x0001e20000100a00 */
[----:B------:R-:W-:Y:S01]  /*eddd0*/  IMAD.X R29, R30, 0x1, R15, P3 ;  /* 0x000000011e1d7824 */ /* 0x000fe200018e060f */
[----:B0-----:R-:W-:-:S04]  /*edde0*/  IADD3 R26, P2, PT, R24, R0, RZ ;  /* 0x00000000181a7210 */ /* 0x001fc80007f5e0ff */
[----:B------:R0:W-:Y:S01]  /*eddf0*/  STL.64 [R1+0x1ad8], R28 ;  /* 0x001ad81c01007387 */ /* 0x0001e20000100a00 */
[----:B------:R-:W-:-:S05]  /*ede00*/  IMAD.X R27, R30, 0x1, R2, P2 ;  /* 0x000000011e1b7824 */ /* 0x000fca00010e0602 */
[----:B------:R1:W-:Y:S01]  /*ede10*/  STL.64 [R1+0x1b00], R26 ;  /* 0x001b001a01007387 */ /* 0x0003e20000100a00 */
[----:B0-----:R-:W-:Y:S02]  /*ede20*/  IADD3 R28, P3, PT, R24, R3, RZ ;  /* 0x00000003181c7210 */ /* 0x001fe40007f7e0ff */
[----:B------:R-:W-:-:S03]  /*ede30*/  SHF.R.S32.HI R24, RZ, 0x1f, R23 ;  /* 0x0000001fff187819 */ /* 0x000fc60000011417 */
[----:B------:R-:W-:Y:S01]  /*ede40*/  IMAD.X R29, R30, 0x1, R4, P3 ;  /* 0x000000011e1d7824 */ /* 0x000fe200018e0604 */
[----:B-1----:R-:W-:-:S04]  /*ede50*/  IADD3 R26, P2, PT, R23, R10, RZ ;  /* 0x0000000a171a7210 */ /* 0x002fc80007f5e0ff */
[----:B------:R0:W-:Y:S01]  /*ede60*/  STL.64 [R1+0x1aa0], R28 ;  /* 0x001aa01c01007387 */ /* 0x0001e20000100a00 */
[----:B------:R-:W-:-:S05]  /*ede70*/  IMAD.X R27, R24, 0x1, R12, P2 ;  /* 0x00000001181b7824 */ /* 0x000fca00010e060c */
[----:B------:R1:W-:Y:S01]  /*ede80*/  STL.64 [R1+0x1aa8], R26 ;  /* 0x001aa81a01007387 */ /* 0x0003e20000100a00 */
[----:B0-----:R-:W-:-:S05]  /*ede90*/  IADD3 R28, P3, PT, R23, R9, RZ ;  /* 0x00000009171c7210 */ /* 0x001fca0007f7e0ff */
        /* <DEDUP_REMOVED lines=36> */
[C---:B0-----:R-:W-:Y:S02]  /*ee0e0*/  IADD3 R28, P3, PT, R25.reuse, R13, RZ ;  /* 0x0000000d191c7210 */ /* 0x041fe40007f7e0ff */
[----:B-1----:R-:W-:-:S03]  /*ee0f0*/  IADD3 R26, P2, PT, R25, R0, RZ ;  /* 0x00000000191a7210 */ /* 0x002fc60007f5e0ff */
[C---:B------:R-:W-:Y:S02]  /*ee100*/  IMAD.X R29, R23.reuse, 0x1, R15, P3 ;  /* 0x00000001171d7824 */ /* 0x040fe400018e060f */
[----:B------:R-:W-:Y:S01]  /*ee110*/  IMAD.X R27, R23, 0x1, R2, P2 ;  /* 0x00000001171b7824 */ /* 0x000fe200010e0602 */
[----:B------:R-:W-:-:S04]  /*ee120*/  IADD3 R24, P3, PT, R25, R3, RZ ;  /* 0x0000000319187210 */ /* 0x000fc80007f7e0ff */
[----:B------:R0:W-:Y:S01]  /*ee130*/  STL.64 [R1+0x1a48], R26 ;  /* 0x001a481a01007387 */ /* 0x0001e20000100a00 */
[----:B------:R-:W-:-:S03]  /*ee140*/  IMAD.X R25, R23, 0x1, R4, P3 ;  /* 0x0000000117197824 */ /* 0x000fc600018e0604 */
[----:B------:R-:W-:Y:S01]  /*ee150*/  STL.64 [R1+0x1a40], R28 ;  /* 0x001a401c01007387 */ /* 0x000fe20000100a00 */
[----:B0-----:R-:W-:-:S03]  /*ee160*/  IADD3 R26, P2, PT, R22, R3, RZ ;  /* 0x00000003161a7210 */ /* 0x001fc60007f5e0ff */
[----:B------:R0:W-:Y:S02]  /*ee170*/  STL.64 [R1+0x1a18], R24 ;  /* 0x001a181801007387 */ /* 0x0001e40000100a00 */
[----:B------:R-:W-:-:S05]  /*ee180*/  IMAD.X R27, R57, 0x1, R4, P2 ;  /* 0x00000001391b7824 */ /* 0x000fca00010e0604 */
[----:B------:R1:W-:Y:S01]  /*ee190*/  STL.64 [R1+0x45b8], R26 ;  /* 0x0045b81a01007387 */ /* 0x0003e20000100a00 */
[----:B0-----:R-:W-:Y:S02]  /*ee1a0*/  SHF.R.S32.HI R24, RZ, 0x1f, R52 ;  /* 0x0000001fff187819 */ /* 0x001fe40000011434 */
[----:B-1----:R-:W-:-:S05]  /*ee1b0*/  IADD3 R26, P2, PT, R52, R10, RZ ;  /* 0x0000000a341a7210 */ /* 0x002fca0007f5e0ff */
        /* <DEDUP_REMOVED lines=18> */
[----:B------:R-:W-:Y:S01]  /*ee2e0*/  IMAD.X R27, R24, 0x1, R2, P2 ;  /* 0x00000001181b7824 */ /* 0x000fe200010e0602 */
[----:B--2---:R-:W-:-:S04]  /*ee2f0*/  SHF.R.S32.HI R23, RZ, 0x1f, R61 ;  /* 0x0000001fff177819 */ /* 0x004fc8000001143d */
        /* <DEDUP_REMOVED lines=9> */
[----:B------:R-:W-:Y:S01]  /*ee390*/  IMAD.X R29, R23, 0x1, R11, P3 ;  /* 0x00000001171d7824 */ /* 0x000fe200018e060b */
[----:B------:R-:W-:Y:S01]  /*ee3a0*/  IADD3 R24, P3, PT, R61, R14, RZ ;  /* 0x0000000e3d187210 */ /* 0x000fe20007f7e0ff */
[----:B------:R-:W-:-:S04]  /*ee3b0*/  IMAD.X R27, R23, 0x1, R8, P2 ;  /* 0x00000001171b7824 */ /* 0x000fc800010e0608 */
[----:B------:R-:W-:Y:S01]  /*ee3c0*/  IMAD.X R25, R23, 0x1, R16, P3 ;  /* 0x0000000117197824 */ /* 0x000fe200018e0610 */
[----:B------:R0:W-:Y:S04]  /*ee3d0*/  STL.64 [R1+0x1978], R26 ;  /* 0x0019781a01007387 */ /* 0x0001e80000100a00 */
[----:B------:R-:W-:Y:S01]  /*ee3e0*/  STL.64 [R1+0x1970], R28 ;  /* 0x0019701c01007387 */ /* 0x000fe20000100a00 */
[----:B0-----:R-:W-:-:S03]  /*ee3f0*/  IADD3 R26, P2, PT, R61, R5, RZ ;  /* 0x000000053d1a7210 */ /* 0x001fc60007f5e0ff */
[----:B------:R0:W-:Y:S02]  /*ee400*/  STL.64 [R1+0x1980], R24 ;  /* 0x0019801801007387 */ /* 0x0001e40000100a00 */
[----:B------:R-:W-:Y:S01]  /*ee410*/  IMAD.X R27, R23, 0x1, R6, P2 ;  /* 0x00000001171b7824 */ /* 0x000fe200010e0606 */
[----:B0-----:R-:W-:-:S04]  /*ee420*/  IADD3 R24, P3, PT, R61, R13, RZ ;  /* 0x0000000d3d187210 */ /* 0x001fc80007f7e0ff */
[----:B------:R0:W-:Y:S01]  /*ee430*/  STL.64 [R1+0x1988], R26 ;  /* 0x0019881a01007387 */ /* 0x0001e20000100a00 */
        /* <DEDUP_REMOVED lines=10> */
[C---:B----4-:R-:W-:Y:S02]  /*ee4e0*/  IADD3 R28, P2, PT, R59.reuse, R10, RZ ;  /* 0x0000000a3b1c7210 */ /* 0x050fe40007f5e0ff */
[----:B0-----:R-:W-:Y:S02]  /*ee4f0*/  SHF.R.S32.HI R24, RZ, 0x1f, R59 ;  /* 0x0000001fff187819 */ /* 0x001fe4000001143b */
[----:B------:R-:W-:Y:S03]  /*ee500*/  STL.64 [R1+0x4588], R26 ;  /* 0x0045881a01007387 */ /* 0x000fe60000100a00 */
[----:B------:R-:W-:Y:S01]  /*ee510*/  IMAD.X R29, R24, 0x1, R12, P2 ;  /* 0x00000001181d7824 */ /* 0x000fe200010e060c */
[----:B------:R-:W-:-:S04]  /*ee520*/  IADD3 R52, P3, PT, R59, R9, RZ ;  /* 0x000000093b347210 */ /* 0x000fc80007f7e0ff */
[----:B------:R0:W-:Y:S01]  /*ee530*/  STL.64 [R1+0x1870], R28 ;  /* 0x0018701c01007387 */ /* 0x0001e20000100a00 */
[----:B------:R-:W-:Y:S02]  /*ee540*/  IMAD.MOV.U32 R30, RZ, RZ, R53 ;  /* 0x000000ffff1e7224 */ /* 0x000fe400078e0035 */
[----:B------:R-:W-:Y:S01]  /*ee550*/  IMAD.X R53, R24, 0x1, R11, P3 ;  /* 0x0000000118357824 */ /* 0x000fe200018e060b */
[----:B0-----:R-:W-:-:S04]  /*ee560*/  IADD3 R28, P2, PT, R59, R7, RZ ;  /* 0x000000073b1c7210 */ /* 0x001fc80007f5e0ff */
[----:B------:R0:W-:Y:S01]  /*ee570*/  STL.64 [R1+0x1878], R52 ;  /* 0x0018783401007387 */ /* 0x0001e20000100a00 */
[----:B------:R-:W-:-:S05]  /*ee580*/  IMAD.X R29, R24, 0x1, R8, P2 ;  /* 0x00000001181d7824 */ /* 0x000fca00010e0608 */
[----:B------:R1:W-:Y:S01]  /*ee590*/  STL.64 [R1+0x18e0], R28 ;  /* 0x0018e01c01007387 */ /* 0x0003e20000100a00 */
[----:B0-----:R-:W-:-:S05]  /*ee5a0*/  IADD3 R52, P3, PT, R59, R14, RZ ;  /* 0x0000000e3b347210 */ /* 0x001fca0007f7e0ff */
[C---:B------:R-:W-:Y:S02]  /*ee5b0*/  IMAD.X R53, R24.reuse, 0x1, R16, P3 ;  /* 0x0000000118357824 */ /* 0x040fe400018e0610 */
[----:B-1----:R-:W-:Y:S01]  /*ee5c0*/  IMAD.MOV.U32 R29, RZ, RZ, R60 ;  /* 0x000000ffff1d7224 */ /* 0x002fe200078e003c */
[----:B------:R-:W-:Y:S02]  /*ee5d0*/  IADD3 R60, P2, PT, R59, R5, RZ ;  /* 0x000000053b3c7210 */ /* 0x000fe40007f5e0ff */
[----:B------:R0:W-:Y:S03]  /*ee5e0*/  STL.64 [R1+0x18e8], R52 ;  /* 0x0018e83401007387 */ /* 0x0001e60000100a00 */
[----:B------:R-:W-:-:S05]  /*ee5f0*/  IMAD.X R61, R24, 0x1, R6, P2 ;  /* 0x00000001183d7824 */ /* 0x000fca00010e0606 */
[----:B------:R1:W-:Y:S01]  /*ee600*/  STL.64 [R1+0x1910], R60 ;  /* 0x0019103c01007387 */ /* 0x0003e20000100a00 */
[----:B0-----:R-:W-:-:S05]  /*ee610*/  IADD3 R52, P3, PT, R59, R13, RZ ;  /* 0x0000000d3b347210 */ /* 0x001fca0007f7e0ff */
[----:B------:R-:W-:Y:S01]  /*ee620*/  IMAD.X R53, R24, 0x1, R15, P3 ;  /* 0x0000000118357824 */ /* 0x000fe200018e060f */
[----:B-1----:R-:W-:-:S04]  /*ee630*/  IADD3 R60, P2, PT, R59, R0, RZ ;  /* 0x000000003b3c7210 */ /* 0x002fc80007f5e0ff */
[----:B------:R0:W-:Y:S01]  /*ee640*/  STL.64 [R1+0x1918], R52 ;  /* 0x0019183401007387 */ /* 0x0001e20000100a00 */
[----:B------:R-:W-:-:S03]  /*ee650*/  IMAD.X R61, R24, 0x1, R2, P2 ;  /* 0x00000001183d7824 */ /* 0x000fc600010e0602 */
[----:B0-----:R-:W2:Y:S04]  /*ee660*/  LDL.LU.64 R52, [R1+0x59d0] ;  /* 0x0059d00001347983 */ /* 0x001ea80000300a00 */
[----:B------:R0:W-:Y:S04]  /*ee670*/  STL.64 [R1+0x1940], R60 ;  /* 0x0019403c01007387 */ /* 0x0001e80000100a00 */
[----:B0-----:R-:W4:Y:S01]  /*ee680*/  LDL.LU R61, [R1+0x59c8] ;  /* 0x0059c800013d7983 */ /* 0x001f220000300800 */
[----:B------:R-:W-:Y:S01]  /*ee690*/  IMAD.MOV.U32 R26, RZ, RZ, R58 ;  /* 0x000000ffff1a7224 */ /* 0x000fe200078e003a */
[----:B------:R-:W-:-:S05]  /*ee6a0*/  IADD3 R58, P3, PT, R59, R3, RZ ;  /* 0x000000033b3a7210 */ /* 0x000fca0007f7e0ff */
[----:B------:R-:W-:-:S05]  /*ee6b0*/  IMAD.X R59, R24, 0x1, R4, P3 ;  /* 0x00000001183b7824 */ /* 0x000fca00018e0604 */
[----:B------:R0:W-:Y:S04]  /*ee6c0*/  STL.64 [R1+0x1840], R58 ;  /* 0x0018403a01007387 */ /* 0x0001e80000100a00 */
[----:B0-----:R-:W2:Y:S01]  /*ee6d0*/  LDL.LU.64 R58, [R1+0x59c0] ;  /* 0x0059c000013a7983 */ /* 0x001ea20000300a00 */
[----:B------:R-:W-:Y:S02]  /*ee6e0*/  SHF.R.S32.HI R23, RZ, 0x1f, R30 ;  /* 0x0000001fff177819 */ /* 0x000fe4000001141e */
[----:B------:R-:W-:Y:S01]  /*ee6f0*/  IADD3 R32, P2, PT, R30, R10, RZ ;  /* 0x0000000a1e207210 */ /* 0x000fe20007f5e0ff */
[----:B------:R-:W-:-:S04]  /*ee700*/  IMAD.MOV.U32 R25, RZ, RZ, R33 ;  /* 0x000000ffff197224 */ /* 0x000fc800078e0021 */
[----:B------:R0:W-:Y:S01]  /*ee710*/  STL [R1+0x1848], R32 ;  /* 0x0018482001007387 */ /* 0x0001e20000100800 */
[----:B------:R-:W-:Y:S02]  /*ee720*/  IMAD.MOV.U32 R24, RZ, RZ, R32 ;  /* 0x000000ffff187224 */ /* 0x000fe400078e0020 */
[C---:B------:R-:W-:Y:S01]  /*ee730*/  IMAD.X R25, R23.reuse, 0x1, R12, P2 ;  /* 0x0000000117197824 */ /* 0x040fe200010e060c */
[C---:B------:R-:W-:Y:S02]  /*ee740*/  IADD3 R60, P2, PT, R30.reuse, R7, RZ ;  /* 0x000000071e3c7210 */ /* 0x040fe40007f5e0ff */
[----:B0-----:R-:W-:Y:S02]  /*ee750*/  IADD3 R32, P3, PT, R30, R9, RZ ;  /* 0x000000091e207210 */ /* 0x001fe40007f7e0ff */
[----:B------:R-:W-:Y:S03]  /*ee760*/  STL [R1+0x184c], R25 ;  /* 0x00184c1901007387 */ /* 0x000fe60000100800 */
[----:B------:R-:W-:-:S05]  /*ee770*/  IMAD.X R33, R23, 0x1, R11, P3 ;  /* 0x0000000117217824 */ /* 0x000fca00018e060b */
[----:B------:R0:W-:Y:S02]  /*ee780*/  STL.64 [R1+0x1790], R32 ;  /* 0x0017902001007387 */ /* 0x0001e40000100a00 */
[----:B0-----:R-:W-:-:S05]  /*ee790*/  IADD3 R32, P3, PT, R30, R14, RZ ;  /* 0x0000000e1e207210 */ /* 0x001fca0007f7e0ff */
[----:B------:R-:W-:Y:S02]  /*ee7a0*/  IMAD.X R33, R23, 0x1, R16, P3 ;  /* 0x0000000117217824 */ /* 0x000fe400018e0610 */
[----:B------:R-:W-:Y:S01]  /*ee7b0*/  IMAD.MOV.U32 R28, RZ, RZ, R26 ;  /* 0x000000ffff1c7224 */ /* 0x000fe200078e001a */
[----:B------:R-:W-:Y:S02]  /*ee7c0*/  SHF.R.S32.HI R24, RZ, 0x1f, R29 ;  /* 0x0000001fff187819 */ /* 0x000fe4000001141d */
[----:B---3--:R-:W-:Y:S01]  /*ee7d0*/  ISETP.GE.AND P0, PT, R31, UR8, PT ;  /* 0x000000081f007c0c */ /* 0x008fe2000bf06270 */
[----:B------:R-:W0:Y:S01]  /*ee7e0*/  LDCU.64 UR8, c[0x0][0x398] ;  /* 0x00007300ff0877ac */ /* 0x000e220008000a00 */
[----:B----4-:R-:W-:Y:S02]  /*ee7f0*/  IMAD.MOV.U32 R25, RZ, RZ, R61 ;  /* 0x000000ffff197224 */ /* 0x010fe400078e003d */
[----:B------:R-:W-:-:S05]  /*ee800*/  IMAD.X R61, R23, 0x1, R8, P2 ;  /* 0x00000001173d7824 */ /* 0x000fca00010e0608 */
[----:B------:R1:W-:Y:S02]  /*ee810*/  STL.64 [R1+0x1798], R60 ;  /* 0x0017983c01007387 */ /* 0x0003e40000100a00 */
[----:B-1----:R-:W-:Y:S02]  /*ee820*/  IADD3 R60, P2, PT, R30, R5, RZ ;  /* 0x000000051e3c7210 */ /* 0x002fe40007f5e0ff */
[----:B------:R-:W-:Y:S03]  /*ee830*/  STL.64 [R1+0x17e0], R32 ;  /* 0x0017e02001007387 */ /* 0x000fe60000100a00 */
[----:B------:R-:W-:-:S05]  /*ee840*/  IMAD.X R61, R23, 0x1, R6, P2 ;  /* 0x00000001173d7824 */ /* 0x000fca00010e0606 */
[----:B------:R1:W-:Y:S04]  /*ee850*/  STL.64 [R1+0x17e8], R60 ;  /* 0x0017e83c01007387 */ /* 0x0003e80000100a00 */
[----:B-1----:R-:W3:Y:S01]  /*ee860*/  LDL.LU.64 R60, [R1+0x59b8] ;  /* 0x0059b800013c7983 */ /* 0x002ee20000300a00 */
[----:B------:R-:W-:-:S05]  /*ee870*/  IADD3 R26, P2, PT, R30, R0, RZ ;  /* 0x000000001e1a7210 */ /* 0x000fca0007f5e0ff */
[----:B------:R-:W-:Y:S01]  /*ee880*/  IMAD.X R27, R23, 0x1, R2, P2 ;  /* 0x00000001171b7824 */ /* 0x000fe200010e0602 */
[----:B------:R-:W-:-:S04]  /*ee890*/  IADD3 R32, P3, PT, R30, R13, RZ ;  /* 0x0000000d1e207210 */ /* 0x000fc80007f7e0ff */
[----:B------:R1:W-:Y:S01]  /*ee8a0*/  STL.64 [R1+0x1818], R26 ;  /* 0x0018181a01007387 */ /* 0x0003e20000100a00 */
[----:B------:R-:W-:Y:S01]  /*ee8b0*/  IMAD.X R33, R23, 0x1, R15, P3 ;  /* 0x0000000117217824 */ /* 0x000fe200018e060f */
[----:B------:R-:W-:Y:S02]  /*ee8c0*/  IADD3 R30, P3, PT, R30, R3, RZ ;  /* 0x000000031e1e7210 */ /* 0x000fe40007f7e0ff */
[----:B-1----:R-:W-:Y:S02]  /*ee8d0*/  IADD3 R26, P2, PT, R22, R5, RZ ;  /* 0x00000005161a7210 */ /* 0x002fe40007f5e0ff */
[----:B------:R-:W-:Y:S03]  /*ee8e0*/  STL.64 [R1+0x1810], R32 ;  /* 0x0018102001007387 */ /* 0x000fe60000100a00 */
[----:B------:R-:W-:-:S05]  /*ee8f0*/  IMAD.X R27, R57, 0x1, R6, P2 ;  /* 0x00000001391b7824 */ /* 0x000fca00010e0606 */
[----:B------:R1:W-:Y:S01]  /*ee900*/  STL.64 [R1+0x4550], R26 ;  /* 0x0045501a01007387 */ /* 0x0003e20000100a00 */
[----:B------:R-:W-:Y:S01]  /*ee910*/  IMAD.X R31, R23, 0x1, R4, P3 ;  /* 0x00000001171f7824 */ /* 0x000fe200018e0604 */
[----:B-1----:R-:W-:-:S04]  /*ee920*/  IADD3 R26, P2, PT, R29, R10, RZ ;  /* 0x0000000a1d1a7210 */ /* 0x002fc80007f5e0ff */
[----:B------:R1:W-:Y:S01]  /*ee930*/  STL.64 [R1+0x1748], R30 ;  /* 0x0017481e01007387 */ /* 0x0003e20000100a00 */
[----:B------:R-:W-:-:S05]  /*ee940*/  IMAD.X R27, R24, 0x1, R12, P2 ;  /* 0x00000001181b7824 */ /* 0x000fca00010e060c */
[----:B------:R4:W-:Y:S01]  /*ee950*/  STL.64 [R1+0x16b0], R26 ;  /* 0x0016b01a01007387 */ /* 0x0009e20000100a00 */
[----:B-1----:R-:W-:-:S05]  /*ee960*/  IADD3 R30, P3, PT, R29, R9, RZ ;  /* 0x000000091d1e7210 */ /* 0x002fca0007f7e0ff */
[----:B------:R-:W-:Y:S01]  /*ee970*/  IMAD.X R31, R24, 0x1, R11, P3 ;  /* 0x00000001181f7824 */ /* 0x000fe200018e060b */
[----:B----4-:R-:W-:-:S04]  /*ee980*/  IADD3 R26, P2, PT, R29, R7, RZ ;  /* 0x000000071d1a7210 */ /* 0x010fc80007f5e0ff */
        /* <DEDUP_REMOVED lines=13> */
[----:B------:R-:W-:Y:S01]  /*eea60*/  IMAD.X R27, R24, 0x1, R2, P2 ;  /* 0x00000001181b7824 */ /* 0x000fe200010e0602 */
[----:B------:R-:W-:-:S04]  /*eea70*/  SHF.R.S32.HI R23, RZ, 0x1f, R25 ;  /* 0x0000001fff177819 */ /* 0x000fc80000011419 */
        /* <DEDUP_REMOVED lines=9> */
[----:B----4-:R-:W-:Y:S01]  /*eeb10*/  IADD3 R26, P2, PT, R25, R7, RZ ;  /* 0x00000007191a7210 */ /* 0x010fe20007f5e0ff */
[----:B------:R-:W-:-:S04]  /*eeb20*/  IMAD.MOV.U32 R32, RZ, RZ, R28 ;  /* 0x000000ffff207224 */ /* 0x000fc800078e001c */
[----:B------:R-:W-:Y:S01]  /*eeb30*/  IMAD.X R27, R23, 0x1, R8, P2 ;  /* 0x00000001171b7824 */ /* 0x000fe200010e0608 */
[----:B------:R-:W-:Y:S01]  /*eeb40*/  STL.64 [R1+0x11a0], R30 ;  /* 0x0011a01e01007387 */ /* 0x000fe20000100a00 */
[----:B------:R-:W-:-:S03]  /*eeb50*/  IADD3 R28, P3, PT, R25, R14, RZ ;  /* 0x0000000e191c7210 */ /* 0x000fc60007f7e0ff */
[----:B------:R1:W-:Y:S02]  /*eeb60*/  STL.64 [R1+0x11a8], R26 ;  /* 0x0011a81a01007387 */ /* 0x0003e40000100a00 */
[----:B------:R-:W-:Y:S01]  /*eeb70*/  IMAD.X R29, R23, 0x1, R16, P3 ;  /* 0x00000001171d7824 */ /* 0x000fe200018e0610 */
[----:B-1----:R-:W-:-:S04]  /*eeb80*/  IADD3 R26, P2, PT, R25, R5, RZ ;  /* 0x00000005191a7210 */ /* 0x002fc80007f5e0ff */
[----:B------:R1:W-:Y:S01]  /*eeb90*/  STL.64 [R1+0x11b0], R28 ;  /* 0x0011b01c01007387 */ /* 0x0003e20000100a00 */
[----:B------:R-:W-:-:S05]  /*eeba0*/  IMAD.X R27, R23, 0x1, R6, P2 ;  /* 0x00000001171b7824 */ /* 0x000fca00010e0606 */
[----:B------:R4:W-:Y:S01]  /*eebb0*/  STL.64 [R1+0x11b8], R26 ;  /* 0x0011b81a01007387 */ /* 0x0009e20000100a00 */
[C---:B-1----:R-:W-:Y:S02]  /*eebc0*/  IADD3 R28, P3, PT, R25.reuse, R13, RZ ;  /* 0x0000000d191c7210 */ /* 0x042fe40007f7e0ff */
[----:B----4-:R-:W-:-:S03]  /*eebd0*/  IADD3 R26, P2, PT, R25, R0, RZ ;  /* 0x00000000191a7210 */ /* 0x010fc60007f5e0ff */
[----:B------:R-:W-:Y:S01]  /*eebe0*/  IMAD.X R29, R23, 0x1, R15, P3 ;  /* 0x00000001171d7824 */ /* 0x000fe200018e060f */
[----:B------:R-:W-:Y:S01]  /*eebf0*/  IADD3 R24, P3, PT, R25, R3, RZ ;  /* 0x0000000319187210 */ /* 0x000fe20007f7e0ff */
[----:B------:R-:W-:-:S04]  /*eec00*/  IMAD.X R27, R23, 0x1, R2, P2 ;  /* 0x00000001171b7824 */ /* 0x000fc800010e0602 */
[----:B------:R-:W-:Y:S01]  /*eec10*/  IMAD.X R25, R23, 0x1, R4, P3 ;  /* 0x0000000117197824 */ /* 0x000fe200018e0604 */
[----:B------:R1:W-:Y:S04]  /*eec20*/  STL.64 [R1+0x1618], R26 ;  /* 0x0016181a01007387 */ /* 0x0003e80000100a00 */
[----:B------:R4:W-:Y:S01]  /*eec30*/  STL.64 [R1+0x1610], R28 ;  /* 0x0016101c01007387 */ /* 0x0009e20000100a00 */
[----:B-1----:R-:W-:-:S03]  /*eec40*/  IADD3 R26, P2, PT, R22, R14, RZ ;  /* 0x0000000e161a7210 */ /* 0x002fc60007f5e0ff */
[----:B------:R1:W-:Y:S02]  /*eec50*/  STL.64 [R1+0x1198], R24 ;  /* 0x0011981801007387 */ /* 0x0003e40000100a00 */
[----:B------:R-:W-:Y:S01]  /*eec60*/  IMAD.X R27, R57, 0x1, R16, P2 ;  /* 0x00000001391b7824 */ /* 0x000fe200010e0610 */
[C---:B----4-:R-:W-:Y:S02]  /*eec70*/  IADD3 R28, P2, PT, R55.reuse, R10, RZ ;  /* 0x0000000a371c7210 */ /* 0x050fe40007f5e0ff */
[----:B------:R-:W-:Y:S02]  /*eec80*/  IADD3 R30, P3, PT, R55, R9, RZ ;  /* 0x00000009371e7210 */ /* 0x000fe40007f7e0ff */
[----:B-1----:R-:W-:Y:S01]  /*eec90*/  SHF.R.S32.HI R24, RZ, 0x1f, R55 ;  /* 0x0000001fff187819 */ /* 0x002fe20000011437 */
[----:B------:R2:W-:Y:S04]  /*eeca0*/  STL.64 [R1+0x4510], R26 ;  /* 0x0045101a01007387 */ /* 0x0005e80000100a00 */
[----:B------:R-:W-:-:S02]  /*eecb0*/  IMAD.X R29, R24, 0x1, R12, P2 ;  /* 0x00000001181d7824 */ /* 0x000fc400010e060c */
[----:B------:R-:W-:-:S03]  /*eecc0*/  IMAD.X R31, R24, 0x1, R11, P3 ;  /* 0x00000001181f7824 */ /* 0x000fc600018e060b */
[----:B------:R1:W-:Y:S01]  /*eecd0*/  STL.64 [R1+0x1160], R28 ;  /* 0x0011601c01007387 */ /* 0x0003e20000100a00 */
[----:B--2---:R-:W-:Y:S01]  /*eece0*/  IMAD.MOV.U32 R26, RZ, RZ, R58 ;  /* 0x000000ffff1a7224 */ /* 0x004fe200078e003a */
[C---:B------:R-:W-:Y:S02]  /*eecf0*/  IADD3 R58, P3, PT, R55.reuse, R14, RZ ;  /* 0x0000000e373a7210 */ /* 0x040fe40007f7e0ff */
[----:B------:R2:W-:Y:S01]  /*eed00*/  STL.64 [R1+0x1168], R30 ;  /* 0x0011681e01007387 */ /* 0x0005e20000100a00 */
[----:B-1----:R-:W-:Y:S01]  /*eed10*/  IADD3 R28, P2, PT, R55, R7, RZ ;  /* 0x00000007371c7210 */ /* 0x002fe20007f5e0ff */
[----:B--2---:R-:W-:-:S04]  /*eed20*/  IMAD.MOV.U32 R31, RZ, RZ, R59 ;  /* 0x000000ffff1f7224 */ /* 0x004fc800078e003b */
[C---:B------:R-:W-:Y:S02]  /*eed30*/  IMAD.X R29, R24.reuse, 0x1, R8, P2 ;  /* 0x00000001181d7824 */ /* 0x040fe400010e0608 */
[----:B------:R-:W-:-:S03]  /*eed40*/  IMAD.X R59, R24, 0x1, R16, P3 ;  /* 0x00000001183b7824 */ /* 0x000fc600018e0610 */
[----:B------:R1:W-:Y:S04]  /*eed50*/  STL.64 [R1+0x1170], R28 ;  /* 0x0011701c01007387 */ /* 0x0003e80000100a00 */
[----:B------:R2:W-:Y:S01]  /*eed60*/  STL.64 [R1+0x1178], R58 ;  /* 0x0011783a01007387 */ /* 0x0005e20000100a00 */
[C---:B-1----:R-:W-:Y:S02]  /*eed70*/  IADD3 R28, P2, PT, R55.reuse, R5, RZ ;  /* 0x00000005371c7210 */ /* 0x042fe40007f5e0ff */
[----:B--2---:R-:W-:-:S03]  /*eed80*/  IADD3 R58, P3, PT, R55, R13, RZ ;  /* 0x0000000d373a7210 */ /* 0x004fc60007f7e0ff */
[C---:B------:R-:W-:Y:S02]  /*eed90*/  IMAD.X R29, R24.reuse, 0x1, R6, P2 ;  /* 0x00000001181d7824 */ /* 0x040fe400010e0606 */
[----:B------:R-:W-:-:S03]  /*eeda0*/  IMAD.X R59, R24, 0x1, R15, P3 ;  /* 0x00000001183b7824 */ /* 0x000fc600018e060f */
[----:B------:R-:W-:Y:S04]  /*eedb0*/  STL.64 [R1+0x1180], R28 ;  /* 0x0011801c01007387 */ /* 0x000fe80000100a00 */
[----:B------:R1:W-:Y:S04]  /*eedc0*/  STL.64 [R1+0x1188], R58 ;  /* 0x0011883a01007387 */ /* 0x0003e80000100a00 */
[----:B-1----:R-:W2:Y:S01]  /*eedd0*/  LDL.LU.64 R58, [R1+0x59b0] ;  /* 0x0059b000013a7983 */ /* 0x002ea20000300a00 */
[----:B------:R-:W-:Y:S01]  /*eede0*/  IMAD.MOV.U32 R27, RZ, RZ, R54 ;  /* 0x000000ffff1b7224 */ /* 0x000fe200078e0036 */
[----:B------:R-:W-:-:S02]  /*eedf0*/  IADD3 R28, P2, PT, R55, R0, RZ ;  /* 0x00000000371c7210 */ /* 0x000fc40007f5e0ff */
[----:B------:R-:W-:-:S03]  /*eee00*/  IADD3 R54, P3, PT, R55, R3, RZ ;  /* 0x0000000337367210 */ /* 0x000fc60007f7e0ff */
[C---:B------:R-:W-:Y:S02]  /*eee10*/  IMAD.X R29, R24.reuse, 0x1, R2, P2 ;  /* 0x00000001181d7824 */ /* 0x040fe400010e0602 */
[----:B------:R-:W-:-:S03]  /*eee20*/  IMAD.X R55, R24, 0x1, R4, P3 ;  /* 0x0000000118377824 */ /* 0x000fc600018e0604 */
[----:B------:R-:W-:Y:S04]  /*eee30*/  STL.64 [R1+0x1190], R28 ;  /* 0x0011901c01007387 */ /* 0x000fe80000100a00 */
[----:B------:R1:W-:Y:S04]  /*eee40*/  STL.64 [R1+0x1150], R54 ;  /* 0x0011503601007387 */ /* 0x0003e80000100a00 */
[----:B-1----:R-:W4:Y:S01]  /*eee50*/  LDL.LU.64 R54, [R1+0x59a8] ;  /* 0x0059a80001367983 */ /* 0x002f220000300a00 */
[----:B------:R-:W-:Y:S02]  /*eee60*/  SHF.R.S32.HI R23, RZ, 0x1f, R32 ;  /* 0x0000001fff177819 */ /* 0x000fe40000011420 */
[----:B------:R-:W-:-:S02]  /*eee70*/  IADD3 R28, P2, PT, R32, R10, RZ ;  /* 0x0000000a201c7210 */ /* 0x000fc40007f5e0ff */
[----:B------:R-:W-:-:S03]  /*eee80*/  IADD3 R24, P3, PT, R32, R9, RZ ;  /* 0x0000000920187210 */ /* 0x000fc60007f7e0ff */
[C---:B------:R-:W-:Y:S02]  /*eee90*/  IMAD.X R29, R23.reuse, 0x1, R12, P2 ;  /* 0x00000001171d7824 */ /* 0x040fe400010e060c */
[----:B------:R-:W-:-:S03]  /*eeea0*/  IMAD.X R25, R23, 0x1, R11, P3 ;  /* 0x0000000117197824 */ /* 0x000fc600018e060b */
[----:B------:R1:W-:Y:S04]  /*eeeb0*/  STL.64 [R1+0x1158], R28 ;  /* 0x0011581c01007387 */ /* 0x0003e80000100a00 */
[----:B------:R3:W-:Y:S01]  /*eeec0*/  STL.64 [R1+0x1120], R24 ;  /* 0x0011201801007387 */ /* 0x0007e20000100a00 */
[----:B-1----:R-:W-:-:S05]  /*eeed0*/  IADD3 R28, P2, PT, R32, R7, RZ ;  /* 0x00000007201c7210 */ /* 0x002fca0007f5e0ff */
[C---:B------:R-:W-:Y:S02]  /*eeee0*/  IMAD.X R29, R23.reuse, 0x1, R8, P2 ;  /* 0x00000001171d7824 */ /* 0x040fe400010e0608 */
[----:B---3--:R-:W-:Y:S01]  /*eeef0*/  IMAD.MOV.U32 R25, RZ, RZ, R60 ;  /* 0x000000ffff197224 */ /* 0x008fe200078e003c */
[C---:B------:R-:W-:Y:S02]  /*eef00*/  IADD3 R60, P3, PT, R32.reuse, R14, RZ ;  /* 0x0000000e203c7210 */ /* 0x040fe40007f7e0ff */
[----:B------:R1:W-:Y:S01]  /*eef10*/  STL.64 [R1+0x1128], R28 ;  /* 0x0011281c01007387 */ /* 0x0003e20000100a00 */
[----:B------:R-:W-:Y:S02]  /*eef20*/  IMAD.MOV.U32 R30, RZ, RZ, R61 ;  /* 0x000000ffff1e7224 */ /* 0x000fe400078e003d */
[----:B------:R-:W-:Y:S01]  /*eef30*/  IMAD.X R61, R23, 0x1, R16, P3 ;  /* 0x00000001173d7824 */ /* 0x000fe200018e0610 */
[----:B-1----:R-:W-:-:S04]  /*eef40*/  IADD3 R28, P2, PT, R32, R5, RZ ;  /* 0x00000005201c7210 */ /* 0x002fc80007f5e0ff */
[----:B------:R1:W-:Y:S01]  /*eef50*/  STL.64 [R1+0x1130], R60 ;  /* 0x0011303c01007387 */ /* 0x0003e20000100a00 */
[----:B------:R-:W-:-:S05]  /*eef60*/  IMAD.X R29, R23, 0x1, R6, P2 ;  /* 0x00000001171d7824 */ /* 0x000fca00010e0606 */
[----:B------:R3:W-:Y:S01]  /*eef70*/  STL.64 [R1+0x1138], R28 ;  /* 0x0011381c01007387 */ /* 0x0007e20000100a00 */
[----:B-1----:R-:W-:-:S05]  /*eef80*/  IADD3 R60, P3, PT, R32, R13, RZ ;  /* 0x0000000d203c7210 */ /* 0x002fca0007f7e0ff */
[----:B------:R-:W-:Y:S01]  /*eef90*/  IMAD.X R61, R23, 0x1, R15, P3 ;  /* 0x00000001173d7824 */ /* 0x000fe200018e060f */
[----:B---3--:R-:W-:-:S04]  /*eefa0*/  IADD3 R28, P2, PT, R32, R0, RZ ;  /* 0x00000000201c7210 */ /* 0x008fc80007f5e0ff */
[----:B------:R1:W-:Y:S01]  /*eefb0*/  STL.64 [R1+0x1140], R60 ;  /* 0x0011403c01007387 */ /* 0x0003e20000100a00 */
[----:B------:R-:W-:-:S03]  /*eefc0*/  IMAD.X R29, R23, 0x1, R2, P2 ;  /* 0x00000001171d7824 */ /* 0x000fc600010e0602 */
[----:B-1----:R-:W3:Y:S04]  /*eefd0*/  LDL.LU.64 R60, [R1+0x59a0] ;  /* 0x0059a000013c7983 */ /* 0x002ee80000300a00 */
[----:B------:R1:W-:Y:S01]  /*eefe0*/  STL.64 [R1+0x1148], R28 ;  /* 0x0011481c01007387 */ /* 0x0003e20000100a00 */
[----:B------:R-:W-:Y:S02]  /*eeff0*/  IADD3 R32, P3, PT, R32, R3, RZ ;  /* 0x0000000320207210 */ /* 0x000fe40007f7e0ff */
[----:B-1----:R-:W-:-:S05]  /*ef000*/  IADD3 R28, P2, PT, R22, R7, RZ ;  /* 0x00000007161c7210 */ /* 0x002fca0007f5e0ff */
[----:B------:R-:W-:Y:S01]  /*ef010*/  IMAD.X R29, R57, 0x1, R8, P2 ;  /* 0x00000001391d7824 */ /* 0x000fe200010e0608 */
[----:B------:R-:W-:-:S04]  /*ef020*/  SHF.R.S32.HI R24, RZ, 0x1f, R31 ;  /* 0x0000001fff187819 */ /* 0x000fc8000001141f */
        /* <DEDUP_REMOVED lines=23> */
[----:B------:R-:W-:-:S04]  /*ef1a0*/  SHF.R.S32.HI R23, RZ, 0x1f, R25 ;  /* 0x0000001fff177819 */ /* 0x000fc80000011419 */
        /* <DEDUP_REMOVED lines=22> */
[----:B------:R-:W-:Y:S01]  /*ef310*/  STL.64 [R1+0x10c0], R32 ;  /* 0x0010c02001007387 */ /* 0x000fe20000100a00 */
        /* <DEDUP_REMOVED lines=8> */
[----:B0-----:R-:W-:Y:S02]  /*ef3a0*/  SHF.R.S32.HI R24, RZ, 0x1f, R30 ;  /* 0x0000001fff187819 */ /* 0x001fe4000001141e */
[C---:B-1----:R-:W-:Y:S02]  /*ef3b0*/  IADD3 R28, P2, PT, R30.reuse, R10, RZ ;  /* 0x0000000a1e1c7210 */ /* 0x042fe40007f5e0ff */
[----:B------:R-:W-:-:S03]  /*ef3c0*/  IADD3 R32, P3, PT, R30, R9, RZ ;  /* 0x000000091e207210 */ /* 0x000fc60007f7e0ff */
[C---:B------:R-:W-:Y:S02]  /*ef3d0*/  IMAD.X R29, R24.reuse, 0x1, R12, P2 ;  /* 0x00000001181d7824 */ /* 0x040fe400010e060c */
[----:B------:R-:W-:-:S03]  /*ef3e0*/  IMAD.X R33, R24, 0x1, R11, P3 ;  /* 0x0000000118217824 */ /* 0x000fc600018e060b */
[----:B------:R0:W-:Y:S04]  /*ef3f0*/  STL.64 [R1+0x1010], R28 ;  /* 0x0010101c01007387 */ /* 0x0001e80000100a00 */
[----:B------:R1:W-:Y:S01]  /*ef400*/  STL.64 [R1+0x1018], R32 ;  /* 0x0010182001007387 */ /* 0x0003e20000100a00 */
[----:B0-----:R-:W-:-:S05]  /*ef410*/  IADD3 R28, P2, PT, R30, R7, RZ ;  /* 0x000000071e1c7210 */ /* 0x001fca0007f5e0ff */
[----:B------:R-:W-:Y:S01]  /*ef420*/  IMAD.X R29, R24, 0x1, R8, P2 ;  /* 0x00000001181d7824 */ /* 0x000fe200010e0608 */
[----:B-1----:R-:W-:-:S04]  /*ef430*/  IADD3 R32, P3, PT, R30, R14, RZ ;  /* 0x0000000e1e207210 */ /* 0x002fc80007f7e0ff */
[----:B------:R0:W-:Y:S01]  /*ef440*/  STL.64 [R1+0x1020], R28 ;  /* 0x0010201c01007387 */ /* 0x0001e20000100a00 */
[----:B------:R-:W-:Y:S01]  /*ef450*/  IMAD.X R33, R24, 0x1, R16, P3 ;  /* 0x0000000118217824 */ /* 0x000fe200018e0610 */
[----:B0-----:R-:W-:-:S04]  /*ef460*/  IADD3 R28, P2, PT, R30, R5, RZ ;  /* 0x000000051e1c7210 */ /* 0x001fc80007f5e0ff */
[----:B------:R0:W-:Y:S01]  /*ef470*/  STL.64 [R1+0x1028], R32 ;  /* 0x0010282001007387 */ /* 0x0001e20000100a00 */
[----:B------:R-:W-:Y:S02]  /*ef480*/  IMAD.X R29, R24, 0x1, R6, P2 ;  /* 0x00000001181d7824 */ /* 0x000fe400010e0606 */
[----:B--2---:R-:W-:-:S03]  /*ef490*/  IMAD.MOV.U32 R25, RZ, RZ, R59 ;  /* 0x000000ffff197224 */ /* 0x004fc600078e003b */
[----:B------:R1:W-:Y:S01]  /*ef4a0*/  STL.64 [R1+0x1030], R28 ;  /* 0x0010301c01007387 */ /* 0x0003e20000100a00 */
[----:B0-----:R-:W-:Y:S01]  /*ef4b0*/  IMAD.MOV.U32 R32, RZ, RZ, R58 ;  /* 0x000000ffff207224 */ /* 0x001fe200078e003a */
[----:B------:R-:W-:-:S05]  /*ef4c0*/  IADD3 R58, P3, PT, R30, R13, RZ ;  /* 0x0000000d1e3a7210 */ /* 0x000fca0007f7e0ff */
[----:B------:R-:W-:Y:S01]  /*ef4d0*/  IMAD.X R59, R24, 0x1, R15, P3 ;  /* 0x00000001183b7824 */ /* 0x000fe200018e060f */
[----:B-1----:R-:W-:-:S04]  /*ef4e0*/  IADD3 R28, P2, PT, R30, R0, RZ ;  /* 0x000000001e1c7210 */ /* 0x002fc80007f5e0ff */
[----:B------:R0:W-:Y:S01]  /*ef4f0*/  STL.64 [R1+0x1038], R58 ;  /* 0x0010383a01007387 */ /* 0x0001e20000100a00 */
[----:B------:R-:W-:Y:S01]  /*ef500*/  IMAD.X R29, R24, 0x1, R2, P2 ;  /* 0x00000001181d7824 */ /* 0x000fe200010e0602 */
[----:B------:R-:W-:Y:S02]  /*ef510*/  IADD3 R30, P3, PT, R30, R3, RZ ;  /* 0x000000031e1e7210 */ /* 0x000fe40007f7e0ff */
[----:B------:R-:W-:Y:S01]  /*ef520*/  SHF.R.S32.HI R23, RZ, 0x1f, R26 ;  /* 0x0000001fff177819 */ /* 0x000fe2000001141a */
[----:B0-----:R-:W2:Y:S04]  /*ef530*/  LDL.LU.64 R58, [R1+0x5998] ;  /* 0x00599800013a7983 */ /* 0x001ea80000300a00 */
        /* <DEDUP_REMOVED lines=25> */
[----:B-1----:R-:W-:-:S03]  /*ef6d0*/  IADD3 R28, P2, PT, R22, R10, RZ ;  /* 0x0000000a161c7210 */ /* 0x002fc60007f5e0ff */
[----:B------:R-:W-:Y:S02]  /*ef6e0*/  IMAD.X R31, R23, 0x1, R4, P3 ;  /* 0x00000001171f7824 */ /* 0x000fe400018e0604 */
[----:B------:R-:W-:Y:S01]  /*ef6f0*/  IMAD.X R29, R57, 0x1, R12, P2 ;  /* 0x00000001391d7824 */ /* 0x000fe200010e060c */
[----:B------:R-:W-:-:S04]  /*ef700*/  SHF.R.S32.HI R24, RZ, 0x1f, R32 ;  /* 0x0000001fff187819 */ /* 0x000fc80000011420 */
[----:B------:R-:W-:Y:S04]  /*ef710*/  STL.64 [R1+0x4460], R28 ;  /* 0x0044601c01007387 */ /* 0x000fe80000100a00 */
[----:B------:R0:W-:Y:S02]  /*ef720*/  STL.64 [R1+0xfb8], R30 ;  /* 0x000fb81e01007387 */ /* 0x0001e40000100a00 */
[----:B0-----:R-:W-:Y:S01]  /*ef730*/  IADD3 R30, P2, PT, R32, R10, RZ ;  /* 0x0000000a201e7210 */ /* 0x001fe20007f5e0ff */
[----:B------:R-:W-:-:S04]  /*ef740*/  IMAD.MOV.U32 R28, RZ, RZ, R56 ;  /* 0x000000ffff1c7224 */ /* 0x000fc800078e0038 */
[----:B------:R-:W-:Y:S01]  /*ef750*/  IMAD.X R31, R24, 0x1, R12, P2 ;  /* 0x00000001181f7824 */ /* 0x000fe200010e060c */
[----:B------:R-:W-:-:S04]  /*ef760*/  IADD3 R56, P3, PT, R32, R9, RZ ;  /* 0x0000000920387210 */ /* 0x000fc80007f7e0ff */
[----:B------:R0:W-:Y:S01]  /*ef770*/  STL.64 [R1+0xfb0], R30 ;  /* 0x000fb01e01007387 */ /* 0x0001e20000100a00 */
[----:B------:R-:W-:Y:S02]  /*ef780*/  IMAD.X R57, R24, 0x1, R11, P3 ;  /* 0x0000000118397824 */ /* 0x000fe400018e060b */
[----:B----4-:R-:W-:Y:S01]  /*ef790*/  IMAD.MOV.U32 R29, RZ, RZ, R54 ;  /* 0x000000ffff1d7224 */ /* 0x010fe200078e0036 */
[----:B0-----:R-:W-:Y:S02]  /*ef7a0*/  IADD3 R30, P2, PT, R32, R7, RZ ;  /* 0x00000007201e7210 */ /* 0x001fe40007f5e0ff */
[----:B------:R0:W-:Y:S03]  /*ef7b0*/  STL.64 [R1+0xf60], R56 ;  /* 0x000f603801007387 */ /* 0x0001e60000100a00 */
[----:B------:R-:W-:Y:S01]  /*ef7c0*/  IMAD.X R31, R24, 0x1, R8, P2 ;  /* 0x00000001181f7824 */ /* 0x000fe200010e0608 */
[----:B------:R-:W-:Y:S01]  /*ef7d0*/  IADD3 R54, P3, PT, R32, R14, RZ ;  /* 0x0000000e20367210 */ /* 0x000fe20007f7e0ff */
[----:B------:R-:W-:Y:S01]  /*ef7e0*/  IMAD.MOV.U32 R26, RZ, RZ, R55 ;  /* 0x000000ffff1a7224 */ /* 0x000fe200078e0037 */
[----:B0-----:R-:W4:Y:S04]  /*ef7f0*/  LDL.LU.64 R56, [R1+0x5990] ;  /* 0x0059900001387983 */ /* 0x001f280000300a00 */
[----:B------:R0:W-:Y:S01]  /*ef800*/  STL.64 [R1+0xf68], R30 ;  /* 0x000f681e01007387 */ /* 0x0001e20000100a00 */
[----:B------:R-:W-:Y:S01]  /*ef810*/  IMAD.X R55, R24, 0x1, R16, P3 ;  /* 0x0000000118377824 */ /* 0x000fe200018e0610 */
[----:B0-----:R-:W-:-:S04]  /*ef820*/  IADD3 R30, P2, PT, R32, R5, RZ ;  /* 0x00000005201e7210 */ /* 0x001fc80007f5e0ff */
[----:B------:R0:W-:Y:S01]  /*ef830*/  STL.64 [R1+0xf80], R54 ;  /* 0x000f803601007387 */ /* 0x0001e20000100a00 */
[----:B------:R-:W-:-:S05]  /*ef840*/  IMAD.X R31, R24, 0x1, R6, P2 ;  /* 0x00000001181f7824 */ /* 0x000fca00010e0606 */
[----:B------:R1:W-:Y:S01]  /*ef850*/  STL.64 [R1+0xf88], R30 ;  /* 0x000f881e01007387 */ /* 0x0003e20000100a00 */
[----:B0-----:R-:W-:Y:S01]  /*ef860*/  IADD3 R54, P3, PT, R32, R13, RZ ;  /* 0x0000000d20367210 */ /* 0x001fe20007f7e0ff */
[----:B------:R-:W-:-:S04]  /*ef870*/  VIADD R22, R22, UR6 ;  /* 0x0000000616167c36 */ /* 0x000fc80008000000 */
[----:B------:R-:W-:Y:S01]  /*ef880*/  IMAD.X R55, R24, 0x1, R15, P3 ;  /* 0x0000000118377824 */ /* 0x000fe200018e060f */
[----:B-1----:R-:W-:-:S04]  /*ef890*/  IADD3 R30, P2, PT, R32, R0, RZ ;  /* 0x00000000201e7210 */ /* 0x002fc80007f5e0ff */
[----:B------:R0:W-:Y:S01]  /*ef8a0*/  STL.64 [R1+0xf90], R54 ;  /* 0x000f903601007387 */ /* 0x0001e20000100a00 */
[----:B------:R-:W-:Y:S01]  /*ef8b0*/  IMAD.X R31, R24, 0x1, R2, P2 ;  /* 0x00000001181f7824 */ /* 0x000fe200010e0602 */
[----:B------:R-:W-:Y:S02]  /*ef8c0*/  SHF.R.S32.HI R23, RZ, 0x1f, R22 ;  /* 0x0000001fff177819 */ /* 0x000fe40000011416 */
[----:B0-----:R-:W2:Y:S04]  /*ef8d0*/  LDL.LU.64 R54, [R1+0x5988] ;  /* 0x0059880001367983 */ /* 0x001ea80000300a00 */
[----:B------:R0:W-:Y:S01]  /*ef8e0*/  STL.64 [R1+0xf98], R30 ;  /* 0x000f981e01007387 */ /* 0x0001e20000100a00 */
[----:B------:R-:W-:Y:S02]  /*ef8f0*/  IADD3 R32, P3, PT, R32, R3, RZ ;  /* 0x0000000320207210 */ /* 0x000fe40007f7e0ff */
[----:B0-----:R-:W-:-:S05]  /*ef900*/  IADD3 R30, P2, PT, R22, R0, RZ ;  /* 0x00000000161e7210 */ /* 0x001fca0007f5e0ff */
[----:B------:R-:W-:Y:S02]  /*ef910*/  IMAD.X R31, R23, 0x1, R2, P2 ;  /* 0x00000001171f7824 */ /* 0x000fe400010e0602 */
[----:B------:R-:W-:Y:S01]  /*ef920*/  IMAD.X R33, R24, 0x1, R4, P3 ;  /* 0x0000000118217824 */ /* 0x000fe200018e0604 */
[----:B------:R-:W-:Y:S02]  /*ef930*/  SHF.R.S32.HI R24, RZ, 0x1f, R25 ;  /* 0x0000001fff187819 */ /* 0x000fe40000011419 */
[----:B------:R0:W-:Y:S02]  /*ef940*/  STL.64 [R1+0x4428], R30 ;  /* 0x0044281e01007387 */ /* 0x0001e40000100a00 */
[----:B0-----:R-:W-:Y:S02]  /*ef950*/  IADD3 R30, P2, PT, R25, R10, RZ ;  /* 0x0000000a191e7210 */ /* 0x001fe40007f5e0ff */
[----:B------:R0:W-:Y:S03]  /*ef960*/  STL.64 [R1+0xf48], R32 ;  /* 0x000f482001007387 */ /* 0x0001e60000100a00 */
        /* <DEDUP_REMOVED lines=45> */
[-C--:B0-----:R-:W-:Y:S02]  /*efc40*/  IADD3 R32, P3, PT, R29, R3.reuse, RZ ;  /* 0x000000031d207210 */ /* 0x081fe40007f7e0ff */
[----:B-1----:R-:W-:-:S05]  /*efc50*/  IADD3 R30, P2, PT, R22, R3, RZ ;  /* 0x00000003161e7210 */ /* 0x002fca0007f5e0ff */
[----:B------:R-:W-:Y:S01]  /*efc60*/  IMAD.X R31, R23, 0x1, R4, P2 ;  /* 0x00000001171f7824 */ /* 0x000fe200010e0604 */
[----:B------:R-:W-:Y:S01]  /*efc70*/  SHF.R.S32.HI R24, RZ, 0x1f, R28 ;  /* 0x0000001fff187819 */ /* 0x000fe2000001141c */
[----:B------:R-:W-:-:S03]  /*efc80*/  IMAD.X R33, R25, 0x1, R4, P3 ;  /* 0x0000000119217824 */ /* 0x000fc600018e0604 */
[----:B------:R0:W-:Y:S04]  /*efc90*/  STL.64 [R1+0x43d8], R30 ;  /* 0x0043d81e01007387 */ /* 0x0001e80000100a00 */
[----:B------:R1:W-:Y:S01]  /*efca0*/  STL.64 [R1+0xea8], R32 ;  /* 0x000ea82001007387 */ /* 0x0003e20000100a00 */
[C---:B0-----:R-:W-:Y:S02]  /*efcb0*/  IADD3 R30, P2, PT, R28.reuse, R10, RZ ;  /* 0x0000000a1c1e7210 */ /* 0x041fe40007f5e0ff */
[----:B-1----:R-:W-:-:S03]  /*efcc0*/  IADD3 R32, P3, PT, R28, R9, RZ ;  /* 0x000000091c207210 */ /* 0x002fc60007f7e0ff */
[C---:B------:R-:W-:Y:S02]  /*efcd0*/  IMAD.X R31, R24.reuse, 0x1, R12, P2 ;  /* 0x00000001181f7824 */ /* 0x040fe400010e060c */
        /* <DEDUP_REMOVED lines=13> */
[----:B------:R0:W-:Y:S01]  /*efdb0*/  STL.64 [R1+0xe90], R30 ;  /* 0x000e901e01007387 */ /* 0x0001e20000100a00 */
[----:B------:R-:W-:Y:S02]  /*efdc0*/  SHF.R.S32.HI R25, RZ, 0x1f, R27 ;  /* 0x0000001fff197819 */ /* 0x000fe4000001141b */
[C---:B0-----:R-:W-:Y:S02]  /*efdd0*/  IADD3 R30, P2, PT, R28.reuse, R0, RZ ;  /* 0x000000001c1e7210 */ /* 0x041fe40007f5e0ff */
[----:B------:R-:W-:-:S03]  /*efde0*/  IADD3 R28, P3, PT, R28, R3, RZ ;  /* 0x000000031c1c7210 */ /* 0x000fc60007f7e0ff */
[C---:B------:R-:W-:Y:S02]  /*efdf0*/  IMAD.X R31, R24.reuse, 0x1, R2, P2 ;  /* 0x00000001181f7824 */ /* 0x040fe400010e0602 */
[----:B------:R-:W-:Y:S01]  /*efe00*/  IMAD.X R29, R24, 0x1, R4, P3 ;  /* 0x00000001181d7824 */ /* 0x000fe200018e0604 */
[----:B------:R-:W-:Y:S04]  /*efe10*/  STL.64 [R1+0xe98], R32 ;  /* 0x000e982001007387 */ /* 0x000fe80000100a00 */
[----:B------:R0:W-:Y:S04]  /*efe20*/  STL.64 [R1+0xea0], R30 ;  /* 0x000ea01e01007387 */ /* 0x0001e80000100a00 */
[----:B------:R1:W-:Y:S01]  /*efe30*/  STL.64 [R1+0xe60], R28 ;  /* 0x000e601c01007387 */ /* 0x0003e20000100a00 */
[----:B0-----:R-:W-:-:S02]  /*efe40*/  IADD3 R30, P2, PT, R27, R10, RZ ;  /* 0x0000000a1b1e7210 */ /* 0x001fc40007f5e0ff */
        /* <DEDUP_REMOVED lines=21> */
[----:B------:R-:W-:Y:S04]  /*effa0*/  STL.64 [R1+0xe58], R30 ;  /* 0x000e581e01007387 */ /* 0x000fe80000100a00 */
[----:B------:R0:W-:Y:S04]  /*effb0*/  STL.64 [R1+0xdf8], R28 ;  /* 0x000df81c01007387 */ /* 0x0001e80000100a00 */
[----:B0-----:R-:W2:Y:S01]  /*effc0*/  LDL.LU R28, [R1+0x5768] ;  /* 0x00576800011c7983 */ /* 0x001ea20000300800 */
[----:B------:R-:W-:-:S05]  /*effd0*/  IADD3 R30, P2, PT, R22, R13, RZ ;  /* 0x0000000d161e7210 */ /* 0x000fca0007f5e0ff */
[----:B------:R-:W-:Y:S01]  /*effe0*/  IMAD.X R31, R23, 0x1, R15, P2 ;  /* 0x00000001171f7824 */ /* 0x000fe200010e060f */
[----:B------:R-:W-:-:S04]  /*efff0*/  SHF.R.S32.HI R24, RZ, 0x1f, R26 ;  /* 0x0000001fff187819 */ /* 0x000fc8000001141a */
[----:B------:R0:W-:Y:S01]  /*f0000*/  STL.64 [R1+0x43b0], R30 ;  /* 0x0043b01e01007387 */ /* 0x0001e20000100a00 */
[C---:B------:R-:W-:Y:S02]  /*f0010*/  IADD3 R32, P2, PT, R26.reuse, R9, RZ ;  /* 0x000000091a207210 */ /* 0x040fe40007f5e0ff */
[----:B0-----:R-:W-:-:S05]  /*f0020*/  IADD3 R30, P3, PT, R26, R10, RZ ;  /* 0x0000000a1a1e7210 */ /* 0x001fca0007f7e0ff */
        /* <DEDUP_REMOVED lines=14> */
[----:B------:R0:W-:Y:S02]  /*f0110*/  STL.64 [R1+0xda8], R30 ;  /* 0x000da81e01007387 */ /* 0x0001e40000100a00 */
[C---:B0-----:R-:W-:Y:S02]  /*f0120*/  IADD3 R30, P3, PT, R26.reuse, R0, RZ ;  /* 0x000000001a1e7210 */ /* 0x041fe40007f7e0ff */
[----:B------:R-:W-:-:S03]  /*f0130*/  IADD3 R26, P2, PT, R26, R3, RZ ;  /* 0x000000031a1a7210 */ /* 0x000fc60007f5e0ff */
[C---:B------:R-:W-:Y:S02]  /*f0140*/  IMAD.X R31, R24.reuse, 0x1, R2, P3 ;  /* 0x00000001181f7824 */ /* 0x040fe400018e0602 */
[----:B------:R-:W-:Y:S01]  /*f0150*/  IMAD.X R27, R24, 0x1, R4, P2 ;  /* 0x00000001181b7824 */ /* 0x000fe200010e0604 */
[----:B------:R-:W-:Y:S01]  /*f0160*/  STL.64 [R1+0xde0], R32 ;  /* 0x000de02001007387 */ /* 0x000fe20000100a00 */
[----:B------:R-:W-:-:S03]  /*f0170*/  SHF.R.S32.HI R24, RZ, 0x1f, R21 ;  /* 0x0000001fff187819 */ /* 0x000fc60000011415 */
[----:B------:R-:W-:Y:S04]  /*f0180*/  STL.64 [R1+0xde8], R30 ;  /* 0x000de81e01007387 */ /* 0x000fe80000100a00 */
[----:B------:R0:W-:Y:S02]  /*f0190*/  STL.64 [R1+0xdf0], R26 ;  /* 0x000df01a01007387 */ /* 0x0001e40000100a00 */
[----:B0-----:R-:W-:-:S05]  /*f01a0*/  IADD3 R26, P2, PT, R21, R10, RZ ;  /* 0x0000000a151a7210 */ /* 0x001fca0007f5e0ff */
[----:B------:R-:W-:-:S05]  /*f01b0*/  IMAD.X R27, R24, 0x1, R12, P2 ;  /* 0x00000001181b7824 */ /* 0x000fca00010e060c */
[----:B------:R0:W-:Y:S01]  /*f01c0*/  STL.64 [R1+0xca8], R26 ;  /* 0x000ca81a01007387 */ /* 0x0001e20000100a00 */
[----:B------:R-:W-:Y:S02]  /*f01d0*/  LOP3.LUT R18, R18, 0xfffffffb, RZ, 0xc0, !PT ;  /* 0xfffffffb12127812 */ /* 0x000fe400078ec0ff */
[----:B0-----:R-:W-:-:S05]  /*f01e0*/  IADD3 R26, P2, PT, R21, R9, RZ ;  /* 0x00000009151a7210 */ /* 0x001fca0007f5e0ff */
[----:B------:R-:W-:Y:S01]  /*f01f0*/  IMAD.X R27, R24, 0x1, R11, P2 ;  /* 0x00000001181b7824 */ /* 0x000fe200010e060b */
[----:B------:R-:W-:-:S04]  /*f0200*/  UMOV UR7, UR9 ;  /* 0x0000000900077c82 */ /* 0x000fc80008000000 */
[----:B------:R0:W-:Y:S01]  /*f0210*/  STL.64 [R1+0xcd0], R26 ;  /* 0x000cd01a01007387 */ /* 0x0001e20000100a00 */
[----:B------:R-:W-:Y:S02]  /*f0220*/  @P0 LOP3.LUT R18, R18, 0x4, RZ, 0xfc, !PT ;  /* 0x0000000412120812 */ /* 0x000fe400078efcff */
[----:B0-----:R-:W-:-:S05]  /*f0230*/  IADD3 R26, P2, PT, R21, R7, RZ ;  /* 0x00000007151a7210 */ /* 0x001fca0007f5e0ff */
[----:B------:R-:W-:-:S05]  /*f0240*/  IMAD.X R27, R24, 0x1, R8, P2 ;  /* 0x00000001181b7824 */ /* 0x000fca00010e0608 */
[----:B------:R0:W-:Y:S04]  /*f0250*/  STL.64 [R1+0xcd8], R26 ;  /* 0x000cd81a01007387 */ /* 0x0001e80000100a00 */
[----:B0-----:R-:W3:Y:S04]  /*f0260*/  LDL.LU R26, [R1+0x576c] ;  /* 0x00576c00011a7983 */ /* 0x001ee80000300800 */
[----:B------:R-:W4:Y:S01]  /*f0270*/  LDL.LU R25, [R1+0x5770] ;  /* 0x0057700001197983 */ /* 0x000f220000300800 */
[----:B--2---:R-:W-:Y:S02]  /*f0280*/  ISETP.GE.AND P0, PT, R28, UR7, PT ;  /* 0x000000071c007c0c */ /* 0x004fe4000bf06270 */
[----:B------:R-:W-:-:S05]  /*f0290*/  IADD3 R28, P2, PT, R21, R14, RZ ;  /* 0x0000000e151c7210 */ /* 0x000fca0007f5e0ff */
[----:B------:R-:W-:-:S05]  /*f02a0*/  IMAD.X R29, R24, 0x1, R16, P2 ;  /* 0x00000001181d7824 */ /* 0x000fca00010e0610 */
[----:B------:R0:W-:Y:S02]  /*f02b0*/  STL.64 [R1+0xce0], R28 ;  /* 0x000ce01c01007387 */ /* 0x0001e40000100a00 */
[----:B0-----:R-:W-:-:S05]  /*f02c0*/  IADD3 R28, P2, PT, R21, R5, RZ ;  /* 0x00000005151c7210 */ /* 0x001fca0007f5e0ff */
[----:B------:R-:W-:-:S05]  /*f02d0*/  IMAD.X R29, R24, 0x1, R6, P2 ;  /* 0x00000001181d7824 */ /* 0x000fca00010e0606 */
[----:B------:R0:W-:Y:S02]  /*f02e0*/  STL.64 [R1+0xce8], R28 ;  /* 0x000ce81c01007387 */ /* 0x0001e40000100a00 */
[----:B0-----:R-:W-:-:S05]  /*f02f0*/  IADD3 R28, P2, PT, R21, R13, RZ ;  /* 0x0000000d151c7210 */ /* 0x001fca0007f5e0ff */
[----:B------:R-:W-:-:S05]  /*f0300*/  IMAD.X R29, R24, 0x1, R15, P2 ;  /* 0x00000001181d7824 */ /* 0x000fca00010e060f */
[----:B------:R0:W-:Y:S02]  /*f0310*/  STL.64 [R1+0xd10], R28 ;  /* 0x000d101c01007387 */ /* 0x0001e40000100a00 */
[----:B0-----:R-:W-:-:S05]  /*f0320*/  IADD3 R28, P2, PT, R21, R0, RZ ;  /* 0x00000000151c7210 */ /* 0x001fca0007f5e0ff */
[----:B------:R-:W-:Y:S01]  /*f0330*/  IMAD.X R29, R24, 0x1, R2, P2 ;  /* 0x00000001181d7824 */ /* 0x000fe200010e0602 */
[----:B------:R-:W-:-:S04]  /*f0340*/  IADD3 R30, P2, PT, R21, R3, RZ ;  /* 0x00000003151e7210 */ /* 0x000fc80007f5e0ff */
[----:B------:R0:W-:Y:S04]  /*f0350*/  STL.64 [R1+0xd18], R28 ;  /* 0x000d181c01007387 */ /* 0x0001e80000100a00 */
[----:B0-----:R-:W2:Y:S04]  /*f0360*/  LDL.LU R28, [R1+0x5774] ;  /* 0x00577400011c7983 */ /* 0x001ea80000300800 */
[----:B------:R-:W2:Y:S01]  /*f0370*/  LDL.LU R21, [R1+0x5778] ;  /* 0x0057780001157983 */ /* 0x000ea20000300800 */
[----:B------:R-:W-:Y:S01]  /*f0380*/  UMOV UR11, UR8 ;  /* 0x00000008000b7c82 */ /* 0x000fe20008000000 */
[----:B------:R-:W0:Y:S01]  /*f0390*/  LDCU.64 UR8, c[0x0][0x398] ;  /* 0x00007300ff0877ac */ /* 0x000e220008000a00 */
[----:B------:R-:W-:Y:S01]  /*f03a0*/  IMAD.X R31, R24, 0x1, R4, P2 ;  /* 0x00000001181f7824 */ /* 0x000fe200010e0604 */
[----:B------:R-:W2:Y:S04]  /*f03b0*/  LDL.LU R27, [R1+0x577c] ;  /* 0x00577c00011b7983 */ /* 0x000ea80000300800 */
[----:B------:R-:W2:Y:S01]  /*f03c0*/  LDL.LU R24, [R1+0x5780] ;  /* 0x0057800001187983 */ /* 0x000ea20000300800 */
[----:B0-----:R-:W-:Y:S01]  /*f03d0*/  UMOV UR7, UR9 ;  /* 0x0000000900077c82 */ /* 0x001fe20008000000 */
[----:B------:R-:W-:Y:S01]  /*f03e0*/  UMOV UR66, UR8 ;  /* 0x0000000800427c82 */ /* 0x000fe20008000000 */
[----:B------:R-:W0:Y:S02]  /*f03f0*/  LDCU.64 UR8, c[0x0][0x398] ;  /* 0x00007300ff0877ac */ /* 0x000e240008000a00 */
[----:B0-----:R-:W-:Y:S01]  /*f0400*/  UMOV UR6, UR9 ;  /* 0x0000000900067c82 */ /* 0x001fe20008000000 */
[----:B------:R-:W-:Y:S01]  /*f0410*/  UMOV UR15, UR8 ;  /* 0x00000008000f7c82 */ /* 0x000fe20008000000 */
[----:B------:R-:W0:Y:S01]  /*f0420*/  LDCU.64 UR8, c[0x0][0x398] ;  /* 0x00007300ff0877ac */ /* 0x000e220008000a00 */
[----:B------:R1:W-:Y:S01]  /*f0430*/  STL.64 [R1+0xd30], R30 ;  /* 0x000d301e01007387 */ /* 0x0003e20000100a00 */
[----:B------:R-:W-:-:S04]  /*f0440*/  LOP3.LUT R18, R18, 0xfffffffd, RZ, 0xc0, !PT ;  /* 0xfffffffd12127812 */ /* 0x000fc800078ec0ff */
[----:B------:R-:W-:Y:S01]  /*f0450*/  @P0 LOP3.LUT R18, R18, 0x2, RZ, 0xfc, !PT ;  /* 0x0000000212120812 */ /* 0x000fe200078efcff */
[----:B0-----:R-:W-:Y:S01]  /*f0460*/  UMOV UR10, UR8 ;  /* 0x00000008000a7c82 */ /* 0x001fe20008000000 */
[----:B-1----:R-:W-:Y:S02]  /*f0470*/  IADD3 R30, P2, PT, R22, R5, RZ ;  /* 0x00000005161e7210 */ /* 0x002fe40007f5e0ff */
[----:B------:R-:W-:-:S03]  /*f0480*/  LOP3.LUT R19, R19, 0x7fffffff, RZ, 0xc0, !PT ;  /* 0x7fffffff13137812 */ /* 0x000fc600078ec0ff */
[----:B------:R-:W-:Y:S01]  /*f0490*/  IMAD.X R31, R23, 0x1, R6, P2 ;  /* 0x00000001171f7824 */ /* 0x000fe200010e0606 */
[----:B---3--:R-:W-:Y:S01]  /*f04a0*/  ISETP.GE.AND P1, PT, R26, UR7, PT ;  /* 0x000000071a007c0c */ /* 0x008fe2000bf26270 */
[----:B------:R-:W-:Y:S01]  /*f04b0*/  UMOV UR7, UR9 ;  /* 0x0000000900077c82 */ /* 0x000fe20008000000 */
[----:B------:R-:W3:Y:S01]  /*f04c0*/  LDL.LU R26, [R1+0x5784] ;  /* 0x00578400011a7983 */ /* 0x000ee20000300800 */
[----:B------:R-:W0:Y:S01]  /*f04d0*/  LDCU.64 UR8, c[0x0][0x398] ;  /* 0x00007300ff0877ac */ /* 0x000e220008000a00 */
[----:B----4-:R-:W-:Y:S02]  /*f04e0*/  ISETP.GE.AND P0, PT, R25, UR6, PT ;  /* 0x0000000619007c0c */ /* 0x010fe4000bf06270 */
[----:B------:R-:W4:Y:S04]  /*f04f0*/  LDL.LU R25, [R1+0x5788] ;  /* 0x0057880001197983 */ /* 0x000f280000300800 */
[----:B------:R-:W-:Y:S07]  /*f0500*/  STL.64 [R1+0x4390], R30 ;  /* 0x0043901e01007387 */ /* 0x000fee0000100a00 */
[----:B------:R-:W-:Y:S01]  /*f0510*/  @P0 LOP3.LUT R19, R19, 0x80000000, RZ, 0xfc, !PT ;  /* 0x8000000013130812 */ /* 0x000fe200078efcff */
[----:B0-----:R-:W-:-:S02]  /*f0520*/  UMOV UR6, UR9 ;  /* 0x0000000900067c82 */ /* 0x001fc40008000000 */
[----:B--2---:R-:W-:Y:S02]  /*f0530*/  ISETP.GE.AND P0, PT, R21, UR6, PT ;  /* 0x0000000615007c0c */ /* 0x004fe4000bf06270 */
[----:B------:R-:W2:Y:S01]  /*f0540*/  LDL.LU R21, [R1+0x578c] ;  /* 0x00578c0001157983 */ /* 0x000ea20000300800 */
[----:B------:R-:W-:-:S04]  /*f0550*/  LOP3.LUT R18, R18, 0xfffffffe, RZ, 0xc0, !PT ;  /* 0xfffffffe12127812 */ /* 0x000fc800078ec0ff */
[----:B------:R-:W-:Y:S02]  /*f0560*/  @P1 LOP3.LUT R18, R18, 0x1, RZ, 0xfc, !PT ;  /* 0x0000000112121812 */ /* 0x000fe400078efcff */
[----:B------:R-:W-:Y:S01]  /*f0570*/  ISETP.GE.AND P1, PT, R28, UR7, PT ;  /* 0x000000071c007c0c */ /* 0x000fe2000bf26270 */
[----:B------:R-:W-:Y:S01]  /*f0580*/  UMOV UR14, UR8 ;  /* 0x00000008000e7c82 */ /* 0x000fe20008000000 */
[----:B------:R-:W0:Y:S01]  /*f0590*/  LDCU.64 UR8, c[0x0][0x398] ;  /* 0x00007300ff0877ac */ /* 0x000e220008000a00 */
[----:B------:R-:W-:Y:S02]  /*f05a0*/  LOP3.LUT R19, R19, 0xbfffffff, RZ, 0xc0, !PT ;  /* 0xbfffffff13137812 */ /* 0x000fe400078ec0ff */
[----:B------:R-:W-:Y:S01]  /*f05b0*/  IADD3 R28, P2, PT, R22, R14, RZ ;  /* 0x0000000e161c7210 */ /* 0x000fe20007f5e0ff */
[----:B------:R-:W1:Y:S07]  /*f05c0*/  LDCU.64 UR6, c[0x0][0x398] ;  /* 0x00007300ff0677ac */ /* 0x000e6e0008000a00 */
[----:B------:R-:W-:Y:S01]  /*f05d0*/  @P1 LOP3.LUT R19, R19, 0x40000000, RZ, 0xfc, !PT ;  /* 0x4000000013131812 */ /* 0x000fe200078efcff */
[----:B------:R-:W-:-:S03]  /*f05e0*/  IMAD.X R29, R23, 0x1, R16, P2 ;  /* 0x00000001171d7824 */ /* 0x000fc600010e0610 */
[----:B------:R-:W-:Y:S02]  /*f05f0*/  LOP3.LUT R19, R19, 0xdfffffff, RZ, 0xc0, !PT ;  /* 0xdfffffff13137812 */ /* 0x000fe400078ec0ff */
[----:B------:R1:W-:Y:S02]  /*f0600*/  STL.64 [R1+0x43a0], R28 ;  /* 0x0043a01c01007387 */ /* 0x0003e40000100a00 */
[----:B------:R-:W-:Y:S02]  /*f0610*/  @P0 LOP3.LUT R19, R19, 0x20000000, RZ, 0xfc, !PT ;  /* 0x2000000013130812 */ /* 0x000fe400078efcff */
[----:B0-----:R-:W-:Y:S01]  /*f0620*/  ISETP.GE.AND P0, PT, R24, UR9, PT ;  /* 0x0000000918007c0c */ /* 0x001fe2000bf06270 */
[----:B------:R-:W-:Y:S01]  /*f0630*/  UMOV UR4, UR74 ;  /* 0x0000004a00047c82 */ /* 0x000fe20008000000 */
[----:B------:R-:W2:Y:S01]  /*f0640*/  LDL.LU R24, [R1+0x5790] ;  /* 0x0057900001187983 */ /* 0x000ea20000300800 */
[----:B-1----:R-:W-:Y:S01]  /*f0650*/  ISETP.GE.AND P1, PT, R27, UR7, PT ;  /* 0x000000071b007c0c */ /* 0x002fe2000bf26270 */
[----:B------:R-:W0:Y:S01]  /*f0660*/  LDCU UR7, c[0x0][0x3b8] ;  /* 0x00007700ff0777ac */ /* 0x000e220008000800 */
[----:B------:R-:W-:-:S02]  /*f0670*/  LOP3.LUT R19, R19, 0xefffffff, RZ, 0xc0, !PT ;  /* 0xefffffff13137812 */ /* 0x000fc400078ec0ff */
[----:B------:R-:W-:Y:S01]  /*f0680*/  IADD3 R28, P2, PT, R22, R7, RZ ;  /* 0x00000007161c7210 */ /* 0x000fe20007f5e0ff */
[----:B------:R-:W1:Y:S04]  /*f0690*/  LDCU.64 UR74, c[0x0][0x398] ;  /* 0x00007300ff4a77ac */ /* 0x000e680008000a00 */
[----:B------:R-:W-:Y:S01]  /*f06a0*/  IMAD.X R29, R23, 0x1, R8, P2 ;  /* 0x00000001171d7824 */ /* 0x000fe200010e0608 */
[----:B------:R-:W-:Y:S01]  /*f06b0*/  LOP3.LUT R20, R20, 0xfffdffff, RZ, 0xc0, !PT ;  /* 0xfffdffff14147812 */ /* 0x000fe200078ec0ff */
[----:B------:R-:W-:Y:S02]  /*f06c0*/  UMOV UR5, UR72 ;  /* 0x0000004800057c82 */ /* 0x000fe40008000000 */
[----:B------:R-:W-:Y:S01]  /*f06d0*/  @P1 LOP3.LUT R19, R19, 0x10000000, RZ, 0xfc, !PT ;  /* 0x1000000013131812 */ /* 0x000fe200078efcff */
[----:B------:R-:W0:Y:S01]  /*f06e0*/  LDCU.64 UR72, c[0x0][0x398] ;  /* 0x00007300ff4877ac */ /* 0x000e220008000a00 */
[----:B------:R1:W-:Y:S02]  /*f06f0*/  STL.64 [R1+0x43a8], R28 ;  /* 0x0043a81c01007387 */ /* 0x0003e40000100a00 */
[----:B------:R-:W-:Y:S01]  /*f0700*/  LOP3.LUT R19, R19, 0xf7ffffff, RZ, 0xc0, !PT ;  /* 0xf7ffffff13137812 */ /* 0x000fe200078ec0ff */
[----:B------:R-:W0:Y:S03]  /*f0710*/  LDCU UR9, c[0x0][0x398] ;  /* 0x00007300ff0977ac */ /* 0x000e260008000800 */
[----:B------:R-:W-:Y:S01]  /*f0720*/  @P0 LOP3.LUT R19, R19, 0x8000000, RZ, 0xfc, !PT ;  /* 0x0800000013130812 */ /* 0x000fe200078efcff */
[----:B-1----:R-:W2:Y:S03]  /*f0730*/  LDL.LU R28, [R1+0x5794] ;  /* 0x00579400011c7983 */ /* 0x002ea60000300800 */
[----:B------:R-:W-:-:S02]  /*f0740*/  LOP3.LUT R19, R19, 0xfbffffff, RZ, 0xc0, !PT ;  /* 0xfbffffff13137812 */ /* 0x000fc400078ec0ff */
[----:B---3--:R-:W-:Y:S01]  /*f0750*/  ISETP.GE.AND P1, PT, R26, UR13, PT ;  /* 0x0000000d1a007c0c */ /* 0x008fe2000bf26270 */
[----:B------:R-:W1:Y:S01]  /*f0760*/  LDCU UR13, c[0x0][0x398] ;  /* 0x00007300ff0d77ac */ /* 0x000e620008000800 */
[----:B----4-:R-:W-:Y:S01]  /*f0770*/  ISETP.GE.AND P0, PT, R25, UR17, PT ;  /* 0x0000001119007c0c */ /* 0x010fe2000bf06270 */
[----:B------:R-:W3:Y:S01]  /*f0780*/  LDCU UR17, c[0x0][0x398] ;  /* 0x00007300ff1177ac */ /* 0x000ee20008000800 */
[----:B------:R-:W4:Y:S01]  /*f0790*/  LDL.LU R25, [R1+0x5798] ;  /* 0x0057980001197983 */ /* 0x000f220000300800 */
[----:B------:R-:W-:-:S08]  /*f07a0*/  IADD3 R26, P2, PT, R22, R9, RZ ;  /* 0x00000009161a7210 */ /* 0x000fd00007f5e0ff */
[----:B------:R-:W-:Y:S01]  /*f07b0*/  @P1 LOP3.LUT R19, R19, 0x4000000, RZ, 0xfc, !PT ;  /* 0x0400000013131812 */ /* 0x000fe200078efcff */
[----:B------:R-:W-:-:S03]  /*f07c0*/  IMAD.X R27, R23, 0x1, R11, P2 ;  /* 0x00000001171b7824 */ /* 0x000fc600010e060b */
[----:B------:R-:W-:Y:S02]  /*f07d0*/  LOP3.LUT R19, R19, 0xfdffffff, RZ, 0xc0, !PT ;  /* 0xfdffffff13137812 */ /* 0x000fe400078ec0ff */
[----:B------:R0:W-:Y:S02]  /*f07e0*/  STL.64 [R1+0x43b8], R26 ;  /* 0x0043b81a01007387 */ /* 0x0001e40000100a00 */
[----:B------:R-:W-:Y:S02]  /*f07f0*/  @P0 LOP3.LUT R19, R19, 0x2000000, RZ, 0xfc, !PT ;  /* 0x0200000013130812 */ /* 0x000fe400078efcff */
[----:B0-----:R-:W3:Y:S01]  /*f0800*/  LDL.LU R27, [R1+0x579c] ;  /* 0x00579c00011b7983 */ /* 0x001ee20000300800 */
[----:B--2---:R-:W-:Y:S01]  /*f0810*/  ISETP.GE.AND P0, PT, R21, UR19, PT ;  /* 0x0000001315007c0c */ /* 0x004fe2000bf06270 */
[----:B------:R-:W0:Y:S02]  /*f0820*/  LDCU UR19, c[0x0][0x398] ;  /* 0x00007300ff1377ac */ /* 0x000e240008000800 */
[----:B------:R-:W2:Y:S01]  /*f0830*/  LDL.LU R21, [R1+0x57a0] ;  /* 0x0057a00001157983 */ /* 0x000ea20000300800 */
[----:B------:R-:W-:-:S02]  /*f0840*/  IADD3 R30, P2, PT, R22, R10, RZ ;  /* 0x0000000a161e7210 */ /* 0x000fc40007f5e0ff */
[----:B------:R-:W-:-:S03]  /*f0850*/  LOP3.LUT R19, R19, 0xfeffffff, RZ, 0xc0, !PT ;  /* 0xfeffffff13137812 */ /* 0x000fc600078ec0ff */
[----:B------:R-:W-:-:S04]  /*f0860*/  IMAD.X R31, R23, 0x1, R12, P2 ;  /* 0x00000001171f7824 */ /* 0x000fc800010e060c */
[----:B------:R-:W-:Y:S01]  /*f0870*/  @P0 LOP3.LUT R19, R19, 0x1000000, RZ, 0xfc, !PT ;  /* 0x0100000013130812 */ /* 0x000fe200078efcff */
[----:B------:R-:W-:Y:S04]  /*f0880*/  STL.64 [R1+0x43d0], R30 ;  /* 0x0043d01e01007387 */ /* 0x000fe80000100a00 */
[----:B------:R-:W3:Y:S01]  /*f0890*/  LDL.LU R26, [R1+0x57a4] ;  /* 0x0057a400011a7983 */ /* 0x000ee20000300800 */
[----:B------:R-:W-:Y:S01]  /*f08a0*/  ISETP.GE.AND P0, PT, R24, UR21, PT ;  /* 0x0000001518007c0c */ /* 0x000fe2000bf06270 */
[----:B------:R-:W-:Y:S02]  /*f08b0*/  VIADD R22, R22, UR7 ;  /* 0x0000000716167c36 */ /* 0x000fe40008000000 */
[----:B------:R-:W3:Y:S01]  /*f08c0*/  LDL.LU R24, [R1+0x57a8] ;  /* 0x0057a80001187983 */ /* 0x000ee20000300800 */
[----:B------:R-:W-:Y:S01]  /*f08d0*/  LOP3.LUT R19, R19, 0xff7fffff, RZ, 0xc0, !PT ;  /* 0xff7fffff13137812 */ /* 0x000fe200078ec0ff */
[----:B------:R-:W0:Y:S01]  /*f08e0*/  LDCU UR7, c[0x0][0x3b8] ;  /* 0x00007700ff0777ac */ /* 0x000e220008000800 */
[----:B------:R-:W-:-:S02]  /*f08f0*/  SHF.R.S32.HI R23, RZ, 0x1f, R22 ;  /* 0x0000001fff177819 */ /* 0x000fc40000011416 */
[----:B------:R-:W-:Y:S01]  /*f0900*/  LOP3.LUT R61, R61, 0xfffffbff, RZ, 0xc0, !PT ;  /* 0xfffffbff3d3d7812 */ /* 0x000fe200078ec0ff */
[----:B------:R-:W0:Y:S04]  /*f0910*/  LDCU UR21, c[0x0][0x398] ;  /* 0x00007300ff1577ac */ /* 0x000e280008000800 */
[----:B------:R-:W-:-:S04]  /*f0920*/  @P0 LOP3.LUT R19, R19, 0x800000, RZ, 0xfc, !PT ;  /* 0x0080000013130812 */ /* 0x000fc800078efcff */
[----:B------:R-:W-:Y:S02]  /*f0930*/  LOP3.LUT R19, R19, 0xffbfffff, RZ, 0xc0, !PT ;  /* 0xffbfffff13137812 */ /* 0x000fe400078ec0ff */
[----:B------:R-:W-:Y:S01]  /*f0940*/  ISETP.GE.AND P1, PT, R28, UR23, PT ;  /* 0x000000171c007c0c */ /* 0x000fe2000bf26270 */
[----:B------:R-:W0:Y:S01]  /*f0950*/  LDCU UR23, c[0x0][0x398] ;  /* 0x00007300ff1777ac */ /* 0x000e220008000800 */
[----:B------:R-:W-:-:S05]  /*f0960*/  IADD3 R28, P2, PT, R22, R0, RZ ;  /* 0x00000000161c7210 */ /* 0x000fca0007f5e0ff */
[----:B------:R-:W-:-:S06]  /*f0970*/  IMAD.X R29, R23, 0x1, R2, P2 ;  /* 0x00000001171d7824 */ /* 0x000fcc00010e0602 */
[----:B------:R-:W-:-:S04]  /*f0980*/  @P1 LOP3.LUT R19, R19, 0x400000, RZ, 0xfc, !PT ;  /* 0x0040000013131812 */ /* 0x000fc800078efcff */
[----:B------:R-:W-:Y:S02]  /*f0990*/  LOP3.LUT R19, R19, 0xffdfffff, RZ, 0xc0, !PT ;  /* 0xffdfffff13137812 */ /* 0x000fe400078ec0ff */
[----:B----4-:R-:W-:Y:S01]  /*f09a0*/  ISETP.GE.AND P0, PT, R25, UR25, PT ;  /* 0x0000001919007c0c */ /* 0x010fe2000bf06270 */
[----:B------:R-:W4:Y:S01]  /*f09b0*/  LDCU UR25, c[0x0][0x398] ;  /* 0x00007300ff1977ac */ /* 0x000f220008000800 */
[----:B------:R-:W4:Y:S04]  /*f09c0*/  LDL.LU R25, [R1+0x57ac] ;  /* 0x0057ac0001197983 */ /* 0x000f280000300800 */
[----:B------:R0:W-:Y:S07]  /*f09d0*/  STL.64 [R1+0x43e8], R28 ;  /* 0x0043e81c01007387 */ /* 0x0001ee0000100a00 */
[----:B------:R-:W-:-:S02]  /*f09e0*/  @P0 LOP3.LUT R19, R19, 0x200000, RZ, 0xfc, !PT ;  /* 0x0020000013130812 */ /* 0x000fc400078efcff */
[----:B--2---:R-:W-:Y:S02]  /*f09f0*/  ISETP.GE.AND P0, PT, R21, UR29, PT ;  /* 0x0000001d15007c0c */ /* 0x004fe4000bf06270 */
[----:B------:R-:W2:Y:S01]  /*f0a00*/  LDL.LU R21, [R1+0x57b0] ;  /* 0x0057b00001157983 */ /* 0x000ea20000300800 */
[----:B---3--:R-:W-:Y:S02]  /*f0a10*/  ISETP.GE.AND P1, PT, R27, UR27, PT ;  /* 0x0000001b1b007c0c */ /* 0x008fe4000bf26270 */
[----:B------:R-:W-:Y:S02]  /*f0a20*/  LOP3.LUT R19, R19, 0xffefffff, RZ, 0xc0, !PT ;  /* 0xffefffff13137812 */ /* 0x000fe400078ec0ff */
[----:B0-----:R-:W-:-:S05]  /*f0a30*/  IADD3 R28, P2, PT, R22, R3, RZ ;  /* 0x00000003161c7210 */ /* 0x001fca0007f5e0ff */
[----:B------:R-:W-:-:S04]  /*f0a40*/  IMAD.X R29, R23, 0x1, R4, P2 ;  /* 0x00000001171d7824 */ /* 0x000fc800010e0604 */
[----:B------:R-:W-:-:S04]  /*f0a50*/  @P1 LOP3.LUT R19, R19, 0x100000, RZ, 0xfc, !PT ;  /* 0x0010000013131812 */ /* 0x000fc800078efcff */
[----:B------:R-:W-:Y:S01]  /*f0a60*/  LOP3.LUT R19, R19, 0xfff7ffff, RZ, 0xc0, !PT ;  /* 0xfff7ffff13137812 */ /* 0x000fe200078ec0ff */
[----:B------:R0:W-:Y:S03]  /*f0a70*/  STL.64 [R1+0x43c8], R28 ;  /* 0x0043c81c01007387 */ /* 0x0001e60000100a00 */
[----:B------:R-:W-:Y:S02]  /*f0a80*/  @P0 LOP3.LUT R19, R19, 0x80000, RZ, 0xfc, !PT ;  /* 0x0008000013130812 */ /* 0x000fe400078efcff */
[----:B------:R-:W-:Y:S01]  /*f0a90*/  ISETP.GE.AND P0, PT, R24, UR33, PT ;  /* 0x0000002118007c0c */ /* 0x000fe2000bf06270 */
[----:B0-----:R-:W3:Y:S01]  /*f0aa0*/  LDL.LU R28, [R1+0x57b4] ;  /* 0x0057b400011c7983 */ /* 0x001ee20000300800 */
[----:B------:R-:W-:Y:S01]  /*f0ab0*/  ISETP.GE.AND P1, PT, R26, UR31, PT ;  /* 0x0000001f1a007c0c */ /* 0x000fe2000bf26270 */
[----:B------:R-:W0:Y:S01]  /*f0ac0*/  S2UR UR29, SR_CgaCtaId ;  /* 0x00000000001d79c3 */ /* 0x000e220000008800 */
[----:B------:R-:W-:Y:S01]  /*f0ad0*/  LOP3.LUT R19, R19, 0xfffbffff, RZ, 0xc0, !PT ;  /* 0xfffbffff13137812 */ /* 0x000fe200078ec0ff */
[----:B------:R-:W3:Y:S01]  /*f0ae0*/  LDL.LU R24, [R1+0x57b8] ;  /* 0x0057b80001187983 */ /* 0x000ee20000300800 */
[----:B------:R-:W-:Y:S01]  /*f0af0*/  IADD3 R26, P2, PT, R22, R13, RZ ;  /* 0x0000000d161a7210 */ /* 0x000fe20007f5e0ff */
[----:B------:R-:W-:Y:S01]  /*f0b00*/  UMOV UR27, 0x400 ;  /* 0x00000400001b7882 */ /* 0x000fe20000000000 */
[----:B------:R-:W-:Y:S01]  /*f0b10*/  LOP3.LUT R60, R60, 0x7fffffff, RZ, 0xc0, !PT ;  /* 0x7fffffff3c3c7812 */ /* 0x000fe200078ec0ff */
[----:B------:R-:W0:Y:S02]  /*f0b20*/  LDCU UR31, c[0x0][0x398] ;  /* 0x00007300ff1f77ac */ /* 0x000e240008000800 */
[----:B------:R-:W-:Y:S01]  /*f0b30*/  IMAD.X R27, R23, 0x1, R15, P2 ;  /* 0x00000001171b7824 */ /* 0x000fe200010e060f */
[----:B------:R-:W0:Y:S04]  /*f0b40*/  LDCU UR33, c[0x0][0x398] ;  /* 0x00007300ff2177ac */ /* 0x000e280008000800 */
[----:B------:R1:W-:Y:S04]  /*f0b50*/  STL.64 [R1+0x43f8], R26 ;  /* 0x0043f81a01007387 */ /* 0x0003e80000100a00 */
[----:B-1----:R-:W3:Y:S04]  /*f0b60*/  LDL.LU R27, [R1+0x57bc] ;  /* 0x0057bc00011b7983 */ /* 0x002ee80000300800 */
[----:B------:R-:W3:Y:S01]  /*f0b70*/  LDL.LU R26, [R1+0x57c0] ;  /* 0x0057c000011a7983 */ /* 0x000ee20000300800 */
[----:B------:R-:W-:-:S04]  /*f0b80*/  @P1 LOP3.LUT R19, R19, 0x40000, RZ, 0xfc, !PT ;  /* 0x0004000013131812 */ /* 0x000fc800078efcff */
[----:B------:R-:W-:-:S04]  /*f0b90*/  LOP3.LUT R19, R19, 0xfffdffff, RZ, 0xc0, !PT ;  /* 0xfffdffff13137812 */ /* 0x000fc800078ec0ff */
[----:B------:R-:W-:Y:S02]  /*f0ba0*/  @P0 LOP3.LUT R19, R19, 0x20000, RZ, 0xfc, !PT ;  /* 0x0002000013130812 */ /* 0x000fe400078efcff */
[----:B----4-:R-:W-:Y:S01]  /*f0bb0*/  ISETP.GE.AND P1, PT, R25, UR35, PT ;  /* 0x0000002319007c0c */ /* 0x010fe2000bf26270 */
[----:B0-----:R-:W-:Y:S01]  /*f0bc0*/  ULEA UR27, UR29, UR27, 0x18 ;  /* 0x0000001b1d1b7291 */ /* 0x001fe2000f8ec0ff */
[----:B------:R-:W4:Y:S01]  /*f0bd0*/  LDL.LU R25, [R1+0x57c4] ;  /* 0x0057c40001197983 */ /* 0x000f220000300800 */
[----:B--2---:R-:W-:Y:S01]  /*f0be0*/  ISETP.GE.AND P0, PT, R21, UR37, PT ;  /* 0x0000002515007c0c */ /* 0x004fe2000bf06270 */
[----:B------:R-:W0:Y:S02]  /*f0bf0*/  LDCU UR35, c[0x0][0x398] ;  /* 0x00007300ff2377ac */ /* 0x000e240008000800 */
[----:B------:R-:W2:Y:S01]  /*f0c00*/  LDL.LU R21, [R1+0x57c8] ;  /* 0x0057c80001157983 */ /* 0x000ea20000300800 */
[----:B------:R-:W-:Y:S02]  /*f0c10*/  LOP3.LUT R19, R19, 0xfffeffff, RZ, 0xc0, !PT ;  /* 0xfffeffff13137812 */ /* 0x000fe400078ec0ff */
[----:B------:R-:W-:Y:S01]  /*f0c20*/  IADD3 R30, P2, PT, R22, R5, RZ ;  /* 0x00000005161e7210 */ /* 0x000fe20007f5e0ff */
[----:B------:R-:W1:Y:S03]  /*f0c30*/  LDCU UR37, c[0x0][0x398] ;  /* 0x00007300ff2577ac */ /* 0x000e660008000800 */
[----:B------:R-:W-:Y:S01]  /*f0c40*/  @P1 LOP3.LUT R19, R19, 0x10000, RZ, 0xfc, !PT ;  /* 0x0001000013131812 */ /* 0x000fe200078efcff */
[----:B------:R-:W-:-:S03]  /*f0c50*/  IMAD.X R31, R23, 0x1, R6, P2 ;  /* 0x00000001171f7824 */ /* 0x000fc600010e0606 */
[----:B------:R-:W-:Y:S01]  /*f0c60*/  LOP3.LUT R19, R19, 0xffff7fff, RZ, 0xc0, !PT ;  /* 0xffff7fff13137812 */ /* 0x000fe200078ec0ff */
[----:B------:R-:W0:Y:S03]  /*f0c70*/  LDCU UR29, c[0x0][0x398] ;  /* 0x00007300ff1d77ac */ /* 0x000e260008000800 */
[----:B------:R-:W-:Y:S01]  /*f0c80*/  @P0 LOP3.LUT R19, R19, 0x8000, RZ, 0xfc, !PT ;  /* 0x0000800013130812 */ /* 0x000fe200078efcff */
[----:B------:R-:W-:Y:S01]  /*f0c90*/  STL.64 [R1+0x4400], R30 ;  /* 0x0044001e01007387 */ /* 0x000fe20000100a00 */
[----:B---3--:R-:W-:Y:S01]  /*f0ca0*/  ISETP.GE.AND P0, PT, R24, UR41, PT ;  /* 0x0000002918007c0c */ /* 0x008fe2000bf06270 */
[----:B------:R-:W3:Y:S02]  /*f0cb0*/  LDCU UR41, c[0x0][0x398] ;  /* 0x00007300ff2977ac */ /* 0x000ee40008000800 */
[----:B------:R-:W3:Y:S01]  /*f0cc0*/  LDL.LU R24, [R1+0x57cc] ;  /* 0x0057cc0001187983 */ /* 0x000ee20000300800 */
[----:B------:R-:W-:-:S02]  /*f0cd0*/  ISETP.GE.AND P1, PT, R28, UR39, PT ;  /* 0x000000271c007c0c */ /* 0x000fc4000bf26270 */
[----:B------:R-:W-:Y:S01]  /*f0ce0*/  LOP3.LUT R19, R19, 0xffffbfff, RZ, 0xc0, !PT ;  /* 0xffffbfff13137812 */ /* 0x000fe200078ec0ff */
[----:B------:R-:W0:Y:S01]  /*f0cf0*/  LDCU UR39, c[0x0][0x398] ;  /* 0x00007300ff2777ac */ /* 0x000e220008000800 */
[----:B------:R-:W-:-:S09]  /*f0d00*/  IADD3 R28, P2, PT, R22, R14, RZ ;  /* 0x0000000e161c7210 */ /* 0x000fd20007f5e0ff */
[----:B------:R-:W-:-:S04]  /*f0d10*/  @P1 LOP3.LUT R19, R19, 0x4000, RZ, 0xfc, !PT ;  /* 0x0000400013131812 */ /* 0x000fc800078efcff */
[----:B------:R-:W-:Y:S01]  /*f0d20*/  LOP3.LUT R19, R19, 0xffffdfff, RZ, 0xc0, !PT ;  /* 0xffffdfff13137812 */ /* 0x000fe200078ec0ff */
[----:B------:R-:W-:-:S03]  /*f0d30*/  IMAD.X R29, R23, 0x1, R16, P2 ;  /* 0x00000001171d7824 */ /* 0x000fc600010e0610 */
[----:B------:R-:W-:Y:S02]  /*f0d40*/  @P0 LOP3.LUT R19, R19, 0x2000, RZ, 0xfc, !PT ;  /* 0x0000200013130812 */ /* 0x000fe400078efcff */
[----:B------:R-:W-:Y:S02]  /*f0d50*/  ISETP.GE.AND P0, PT, R26, UR45, PT ;  /* 0x0000002d1a007c0c */ /* 0x000fe4000bf06270 */
[----:B------:R-:W-:Y:S01]  /*f0d60*/  ISETP.GE.AND P1, PT, R27, UR43, PT ;  /* 0x0000002b1b007c0c */ /* 0x000fe2000bf26270 */
[----:B------:R-:W-:Y:S01]  /*f0d70*/  STL.64 [R1+0x4410], R28 ;  /* 0x0044101c01007387 */ /* 0x000fe20000100a00 */
[----:B------:R-:W-:Y:S01]  /*f0d80*/  IADD3 R26, P2, PT, R22, R7, RZ ;  /* 0x00000007161a7210 */ /* 0x000fe20007f5e0ff */
[----:B------:R-:W0:Y:S04]  /*f0d90*/  LDCU UR45, c[0x0][0x398] ;  /* 0x00007300ff2d77ac */ /* 0x000e280008000800 */
[----:B------:R-:W-:Y:S01]  /*f0da0*/  IMAD.X R27, R23, 0x1, R8, P2 ;  /* 0x00000001171b7824 */ /* 0x000fe200010e0608 */
[----:B------:R-:W-:Y:S01]  /*f0db0*/  LOP3.LUT R19, R19, 0xffffefff, RZ, 0xc0, !PT ;  /* 0xffffefff13137812 */ /* 0x000fe200078ec0ff */
[----:B------:R-:W0:Y:S03]  /*f0dc0*/  LDCU UR43, c[0x0][0x398] ;  /* 0x00007300ff2b77ac */ /* 0x000e260008000800 */
[----:B------:R1:W-:Y:S01]  /*f0dd0*/  STL.64 [R1+0x4420], R26 ;  /* 0x0044201a01007387 */ /* 0x0003e20000100a00 */
[----:B------:R-:W-:-:S03]  /*f0de0*/  @P1 LOP3.LUT R19, R19, 0x1000, RZ, 0xfc, !PT ;  /* 0x0000100013131812 */ /* 0x000fc600078efcff */
[----:B-1----:R-:W3:Y:S01]  /*f0df0*/  LDL.LU R27, [R1+0x57d0] ;  /* 0x0057d000011b7983 */ /* 0x002ee20000300800 */
[----:B------:R-:W-:-:S03]  /*f0e00*/  LOP3.LUT R19, R19, 0xfffff7ff, RZ, 0xc0, !PT ;  /* 0xfffff7ff13137812 */ /* 0x000fc600078ec0ff */
[----:B------:R-:W3:Y:S01]  /*f0e10*/  LDL.LU R28, [R1+0x57d4] ;  /* 0x0057d400011c7983 */ /* 0x000ee20000300800 */
[----:B------:R-:W-:Y:S02]  /*f0e20*/  @P0 LOP3.LUT R19, R19, 0x800, RZ, 0xfc, !PT ;  /* 0x0000080013130812 */ /* 0x000fe400078efcff */
[----:B--2---:R-:W-:Y:S02]  /*f0e30*/  ISETP.GE.AND P0, PT, R21, UR49, PT ;  /* 0x0000003115007c0c */ /* 0x004fe4000bf06270 */
[C---:B------:R-:W-:Y:S01]  /*f0e40*/  IADD3 R30, P2, PT, R22.reuse, R9, RZ ;  /* 0x00000009161e7210 */ /* 0x040fe20007f5e0ff */
[----:B------:R-:W2:Y:S01]  /*f0e50*/  LDL.LU R21, [R1+0x57d8] ;  /* 0x0057d80001157983 */ /* 0x000ea20000300800 */
[----:B----4-:R-:W-:Y:S01]  /*f0e60*/  ISETP.GE.AND P1, PT, R25, UR47, PT ;  /* 0x0000002f19007c0c */ /* 0x010fe2000bf26270 */
[----:B------:R-:W-:Y:S01]  /*f0e70*/  VIADD R26, R22, UR7 ;  /* 0x00000007161a7c36 */ /* 0x000fe20008000000 */
[----:B------:R-:W-:Y:S01]  /*f0e80*/  LOP3.LUT R19, R19, 0xfffffbff, RZ, 0xc0, !PT ;  /* 0xfffffbff13137812 */ /* 0x000fe200078ec0ff */
[----:B------:R-:W-:Y:S01]  /*f0e90*/  IMAD.X R31, R23, 0x1, R11, P2 ;  /* 0x00000001171f7824 */ /* 0x000fe200010e060b */
[----:B------:R-:W1:Y:S04]  /*f0ea0*/  LDCU UR49, c[0x0][0x398] ;  /* 0x00007300ff3177ac */ /* 0x000e680008000800 */
[----:B------:R4:W-:Y:S01]  /*f0eb0*/  STL.64 [R1+0x4440], R30 ;  /* 0x0044401e01007387 */ /* 0x0009e20000100a00 */
[----:B------:R-:W0:Y:S03]  /*f0ec0*/  LDCU UR47, c[0x0][0x398] ;  /* 0x00007300ff2f77ac */ /* 0x000e260008000800 */
[----:B------:R-:W2:Y:S01]  /*f0ed0*/  LDL.LU R25, [R1+0x57dc] ;  /* 0x0057dc0001197983 */ /* 0x000ea20000300800 */
[----:B------:R-:W-:Y:S01]  /*f0ee0*/  @P1 LOP3.LUT R19, R19, 0x400, RZ, 0xfc, !PT ;  /* 0x0000040013131812 */ /* 0x000fe200078efcff */
[----:B------:R-:W0:Y:S03]  /*f0ef0*/  LDCU UR7, c[0x0][0x398] ;  /* 0x00007300ff0777ac */ /* 0x000e260008000800 */
[----:B------:R-:W-:-:S04]  /*f0f00*/  LOP3.LUT R19, R19, 0xfffffdff, RZ, 0xc0, !PT ;  /* 0xfffffdff13137812 */ /* 0x000fc800078ec0ff */
[----:B------:R-:W-:Y:S02]  /*f0f10*/  @P0 LOP3.LUT R19, R19, 0x200, RZ, 0xfc, !PT ;  /* 0x0000020013130812 */ /* 0x000fe400078efcff */
[----:B----4-:R-:W-:Y:S02]  /*f0f20*/  IADD3 R30, P2, PT, R22, R10, RZ ;  /* 0x0000000a161e7210 */ /* 0x010fe40007f5e0ff */
[----:B---3--:R-:W-:-:S03]  /*f0f30*/  ISETP.GE.AND P0, PT, R24, UR51, PT ;  /* 0x0000003318007c0c */ /* 0x008fc6000bf06270 */
[----:B------:R-:W-:Y:S01]  /*f0f40*/  IMAD.X R31, R23, 0x1, R12, P2 ;  /* 0x00000001171f7824 */ /* 0x000fe200010e060c */
[----:B------:R-:W3:Y:S01]  /*f0f50*/  LDL.LU R24, [R1+0x57e0] ;  /* 0x0057e00001187983 */ /* 0x000ee20000300800 */
[----:B------:R-:W-:Y:S01]  /*f0f60*/  LOP3.LUT R19, R19, 0xfffffeff, RZ, 0xc0, !PT ;  /* 0xfffffeff13137812 */ /* 0x000fe200078ec0ff */
[----:B------:R-:W4:Y:S02]  /*f0f70*/  LDCU UR51, c[0x0][0x398] ;  /* 0x00007300ff3377ac */ /* 0x000f240008000800 */
[----:B------:R-:W-:Y:S04]  /*f0f80*/  STL.64 [R1+0x4458], R30 ;  /* 0x0044581e01007387 */ /* 0x000fe80000100a00 */
[----:B------:R-:W4:Y:S01]  /*f0f90*/  LDL.LU R22, [R1+0x57e4] ;  /* 0x0057e40001167983 */ /* 0x000f220000300800 */
[----:B------:R-:W-:-:S04]  /*f0fa0*/  @P0 LOP3.LUT R19, R19, 0x100, RZ, 0xfc, !PT ;  /* 0x0000010013130812 */ /* 0x000fc800078efcff */
[----:B------:R-:W-:Y:S02]  /*f0fb0*/  LOP3.LUT R19, R19, 0xffffff7f, RZ, 0xc0, !PT ;  /* 0xffffff7f13137812 */ /* 0x000fe400078ec0ff */
[----:B------:R-:W-:Y:S01]  /*f0fc0*/  ISETP.GE.AND P0, PT, R27, UR53, PT ;  /* 0x000000351b007c0c */ /* 0x000fe2000bf06270 */
[----:B------:R-:W0:-:S12]  /*f0fd0*/  LDCU UR53, c[0x0][0x398] ;  /* 0x00007300ff3577ac */ /* 0x000e180008000800 */
[----:B------:R-:W-:Y:S02]  /*f0fe0*/  @P0 LOP3.LUT R19, R19, 0x80, RZ, 0xfc, !PT ;  /* 0x0000008013130812 */ /* 0x000fe400078efcff */
[----:B--2---:R-:W-:Y:S01]  /*f0ff0*/  ISETP.GE.AND P0, PT, R21, UR57, PT ;  /* 0x0000003915007c0c */ /* 0x004fe2000bf06270 */
[----:B------:R-:W2:Y:S01]  /*f1000*/  LDCU UR57, c[0x0][0x398] ;  /* 0x00007300ff3977ac */ /* 0x000ea20008000800 */
[----:B------:R-:W2:Y:S01]  /*f1010*/  LDL.LU R21, [R1+0x57e8] ;  /* 0x0057e80001157983 */ /* 0x000ea20000300800 */
[----:B------:R-:W-:Y:S02]  /*f1020*/  ISETP.GE.AND P1, PT, R28, UR55, PT ;  /* 0x000000371c007c0c */ /* 0x000fe4000bf26270 */
[----:B------:R-:W-:Y:S01]  /*f1030*/  SHF.R.S32.HI R27, RZ, 0x1f, R26 ;  /* 0x0000001fff1b7819 */ /* 0x000fe2000001141a */
[----:B------:R-:W0:Y:S01]  /*f1040*/  LDCU UR55, c[0x0][0x398] ;  /* 0x00007300ff3777ac */ /* 0x000e220008000800 */
[----:B------:R-:W-:-:S05]  /*f1050*/  IADD3 R28, P2, PT, R26, R0, RZ ;  /* 0x000000001a1c7210 */ /* 0x000fca0007f5e0ff */
[----:B------:R-:W-:Y:S01]  /*f1060*/  IMAD.X R29, R27, 0x1, R2, P2 ;  /* 0x000000011b1d7824 */ /* 0x000fe200010e0602 */
[----:B------:R-:W-:-:S04]  /*f1070*/  LOP3.LUT R19, R19, 0xffffffbf, RZ, 0xc0, !PT ;  /* 0xffffffbf13137812 */ /* 0x000fc800078ec0ff */
[----:B------:R0:W-:Y:S01]  /*f1080*/  STL.64 [R1+0x4450], R28 ;  /* 0x0044501c01007387 */ /* 0x0001e20000100a00 */
[----:B------:R-:W-:Y:S02]  /*f1090*/  @P1 LOP3.LUT R19, R19, 0x40, RZ, 0xfc, !PT ;  /* 0x0000004013131812 */ /* 0x000fe400078efcff */
[----:B------:R-:W-:Y:S01]  /*f10a0*/  ISETP.GE.AND P1, PT, R25, UR59, PT ;  /* 0x0000003b19007c0c */ /* 0x000fe2000bf26270 */
[----:B------:R-:W1:Y:S01]  /*f10b0*/  LDCU UR59, c[0x0][0x398] ;  /* 0x00007300ff3b77ac */ /* 0x000e620008000800 */
[----:B0-----:R-:W2:Y:S01]  /*f10c0*/  LDL.LU R28, [R1+0x57ec] ;  /* 0x0057ec00011c7983 */ /* 0x001ea20000300800 */
[----:B------:R-:W-:-:S03]  /*f10d0*/  LOP3.LUT R19, R19, 0xffffffdf, RZ, 0xc0, !PT ;  /* 0xffffffdf13137812 */ /* 0x000fc600078ec0ff */
[----:B------:R-:W2:Y:S01]  /*f10e0*/  LDL.LU R25, [R1+0x57f0] ;  /* 0x0057f00001197983 */ /* 0x000ea20000300800 */
[----:B------:R-:W-:Y:S02]  /*f10f0*/  @P0 LOP3.LUT R19, R19, 0x20, RZ, 0xfc, !PT ;  /* 0x0000002013130812 */ /* 0x000fe400078efcff */
[----:B---3--:R-:W-:Y:S01]  /*f1100*/  ISETP.GE.AND P0, PT, R24, UR61, PT ;  /* 0x0000003d18007c0c */ /* 0x008fe2000bf06270 */
[----:B------:R-:W0:Y:S01]  /*f1110*/  LDCU UR61, c[0x0][0x398] ;  /* 0x00007300ff3d77ac */ /* 0x000e220008000800 */
[----:B------:R-:W3:Y:S01]  /*f1120*/  LDL.LU R24, [R1+0x57f4] ;  /* 0x0057f40001187983 */ /* 0x000ee20000300800 */
[----:B------:R-:W-:Y:S02]  /*f1130*/  IADD3 R30, P2, PT, R26, R3, RZ ;  /* 0x000000031a1e7210 */ /* 0x000fe40007f5e0ff */
[----:B------:R-:W-:Y:S01]  /*f1140*/  LOP3.LUT R19, R19, 0xffffffef, RZ, 0xc0, !PT ;  /* 0xffffffef13137812 */ /* 0x000fe200078ec0ff */
[----:B------:R-:W3:Y:S02]  /*f1150*/  LDL.LU R23, [R1+0x57f8] ;  /* 0x0057f80001177983 */ /* 0x000ee40000300800 */
[----:B------:R-:W-:Y:S01]  /*f1160*/  IMAD.X R31, R27, 0x1, R4, P2 ;  /* 0x000000011b1f7824 */ /* 0x000fe200010e0604 */
[----:B------:R-:W-:-:S02]  /*f1170*/  @P1 LOP3.LUT R19, R19, 0x10, RZ, 0xfc, !PT ;  /* 0x0000001013131812 */ /* 0x000fc400078efcff */
[----:B----4-:R-:W-:Y:S02]  /*f1180*/  ISETP.GE.AND P1, PT, R22, UR63, PT ;  /* 0x0000003f16007c0c */ /* 0x010fe4000bf26270 */
[----:B------:R4:W-:Y:S04]  /*f1190*/  STL.64 [R1+0x4438], R30 ;  /* 0x0044381e01007387 */ /* 0x0009e80000100a00 */
[----:B------:R-:W3:Y:S01]  /*f11a0*/  LDL.LU R22, [R1+0x57fc] ;  /* 0x0057fc0001167983 */ /* 0x000ee20000300800 */
[----:B------:R-:W-:-:S04]  /*f11b0*/  LOP3.LUT R19, R19, 0xfffffff7, RZ, 0xc0, !PT ;  /* 0xfffffff713137812 */ /* 0x000fc800078ec0ff */
[----:B------:R-:W-:-:S04]  /*f11c0*/  @P0 LOP3.LUT R19, R19, 0x8, RZ, 0xfc, !PT ;  /* 0x0000000813130812 */ /* 0x000fc800078efcff */
[----:B------:R-:W-:-:S04]  /*f11d0*/  LOP3.LUT R19, R19, 0xfffffffb, RZ, 0xc0, !PT ;  /* 0xfffffffb13137812 */ /* 0x000fc800078ec0ff */
[----:B------:R-:W-:Y:S02]  /*f11e0*/  @P1 LOP3.LUT R19, R19, 0x4, RZ, 0xfc, !PT ;  /* 0x0000000413131812 */ /* 0x000fe400078efcff */
[----:B----4-:R-:W-:-:S05]  /*f11f0*/  IADD3 R30, P2, PT, R26, R13, RZ ;  /* 0x0000000d1a1e7210 */ /* 0x010fca0007f5e0ff */
[----:B------:R-:W-:Y:S01]  /*f1200*/  IMAD.X R31, R27, 0x1, R15, P2 ;  /* 0x000000011b1f7824 */ /* 0x000fe200010e060f */
[----:B--2---:R-:W-:Y:S02]  /*f1210*/  ISETP.GE.AND P0, PT, R21, UR65, PT ;  /* 0x0000004115007c0c */ /* 0x004fe4000bf06270 */
[----:B------:R-:W2:Y:S01]  /*f1220*/  LDL.LU R21, [R1+0x5800] ;  /* 0x0058000001157983 */ /* 0x000ea20000300800 */
[----:B------:R-:W-:Y:S01]  /*f1230*/  UMOV UR65, UR66 ;  /* 0x0000004200417c82 */ /* 0x000fe20008000000 */
[----:B------:R-:W4:Y:S09]  /*f1240*/  LDCU.64 UR66, c[0x0][0x398] ;  /* 0x00007300ff4277ac */ /* 0x000f320008000a00 */
[----:B------:R-:W-:-:S04]  /*f1250*/  @P0 LOP3.LUT R20, R20, 0x20000, RZ, 0xfc, !PT ;  /* 0x0002000014140812 */ /* 0x000fc800078efcff */
[----:B------:R-:W-:Y:S02]  /*f1260*/  LOP3.LUT R20, R20, 0xfffeffff, RZ, 0xc0, !PT ;  /* 0xfffeffff14147812 */ /* 0x000fe400078ec0ff */
[----:B----4-:R-:W-:Y:S02]  /*f1270*/  ISETP.GE.AND P1, PT, R28, UR67, PT ;  /* 0x000000431c007c0c */ /* 0x010fe4000bf26270 */
[----:B------:R-:W-:Y:S01]  /*f1280*/  ISETP.GE.AND P2, PT, R25, UR69, PT ;  /* 0x0000004519007c0c */ /* 0x000fe2000bf46270 */
[----:B------:R4:W-:Y:S01]  /*f1290*/  STL.64 [R1+0x4470], R30 ;  /* 0x0044701e01007387 */ /* 0x0009e20000100a00 */
[----:B------:R-:W-:Y:S02]  /*f12a0*/  IADD3 R28, P3, PT, R26, R5, RZ ;  /* 0x000000051a1c7210 */ /* 0x000fe40007f7e0ff */
[----:B---3--:R-:W-:Y:S01]  /*f12b0*/  ISETP.GE.AND P4, PT, R23, UR73, PT ;  /* 0x0000004917007c0c */ /* 0x008fe2000bf86270 */
[----:B------:R-:W-:-:S06]  /*f12c0*/  UMOV UR63, UR15 ;  /* 0x0000000f003f7c82 */ /* 0x000fcc0008000000 */
[----:B------:R-:W-:Y:S01]  /*f12d0*/  @P1 LOP3.LUT R20, R20, 0x10000, RZ, 0xfc, !PT ;  /* 0x0001000014141812 */ /* 0x000fe200078efcff */
[C---:B------:R-:W-:Y:S01]  /*f12e0*/  IMAD.X R29, R27.reuse, 0x1, R6, P3 ;  /* 0x000000011b1d7824 */ /* 0x040fe200018e0606 */
[----:B------:R-:W-:Y:S01]  /*f12f0*/  ISETP.GE.AND P3, PT, R24, UR71, PT ;  /* 0x0000004718007c0c */ /* 0x000fe2000bf66270 */
[----:B------:R-:W3:Y:S01]  /*f1300*/  LDCU UR67, c[0x0][0x398] ;  /* 0x00007300ff4377ac */ /* 0x000ee20008000800 */
[----:B------:R-:W-:Y:S02]  /*f1310*/  LOP3.LUT R20, R20, 0xfffbffff, RZ, 0xc0, !PT ;  /* 0xfffbffff14147812 */ /* 0x000fe400078ec0ff */
[----:B------:R-:W-:Y:S01]  /*f1320*/  IADD3 R24, P5, PT, R26, R14, RZ ;  /* 0x0000000e1a187210 */ /* 0x000fe20007fbe0ff */
[----:B------:R0:W-:Y:S01]  /*f1330*/  STL.64 [R1+0x4478], R28 ;  /* 0x0044781c01007387 */ /* 0x0001e20000100a00 */
[----:B------:R-:W-:Y:S01]  /*f1340*/  @P2 LOP3.LUT R20, R20, 0x40000, RZ, 0xfc, !PT ;  /* 0x0004000014142812 */ /* 0x000fe200078efcff */
[----:B------:R-:W0:Y:S03]  /*f1350*/  LDCU UR15, c[0x0][0x398] ;  /* 0x00007300ff0f77ac */ /* 0x000e260008000800 */
[----:B------:R-:W-:Y:S01]  /*f1360*/  LOP3.LUT R20, R20, 0xfff7ffff, RZ, 0xc0, !PT ;  /* 0xfff7ffff14147812 */ /* 0x000fe200078ec0ff */
[----:B------:R-:W-:Y:S01]  /*f1370*/  IMAD.X R25, R27, 0x1, R16, P5 ;  /* 0x000000011b197824 */ /* 0x000fe200028e0610 */
[----:B------:R-:W-:Y:S01]  /*f1380*/  LOP3.LUT P1, RZ, R18, 0x8, RZ, 0xc0, !PT ;  /* 0x0000000812ff7812 */ /* 0x000fe2000782c0ff */
[----:B------:R-:W0:Y:S01]  /*f1390*/  LDCU UR71, c[0x0][0x398] ;  /* 0x00007300ff4777ac */ /* 0x000e220008000800 */
[----:B------:R-:W-:-:S02]  /*f13a0*/  @P3 LOP3.LUT R20, R20, 0x80000, RZ, 0xfc, !PT ;  /* 0x0008000014143812 */ /* 0x000fc400078efcff */
[----:B------:R-:W-:Y:S01]  /*f13b0*/  ISETP.GE.AND P5, PT, R22, UR75, PT ;  /* 0x0000004b16007c0c */ /* 0x000fe2000bfa6270 */
[----:B------:R-:W0:Y:S01]  /*f13c0*/  LDCU UR69, c[0x0][0x398] ;  /* 0x00007300ff4577ac */ /* 0x000e220008000800 */
[----:B------:R-:W-:Y:S01]  /*f13d0*/  IADD3 R22, P0, PT, R26, R7, RZ ;  /* 0x000000071a167210 */ /* 0x000fe20007f1e0ff */
[----:B------:R-:W-:Y:S01]  /*f13e0*/  STL [R1+0xca0], R20 ;  /* 0x000ca01401007387 */ /* 0x000fe20000100800 */
[----:B--2---:R-:W-:-:S03]  /*f13f0*/  ISETP.GE.AND P6, PT, R21, UR77, PT ;  /* 0x0000004d15007c0c */ /* 0x004fc6000bfc6270 */
[----:B------:R-:W-:Y:S01]  /*f1400*/  STL.64 [R1+0x4488], R24 ;  /* 0x0044881801007387 */ /* 0x000fe20000100a00 */
[----:B------:R-:W-:Y:S01]  /*f1410*/  IMAD.X R23, R27, 0x1, R8, P0 ;  /* 0x000000011b177824 */ /* 0x000fe200000e0608 */
[----:B------:R-:W-:Y:S01]  /*f1420*/  LOP3.LUT P2, RZ, R18, 0x4, RZ, 0xc0, !PT ;  /* 0x0000000412ff7812 */ /* 0x000fe2000784c0ff */
[----:B------:R-:W2:Y:S01]  /*f1430*/  LDCU UR75, c[0x0][0x398] ;  /* 0x00007300ff4b77ac */ /* 0x000ea20008000800 */
[----:B------:R-:W2:Y:S01]  /*f1440*/  LDL R34, [R1+0x3070] ;  /* 0x0030700001227983 */ /* 0x000ea20000100800 */
[----:B------:R-:W1:Y:S03]  /*f1450*/  LDCU UR73, c[0x0][0x398] ;  /* 0x00007300ff4977ac */ /* 0x000e660008000800 */
[----:B------:R-:W3:Y:S04]  /*f1460*/  LDL R32, [R1+0x3060] ;  /* 0x0030600001207983 */ /* 0x000ee80000100800 */
[----:B----4-:R-:W4:Y:S04]  /*f1470*/  LDL R30, [R1+0x2e5c] ;  /* 0x002e5c00011e7983 */ /* 0x010f280000100800 */
[----:B------:R-:W-:Y:S04]  /*f1480*/  STL.64 [R1+0x44a0], R22 ;  /* 0x0044a01601007387 */ /* 0x000fe80000100a00 */
[----:B0-----:R-:W3:Y:S04]  /*f1490*/  LDL R29, [R1+0x3064] ;  /* 0x00306400011d7983 */ /* 0x001ee80000100800 */
[----:B------:R-:W4:Y:S04]  /*f14a0*/  LDL R28, [R1+0x3068] ;  /* 0x00306800011c7983 */ /* 0x000f280000100800 */
[----:B------:R-:W1:Y:S04]  /*f14b0*/  LDL R31, [R1+0x306c] ;  /* 0x00306c00011f7983 */ /* 0x000e680000100800 */
[----:B------:R-:W4:Y:S01]  /*f14c0*/  LDL R33, [R1+0x3074] ;  /* 0x0030740001217983 */ /* 0x000f220000100800 */
[----:B------:R-:W-:Y:S01]  /*f14d0*/  IMAD.U32 R21, RZ, RZ, UR27 ;  /* 0x0000001bff157e24 */ /* 0x000fe2000f8e00ff */
[----:B------:R-:W-:Y:S01]  /*f14e0*/  UMOV UR77, UR11 ;  /* 0x0000000b004d7c82 */ /* 0x000fe20008000000 */
[----:B------:R-:W0:Y:S03]  /*f14f0*/  LDCU UR11, c[0x0][0x398] ;  /* 0x00007300ff0b77ac */ /* 0x000e260008000800 */
[----:B------:R0:W-:Y:S01]  /*f1500*/  STL [R1+0x5450], R21 ;  /* 0x0054501501007387 */ /* 0x0001e20000100800 */
[----:B------:R-:W1:Y:S03]  /*f1510*/  LDCU UR27, c[0x0][0x398] ;  /* 0x00007300ff1b77ac */ /* 0x000e660008000800 */
[----:B0-----:R-:W4:Y:S01]  /*f1520*/  LDL R21, [R1+0x3078] ;  /* 0x0030780001157983 */ /* 0x001f220000100800 */
[----:B--2---:R-:W-:-:S02]  /*f1530*/  ISETP.LT.AND P3, PT, R34, UR77, !P1 ;  /* 0x0000004d22007c0c */ /* 0x004fc4000cf61270 */
[----:B---3--:R-:W-:Y:S01]  /*f1540*/  ISETP.LT.AND P0, PT, R29, UR51, !P1 ;  /* 0x000000331d007c0c */ /* 0x008fe2000cf01270 */
[----:B------:R-:W-:-:S10]  /*f1550*/  UMOV UR77, UR63 ;  /* 0x0000003f004d7c82 */ /* 0x000fd40008000000 */
[----:B------:R-:W-:Y:S01]  /*f1560*/  @P3 LOP3.LUT R61, R61, 0x400, RZ, 0xfc, !PT ;  /* 0x000004003d3d3812 */ /* 0x000fe200078efcff */
[----:B------:R-:W0:Y:S01]  /*f1570*/  LDCU UR63, c[0x0][0x398] ;  /* 0x00007300ff3f77ac */ /* 0x000e220008000800 */
[----:B----4-:R-:W-:Y:S02]  /*f1580*/  ISETP.LT.AND P3, PT, R28, UR57, !P1 ;  /* 0x000000391c007c0c */ /* 0x010fe4000cf61270 */
[----:B------:R-:W-:Y:S01]  /*f1590*/  LOP3.LUT R61, R61, 0xffffdfff, RZ, 0xc0, !PT ;  /* 0xffffdfff3d3d7812 */ /* 0x000fe200078ec0ff */
[----:B------:R-:W2:Y:S01]  /*f15a0*/  LDCU UR57, c[0x0][0x398] ;  /* 0x00007300ff3977ac */ /* 0x000ea20008000800 */
[----:B------:R-:W3:Y:S02]  /*f15b0*/  LDCU UR51, c[0x0][0x398] ;  /* 0x00007300ff3377ac */ /* 0x000ee40008000800 */
[----:B------:R-:W-:-:S04]  /*f15c0*/  @P0 LOP3.LUT R61, R61, 0x2000, RZ, 0xfc, !PT ;  /* 0x000020003d3d0812 */ /* 0x000fc800078efcff */
[----:B------:R-:W-:-:S04]  /*f15d0*/  LOP3.LUT R61, R61, 0xffffefff, RZ, 0xc0, !PT ;  /* 0xffffefff3d3d7812 */ /* 0x000fc800078ec0ff */
[----:B------:R-:W-:Y:S02]  /*f15e0*/  @P3 LOP3.LUT R61, R61, 0x1000, RZ, 0xfc, !PT ;  /* 0x000010003d3d3812 */ /* 0x000fe400078efcff */
[----:B-1----:R-:W-:Y:S01]  /*f15f0*/  ISETP.LT.AND P3, PT, R31, UR59, !P1 ;  /* 0x0000003b1f007c0c */ /* 0x002fe2000cf61270 */
[----:B------:R-:W1:Y:S01]  /*f1600*/  LDCU UR59, c[0x0][0x398] ;  /* 0x00007300ff3b77ac */ /* 0x000e620008000800 */
[----:B------:R-:W-:-:S11]  /*f1610*/  LOP3.LUT R61, R61, 0xfffff7ff, RZ, 0xc0, !PT ;  /* 0xfffff7ff3d3d7812 */ /* 0x000fd600078ec0ff */
[----:B------:R-:W-:Y:S02]  /*f1620*/  @P3 LOP3.LUT R61, R61, 0x800, RZ, 0xfc, !PT ;  /* 0x000008003d3d3812 */ /* 0x000fe400078efcff */
[----:B------:R-:W-:Y:S01]  /*f1630*/  ISETP.LT.AND P3, PT, R33, UR53, !P1 ;  /* 0x0000003521007c0c */ /* 0x000fe2000cf61270 */
[----:B------:R-:W4:Y:S01]  /*f1640*/  LDCU UR53, c[0x0][0x398] ;  /* 0x00007300ff3577ac */ /* 0x000f220008000800 */
[----:B------:R-:W-:-:S11]  /*f1650*/  LOP3.LUT R61, R61, 0xfffffdff, RZ, 0xc0, !PT ;  /* 0xfffffdff3d3d7812 */ /* 0x000fd600078ec0ff */
[----:B------:R-:W-:Y:S02]  /*f1660*/  @P3 LOP3.LUT R61, R61, 0x200, RZ, 0xfc, !PT ;  /* 0x000002003d3d3812 */ /* 0x000fe400078efcff */
[----:B------:R-:W-:Y:S01]  /*f1670*/  ISETP.LT.AND P3, PT, R21, UR61, !P1 ;  /* 0x0000003d15007c0c */ /* 0x000fe2000cf61270 */
[----:B------:R-:W0:Y:S01]  /*f1680*/  LDCU UR61, c[0x0][0x398] ;  /* 0x00007300ff3d77ac */ /* 0x000e220008000800 */
[----:B------:R-:W-:-:S11]  /*f1690*/  LOP3.LUT R61, R61, 0xfffffeff, RZ, 0xc0, !PT ;  /* 0xfffffeff3d3d7812 */ /* 0x000fd600078ec0ff */
[----:B------:R-:W-:Y:S02]  /*f16a0*/  @P3 LOP3.LUT R61, R61, 0x100, RZ, 0xfc, !PT ;  /* 0x000001003d3d3812 */ /* 0x000fe400078efcff */
[----:B------:R-:W-:Y:S01]  /*f16b0*/  ISETP.LT.AND P3, PT, R32, UR55, !P1 ;  /* 0x0000003720007c0c */ /* 0x000fe2000cf61270 */
[----:B------:R-:W0:Y:S01]  /*f16c0*/  LDCU UR55, c[0x0][0x398] ;  /* 0x00007300ff3777ac */ /* 0x000e220008000800 */
[----:B------:R-:W-:Y:S02]  /*f16d0*/  ISETP.LT.AND P1, PT, R30, UR49, !P1 ;  /* 0x000000311e007c0c */ /* 0x000fe4000cf21270 */
[----:B------:R-:W-:Y:S01]  /*f16e0*/  LOP3.LUT R61, R61, 0xffffff7f, RZ, 0xc0, !PT ;  /* 0xffffff7f3d3d7812 */ /* 0x000fe200078ec0ff */
[----:B------:R-:W0:Y:S08]  /*f16f0*/  LDCU UR49, c[0x0][0x398] ;  /* 0x00007300ff3177ac */ /* 0x000e300008000800 */
[----:B------:R-:W-:-:S04]  /*f1700*/  @P3 LOP3.LUT R61, R61, 0x80, RZ, 0xfc, !PT ;  /* 0x000000803d3d3812 */ /* 0x000fc800078efcff */
[----:B------:R-:W-:-:S04]  /*f1710*/  LOP3.LUT R61, R61, 0xffffffbf, RZ, 0xc0, !PT ;  /* 0xffffffbf3d3d7812 */ /* 0x000fc800078ec0ff */
        /* <DEDUP_REMOVED lines=28> */
[----:B------:R-:W-:Y:S01]  /*f18e0*/  LOP3.LUT P0, RZ, R18, 0x2, RZ, 0xc0, !PT ;  /* 0x0000000212ff7812 */ /* 0x000fe2000780c0ff */
[----:B------:R-:W0:Y:S08]  /*f18f0*/  LDCU UR45, c[0x0][0x398] ;  /* 0x00007300ff2d77ac */ /* 0x000e300008000800 */
[----:B------:R-:W-:-:S02]  /*f1900*/  @P3 LOP3.LUT R60, R60, 0x80000000, RZ, 0xfc, !PT ;  /* 0x800000003c3c3812 */ /* 0x000fc400078efcff */
[----:B------:R-:W-:Y:S01]  /*f1910*/  ISETP.LT.AND P3, PT, R34, UR77, !P0 ;  /* 0x0000004d22007c0c */ /* 0x000fe2000c761270 */
[----:B------:R-:W0:Y:S01]  /*f1920*/  LDCU UR77, c[0x0][0x398] ;  /* 0x00007300ff4d77ac */ /* 0x000e220008000800 */
[----:B------:R-:W-:-:S04]  /*f1930*/  LOP3.LUT R60, R60, 0xbfffffff, RZ, 0xc0, !PT ;  /* 0xbfffffff3c3c7812 */ /* 0x000fc800078ec0ff */
        /* <DEDUP_REMOVED lines=27> */
[----:B------:R-:W0:Y:S01]  /*f1af0*/  LDCU UR11, c[0x0][0x398] ;  /* 0x00007300ff0b77ac */ /* 0x000e220008000800 */
[----:B------:R-:W-:-:S07]  /*f1b00*/  LOP3.LUT P1, RZ, R18, 0x1, RZ, 0xc0, !PT ;  /* 0x0000000112ff7812 */ /* 0x000fce000782c0ff */
[----:B------:R-:W-:Y:S02]  /*f1b10*/  @P3 LOP3.LUT R60, R60, 0x800000, RZ, 0xfc, !PT ;  /* 0x008000003c3c3812 */ /* 0x000fe400078efcff */
[----:B------:R-:W-:Y:S02]  /*f1b20*/  ISETP.LT.AND P3, PT, R34, UR10, !P1 ;  /* 0x0000000a22007c0c */ /* 0x000fe4000cf61270 */
        /* <DEDUP_REMOVED lines=30> */
[----:B------:R-:W-:-:S04]  /*f1d10*/  @P3 LOP3.LUT R60, R60, 0x8000, RZ, 0xfc, !PT ;  /* 0x000080003c3c3812 */ /* 0x000fc800078efcff */
[----:B------:R-:W-:-:S04]  /*f1d20*/  LOP3.LUT R60, R60, 0xffffbfff, RZ, 0xc0, !PT ;  /* 0xffffbfff3c3c7812 */ /* 0x000fc800078ec0ff */
[----:B------:R-:W-:Y:S02]  /*f1d30*/  @P1 LOP3.LUT R60, R60, 0x4000, RZ, 0xfc, !PT ;  /* 0x000040003c3c1812 */ /* 0x000fe400078efcff */
[----:B------:R-:W-:Y:S02]  /*f1d40*/  ISETP.LT.AND P1, PT, R34, UR14, !P2 ;  /* 0x0000000e22007c0c */ /* 0x000fe4000d721270 */
[----:B------:R-:W-:Y:S01]  /*f1d50*/  ISETP.LT.AND P3, PT, R29, UR75, !P2 ;  /* 0x0000004b1d007c0c */ /* 0x000fe2000d761270 */
[----:B------:R-:W0:Y:S01]  /*f1d60*/  LDCU UR75, c[0x0][0x398] ;  /* 0x00007300ff4b77ac */ /* 0x000e220008000800 */
[----:B------:R-:W-:-:S09]  /*f1d70*/  LOP3.LUT R60, R60, 0xfffffbff, RZ, 0xc0, !PT ;  /* 0xfffffbff3c3c7812 */ /* 0x000fd200078ec0ff */
        /* <DEDUP_REMOVED lines=16> */
[----:B------:R-:W1:Y:S01]  /*f1e80*/  LDCU UR27, c[0x0][0x398] ;  /* 0x00007300ff1b77ac */ /* 0x000e620008000800 */
[----:B------:R-:W-:-:S11]  /*f1e90*/  LOP3.LUT R60, R60, 0xfffffeff, RZ, 0xc0, !PT ;  /* 0xfffffeff3c3c7812 */ /* 0x000fd600078ec0ff */
[----:B------:R-:W-:Y:S02]  /*f1ea0*/  @P3 LOP3.LUT R60, R60, 0x100, RZ, 0xfc, !PT ;  /* 0x000001003c3c3812 */ /* 0x000fe400078efcff */
[----:B----4-:R-:W-:Y:S01]  /*f1eb0*/  ISETP.LT.AND P3, PT, R32, UR53, !P2 ;  /* 0x0000003520007c0c */ /* 0x010fe2000d761270 */
[----:B------:R-:W4:Y:S01]  /*f1ec0*/  LDCU UR53, c[0x0][0x398] ;  /* 0x00007300ff3577ac */ /* 0x000f220008000800 */
[----:B0-----:R-:W-:Y:S02]  /*f1ed0*/  ISETP.LT.AND P2, PT, R30, UR63, !P2 ;  /* 0x0000003f1e007c0c */ /* 0x001fe4000d741270 */
[----:B------:R-:W-:Y:S01]  /*f1ee0*/  LOP3.LUT R60, R60, 0xffffff7f, RZ, 0xc0, !PT ;  /* 0xffffff7f3c3c7812 */ /* 0x000fe200078ec0ff */
[----:B------:R-:W0:Y:S01]  /*f1ef0*/  LDCU UR63, c[0x0][0x398] ;  /* 0x00007300ff3f77ac */ /* 0x000e220008000800 */
[----:B------:R-:W-:-:S07]  /*f1f00*/  LOP3.LUT P0, RZ, R19, 0x40000000, RZ, 0xc0, !PT ;  /* 0x4000000013ff7812 */ /* 0x000fce000780c0ff */
[----:B------:R-:W-:Y:S02]  /*f1f10*/  @P3 LOP3.LUT R60, R60, 0x80, RZ, 0xfc, !PT ;  /* 0x000000803c3c3812 */ /* 0x000fe400078efcff */
[----:B------:R-:W-:Y:S01]  /*f1f20*/  ISETP.LT.AND P3, PT, R34, UR6, !P0 ;  /* 0x0000000622007c0c */ /* 0x000fe2000c761270 */
[----:B------:R-:W0:Y:S01]  /*f1f30*/  LDCU UR6, c[0x0][0x398] ;  /* 0x00007300ff0677ac */ /* 0x000e220008000800 */
[----:B------:R-:W-:-:S04]  /*f1f40*/  LOP3.LUT R60, R60, 0xffffffbf, RZ, 0xc0, !PT ;  /* 0xffffffbf3c3c7812 */ /* 0x000fc800078ec0ff */
[----:B------:R-:W-:Y:S02]  /*f1f50*/  @P2 LOP3.LUT R60, R60, 0x40, RZ, 0xfc, !PT ;  /* 0x000000403c3c2812 */ /* 0x000fe400078efcff */
[----:B-1----:R-:W-:Y:S01]  /*f1f60*/  ISETP.LT.AND P2, PT, R29, UR59, !P0 ;  /* 0x0000003b1d007c0c */ /* 0x002fe2000c741270 */
[----:B------:R-:W1:Y:S01]  /*f1f70*/  LDCU UR59, c[0x0][0x398] ;  /* 0x00007300ff3b77ac */ /* 0x000e620008000800 */
[----:B------:R-:W-:-:S04]  /*f1f80*/  LOP3.LUT R60, R60, 0xfffffffb, RZ, 0xc0, !PT ;  /* 0xfffffffb3c3c7812 */ /* 0x000fc800078ec0ff */
[----:B------:R-:W-:Y:S02]  /*f1f90*/  @P3 LOP3.LUT R60, R60, 0x4, RZ, 0xfc, !PT ;  /* 0x000000043c3c3812 */ /* 0x000fe400078efcff */
[----:B--2---:R-:W-:Y:S01]  /*f1fa0*/  ISETP.LT.AND P3, PT, R28, UR57, !P0 ;  /* 0x000000391c007c0c */ /* 0x004fe2000c761270 */
[----:B------:R-:W2:Y:S01]  /*f1fb0*/  LDCU UR57, c[0x0][0x398] ;  /* 0x00007300ff3977ac */ /* 0x000ea20008000800 */
        /* <DEDUP_REMOVED lines=12> */
[----:B---3--:R-:W-:Y:S01]  /*f2080*/  ISETP.LT.AND P3, PT, R21, UR51, !P0 ;  /* 0x0000003315007c0c */ /* 0x008fe2000c761270 */
[----:B------:R-:W3:Y:S01]  /*f2090*/  LDCU UR51, c[0x0][0x398] ;  /* 0x00007300ff3377ac */ /* 0x000ee20008000800 */
        /* <DEDUP_REMOVED lines=16> */
[----:B------:R-:W-:-:S02]  /*f21a0*/  @P0 LOP3.LUT R59, R59, 0x4000000, RZ, 0xfc, !PT ;  /* 0x040000003b3b0812 */ /* 0x000fc400078efcff */
[----:B------:R-:W-:Y:S01]  /*f21b0*/  ISETP.LT.AND P0, PT, R28, UR23, !P1 ;  /* 0x000000171c007c0c */ /* 0x000fe2000cf01270 */
[----:B------:R-:W0:Y:S01]  /*f21c0*/  LDCU UR23, c[0x0][0x398] ;  /* 0x00007300ff1777ac */ /* 0x000e220008000800 */
[----:B------:R-:W-:-:S04]  /*f21d0*/  LOP3.LUT R59, R59, 0xdfffffff, RZ, 0xc0, !PT ;  /* 0xdfffffff3b3b7812 */ /* 0x000fc800078ec0ff */
[----:B------:R-:W-:Y:S02]  /*f21e0*/  @P3 LOP3.LUT R59, R59, 0x20000000, RZ, 0xfc, !PT ;  /* 0x200000003b3b3812 */ /* 0x000fe400078efcff */
        /* <DEDUP_REMOVED lines=57> */
[----:B------:R-:W1:Y:S01]  /*f2580*/  LDCU UR16, c[0x0][0x398] ;  /* 0x00007300ff1077ac */ /* 0x000e620008000800 */
[----:B0-----:R-:W-:Y:S02]  /*f2590*/  ISETP.LT.AND P3, PT, R29, UR65, !P0 ;  /* 0x000000411d007c0c */ /* 0x001fe4000c761270 */
        /* <DEDUP_REMOVED lines=23> */
[----:B------:R-:W-:Y:S02]  /*f2710*/  LOP3.LUT R59, R59, 0xffffff7f, RZ, 0xc0, !PT ;  /* 0xffffff7f3b3b7812 */ /* 0x000fe400078ec0ff */
[----:B------:R-:W-:Y:S02]  /*f2720*/  LOP3.LUT P1, RZ, R19, 0x4000000, RZ, 0xc0, !PT ;  /* 0x0400000013ff7812 */ /* 0x000fe4000782c0ff */
[----:B------:R-:W-:Y:S01]  /*f2730*/  ISETP.LT.AND P0, PT, R30, UR69, !P0 ;  /* 0x000000451e007c0c */ /* 0x000fe2000c701270 */
[----:B------:R-:W0:Y:S06]  /*f2740*/  LDCU UR69, c[0x0][0x398] ;  /* 0x00007300ff4577ac */ /* 0x000e2c0008000800 */
[----:B------:R-:W-:-:S02]  /*f2750*/  @P3 LOP3.LUT R59, R59, 0x80, RZ, 0xfc, !PT ;  /* 0x000000803b3b3812 */ /* 0x000fc400078efcff */
[----:B------:R-:W-:Y:S01]  /*f2760*/  ISETP.LT.AND P3, PT, R34, UR18, !P1 ;  /* 0x0000001222007c0c */ /* 0x000fe2000cf61270 */
[----:B------:R-:W0:Y:S01]  /*f2770*/  LDCU UR18, c[0x0][0x398] ;  /* 0x00007300ff1277ac */ /* 0x000e220008000800 */
[----:B------:R-:W-:-:S04]  /*f2780*/  LOP3.LUT R59, R59, 0xffffffbf, RZ, 0xc0, !PT ;  /* 0xffffffbf3b3b7812 */ /* 0x000fc800078ec0ff */
[----:B------:R-:W-:-:S04]  /*f2790*/  @P0 LOP3.LUT R59, R59, 0x40, RZ, 0xfc, !PT ;  /* 0x000000403b3b0812 */ /* 0x000fc800078efcff */
[----:B------:R-:W-:-:S04]  /*f27a0*/  LOP3.LUT R59, R59, 0xfffffffb, RZ, 0xc0, !PT ;  /* 0xfffffffb3b3b7812 */ /* 0x000fc800078ec0ff */
[----:B------:R-:W-:Y:S02]  /*f27b0*/  @P3 LOP3.LUT R59, R59, 0x4, RZ, 0xfc, !PT ;  /* 0x000000043b3b3812 */ /* 0x000fe400078efcff */
[----:B0-----:R-:W-:Y:S01]  /*f27c0*/  ISETP.LT.AND P3, PT, R29, UR18, !P1 ;  /* 0x000000121d007c0c */ /* 0x001fe2000cf61270 */
        /* <DEDUP_REMOVED lines=19> */
[----:B----4-:R-:W-:Y:S01]  /*f2900*/  ISETP.LT.AND P3, PT, R32, UR53, !P1 ;  /* 0x0000003520007c0c */ /* 0x010fe2000cf61270 */
[----:B------:R-:W4:Y:S01]  /*f2910*/  LDCU UR53, c[0x0][0x398] ;  /* 0x00007300ff3577ac */ /* 0x000f220008000800 */
        /* <DEDUP_REMOVED lines=56> */
[----:B--2---:R-:W-:Y:S01]  /*f2ca0*/  ISETP.LT.AND P3, PT, R33, UR57, !P0 ;  /* 0x0000003921007c0c */ /* 0x004fe2000c761270 */
[----:B------:R-:W2:Y:S01]  /*f2cb0*/  LDCU UR57, c[0x0][0x398] ;  /* 0x00007300ff3977ac */ /* 0x000ea20008000800 */
[----:B------:R-:W-:-:S11]  /*f2cc0*/  LOP3.LUT R58, R58, 0xfffdffff, RZ, 0xc0, !PT ;  /* 0xfffdffff3a3a7812 */ /* 0x000fd600078ec0ff */
[----:B------:R-:W-:Y:S02]  /*f2cd0*/  @P3 LOP3.LUT R58, R58, 0x20000, RZ, 0xfc, !PT ;  /* 0x000200003a3a3812 */ /* 0x000fe400078efcff */
[----:B-1----:R-:W-:Y:S01]  /*f2ce0*/  ISETP.LT.AND P3, PT, R21, UR59, !P0 ;  /* 0x0000003b15007c0c */ /* 0x002fe2000c761270 */
[----:B------:R-:W1:Y:S01]  /*f2cf0*/  LDCU UR59, c[0x0][0x398] ;  /* 0x00007300ff3b77ac */ /* 0x000e620008000800 */
        /* <DEDUP_REMOVED lines=124> */
[----:B----4-:R-:W-:Y:S01]  /*f34c0*/  ISETP.LT.AND P3, PT, R33, UR53, !P1 ;  /* 0x0000003521007c0c */ /* 0x010fe2000cf61270 */
[----:B------:R-:W4:Y:S01]  /*f34d0*/  LDCU UR53, c[0x0][0x398] ;  /* 0x00007300ff3577ac */ /* 0x000f220008000800 */
        /* <DEDUP_REMOVED lines=49> */
[----:B------:R-:W1:Y:S01]  /*f37f0*/  LDCU UR34, c[0x0][0x398] ;  /* 0x00007300ff2277ac */ /* 0x000e620008000800 */
        /* <DEDUP_REMOVED lines=26> */
[----:B--2---:R-:W-:Y:S02]  /*f39a0*/  ISETP.LT.AND P0, PT, R30, UR57, !P0 ;  /* 0x000000391e007c0c */ /* 0x004fe4000c701270 */
[----:B------:R-:W-:Y:S01]  /*f39b0*/  LOP3.LUT R56, R56, 0x7fffffff, RZ, 0xc0, !PT ;  /* 0x7fffffff38387812 */ /* 0x000fe200078ec0ff */
[----:B------:R-:W2:Y:S01]  /*f39c0*/  LDCU UR57, c[0x0][0x398] ;  /* 0x00007300ff3977ac */ /* 0x000ea20008000800 */
        /* <DEDUP_REMOVED lines=63> */
[----:B-1----:R-:W-:Y:S02]  /*f3dc0*/  ISETP.LT.AND P2, PT, R30, UR59, !P2 ;  /* 0x0000003b1e007c0c */ /* 0x002fe4000d741270 */
[----:B------:R-:W-:Y:S01]  /*f3dd0*/  LOP3.LUT R56, R56, 0xffff7fff, RZ, 0xc0, !PT ;  /* 0xffff7fff38387812 */ /* 0x000fe200078ec0ff */
[----:B------:R-:W1:Y:S01]  /*f3de0*/  LDCU UR59, c[0x0][0x398] ;  /* 0x00007300ff3b77ac */ /* 0x000e620008000800 */
        /* <DEDUP_REMOVED lines=86> */
[----:B----4-:R-:W-:Y:S01]  /*f4350*/  ISETP.LT.AND P3, PT, R33, UR53, !P2 ;  /* 0x0000003521007c0c */ /* 0x010fe2000d761270 */
        /* <DEDUP_REMOVED lines=26> */
[----:B---3--:R-:W-:Y:S01]  /*f4500*/  ISETP.LT.AND P3, PT, R31, UR51, !P0 ;  /* 0x000000331f007c0c */ /* 0x008fe2000c761270 */
[----:B------:R-:W3:Y:S01]  /*f4510*/  LDCU UR51, c[0x0][0x398] ;  /* 0x00007300ff3377ac */ /* 0x000ee20008000800 */
        /* <DEDUP_REMOVED lines=14> */
[----:B------:R-:W-:Y:S02]  /*f4600*/  ISETP.LT.AND P0, PT, R30, UR20, !P0 ;  /* 0x000000141e007c0c */ /* 0x000fe4000c701270 */
[----:B------:R-:W-:Y:S01]  /*f4610*/  LOP3.LUT R55, R55, 0xffff7fff, RZ, 0xc0, !PT ;  /* 0xffff7fff37377812 */ /* 0x000fe200078ec0ff */
[----:B------:R-:W1:Y:S01]  /*f4620*/  LDCU UR20, c[0x0][0x398] ;  /* 0x00007300ff1477ac */ /* 0x000e620008000800 */
[----:B------:R-:W-:-:S07]  /*f4630*/  LOP3.LUT P1, RZ, R19, 0x800, RZ, 0xc0, !PT ;  /* 0x0000080013ff7812 */ /* 0x000fce000782c0ff */
[----:B------:R-:W-:Y:S02]  /*f4640*/  @P3 LOP3.LUT R55, R55, 0x8000, RZ, 0xfc, !PT ;  /* 0x0000800037373812 */ /* 0x000fe400078efcff */
[----:B0-----:R-:W-:Y:S01]  /*f4650*/  ISETP.LT.AND P3, PT, R29, UR65, !P1 ;  /* 0x000000411d007c0c */ /* 0x001fe2000cf61270 */
[----:B------:R-:W0:Y:S01]  /*f4660*/  LDCU UR65, c[0x0][0x398] ;  /* 0x00007300ff4177ac */ /* 0x000e220008000800 */
[----:B------:R-:W-:-:S04]  /*f4670*/  LOP3.LUT R55, R55, 0xffffbfff, RZ, 0xc0, !PT ;  /* 0xffffbfff37377812 */ /* 0x000fc800078ec0ff */
[----:B------:R-:W-:Y:S02]  /*f4680*/  @P0 LOP3.LUT R55, R55, 0x4000, RZ, 0xfc, !PT ;  /* 0x0000400037370812 */ /* 0x000fe400078efcff */
[----:B--2---:R-:W-:Y:S01]  /*f4690*/  ISETP.LT.AND P0, PT, R28, UR57, !P1 ;  /* 0x000000391c007c0c */ /* 0x004fe2000cf01270 */
[----:B------:R-:W2:Y:S01]  /*f46a0*/  LDCU UR57, c[0x0][0x398] ;  /* 0x00007300ff3977ac */ /* 0x000ea20008000800 */
        /* <DEDUP_REMOVED lines=60> */
[----:B------:R-:W-:-:S09]  /*f4a70*/  LOP3.LUT P0, RZ, R19, 0x200, RZ, 0xc0, !PT ;  /* 0x0000020013ff7812 */ /* 0x000fd2000780c0ff */
[----:B------:R-:W-:Y:S02]  /*f4a80*/  @P3 LOP3.LUT R54, R54, 0x40000000, RZ, 0xfc, !PT ;  /* 0x4000000036363812 */ /* 0x000fe400078efcff */
[----:B------:R-:W-:Y:S01]  /*f4a90*/  ISETP.LT.AND P3, PT, R34, UR50, !P0 ;  /* 0x0000003222007c0c */ /* 0x000fe2000c761270 */
[----:B------:R-:W1:Y:S01]  /*f4aa0*/  LDCU UR50, c[0x0][0x398] ;  /* 0x00007300ff3277ac */ /* 0x000e620008000800 */
[----:B------:R-:W-:-:S11]  /*f4ab0*/  LOP3.LUT R54, R54, 0xfbffffff, RZ, 0xc0, !PT ;  /* 0xfbffffff36367812 */ /* 0x000fd600078ec0ff */
        /* <DEDUP_REMOVED lines=20> */
[----:B------:R-:W-:Y:S02]  /*f4c00*/  R2UR.FILL UR10, R53 ;  /* 0x00000000350a72ca */ /* 0x000fe400004e0000 */
[----:B------:R-:W2:Y:S07]  /*f4c10*/  LDL.LU R53, [R1+0x5980] ;  /* 0x0059800001357983 */ /* 0x000eae0000300800 */
[----:B------:R-:W-:-:S02]  /*f4c20*/  @P3 LOP3.LUT R54, R54, 0x1000000, RZ, 0xfc, !PT ;  /* 0x0100000036363812 */ /* 0x000fc400078efcff */
        /* <DEDUP_REMOVED lines=102> */
[----:B--2---:R-:W-:Y:S01]  /*f5290*/  LOP3.LUT R53, R53, 0x7fffffff, RZ, 0xc0, !PT ;  /* 0x7fffffff35357812 */ /* 0x004fe200078ec0ff */
[----:B------:R-:W2:Y:S01]  /*f52a0*/  LDCU UR18, c[0x0][0x398] ;  /* 0x00007300ff1277ac */ /* 0x000ea20008000800 */
        /* <DEDUP_REMOVED lines=20> */
[----:B----4-:R-:W-:Y:S01]  /*f53f0*/  ISETP.LT.AND P3, PT, R33, UR53, !P1 ;  /* 0x0000003521007c0c */ /* 0x010fe2000cf61270 */
[----:B------:R-:W4:Y:S01]  /*f5400*/  LDCU UR53, c[0x0][0x398] ;  /* 0x00007300ff3577ac */ /* 0x000f220008000800 */
[----:B------:R-:W-:-:S11]  /*f5410*/  LOP3.LUT R53, R53, 0xfdffffff, RZ, 0xc0, !PT ;  /* 0xfdffffff35357812 */ /* 0x000fd600078ec0ff */
[----:B------:R-:W-:Y:S02]  /*f5420*/  @P3 LOP3.LUT R53, R53, 0x2000000, RZ, 0xfc, !PT ;  /* 0x0200000035353812 */ /* 0x000fe400078efcff */
[----:B-1----:R-:W-:Y:S01]  /*f5430*/  ISETP.LT.AND P3, PT, R21, UR59, !P1 ;  /* 0x0000003b15007c0c */ /* 0x002fe2000cf61270 */
[----:B------:R-:W1:Y:S01]  /*f5440*/  LDCU UR59, c[0x0][0x398] ;  /* 0x00007300ff3b77ac */ /* 0x000e620008000800 */
[----:B------:R-:W-:Y:S02]  /*f5450*/  LOP3.LUT R53, R53, 0xfeffffff, RZ, 0xc0, !PT ;  /* 0xfeffffff35357812 */ /* 0x000fe400078ec0ff */
[----:B------:R-:W-:Y:S02]  /*f5460*/  R2UR.FILL UR14, R52 ;  /* 0x00000000340e72ca */ /* 0x000fe400004e0000 */
[----:B------:R-:W2:Y:S07]  /*f5470*/  LDL.LU R52, [R1+0x597c] ;  /* 0x00597c0001347983 */ /* 0x000eae0000300800 */
[----:B------:R-:W-:-:S02]  /*f5480*/  @P3 LOP3.LUT R53, R53, 0x1000000, RZ, 0xfc, !PT ;  /* 0x0100000035353812 */ /* 0x000fc400078efcff */
        /* <DEDUP_REMOVED lines=103> */
[----:B------:R-:W2:Y:S08]  /*f5b00*/  LDCU UR48, c[0x0][0x3b8] ;  /* 0x00007700ff3077ac */ /* 0x000eb00008000800 */
[----:B------:R-:W-:-:S02]  /*f5b10*/  @P0 LOP3.LUT R52, R52, 0x80000000, RZ, 0xfc, !PT ;  /* 0x8000000034340812 */ /* 0x000fc400078efcff */
[----:B------:R-:W-:Y:S02]  /*f5b20*/  LOP3.LUT P0, RZ, R20, 0x20000, RZ, 0xc0, !PT ;  /* 0x0002000014ff7812 */ /* 0x000fe4000780c0ff */
[----:B------:R-:W-:-:S04]  /*f5b30*/  LOP3.LUT R52, R52, 0xbfffffff, RZ, 0xc0, !PT ;  /* 0xbfffffff34347812 */ /* 0x000fc800078ec0ff */
[----:B------:R-:W-:Y:S02]  /*f5b40*/  @P1 LOP3.LUT R52, R52, 0x40000000, RZ, 0xfc, !PT ;  /* 0x4000000034341812 */ /* 0x000fe400078efcff */
[----:B------:R-:W-:Y:S02]  /*f5b50*/  ISETP.LT.AND P1, PT, R34, UR66, !P0 ;  /* 0x0000004222007c0c */ /* 0x000fe4000c721270 */
[C---:B------:R-:W-:Y:S02]  /*f5b60*/  LOP3.LUT P2, RZ, R20.reuse, 0x40000, RZ, 0xc0, !PT ;  /* 0x0004000014ff7812 */ /* 0x040fe4000784c0ff */
[----:B------:R-:W-:Y:S01]  /*f5b70*/  LOP3.LUT P3, RZ, R20, 0x80000, RZ, 0xc0, !PT ;  /* 0x0008000014ff7812 */ /* 0x000fe2000786c0ff */
[----:B0-----:R-:W-:Y:S01]  /*f5b80*/  VIADD R25, R26, UR63 ;  /* 0x0000003f1a197c36 */ /* 0x001fe20008000000 */
[----:B------:R-:W-:Y:S01]  /*f5b90*/  LOP3.LUT R52, R52, 0xfbffffff, RZ, 0xc0, !PT ;  /* 0xfbffffff34347812 */ /* 0x000fe200078ec0ff */
[----:B------:R-:W0:Y:S06]  /*f5ba0*/  LDCU UR66, c[0x0][0x398] ;  /* 0x00007300ff4277ac */ /* 0x000e2c0008000800 */
[----:B------:R-:W-:-:S02]  /*f5bb0*/  @P1 LOP3.LUT R52, R52, 0x4000000, RZ, 0xfc, !PT ;  /* 0x0400000034341812 */ /* 0x000fc400078efcff */
[----:B------:R-:W-:Y:S01]  /*f5bc0*/  ISETP.LT.AND P1, PT, R29, UR6, !P0 ;  /* 0x000000061d007c0c */ /* 0x000fe2000c721270 */
[----:B------:R-:W0:Y:S01]  /*f5bd0*/  LDCU UR6, c[0x0][0x398] ;  /* 0x00007300ff0677ac */ /* 0x000e220008000800 */
[----:B------:R-:W-:-:S11]  /*f5be0*/  LOP3.LUT R52, R52, 0xdfffffff, RZ, 0xc0, !PT ;  /* 0xdfffffff34347812 */ /* 0x000fd600078ec0ff */
[----:B------:R-:W-:Y:S02]  /*f5bf0*/  @P1 LOP3.LUT R52, R52, 0x20000000, RZ, 0xfc, !PT ;  /* 0x2000000034341812 */ /* 0x000fe400078efcff */
[----:B------:R-:W-:Y:S01]  /*f5c00*/  ISETP.LT.AND P1, PT, R28, UR67, !P0 ;  /* 0x000000431c007c0c */ /* 0x000fe2000c721270 */
[----:B------:R-:W-:Y:S01]  /*f5c10*/  VIADD R24, R25, UR62 ;  /* 0x0000003e19187c36 */ /* 0x000fe20008000000 */
[----:B------:R-:W-:Y:S01]  /*f5c20*/  LOP3.LUT R52, R52, 0xefffffff, RZ, 0xc0, !PT ;  /* 0xefffffff34347812 */ /* 0x000fe200078ec0ff */
[----:B------:R-:W0:Y:S10]  /*f5c30*/  LDCU UR67, c[0x0][0x398] ;  /* 0x00007300ff4377ac */ /* 0x000e340008000800 */
[----:B------:R-:W-:-:S02]  /*f5c40*/  @P1 LOP3.LUT R52, R52, 0x10000000, RZ, 0xfc, !PT ;  /* 0x1000000034341812 */ /* 0x000fc400078efcff */
        /* <DEDUP_REMOVED lines=12> */
[----:B------:R-:W-:Y:S02]  /*f5d10*/  ISETP.LT.AND P1, PT, R32, UR23, !P0 ;  /* 0x0000001720007c0c */ /* 0x000fe4000c721270 */
[----:B------:R-:W-:Y:S01]  /*f5d20*/  ISETP.LT.AND P0, PT, R30, UR24, !P0 ;  /* 0x000000181e007c0c */ /* 0x000fe2000c701270 */
[----:B------:R-:W0:Y:S01]  /*f5d30*/  LDCU UR24, c[0x0][0x398] ;  /* 0x00007300ff1877ac */ /* 0x000e220008000800 */
[----:B------:R-:W-:-:S09]  /*f5d40*/  LOP3.LUT R52, R52, 0xff7fffff, RZ, 0xc0, !PT ;  /* 0xff7fffff34347812 */ /* 0x000fd200078ec0ff */
[----:B------:R-:W-:Y:S02]  /*f5d50*/  @P1 LOP3.LUT R52, R52, 0x800000, RZ, 0xfc, !PT ;  /* 0x0080000034341812 */ /* 0x000fe400078efcff */
[----:B------:R-:W-:Y:S02]  /*f5d60*/  LOP3.LUT P1, RZ, R20, 0x10000, RZ, 0xc0, !PT ;  /* 0x0001000014ff7812 */ /* 0x000fe4000782c0ff */
[----:B------:R-:W-:-:S04]  /*f5d70*/  LOP3.LUT R52, R52, 0xffbfffff, RZ, 0xc0, !PT ;  /* 0xffbfffff34347812 */ /* 0x000fc800078ec0ff */
[----:B------:R-:W-:Y:S02]  /*f5d80*/  @P0 LOP3.LUT R52, R52, 0x400000, RZ, 0xfc, !PT ;  /* 0x0040000034340812 */ /* 0x000fe400078efcff */
[----:B------:R-:W-:Y:S01]  /*f5d90*/  ISETP.LT.AND P0, PT, R34, UR68, !P1 ;  /* 0x0000004422007c0c */ /* 0x000fe2000cf01270 */
[----:B------:R-:W0:Y:S01]  /*f5da0*/  LDCU UR68, c[0x0][0x398] ;  /* 0x00007300ff4477ac */ /* 0x000e220008000800 */
[----:B------:R-:W-:-:S11]  /*f5db0*/  LOP3.LUT R52, R52, 0xfffbffff, RZ, 0xc0, !PT ;  /* 0xfffbffff34347812 */ /* 0x000fd600078ec0ff */
[----:B------:R-:W-:Y:S02]  /*f5dc0*/  @P0 LOP3.LUT R52, R52, 0x40000, RZ, 0xfc, !PT ;  /* 0x0004000034340812 */ /* 0x000fe400078efcff */
[----:B------:R-:W-:Y:S01]  /*f5dd0*/  ISETP.LT.AND P0, PT, R29, UR22, !P1 ;  /* 0x000000161d007c0c */ /* 0x000fe2000cf01270 */
[----:B------:R-:W0:Y:S01]  /*f5de0*/  LDCU.64 UR22, c[0x0][0x398] ;  /* 0x00007300ff1677ac */ /* 0x000e220008000a00 */
[----:B------:R-:W-:-:S11]  /*f5df0*/  LOP3.LUT R52, R52, 0xffdfffff, RZ, 0xc0, !PT ;  /* 0xffdfffff34347812 */ /* 0x000fd600078ec0ff */
[----:B------:R-:W-:Y:S02]  /*f5e00*/  @P0 LOP3.LUT R52, R52, 0x200000, RZ, 0xfc, !PT ;  /* 0x0020000034340812 */ /* 0x000fe400078efcff */
[----:B------:R-:W-:Y:S02]  /*f5e10*/  ISETP.LT.AND P0, PT, R28, UR8, !P1 ;  /* 0x000000081c007c0c */ /* 0x000fe4000cf01270 */
        /* <DEDUP_REMOVED lines=18> */
[----:B------:R-:W0:Y:S08]  /*f5f40*/  LDCU.64 UR8, c[0x0][0x398] ;  /* 0x00007300ff0877ac */ /* 0x000e300008000a00 */
[----:B------:R-:W-:-:S04]  /*f5f50*/  @P0 LOP3.LUT R52, R52, 0x8000, RZ, 0xfc, !PT ;  /* 0x0000800034340812 */ /* 0x000fc800078efcff */
[----:B------:R-:W-:-:S04]  /*f5f60*/  LOP3.LUT R52, R52, 0xffffbfff, RZ, 0xc0, !PT ;  /* 0xffffbfff34347812 */ /* 0x000fc800078ec0ff */
[----:B------:R-:W-:Y:S02]  /*f5f70*/  @P1 LOP3.LUT R52, R52, 0x4000, RZ, 0xfc, !PT ;  /* 0x0000400034341812 */ /* 0x000fe400078efcff */
[----:B------:R-:W-:Y:S01]  /*f5f80*/  ISETP.LT.AND P1, PT, R34, UR70, !P2 ;  /* 0x0000004622007c0c */ /* 0x000fe2000d721270 */
[----:B------:R-:W0:Y:S01]  /*f5f90*/  LDCU UR70, c[0x0][0x398] ;  /* 0x00007300ff4677ac */ /* 0x000e220008000800 */
[----:B------:R-:W-:-:S11]  /*f5fa0*/  LOP3.LUT R52, R52, 0xfffffbff, RZ, 0xc0, !PT ;  /* 0xfffffbff34347812 */ /* 0x000fd600078ec0ff */
[----:B------:R-:W-:Y:S02]  /*f5fb0*/  @P1 LOP3.LUT R52, R52, 0x400, RZ, 0xfc, !PT ;  /* 0x0000040034341812 */ /* 0x000fe400078efcff */
[----:B0-----:R-:W-:Y:S02]  /*f5fc0*/  ISETP.LT.AND P1, PT, R29, UR70, !P2 ;  /* 0x000000461d007c0c */ /* 0x001fe4000d721270 */
[----:B------:R-:W-:-:S11]  /*f5fd0*/  LOP3.LUT R52, R52, 0xffffdfff, RZ, 0xc0, !PT ;  /* 0xffffdfff34347812 */ /* 0x000fd600078ec0ff */
[----:B------:R-:W-:Y:S02]  /*f5fe0*/  @P1 LOP3.LUT R52, R52, 0x2000, RZ, 0xfc, !PT ;  /* 0x0000200034341812 */ /* 0x000fe400078efcff */
[----:B------:R-:W-:Y:S02]  /*f5ff0*/  ISETP.LT.AND P1, PT, R28, UR71, !P2 ;  /* 0x000000471c007c0c */ /* 0x000fe4000d721270 */
[----:B------:R-:W-:Y:S02]  /*f6000*/  R2UR UR71, R51 ;  /* 0x00000000334772ca */ /* 0x000fe400000e0000 */
[----:B------:R-:W2:Y:S01]  /*f6010*/  LDL.LU R51, [R1+0x5978] ;  /* 0x0059780001337983 */ /* 0x000ea20000300800 */
[----:B------:R-:W-:-:S08]  /*f6020*/  LOP3.LUT R52, R52, 0xffffefff, RZ, 0xc0, !PT ;  /* 0xffffefff34347812 */ /* 0x000fd000078ec0ff */
[----:B------:R-:W-:Y:S02]  /*f6030*/  @P1 LOP3.LUT R52, R52, 0x1000, RZ, 0xfc, !PT ;  /* 0x0000100034341812 */ /* 0x000fe400078efcff */
[----:B------:R-:W-:Y:S02]  /*f6040*/  ISETP.LT.AND P1, PT, R31, UR6, !P2 ;  /* 0x000000061f007c0c */ /* 0x000fe4000d721270 */
[----:B------:R-:W-:-:S11]  /*f6050*/  LOP3.LUT R52, R52, 0xfffff7ff, RZ, 0xc0, !PT ;  /* 0xfffff7ff34347812 */ /* 0x000fd600078ec0ff */
[----:B------:R-:W-:Y:S02]  /*f6060*/  @P1 LOP3.LUT R52, R52, 0x800, RZ, 0xfc, !PT ;  /* 0x0000080034341812 */ /* 0x000fe400078efcff */
[----:B------:R-:W-:Y:S02]  /*f6070*/  ISETP.LT.AND P1, PT, R33, UR77, !P2 ;  /* 0x0000004d21007c0c */ /* 0x000fe4000d721270 */
[----:B------:R-:W-:-:S11]  /*f6080*/  LOP3.LUT R52, R52, 0xfffffdff, RZ, 0xc0, !PT ;  /* 0xfffffdff34347812 */ /* 0x000fd600078ec0ff */
[----:B------:R-:W-:Y:S02]  /*f6090*/  @P1 LOP3.LUT R52, R52, 0x200, RZ, 0xfc, !PT ;  /* 0x0000020034341812 */ /* 0x000fe400078efcff */
[----:B------:R-:W-:Y:S01]  /*f60a0*/  ISETP.LT.AND P1, PT, R21, UR7, !P2 ;  /* 0x0000000715007c0c */ /* 0x000fe2000d721270 */
[----:B------:R-:W0:Y:S01]  /*f60b0*/  LDCU.64 UR6, c[0x0][0x398] ;  /* 0x00007300ff0677ac */ /* 0x000e220008000a00 */
[----:B------:R-:W-:-:S11]  /*f60c0*/  LOP3.LUT R52, R52, 0xfffffeff, RZ, 0xc0, !PT ;  /* 0xfffffeff34347812 */ /* 0x000fd600078ec0ff */
[----:B------:R-:W-:Y:S02]  /*f60d0*/  @P1 LOP3.LUT R52, R52, 0x100, RZ, 0xfc, !PT ;  /* 0x0000010034341812 */ /* 0x000fe400078efcff */
[----:B------:R-:W-:Y:S02]  /*f60e0*/  ISETP.LT.AND P1, PT, R32, UR12, !P2 ;  /* 0x0000000c20007c0c */ /* 0x000fe4000d721270 */
[----:B------:R-:W-:Y:S02]  /*f60f0*/  ISETP.LT.AND P2, PT, R30, UR33, !P2 ;  /* 0x000000211e007c0c */ /* 0x000fe4000d741270 */
[----:B------:R-:W-:Y:S02]  /*f6100*/  LOP3.LUT R52, R52, 0xffffff7f, RZ, 0xc0, !PT ;  /* 0xffffff7f34347812 */ /* 0x000fe400078ec0ff */
[----:B------:R-:W-:-:S07]  /*f6110*/  LOP3.LUT P0, RZ, R20, 0x8000, RZ, 0xc0, !PT ;  /* 0x0000800014ff7812 */ /* 0x000fce000780c0ff */
[----:B------:R-:W-:Y:S02]  /*f6120*/  @P1 LOP3.LUT R52, R52, 0x80, RZ, 0xfc, !PT ;  /* 0x0000008034341812 */ /* 0x000fe400078efcff */
[----:B------:R-:W-:Y:S02]  /*f6130*/  LOP3.LUT P1, RZ, R20, 0x4000, RZ, 0xc0, !PT ;  /* 0x0000400014ff7812 */ /* 0x000fe4000782c0ff */
[----:B------:R-:W3:Y:S01]  /*f6140*/  LDL.LU R20, [R1+0x5974] ;  /* 0x0059740001147983 */ /* 0x000ee20000300800 */
[----:B------:R-:W-:-:S03]  /*f6150*/  LOP3.LUT R52, R52, 0xffffffbf, RZ, 0xc0, !PT ;  /* 0xffffffbf34347812 */ /* 0x000fc600078ec0ff */
[----:B------:R-:W3:Y:S01]  /*f6160*/  LDL.LU R23, [R1+0x5804] ;  /* 0x0058040001177983 */ /* 0x000ee20000300800 */
[----:B------:R-:W-:Y:S02]  /*f6170*/  @P2 LOP3.LUT R52, R52, 0x40, RZ, 0xfc, !PT ;  /* 0x0000004034342812 */ /* 0x000fe400078efcff */
[----:B------:R-:W-:Y:S01]  /*f6180*/  ISETP.LT.AND P2, PT, R34, UR72, !P3 ;  /* 0x0000004822007c0c */ /* 0x000fe2000df41270 */
[----:B------:R-:W3:Y:S01]  /*f6190*/  LDL.LU R22, [R1+0x5808] ;  /* 0x0058080001167983 */ /* 0x000ee20000300800 */
[----:B------:R-:W-:-:S11]  /*f61a0*/  LOP3.LUT R52, R52, 0xfffffffb, RZ, 0xc0, !PT ;  /* 0xfffffffb34347812 */ /* 0x000fd600078ec0ff */
[----:B------:R-:W-:Y:S02]  /*f61b0*/  @P2 LOP3.LUT R52, R52, 0x4, RZ, 0xfc, !PT ;  /* 0x0000000434342812 */ /* 0x000fe400078efcff */
[----:B------:R-:W-:Y:S02]  /*f61c0*/  ISETP.LT.AND P2, PT, R29, UR75, !P3 ;  /* 0x0000004b1d007c0c */ /* 0x000fe4000df41270 */
        /* <DEDUP_REMOVED lines=15> */
[----:B--2---:R-:W-:-:S11]  /*f62c0*/  LOP3.LUT R51, R51, 0x7fffffff, RZ, 0xc0, !PT ;  /* 0x7fffffff33337812 */ /* 0x004fd600078ec0ff */
[----:B------:R-:W-:Y:S02]  /*f62d0*/  @P2 LOP3.LUT R51, R51, 0x80000000, RZ, 0xfc, !PT ;  /* 0x8000000033332812 */ /* 0x000fe400078efcff */
[----:B------:R-:W-:Y:S02]  /*f62e0*/  ISETP.LT.AND P2, PT, R30, UR40, !P3 ;  /* 0x000000281e007c0c */ /* 0x000fe4000df41270 */
[----:B------:R-:W-:Y:S02]  /*f62f0*/  ISETP.LT.AND P3, PT, R34, UR74, !P4 ;  /* 0x0000004a22007c0c */ /* 0x000fe4000e761270 */
[----:B------:R-:W-:-:S09]  /*f6300*/  LOP3.LUT R51, R51, 0xbfffffff, RZ, 0xc0, !PT ;  /* 0xbfffffff33337812 */ /* 0x000fd200078ec0ff */
[----:B------:R-:W-:Y:S02]  /*f6310*/  @P2 LOP3.LUT R51, R51, 0x40000000, RZ, 0xfc, !PT ;  /* 0x4000000033332812 */ /* 0x000fe400078efcff */
[----:B------:R-:W-:Y:S02]  /*f6320*/  ISETP.LT.AND P2, PT, R29, UR39, !P4 ;  /* 0x000000271d007c0c */ /* 0x000fe4000e741270 */
[----:B------:R-:W-:-:S04]  /*f6330*/  LOP3.LUT R51, R51, 0xfbffffff, RZ, 0xc0, !PT ;  /* 0xfbffffff33337812 */ /* 0x000fc800078ec0ff */
        /* <DEDUP_REMOVED lines=40> */
[----:B----4-:R-:W-:Y:S02]  /*f65c0*/  ISETP.LT.AND P3, PT, R30, UR53, !P5 ;  /* 0x000000351e007c0c */ /* 0x010fe4000ef61270 */
        /* <DEDUP_REMOVED lines=11> */
[----:B---3--:R-:W-:Y:S02]  /*f6680*/  ISETP.LT.AND P5, PT, R31, UR51, !P6 ;  /* 0x000000331f007c0c */ /* 0x008fe4000f7a1270 */
        /* <DEDUP_REMOVED lines=12> */
[----:B------:R-:W-:Y:S02]  /*f6750*/  LOP3.LUT R51, R51, 0xffffff7f, RZ, 0xc0, !PT ;  /* 0xffffff7f33337812 */ /* 0x000fe400078ec0ff */
[----:B------:R-:W-:Y:S02]  /*f6760*/  ISETP.GE.AND P2, PT, R23, UR9, PT ;  /* 0x0000000917007c0c */ /* 0x000fe4000bf46270 */
[----:B------:R-:W-:Y:S02]  /*f6770*/  @P5 LOP3.LUT R51, R51, 0x80, RZ, 0xfc, !PT ;  /* 0x0000008033335812 */ /* 0x000fe400078efcff */
[----:B------:R-:W-:-:S02]  /*f6780*/  ISETP.LT.AND P6, PT, R33, UR14, !P2 ;  /* 0x0000000e21007c0c */ /* 0x000fc4000d7c1270 */
[----:B------:R-:W-:-:S04]  /*f6790*/  LOP3.LUT R51, R51, 0xffffffbf, RZ, 0xc0, !PT ;  /* 0xffffffbf33337812 */ /* 0x000fc800078ec0ff */
[----:B------:R-:W-:Y:S02]  /*f67a0*/  @P4 LOP3.LUT R51, R51, 0x40, RZ, 0xfc, !PT ;  /* 0x0000004033334812 */ /* 0x000fe400078efcff */
[----:B------:R-:W-:Y:S02]  /*f67b0*/  ISETP.LT.AND P5, PT, R31, UR10, !P2 ;  /* 0x0000000a1f007c0c */ /* 0x000fe4000d7a1270 */
[----:B------:R-:W-:-:S04]  /*f67c0*/  LOP3.LUT R51, R51, 0xfffffffd, RZ, 0xc0, !PT ;  /* 0xfffffffd33337812 */ /* 0x000fc800078ec0ff */
[----:B------:R-:W-:-:S04]  /*f67d0*/  @P6 LOP3.LUT R51, R51, 0x2, RZ, 0xfc, !PT ;  /* 0x0000000233336812 */ /* 0x000fc800078efcff */
[----:B------:R-:W-:-:S04]  /*f67e0*/  LOP3.LUT R51, R51, 0xfffffff7, RZ, 0xc0, !PT ;  /* 0xfffffff733337812 */ /* 0x000fc800078ec0ff */
[----:B------:R-:W-:Y:S02]  /*f67f0*/  @P5 LOP3.LUT R51, R51, 0x8, RZ, 0xfc, !PT ;  /* 0x0000000833335812 */ /* 0x000fe400078efcff */
[----:B------:R-:W-:Y:S02]  /*f6800*/  ISETP.LT.AND P5, PT, R29, UR19, !P2 ;  /* 0x000000131d007c0c */ /* 0x000fe4000d7a1270 */
[----:B------:R-:W-:Y:S02]  /*f6810*/  ISETP.LT.AND P6, PT, R28, UR61, !P2 ;  /* 0x0000003d1c007c0c */ /* 0x000fe4000d7c1270 */
[----:B------:R-:W-:-:S09]  /*f6820*/  LOP3.LUT R51, R51, 0xffffffdf, RZ, 0xc0, !PT ;  /* 0xffffffdf33337812 */ /* 0x000fd200078ec0ff */
[----:B------:R-:W-:Y:S02]  /*f6830*/  @P5 LOP3.LUT R51, R51, 0x20, RZ, 0xfc, !PT ;  /* 0x0000002033335812 */ /* 0x000fe400078efcff */
[----:B------:R-:W-:Y:S02]  /*f6840*/  ISETP.LT.AND P5, PT, R34, UR60, !P2 ;  /* 0x0000003c22007c0c */ /* 0x000fe4000d7a1270 */
[----:B------:R-:W-:-:S04]  /*f6850*/  LOP3.LUT R51, R51, 0xffffffef, RZ, 0xc0, !PT ;  /* 0xffffffef33337812 */ /* 0x000fc800078ec0ff */
[----:B------:R-:W-:-:S04]  /*f6860*/  @P6 LOP3.LUT R51, R51, 0x10, RZ, 0xfc, !PT ;  /* 0x0000001033336812 */ /* 0x000fc800078efcff */
[----:B------:R-:W-:-:S04]  /*f6870*/  LOP3.LUT R51, R51, 0xfffffffb, RZ, 0xc0, !PT ;  /* 0xfffffffb33337812 */ /* 0x000fc800078ec0ff */
[----:B------:R-:W-:Y:S02]  /*f6880*/  @P5 LOP3.LUT R51, R51, 0x4, RZ, 0xfc, !PT ;  /* 0x0000000433335812 */ /* 0x000fe400078efcff */
[----:B------:R-:W-:Y:S02]  /*f6890*/  ISETP.LT.AND P5, PT, R32, UR58, !P2 ;  /* 0x0000003a20007c0c */ /* 0x000fe4000d7a1270 */
[----:B-1----:R-:W-:Y:S02]  /*f68a0*/  ISETP.LT.AND P6, PT, R21, UR59, !P2 ;  /* 0x0000003b15007c0c */ /* 0x002fe4000d7c1270 */
[----:B------:R-:W-:Y:S02]  /*f68b0*/  ISETP.LT.AND P2, PT, R30, UR57, !P2 ;  /* 0x000000391e007c0c */ /* 0x000fe4000d741270 */
[----:B------:R-:W-:-:S07]  /*f68c0*/  LOP3.LUT R20, R20, 0x7fffffff, RZ, 0xc0, !PT ;  /* 0x7fffffff14147812 */ /* 0x000fce00078ec0ff */
[----:B------:R-:W-:Y:S02]  /*f68d0*/  @P5 LOP3.LUT R20, R20, 0x80000000, RZ, 0xfc, !PT ;  /* 0x8000000014145812 */ /* 0x000fe400078efcff */
[----:B------:R-:W-:Y:S02]  /*f68e0*/  ISETP.LT.AND P5, PT, R33, UR22, !P0 ;  /* 0x0000001621007c0c */ /* 0x000fe4000c7a1270 */
[----:B------:R-:W-:-:S04]  /*f68f0*/  LOP3.LUT R20, R20, 0xbfffffff, RZ, 0xc0, !PT ;  /* 0xbfffffff14147812 */ /* 0x000fc800078ec0ff */
[----:B------:R-:W-:Y:S02]  /*f6900*/  @P2 LOP3.LUT R20, R20, 0x40000000, RZ, 0xfc, !PT ;  /* 0x4000000014142812 */ /* 0x000fe400078efcff */
[----:B------:R-:W-:Y:S02]  /*f6910*/  ISETP.LT.AND P2, PT, R29, UR56, !P0 ;  /* 0x000000381d007c0c */ /* 0x000fe4000c741270 */
[----:B------:R-:W-:Y:S02]  /*f6920*/  LOP3.LUT R20, R20, 0xfdffffff, RZ, 0xc0, !PT ;  /* 0xfdffffff14147812 */ /* 0x000fe400078ec0ff */
[----:B------:R-:W-:Y:S02]  /*f6930*/  LOP3.LUT R51, R51, 0xfffffffe, RZ, 0xc0, !PT ;  /* 0xfffffffe33337812 */ /* 0x000fe400078ec0ff */
[----:B------:R-:W-:Y:S02]  /*f6940*/  @P5 LOP3.LUT R20, R20, 0x2000000, RZ, 0xfc, !PT ;  /* 0x0200000014145812 */ /* 0x000fe400078efcff */
[----:B------:R-:W-:-:S02]  /*f6950*/  @P6 LOP3.LUT R51, R51, 0x1, RZ, 0xfc, !PT ;  /* 0x0000000133336812 */ /* 0x000fc400078efcff */
        /* <DEDUP_REMOVED lines=25> */
[----:B------:R-:W-:Y:S01]  /*f6af0*/  LOP3.LUT R20, R20, 0xffefffff, RZ, 0xc0, !PT ;  /* 0xffefffff14147812 */ /* 0x000fe200078ec0ff */
[----:B------:R-:W-:Y:S01]  /*f6b00*/  VIADD R23, R24, UR48 ;  /* 0x0000003018177c36 */ /* 0x000fe20008000000 */
[----:B------:R-:W-:Y:S01]  /*f6b10*/  ISETP.GE.AND P3, PT, R22, UR23, PT ;  /* 0x0000001716007c0c */ /* 0x000fe2000bf66270 */
[----:B------:R-:W2:Y:S01]  /*f6b20*/  LDL.LU R31, [R1+0x44b4] ;  /* 0x0044b400011f7983 */ /* 0x000ea20000300800 */
[----:B------:R-:W-:Y:S01]  /*f6b30*/  @P5 LOP3.LUT R20, R20, 0x100000, RZ, 0xfc, !PT ;  /* 0x0010000014145812 */ /* 0x000fe200078efcff */
[----:B------:R-:W-:-:S03]  /*f6b40*/  VIADD R22, R23, UR25 ;  /* 0x0000001917167c36 */ /* 0x000fc60008000000 */
[----:B------:R-:W-:-:S04]  /*f6b50*/  LOP3.LUT R20, R20, 0xfff7ffff, RZ, 0xc0, !PT ;  /* 0xfff7ffff14147812 */ /* 0x000fc800078ec0ff */
[----:B------:R-:W-:Y:S02]  /*f6b60*/  @P2 LOP3.LUT R20, R20, 0x80000, RZ, 0xfc, !PT ;  /* 0x0008000014142812 */ /* 0x000fe400078efcff */
[----:B------:R-:W-:Y:S01]  /*f6b70*/  ISETP.LT.AND P2, PT, R21, UR65, !P1 ;  /* 0x0000004115007c0c */ /* 0x000fe2000cf41270 */
[----:B------:R-:W-:Y:S01]  /*f6b80*/  VIADD R21, R22, UR17 ;  /* 0x0000001116157c36 */ /* 0x000fe20008000000 */
[----:B------:R-:W-:Y:S02]  /*f6b90*/  ISETP.LT.AND P0, PT, R34, UR64, !P1 ;  /* 0x0000004022007c0c */ /* 0x000fe4000cf01270 */
[----:B------:R-:W3:Y:S01]  /*f6ba0*/  LDL.LU R34, [R1+0x5970] ;  /* 0x0059700001227983 */ /* 0x000ee20000300800 */
[----:B0-----:R-:W-:-:S03]  /*f6bb0*/  ISETP.LT.AND P5, PT, R33, UR6, !P1 ;  /* 0x0000000621007c0c */ /* 0x001fc6000cfa1270 */
[----:B------:R-:W4:Y:S04]  /*f6bc0*/  LDL.LU R33, [R1+0x596c] ;  /* 0x00596c0001217983 */ /* 0x000f280000300800 */
[----:B------:R0:W-:Y:S04]  /*f6bd0*/  STL [R1], R21 ;  /* 0x0000001501007387 */ /* 0x0001e80000100800 */
[----:B0-----:R-:W2:Y:S01]  /*f6be0*/  LDL.LU R21, [R1+0x5968] ;  /* 0x0059680001157983 */ /* 0x001ea20000300800 */
[----:B------:R-:W-:-:S04]  /*f6bf0*/  LOP3.LUT R20, R20, 0xfffbffff, RZ, 0xc0, !PT ;  /* 0xfffbffff14147812 */ /* 0x000fc800078ec0ff */
[----:B------:R-:W-:-:S04]  /*f6c00*/  @P0 LOP3.LUT R20, R20, 0x40000, RZ, 0xfc, !PT ;  /* 0x0004000014140812 */ /* 0x000fc800078efcff */
[----:B------:R-:W-:-:S04]  /*f6c10*/  LOP3.LUT R20, R20, 0xfffdffff, RZ, 0xc0, !PT ;  /* 0xfffdffff14147812 */ /* 0x000fc800078ec0ff */
[----:B------:R-:W-:Y:S02]  /*f6c20*/  @P5 LOP3.LUT R20, R20, 0x20000, RZ, 0xfc, !PT ;  /* 0x0002000014145812 */ /* 0x000fe400078efcff */
[----:B------:R-:W-:Y:S02]  /*f6c30*/  ISETP.LT.AND P0, PT, R32, UR66, !P1 ;  /* 0x0000004220007c0c */ /* 0x000fe4000cf01270 */
[----:B------:R-:W-:-:S04]  /*f6c40*/  LOP3.LUT R20, R20, 0xfffeffff, RZ, 0xc0, !PT ;  /* 0xfffeffff14147812 */ /* 0x000fc800078ec0ff */
[----:B------:R-:W-:Y:S02]  /*f6c50*/  @P2 LOP3.LUT R20, R20, 0x10000, RZ, 0xfc, !PT ;  /* 0x0001000014142812 */ /* 0x000fe400078efcff */
[----:B------:R-:W-:Y:S02]  /*f6c60*/  ISETP.LT.AND P1, PT, R30, UR67, !P1 ;  /* 0x000000431e007c0c */ /* 0x000fe4000cf21270 */
[----:B------:R-:W-:-:S04]  /*f6c70*/  LOP3.LUT R20, R20, 0xffff7fff, RZ, 0xc0, !PT ;  /* 0xffff7fff14147812 */ /* 0x000fc800078ec0ff */
[----:B------:R-:W-:-:S04]  /*f6c80*/  @P0 LOP3.LUT R20, R20, 0x8000, RZ, 0xfc, !PT ;  /* 0x0000800014140812 */ /* 0x000fc800078efcff */
[----:B------:R-:W-:-:S04]  /*f6c90*/  LOP3.LUT R20, R20, 0xffffefff, RZ, 0xc0, !PT ;  /* 0xffffefff14147812 */ /* 0x000fc800078ec0ff */
[----:B------:R-:W-:Y:S02]  /*f6ca0*/  @P1 LOP3.LUT R20, R20, 0x1000, RZ, 0xfc, !PT ;  /* 0x0000100014141812 */ /* 0x000fe400078efcff */
[----:B------:R-:W-:Y:S02]  /*f6cb0*/  ISETP.GE.AND P1, PT, R30, UR5, PT ;  /* 0x000000051e007c0c */ /* 0x000fe4000bf26270 */
[----:B--2---:R-:W-:Y:S02]  /*f6cc0*/  R2UR.FILL UR5, R21 ;  /* 0x00000000150572ca */ /* 0x004fe400004e0000 */
[----:B------:R-:W2:Y:S01]  /*f6cd0*/  LDL.LU R21, [R1+0x5964] ;  /* 0x0059640001157983 */ /* 0x000ea20000300800 */
[----:B------:R-:W-:Y:S02]  /*f6ce0*/  ISETP.GE.AND P0, PT, R32, UR71, PT ;  /* 0x0000004720007c0c */ /* 0x000fe4000bf06270 */
[----:B------:R-:W-:Y:S02]  /*f6cf0*/  LOP3.LUT P4, RZ, R17, 0x100, RZ, 0xc0, !PT ;  /* 0x0000010011ff7812 */ /* 0x000fe4000788c0ff */
[----:B------:R-:W-:-:S04]  /*f6d00*/  LOP3.LUT R20, R20, 0xfffffdff, RZ, 0xc0, !PT ;  /* 0xfffffdff14147812 */ /* 0x000fc800078ec0ff */
[----:B------:R-:W-:-:S04]  /*f6d10*/  @P1 LOP3.LUT R20, R20, 0x200, RZ, 0xfc, !PT ;  /* 0x0000020014141812 */ /* 0x000fc800078efcff */
[----:B------:R-:W-:Y:S02]  /*f6d20*/  LOP3.LUT R20, R20, 0xffffbfff, RZ, 0xc0, !PT ;  /* 0xffffbfff14147812 */ /* 0x000fe400078ec0ff */
[----:B------:R-:W-:Y:S02]  /*f6d30*/  ISETP.LT.AND P2, PT, R30, UR11, !P4 ;  /* 0x0000000b1e007c0c */ /* 0x000fe4000e741270 */
[----:B------:R-:W-:Y:S02]  /*f6d40*/  ISETP.LT.AND P1, PT, R29, UR68, !P3 ;  /* 0x000000441d007c0c */ /* 0x000fe4000df21270 */
[----:B--2---:R-:W-:-:S04]  /*f6d50*/  LOP3.LUT R21, R21, 0xfffff7ff, RZ, 0xc0, !PT ;  /* 0xfffff7ff15157812 */ /* 0x004fc800078ec0ff */
[----:B------:R-:W-:Y:S02]  /*f6d60*/  @P0 LOP3.LUT R21, R21, 0x800, RZ, 0xfc, !PT ;  /* 0x0000080015150812 */ /* 0x000fe400078efcff */
[----:B------:R-:W-:Y:S02]  /*f6d70*/  ISETP.LT.AND P0, PT, R32, UR4, !P4 ;  /* 0x0000000420007c0c */ /* 0x000fe4000e701270 */
[----:B------:R-:W2:Y:S01]  /*f6d80*/  LDL.LU R32, [R1+0x5960] ;  /* 0x0059600001207983 */ /* 0x000ea20000300800 */
[----:B------:R-:W-:-:S03]  /*f6d90*/  R2UR.FILL UR4, R31 ;  /* 0x000000001f0472ca */ /* 0x000fc600004e0000 */
[----:B------:R-:W2:Y:S04]  /*f6da0*/  LDL.LU R31, [R1+0x595c] ;  /* 0x00595c00011f7983 */ /* 0x000ea80000300800 */
[----:B------:R-:W2:Y:S03]  /*f6db0*/  LDL.LU R30, [R1+0x5958] ;  /* 0x00595800011e7983 */ /* 0x000ea60000300800 */
[----:B------:R-:W-:Y:S01]  /*f6dc0*/  @P0 LOP3.LUT R20, R20, 0x4000, RZ, 0xfc, !PT ;  /* 0x0000400014140812 */ /* 0x000fe200078efcff */
[----:B------:R-:W2:Y:S01]  /*f6dd0*/  LDL.LU R29, [R1+0x5954] ;  /* 0x00595400011d7983 */ /* 0x000ea20000300800 */
[----:B------:R-:W-:-:S03]  /*f6de0*/  ISETP.LT.AND P0, PT, R28, UR69, !P3 ;  /* 0x000000451c007c0c */ /* 0x000fc6000df01270 */
[----:B------:R-:W2:Y:S01]  /*f6df0*/  LDL.LU R28, [R1+0x5950] ;  /* 0x00595000011c7983 */ /* 0x000ea20000300800 */
[----:B------:R-:W-:-:S04]  /*f6e00*/  LOP3.LUT R20, R20, 0xffffdfff, RZ, 0xc0, !PT ;  /* 0xffffdfff14147812 */ /* 0x000fc800078ec0ff */
[----:B------:R-:W-:-:S04]  /*f6e10*/  @P2 LOP3.LUT R20, R20, 0x2000, RZ, 0xfc, !PT ;  /* 0x0000200014142812 */ /* 0x000fc800078efcff */
[----:B------:R-:W-:-:S04]  /*f6e20*/  LOP3.LUT R20, R20, 0xfffffbff, RZ, 0xc0, !PT ;  /* 0xfffffbff14147812 */ /* 0x000fc800078ec0ff */
[----:B------:R-:W-:Y:S02]  /*f6e30*/  LOP3.LUT R20, R20, 0xfffff7ff, RZ, 0xc0, !PT ;  /* 0xfffff7ff14147812 */ /* 0x000fe400078ec0ff */
[----:B------:R-:W-:Y:S02]  /*f6e40*/  LOP3.LUT R17, R17, 0xffffff7f, RZ, 0xc0, !PT ;  /* 0xffffff7f11117812 */ /* 0x000fe400078ec0ff */
[----:B------:R-:W-:Y:S02]  /*f6e50*/  @P1 LOP3.LUT R20, R20, 0x800, RZ, 0xfc, !PT ;  /* 0x0000080014141812 */ /* 0x000fe400078efcff */
[----:B------:R-:W-:Y:S02]  /*f6e60*/  @P3 LOP3.LUT R17, R17, 0x80, RZ, 0xfc, !PT ;  /* 0x0000008011113812 */ /* 0x000fe400078efcff */
[----:B------:R-:W-:Y:S01]  /*f6e70*/  @P0 LOP3.LUT R20, R20, 0x400, RZ, 0xfc, !PT ;  /* 0x0000040014140812 */ /* 0x000fe200078efcff */
[----:B------:R0:W-:Y:S01]  /*f6e80*/  STL.64 [R1+0x59a8], R40 ;  /* 0x0059a82801007387 */ /* 0x0001e20000100a00 */
[----:B------:R-:W1:Y:S01]  /*f6e90*/  LDCU.64 UR8, c[0x0][0x398] ;  /* 0x00007300ff0877ac */ /* 0x000e620008000a00 */
[----:B------:R-:W-:-:S02]  /*f6ea0*/  LOP3.LUT R17, R17, 0xffffffbf, RZ, 0xc0, !PT ;  /* 0xffffffbf11117812 */ /* 0x000fc400078ec0ff */
[----:B------:R-:W-:Y:S01]  /*f6eb0*/  LOP3.LUT R18, R18, 0x7fffffff, RZ, 0xc0, !PT ;  /* 0x7fffffff12127812 */ /* 0x000fe200078ec0ff */
[----:B------:R-:W1:Y:S01]  /*f6ec0*/  LDCU.64 UR10, c[0x0][0x398] ;  /* 0x00007300ff0a77ac */ /* 0x000e620008000a00 */
[----:B------:R-:W-:Y:S01]  /*f6ed0*/  LOP3.LUT R19, R19, 0x7fffffff, RZ, 0xc0, !PT ;  /* 0x7fffffff13137812 */ /* 0x000fe200078ec0ff */
[----:B------:R-:W1:Y:S01]  /*f6ee0*/  LDCU.64 UR12, c[0x0][0x398] ;  /* 0x00007300ff0c77ac */ /* 0x000e620008000a00 */
[----:B0-----:R-:W2:Y:S01]  /*f6ef0*/  LDL.LU R40, [R1+0x5818] ;  /* 0x0058180001287983 */ /* 0x001ea20000300800 */
[----:B------:R-:W0:Y:S03]  /*f6f00*/  LDCU.64 UR14, c[0x0][0x398] ;  /* 0x00007300ff0e77ac */ /* 0x000e260008000a00 */
[----:B------:R-:W2:Y:S01]  /*f6f10*/  LDL.LU R41, [R1+0x581c] ;  /* 0x00581c0001297983 */ /* 0x000ea20000300800 */
[----:B------:R-:W0:Y:S03]  /*f6f20*/  LDCU.64 UR16, c[0x0][0x398] ;  /* 0x00007300ff1077ac */ /* 0x000e260008000a00 */
[----:B------:R1:W-:Y:S01]  /*f6f30*/  STL.64 [R1+0x59a0], R38 ;  /* 0x0059a02601007387 */ /* 0x0003e20000100a00 */
[----:B------:R-:W0:Y:S01]  /*f6f40*/  LDCU.64 UR18, c[0x0][0x398] ;  /* 0x00007300ff1277ac */ /* 0x000e220008000a00 */
[----:B------:R-:W0:Y:S01]  /*f6f50*/  LDCU.64 UR20, c[0x0][0x398] ;  /* 0x00007300ff1477ac */ /* 0x000e220008000a00 */
[----:B------:R-:W0:Y:S01]  /*f6f60*/  LDCU.64 UR24, c[0x0][0x398] ;  /* 0x00007300ff1877ac */ /* 0x000e220008000a00 */
[----:B-1----:R-:W2:Y:S01]  /*f6f70*/  LDL.LU R38, [R1+0x5810] ;  /* 0x0058100001267983 */ /* 0x002ea20000300800 */
[----:B------:R-:W1:Y:S03]  /*f6f80*/  LDCU.64 UR26, c[0x0][0x398] ;  /* 0x00007300ff1a77ac */ /* 0x000e660008000a00 */
[----:B------:R-:W2:Y:S01]  /*f6f90*/  LDL.LU R39, [R1+0x5814] ;  /* 0x0058140001277983 */ /* 0x000ea20000300800 */
[----:B------:R-:W0:Y:S03]  /*f6fa0*/  LDCU.64 UR28, c[0x0][0x398] ;  /* 0x00007300ff1c77ac */ /* 0x000e260008000a00 */
[----:B------:R3:W-:Y:S01]  /*f6fb0*/  STL [R1+0x599c], R36 ;  /* 0x00599c2401007387 */ /* 0x0007e20000100800 */
[----:B------:R-:W0:Y:S01]  /*f6fc0*/  LDCU.64 UR30, c[0x0][0x398] ;  /* 0x00007300ff1e77ac */ /* 0x000e220008000a00 */
[----:B------:R-:W0:Y:S01]  /*f6fd0*/  LDCU.64 UR32, c[0x0][0x398] ;  /* 0x00007300ff2077ac */ /* 0x000e220008000a00 */
[----:B------:R-:W0:Y:S01]  /*f6fe0*/  LDCU.64 UR34, c[0x0][0x398] ;  /* 0x00007300ff2277ac */ /* 0x000e220008000a00 */
[----:B---3--:R-:W3:Y:S01]  /*f6ff0*/  LDL.LU R36, [R1+0x580c] ;  /* 0x00580c0001247983 */ /* 0x008ee20000300800 */
[----:B------:R-:W-:-:S03]  /*f7000*/  UMOV UR76, UR8 ;  /* 0x00000008004c7c82 */ /* 0x000fc60008000000 */
[----:B------:R-:W-:Y:S01]  /*f7010*/  STL [R1+0x5998], R35 ;  /* 0x0059982301007387 */ /* 0x000fe20000100800 */
[----:B------:R-:W0:Y:S03]  /*f7020*/  LDCU.64 UR36, c[0x0][0x398] ;  /* 0x00007300ff2477ac */ /* 0x000e260008000a00 */
[----:B------:R-:W-:Y:S01]  /*f7030*/  STL [R1+0x5994], R34 ;  /* 0x0059942201007387 */ /* 0x000fe20000100800 */
[----:B------:R-:W0:Y:S03]  /*f7040*/  LDCU.64 UR46, c[0x0][0x398] ;  /* 0x00007300ff2e77ac */ /* 0x000e260008000a00 */
[----:B----4-:R-:W-:Y:S01]  /*f7050*/  STL [R1+0x5990], R33 ;  /* 0x0059902101007387 */ /* 0x010fe20000100800 */
[----:B------:R-:W4:Y:S03]  /*f7060*/  LDCU.64 UR44, c[0x0][0x398] ;  /* 0x00007300ff2c77ac */ /* 0x000f260008000a00 */
[----:B--2---:R-:W-:Y:S01]  /*f7070*/  STL [R1+0x598c], R32 ;  /* 0x00598c2001007387 */ /* 0x004fe20000100800 */
[----:B------:R-:W2:Y:S03]  /*f7080*/  LDCU.64 UR50, c[0x0][0x398] ;  /* 0x00007300ff3277ac */ /* 0x000ea60008000a00 */
[----:B------:R-:W-:Y:S01]  /*f7090*/  STL [R1+0x5988], R31 ;  /* 0x0059881f01007387 */ /* 0x000fe20000100800 */
[----:B------:R-:W0:Y:S03]  /*f70a0*/  LDCU.64 UR48, c[0x0][0x398] ;  /* 0x00007300ff3077ac */ /* 0x000e260008000a00 */
[----:B------:R-:W-:Y:S01]  /*f70b0*/  STL [R1+0x5984], R30 ;  /* 0x0059841e01007387 */ /* 0x000fe20000100800 */
[----:B------:R-:W0:Y:S03]  /*f70c0*/  LDCU.64 UR54, c[0x0][0x398] ;  /* 0x00007300ff3677ac */ /* 0x000e260008000a00 */
[----:B------:R-:W-:Y:S01]  /*f70d0*/  STL [R1+0x5980], R29 ;  /* 0x0059801d01007387 */ /* 0x000fe20000100800 */
[----:B------:R-:W0:Y:S03]  /*f70e0*/  LDCU.64 UR52, c[0x0][0x398] ;  /* 0x00007300ff3477ac */ /* 0x000e260008000a00 */
[----:B------:R1:W-:Y:S04]  /*f70f0*/  STL [R1+0x597c], R28 ;  /* 0x00597c1c01007387 */ /* 0x0003e80000100800 */
[----:B------:R-:W-:Y:S04]  /*f7100*/  STL [R1+0x5978], R61 ;  /* 0x0059783d01007387 */ /* 0x000fe80000100800 */
[----:B------:R0:W-:Y:S01]  /*f7110*/  STL [R1+0x5974], R60 ;  /* 0x0059743c01007387 */ /* 0x0001e20000100800 */
[----:B-1----:R-:W-:-:S03]  /*f7120*/  IADD3 R28, P0, PT, R26, R9, RZ ;  /* 0x000000091a1c7210 */ /* 0x002fc60007f1e0ff */
[----:B------:R-:W-:Y:S02]  /*f7130*/  STL [R1+0x5970], R59 ;  /* 0x0059703b01007387 */ /* 0x000fe40000100800 */
[----:B------:R-:W-:Y:S02]  /*f7140*/  IMAD.X R29, R27, 0x1, R11, P0 ;  /* 0x000000011b1d7824 */ /* 0x000fe400000e060b */
[----:B------:R-:W-:Y:S01]  /*f7150*/  STL [R1+0x596c], R58 ;  /* 0x00596c3a01007387 */ /* 0x000fe20000100800 */
[----:B0-----:R-:W-:Y:S01]  /*f7160*/  MOV.SPILL R60, UR4 ;  /* 0x00000004003c7c02 */ /* 0x001fe20009000f00 */
[----:B------:R-:W-:Y:S02]  /*f7170*/  UMOV UR4, UR9 ;  /* 0x0000000900047c82 */ /* 0x000fe40008000000 */
[----:B------:R-:W-:Y:S01]  /*f7180*/  STL [R1+0x5968], R57 ;  /* 0x0059683901007387 */ /* 0x000fe20000100800 */
[----:B------:R-:W0:Y:S03]  /*f7190*/  LDCU.64 UR8, c[0x0][0x398] ;  /* 0x00007300ff0877ac */ /* 0x000e260008000a00 */
[----:B------:R1:W-:Y:S04]  /*f71a0*/  STL [R1+0x5964], R56 ;  /* 0x0059643801007387 */ /* 0x0003e80000100800 */
[----:B------:R-:W-:Y:S04]  /*f71b0*/  STL [R1+0x5960], R55 ;  /* 0x0059603701007387 */ /* 0x000fe80000100800 */
[----:B------:R-:W-:Y:S01]  /*f71c0*/  STL [R1+0x595c], R54 ;  /* 0x00595c3601007387 */ /* 0x000fe20000100800 */
[----:B-1----:R-:W-:-:S03]  /*f71d0*/  MOV.SPILL R56, UR5 ;  /* 0x0000000500387c02 */ /* 0x002fc60009000f00 */
[----:B------:R-:W-:Y:S04]  /*f71e0*/  STL [R1+0x5958], R53 ;  /* 0x0059583501007387 */ /* 0x000fe80000100800 */
[----:B------:R-:W-:Y:S04]  /*f71f0*/  STL [R1+0x5954], R52 ;  /* 0x0059543401007387 */ /* 0x000fe80000100800 */
[----:B------:R-:W-:Y:S04]  /*f7200*/  STL [R1+0x5950], R51 ;  /* 0x0059503301007387 */ /* 0x000fe80000100800 */
[----:B------:R1:W-:Y:S02]  /*f7210*/  STL.64 [R1+0x44c0], R28 ;  /* 0x0044c01c01007387 */ /* 0x0003e40000100a00 */
[----:B-1----:R-:W-:-:S05]  /*f7220*/  IADD3 R28, P0, PT, R26, R10, RZ ;  /* 0x0000000a1a1c7210 */ /* 0x002fca0007f1e0ff */
[----:B------:R-:W-:-:S05]  /*f7230*/  IMAD.X R29, R27, 0x1, R12, P0 ;  /* 0x000000011b1d7824 */ /* 0x000fca00000e060c */
[----:B------:R1:W-:Y:S04]  /*f7240*/  STL.64 [R1+0x44b8], R28 ;  /* 0x0044b81c01007387 */ /* 0x0003e80000100a00 */
[----:B-1----:R-:W2:Y:S04]  /*f7250*/  LDL.LU R29, [R1+0x5820] ;  /* 0x00582000011d7983 */ /* 0x002ea80000300800 */
[----:B------:R-:W4:Y:S04]  /*f7260*/  LDL.LU R32, [R1+0x5824] ;  /* 0x0058240001207983 */ /* 0x000f280000300800 */
[----:B------:R-:W4:Y:S01]  /*f7270*/  LDL.LU R31, [R1+0x5828] ;  /* 0x00582800011f7983 */ /* 0x000f220000300800 */
[----:B------:R-:W-:Y:S01]  /*f7280*/  SHF.R.S32.HI R28, RZ, 0x1f, R25 ;  /* 0x0000001fff1c7819 */ /* 0x000fe20000011419 */
[----:B0-----:R-:W-:-:S02]  /*f7290*/  UMOV UR38, UR8 ;  /* 0x0000000800267c82 */ /* 0x001fc40008000000 */
[----:B------:R-:W4:Y:S01]  /*f72a0*/  LDL.LU R30, [R1+0x582c] ;  /* 0x00582c00011e7983 */ /* 0x000f220000300800 */
[----:B------:R-:W-:Y:S01]  /*f72b0*/  ISETP.GE.AND P1, PT, R38, UR4, PT ;  /* 0x0000000426007c0c */ /* 0x000fe2000bf26270 */
[----:B------:R-:W0:Y:S01]  /*f72c0*/  LDCU.64 UR4, c[0x0][0x398] ;  /* 0x00007300ff0477ac */ /* 0x000e220008000a00 */
[----:B---3--:R-:W-:Y:S01]  /*f72d0*/  ISETP.GE.AND P2, PT, R36, UR7, PT ;  /* 0x0000000724007c0c */ /* 0x008fe2000bf46270 */
[----:B0-----:R-:W-:Y:S02]  /*f72e0*/  UMOV UR6, UR5 ;  /* 0x0000000500067c82 */ /* 0x001fe40008000000 */
[----:B------:R-:W-:Y:S02]  /*f72f0*/  ISETP.GE.AND P0, PT, R39, UR6, PT ;  /* 0x0000000627007c0c */ /* 0x000fe4000bf06270 */
[----:B------:R-:W0:Y:S08]  /*f7300*/  LDCU.64 UR6, c[0x0][0x398] ;  /* 0x00007300ff0677ac */ /* 0x000e300008000a00 */
[----:B------:R-:W-:-:S04]  /*f7310*/  @P2 LOP3.LUT R17, R17, 0x40, RZ, 0xfc, !PT ;  /* 0x0000004011112812 */ /* 0x000fc800078efcff */
[----:B------:R-:W-:Y:S01]  /*f7320*/  LOP3.LUT R17, R17, 0xffffffdf, RZ, 0xc0, !PT ;  /* 0xffffffdf11117812 */ /* 0x000fe200078ec0ff */
[----:B------:R-:W-:Y:S01]  /*f7330*/  UMOV UR5, UR9 ;  /* 0x0000000900057c82 */ /* 0x000fe20008000000 */
[----:B------:R-:W1:Y:S02]  /*f7340*/  LDCU.64 UR8, c[0x0][0x398] ;  /* 0x00007300ff0877ac */ /* 0x000e640008000a00 */
[----:B------:R-:W-:Y:S02]  /*f7350*/  @P1 LOP3.LUT R17, R17, 0x20, RZ, 0xfc, !PT ;  /* 0x0000002011111812 */ /* 0x000fe400078efcff */
[----:B------:R-:W-:Y:S02]  /*f7360*/  ISETP.GE.AND P2, PT, R40, UR5, PT ;  /* 0x0000000528007c0c */ /* 0x000fe4000bf46270 */
[----:B------:R-:W-:-:S04]  /*f7370*/  LOP3.LUT R17, R17, 0xffffffef, RZ, 0xc0, !PT ;  /* 0xffffffef11117812 */ /* 0x000fc800078ec0ff */
[----:B------:R-:W-:Y:S02]  /*f7380*/  @P0 LOP3.LUT R17, R17, 0x10, RZ, 0xfc, !PT ;  /* 0x0000001011110812 */ /* 0x000fe400078efcff */
[----:B------:R-:W-:Y:S02]  /*f7390*/  IADD3 R34, P0, PT, R25, R0, RZ ;  /* 0x0000000019227210 */ /* 0x000fe40007f1e0ff */
[----:B------:R-:W-:-:S03]  /*f73a0*/  LOP3.LUT R17, R17, 0xfffffff7, RZ, 0xc0, !PT ;  /* 0xfffffff711117812 */ /* 0x000fc600078ec0ff */
[----:B------:R-:W-:Y:S01]  /*f73b0*/  IMAD.X R35, R28, 0x1, R2, P0 ;  /* 0x000000011c237824 */ /* 0x000fe200000e0602 */
[----:B0-----:R-:W-:Y:S01]  /*f73c0*/  UMOV UR5, UR7 ;  /* 0x0000000700057c82 */ /* 0x001fe20008000000 */
[----:B------:R-:W-:-:S03]  /*f73d0*/  @P2 LOP3.LUT R17, R17, 0x8, RZ, 0xfc, !PT ;  /* 0x0000000811112812 */ /* 0x000fc600078efcff */
[----:B------:R0:W-:Y:S01]  /*f73e0*/  STL.64 [R1+0x44c8], R34 ;  /* 0x0044c82201007387 */ /* 0x0001e20000100a00 */
[----:B------:R-:W-:Y:S01]  /*f73f0*/  UMOV UR67, UR6 ;  /* 0x0000000600437c82 */ /* 0x000fe20008000000 */
[----:B------:R-:W3:Y:S01]  /*f7400*/  LDCU.64 UR6, c[0x0][0x398] ;  /* 0x00007300ff0677ac */ /* 0x000ee20008000a00 */
[----:B------:R-:W-:Y:S01]  /*f7410*/  UMOV UR72, UR4 ;  /* 0x0000000400487c82 */ /* 0x000fe20008000000 */
[----:B-1----:R-:W-:Y:S02]  /*f7420*/  UMOV UR4, UR9 ;  /* 0x0000000900047c82 */ /* 0x002fe40008000000 */
[----:B------:R-:W-:Y:S02]  /*f7430*/  ISETP.GE.AND P1, PT, R41, UR4, PT ;  /* 0x0000000429007c0c */ /* 0x000fe4000bf26270 */
[----:B0-----:R-:W-:Y:S02]  /*f7440*/  IADD3 R34, P0, PT, R25, R3, RZ ;  /* 0x0000000319227210 */ /* 0x001fe40007f1e0ff */
[----:B------:R-:W-:-:S03]  /*f7450*/  LOP3.LUT R17, R17, 0xfffffffb, RZ, 0xc0, !PT ;  /* 0xfffffffb11117812 */ /* 0x000fc600078ec0ff */
[----:B------:R-:W-:Y:S01]  /*f7460*/  IMAD.X R35, R28, 0x1, R4, P0 ;  /* 0x000000011c237824 */ /* 0x000fe200000e0604 */
[----:B---3--:R-:W-:-:S05]  /*f7470*/  UMOV UR4, UR7 ;  /* 0x0000000700047c82 */ /* 0x008fca0008000000 */
[----:B------:R-:W-:Y:S02]  /*f7480*/  @P1 LOP3.LUT R17, R17, 0x4, RZ, 0xfc, !PT ;  /* 0x0000000411111812 */ /* 0x000fe400078efcff */
[----:B--2---:R-:W-:Y:S02]  /*f7490*/  ISETP.GE.AND P2, PT, R29, UR5, PT ;  /* 0x000000051d007c0c */ /* 0x004fe4000bf46270 */
[----:B------:R-:W2:Y:S01]  /*f74a0*/  LDL.LU R29, [R1+0x5830] ;  /* 0x00583000011d7983 */ /* 0x000ea20000300800 */
[----:B----4-:R-:W-:-:S03]  /*f74b0*/  ISETP.GE.AND P1, PT, R32, UR4, PT ;  /* 0x0000000420007c0c */ /* 0x010fc6000bf26270 */
[----:B------:R-:W3:Y:S04]  /*f74c0*/  LDL.LU R33, [R1+0x5834] ;  /* 0x0058340001217983 */ /* 0x000ee80000300800 */
[----:B------:R0:W-:Y:S04]  /*f74d0*/  STL.64 [R1+0x44b0], R34 ;  /* 0x0044b02201007387 */ /* 0x0001e80000100a00 */
[----:B------:R-:W4:Y:S01]  /*f74e0*/  LDL.LU R32, [R1+0x5838] ;  /* 0x0058380001207983 */ /* 0x000f220000300800 */
[----:B------:R-:W-:Y:S01]  /*f74f0*/  UMOV UR73, UR6 ;  /* 0x0000000600497c82 */ /* 0x000fe20008000000 */
[----:B------:R-:W1:Y:S02]  /*f7500*/  LDCU.64 UR6, c[0x0][0x398] ;  /* 0x00007300ff0677ac */ /* 0x000e640008000a00 */
[----:B-1----:R-:W-:Y:S01]  /*f7510*/  UMOV UR5, UR7 ;  /* 0x0000000700057c82 */ /* 0x002fe20008000000 */
[----:B------:R-:W-:Y:S01]  /*f7520*/  UMOV UR64, UR6 ;  /* 0x0000000600407c82 */ /* 0x000fe20008000000 */
[----:B------:R-:W1:Y:S01]  /*f7530*/  LDCU.64 UR6, c[0x0][0x398] ;  /* 0x00007300ff0677ac */ /* 0x000e620008000a00 */
[----:B------:R-:W-:-:S02]  /*f7540*/  LOP3.LUT R17, R17, 0xfffffffd, RZ, 0xc0, !PT ;  /* 0xfffffffd11117812 */ /* 0x000fc400078ec0ff */
[----:B0-----:R-:W-:Y:S01]  /*f7550*/  IADD3 R34, P0, PT, R25, R13, RZ ;  /* 0x0000000d19227210 */ /* 0x001fe20007f1e0ff */
[----:B-1----:R-:W-:Y:S01]  /*f7560*/  UMOV UR4, UR7 ;  /* 0x0000000700047c82 */ /* 0x002fe20008000000 */
[----:B------:R-:W-:Y:S01]  /*f7570*/  UMOV UR68, UR6 ;  /* 0x0000000600447c82 */ /* 0x000fe20008000000 */
[----:B------:R-:W0:Y:S01]  /*f7580*/  LDCU.64 UR6, c[0x0][0x398] ;  /* 0x00007300ff0677ac */ /* 0x000e220008000a00 */
[----:B------:R-:W-:Y:S01]  /*f7590*/  @P2 LOP3.LUT R17, R17, 0x2, RZ, 0xfc, !PT ;  /* 0x0000000211112812 */ /* 0x000fe200078efcff */
[----:B------:R-:W-:Y:S01]  /*f75a0*/  IMAD.X R35, R28, 0x1, R15, P0 ;  /* 0x000000011c237824 */ /* 0x000fe200000e060f */
[----:B------:R-:W-:Y:S02]  /*f75b0*/  ISETP.GE.AND P2, PT, R31, UR5, PT ;  /* 0x000000051f007c0c */ /* 0x000fe4000bf46270 */
[----:B------:R-:W-:Y:S01]  /*f75c0*/  LOP3.LUT R17, R17, 0xfffffffe, RZ, 0xc0, !PT ;  /* 0xfffffffe11117812 */ /* 0x000fe200078ec0ff */
[----:B------:R-:W4:Y:S03]  /*f75d0*/  LDL.LU R31, [R1+0x583c] ;  /* 0x00583c00011f7983 */ /* 0x000f260000300800 */
[----:B------:R-:W-:Y:S01]  /*f75e0*/  @P1 LOP3.LUT R17, R17, 0x1, RZ, 0xfc, !PT ;  /* 0x0000000111111812 */ /* 0x000fe200078efcff */
[----:B------:R1:W-:Y:S01]  /*f75f0*/  STL.64 [R1+0x44e0], R34 ;  /* 0x0044e02201007387 */ /* 0x0003e20000100a00 */
[----:B------:R-:W-:-:S03]  /*f7600*/  ISETP.GE.AND P1, PT, R30, UR4, PT ;  /* 0x000000041e007c0c */ /* 0x000fc6000bf26270 */
[----:B------:R-:W4:Y:S01]  /*f7610*/  LDL.LU R30, [R1+0x5840] ;  /* 0x00584000011e7983 */ /* 0x000f220000300800 */
[----:B0-----:R-:W-:Y:S01]  /*f7620*/  UMOV UR5, UR7 ;  /* 0x0000000700057c82 */ /* 0x001fe20008000000 */
[----:B------:R-:W-:Y:S01]  /*f7630*/  UMOV UR63, UR6 ;  /* 0x00000006003f7c82 */ /* 0x000fe20008000000 */
[----:B------:R-:W0:Y:S01]  /*f7640*/  LDCU.64 UR6, c[0x0][0x398] ;  /* 0x00007300ff0677ac */ /* 0x000e220008000a00 */
[----:B------:R-:W-:Y:S02]  /*f7650*/  @P2 LOP3.LUT R18, R18, 0x80000000, RZ, 0xfc, !PT ;  /* 0x8000000012122812 */ /* 0x000fe400078efcff */
[----:B-1----:R-:W-:Y:S02]  /*f7660*/  IADD3 R34, P0, PT, R25, R5, RZ ;  /* 0x0000000519227210 */ /* 0x002fe40007f1e0ff */
[----:B------:R-:W-:Y:S01]  /*f7670*/  LOP3.LUT R18, R18, 0xbfffffff, RZ, 0xc0, !PT ;  /* 0xbfffffff12127812 */ /* 0x000fe200078ec0ff */
[----:B0-----:R-:W-:Y:S01]  /*f7680*/  UMOV UR4, UR7 ;  /* 0x0000000700047c82 */ /* 0x001fe20008000000 */
[----:B------:R-:W-:Y:S01]  /*f7690*/  UMOV UR41, UR6 ;  /* 0x0000000600297c82 */ /* 0x000fe20008000000 */
[----:B------:R-:W0:Y:S01]  /*f76a0*/  LDCU.64 UR6, c[0x0][0x398] ;  /* 0x00007300ff0677ac */ /* 0x000e220008000a00 */
[----:B------:R-:W-:Y:S01]  /*f76b0*/  @P1 LOP3.LUT R18, R18, 0x40000000, RZ, 0xfc, !PT ;  /* 0x4000000012121812 */ /* 0x000fe200078efcff */
[----:B------:R-:W-:-:S03]  /*f76c0*/  IMAD.X R35, R28, 0x1, R6, P0 ;  /* 0x000000011c237824 */ /* 0x000fc600000e0606 */
[----:B------:R-:W-:Y:S02]  /*f76d0*/  LOP3.LUT R18, R18, 0xdfffffff, RZ, 0xc0, !PT ;  /* 0xdfffffff12127812 */ /* 0x000fe400078ec0ff */
[----:B--2---:R-:W-:Y:S02]  /*f76e0*/  ISETP.GE.AND P2, PT, R29, UR5, PT ;  /* 0x000000051d007c0c */ /* 0x004fe4000bf46270 */
[----:B------:R-:W2:Y:S01]  /*f76f0*/  LDL.LU R29, [R1+0x5844] ;  /* 0x00584400011d7983 */ /* 0x000ea20000300800 */
[----:B0-----:R-:W-:Y:S01]  /*f7700*/  UMOV UR5, UR7 ;  /* 0x0000000700057c82 */ /* 0x001fe20008000000 */
[----:B---3--:R-:W-:Y:S02]  /*f7710*/  ISETP.GE.AND P1, PT, R33, UR4, PT ;  /* 0x0000000421007c0c */ /* 0x008fe4000bf26270 */
[----:B------:R0:W-:Y:S04]  /*f7720*/  STL.64 [R1+0x44e8], R34 ;  /* 0x0044e82201007387 */ /* 0x0001e80000100a00 */
[----:B------:R-:W3:Y:S03]  /*f7730*/  LDL.LU R33, [R1+0x5848] ;  /* 0x0058480001217983 */ /* 0x000ee60000300800 */
[----:B------:R-:W-:-:S02]  /*f7740*/  @P2 LOP3.LUT R18, R18, 0x20000000, RZ, 0xfc, !PT ;  /* 0x2000000012122812 */ /* 0x000fc400078efcff */
[----:B----4-:R-:W-:Y:S02]  /*f7750*/  ISETP.GE.AND P2, PT, R32, UR5, PT ;  /* 0x0000000520007c0c */ /* 0x010fe4000bf46270 */
[----:B------:R-:W4:Y:S01]  /*f7760*/  LDL.LU R32, [R1+0x584c] ;  /* 0x00584c0001207983 */ /* 0x000f220000300800 */
[----:B------:R-:W-:Y:S01]  /*f7770*/  UMOV UR70, UR6 ;  /* 0x0000000600467c82 */ /* 0x000fe20008000000 */
[----:B------:R-:W1:Y:S02]  /*f7780*/  LDCU.64 UR6, c[0x0][0x398] ;  /* 0x00007300ff0677ac */ /* 0x000e640008000a00 */
[----:B-1----:R-:W-:Y:S01]  /*f7790*/  UMOV UR4, UR7 ;  /* 0x0000000700047c82 */ /* 0x002fe20008000000 */
[----:B------:R-:W-:Y:S01]  /*f77a0*/  UMOV UR56, UR6 ;  /* 0x0000000600387c82 */ /* 0x000fe20008000000 */
[----:B------:R-:W1:Y:S01]  /*f77b0*/  LDCU.64 UR6, c[0x0][0x398] ;  /* 0x00007300ff0677ac */ /* 0x000e620008000a00 */
[----:B------:R-:W-:Y:S01]  /*f77c0*/  LOP3.LUT R18, R18, 0xefffffff, RZ, 0xc0, !PT ;  /* 0xefffffff12127812 */ /* 0x000fe200078ec0ff */
[----:B-1----:R-:W-:Y:S01]  /*f77d0*/  UMOV UR5, UR7 ;  /* 0x0000000700057c82 */ /* 0x002fe20008000000 */
[----:B------:R-:W-:Y:S01]  /*f77e0*/  UMOV UR60, UR6 ;  /* 0x00000006003c7c82 */ /* 0x000fe20008000000 */
[----:B------:R-:W1:Y:S01]  /*f77f0*/  LDCU.64 UR6, c[0x0][0x398] ;  /* 0x00007300ff0677ac */ /* 0x000e620008000a00 */
[----:B------:R-:W-:-:S02]  /*f7800*/  @P1 LOP3.LUT R18, R18, 0x10000000, RZ, 0xfc, !PT ;  /* 0x1000000012121812 */ /* 0x000fc400078efcff */
[----:B------:R-:W-:Y:S02]  /*f7810*/  ISETP.GE.AND P1, PT, R31, UR4, PT ;  /* 0x000000041f007c0c */ /* 0x000fe4000bf26270 */
[----:B0-----:R-:W-:Y:S02]  /*f7820*/  IADD3 R34, P0, PT, R25, R14, RZ ;  /* 0x0000000e19227210 */ /* 0x001fe40007f1e0ff */
[----:B------:R-:W-:-:S03]  /*f7830*/  LOP3.LUT R18, R18, 0xf7ffffff, RZ, 0xc0, !PT ;  /* 0xf7ffffff12127812 */ /* 0x000fc600078ec0ff */
[----:B------:R-:W-:Y:S01]  /*f7840*/  IMAD.X R35, R28, 0x1, R16, P0 ;  /* 0x000000011c237824 */ /* 0x000fe200000e0610 */
[----:B------:R-:W-:Y:S02]  /*f7850*/  @P2 LOP3.LUT R18, R18, 0x8000000, RZ, 0xfc, !PT ;  /* 0x0800000012122812 */ /* 0x000fe400078efcff */
[----:B------:R-:W-:Y:S01]  /*f7860*/  ISETP.GE.AND P2, PT, R30, UR5, PT ;  /* 0x000000051e007c0c */ /* 0x000fe2000bf46270 */
[----:B-1----:R-:W-:Y:S01]  /*f7870*/  UMOV UR4, UR7 ;  /* 0x0000000700047c82 */ /* 0x002fe20008000000 */
[----:B------:R-:W-:Y:S01]  /*f7880*/  UMOV UR58, UR6 ;  /* 0x00000006003a7c82 */ /* 0x000fe20008000000 */
[----:B------:R-:W0:Y:S01]  /*f7890*/  LDCU.64 UR6, c[0x0][0x398] ;  /* 0x00007300ff0677ac */ /* 0x000e220008000a00 */
[----:B------:R-:W-:Y:S02]  /*f78a0*/  IADD3 R30, P0, PT, R25, R7, RZ ;  /* 0x00000007191e7210 */ /* 0x000fe40007f1e0ff */
[----:B------:R-:W-:-:S03]  /*f78b0*/  LOP3.LUT R18, R18, 0xfbffffff, RZ, 0xc0, !PT ;  /* 0xfbffffff12127812 */ /* 0x000fc600078ec0ff */
[----:B------:R-:W-:Y:S01]  /*f78c0*/  IMAD.X R31, R28, 0x1, R8, P0 ;  /* 0x000000011c1f7824 */ /* 0x000fe200000e0608 */
[----:B------:R-:W-:Y:S01]  /*f78d0*/  @P1 LOP3.LUT R18, R18, 0x4000000, RZ, 0xfc, !PT ;  /* 0x0400000012121812 */ /* 0x000fe200078efcff */
[----:B------:R-:W-:Y:S01]  /*f78e0*/  STL.64 [R1+0x44f8], R34 ;  /* 0x0044f82201007387 */ /* 0x000fe20000100a00 */
[----:B0-----:R-:W-:Y:S01]  /*f78f0*/  UMOV UR5, UR7 ;  /* 0x0000000700057c82 */ /* 0x001fe20008000000 */
[----:B------:R-:W-:Y:S01]  /*f7900*/  UMOV UR74, UR6 ;  /* 0x00000006004a7c82 */ /* 0x000fe20008000000 */
[----:B------:R-:W0:Y:S01]  /*f7910*/  LDCU.64 UR6, c[0x0][0x398] ;  /* 0x00007300ff0677ac */ /* 0x000e220008000a00 */
[----:B------:R-:W-:-:S04]  /*f7920*/  LOP3.LUT R18, R18, 0xfdffffff, RZ, 0xc0, !PT ;  /* 0xfdffffff12127812 */ /* 0x000fc800078ec0ff */
[----:B------:R-:W-:-:S04]  /*f7930*/  @P2 LOP3.LUT R18, R18, 0x2000000, RZ, 0xfc, !PT ;  /* 0x0200000012122812 */ /* 0x000fc800078efcff */
[----:B------:R-:W-:Y:S02]  /*f7940*/  LOP3.LUT R18, R18, 0xfeffffff, RZ, 0xc0, !PT ;  /* 0xfeffffff12127812 */ /* 0x000fe400078ec0ff */
[----:B--2---:R-:W-:Y:S02]  /*f7950*/  ISETP.GE.AND P1, PT, R29, UR4, PT ;  /* 0x000000041d007c0c */ /* 0x004fe4000bf26270 */
[----:B------:R-:W2:Y:S04]  /*f7960*/  LDL.LU R29, [R1+0x5850] ;  /* 0x00585000011d7983 */ /* 0x000ea80000300800 */
[----:B------:R1:W-:Y:S04]  /*f7970*/  STL.64 [R1+0x4508], R30 ;  /* 0x0045081e01007387 */ /* 0x0003e80000100a00 */
[----:B-1----:R-:W2:Y:S01]  /*f7980*/  LDL.LU R31, [R1+0x5854] ;  /* 0x00585400011f7983 */ /* 0x002ea20000300800 */
[----:B0-----:R-:W-:-:S02]  /*f7990*/  UMOV UR4, UR7 ;  /* 0x0000000700047c82 */ /* 0x001fc40008000000 */
[----:B------:R-:W-:Y:S02]  /*f79a0*/  @P1 LOP3.LUT R18, R18, 0x1000000, RZ, 0xfc, !PT ;  /* 0x0100000012121812 */ /* 0x000fe400078efcff */
[----:B----4-:R-:W-:Y:S01]  /*f79b0*/  ISETP.GE.AND P1, PT, R32, UR4, PT ;  /* 0x0000000420007c0c */ /* 0x010fe2000bf26270 */
[----:B------:R-:W4:Y:S01]  /*f79c0*/  LDL.LU R30, [R1+0x5858] ;  /* 0x00585800011e7983 */ /* 0x000f220000300800 */
[----:B------:R-:W-:Y:S02]  /*f79d0*/  IADD3 R32, P0, PT, R25, R9, RZ ;  /* 0x0000000919207210 */ /* 0x000fe40007f1e0ff */
[----:B---3--:R-:W-:Y:S01]  /*f79e0*/  ISETP.GE.AND P2, PT, R33, UR5, PT ;  /* 0x0000000521007c0c */ /* 0x008fe2000bf46270 */
[----:B------:R-:W-:Y:S01]  /*f79f0*/  UMOV UR77, UR8 ;  /* 0x00000008004d7c82 */ /* 0x000fe20008000000 */
[----:B------:R-:W0:Y:S01]  /*f7a00*/  LDCU.64 UR4, c[0x0][0x398] ;  /* 0x00007300ff0477ac */ /* 0x000e220008000a00 */
[----:B------:R-:W-:Y:S01]  /*f7a10*/  IMAD.X R33, R28, 0x1, R11, P0 ;  /* 0x000000011c217824 */ /* 0x000fe200000e060b */
[----:B------:R-:W1:Y:S04]  /*f7a20*/  LDCU.64 UR8, c[0x0][0x398] ;  /* 0x00007300ff0877ac */ /* 0x000e680008000a00 */
[----:B------:R3:W-:Y:S02]  /*f7a30*/  STL.64 [R1+0x4530], R32 ;  /* 0x0045302001007387 */ /* 0x0007e40000100a00 */
[----:B---3--:R-:W-:-:S05]  /*f7a40*/  IADD3 R32, P0, PT, R25, R10, RZ ;  /* 0x0000000a19207210 */ /* 0x008fca0007f1e0ff */
[----:B------:R-:W-:Y:S02]  /*f7a50*/  IMAD.X R33, R28, 0x1, R12, P0 ;  /* 0x000000011c217824 */ /* 0x000fe400000e060c */
[----:B------:R-:W3:Y:S01]  /*f7a60*/  LDL.LU R28, [R1+0x585c] ;  /* 0x00585c00011c7983 */ /* 0x000ee20000300800 */
[----:B------:R-:W-:Y:S01]  /*f7a70*/  LOP3.LUT R18, R18, 0xff7fffff, RZ, 0xc0, !PT ;  /* 0xff7fffff12127812 */ /* 0x000fe200078ec0ff */
[----:B------:R-:W-:Y:S01]  /*f7a80*/  UMOV UR75, UR6 ;  /* 0x00000006004b7c82 */ /* 0x000fe20008000000 */
[----:B0-----:R-:W-:Y:S01]  /*f7a90*/  UMOV UR6, UR5 ;  /* 0x0000000500067c82 */ /* 0x001fe20008000000 */
[----:B-1----:R-:W-:Y:S01]  /*f7aa0*/  UMOV UR5, UR9 ;  /* 0x0000000900057c82 */ /* 0x002fe20008000000 */
[----:B------:R-:W-:Y:S01]  /*f7ab0*/  @P2 LOP3.LUT R18, R18, 0x800000, RZ, 0xfc, !PT ;  /* 0x0080000012122812 */ /* 0x000fe200078efcff */
[----:B------:R0:W-:Y:S04]  /*f7ac0*/  STL.64 [R1+0x4528], R32 ;  /* 0x0045282001007387 */ /* 0x0001e80000100a00 */
[----:B0-----:R-:W3:Y:S01]  /*f7ad0*/  LDL.LU R32, [R1+0x5860] ;  /* 0x0058600001207983 */ /* 0x001ee20000300800 */
[----:B------:R-:W-:Y:S01]  /*f7ae0*/  LOP3.LUT R18, R18, 0xffbfffff, RZ, 0xc0, !PT ;  /* 0xffbfffff12127812 */ /* 0x000fe200078ec0ff */
[----:B------:R-:W-:Y:S01]  /*f7af0*/  UMOV UR23, UR8 ;  /* 0x0000000800177c82 */ /* 0x000fe20008000000 */
[----:B------:R-:W0:Y:S02]  /*f7b00*/  LDCU.64 UR8, c[0x0][0x398] ;  /* 0x00007300ff0877ac */ /* 0x000e240008000a00 */
[----:B------:R-:W-:-:S04]  /*f7b10*/  @P1 LOP3.LUT R18, R18, 0x400000, RZ, 0xfc, !PT ;  /* 0x0040000012121812 */ /* 0x000fc800078efcff */
[----:B------:R-:W-:Y:S01]  /*f7b20*/  LOP3.LUT R18, R18, 0xffdfffff, RZ, 0xc0, !PT ;  /* 0xffdfffff12127812 */ /* 0x000fe200078ec0ff */
[----:B------:R-:W-:Y:S01]  /*f7b30*/  UMOV UR59, UR4 ;  /* 0x00000004003b7c82 */ /* 0x000fe20008000000 */
[----:B0-----:R-:W-:Y:S01]  /*f7b40*/  UMOV UR4, UR9 ;  /* 0x0000000900047c82 */ /* 0x001fe20008000000 */
[----:B--2---:R-:W-:Y:S02]  /*f7b50*/  ISETP.GE.AND P2, PT, R31, UR5, PT ;  /* 0x000000051f007c0c */ /* 0x004fe4000bf46270 */
[----:B------:R-:W2:Y:S01]  /*f7b60*/  LDL.LU R31, [R1+0x5864] ;  /* 0x00586400011f7983 */ /* 0x000ea20000300800 */
[----:B------:R-:W-:Y:S01]  /*f7b70*/  ISETP.GE.AND P0, PT, R29, UR6, PT ;  /* 0x000000061d007c0c */ /* 0x000fe2000bf06270 */
[----:B------:R-:W0:Y:S01]  /*f7b80*/  LDCU.64 UR6, c[0x0][0x398] ;  /* 0x00007300ff0677ac */ /* 0x000e220008000a00 */
[----:B------:R-:W-:Y:S02]  /*f7b90*/  SHF.R.S32.HI R29, RZ, 0x1f, R24 ;  /* 0x0000001fff1d7819 */ /* 0x000fe40000011418 */
[----:B----4-:R-:W-:-:S02]  /*f7ba0*/  ISETP.GE.AND P1, PT, R30, UR4, PT ;  /* 0x000000041e007c0c */ /* 0x010fc4000bf26270 */
[----:B------:R-:W4:Y:S07]  /*f7bb0*/  LDL.LU R30, [R1+0x5868] ;  /* 0x00586800011e7983 */ /* 0x000f2e0000300800 */
[----:B------:R-:W-:Y:S02]  /*f7bc0*/  @P0 LOP3.LUT R18, R18, 0x200000, RZ, 0xfc, !PT ;  /* 0x0020000012120812 */ /* 0x000fe400078efcff */
[----:B------:R-:W-:Y:S02]  /*f7bd0*/  IADD3 R34, P0, PT, R24, R0, RZ ;  /* 0x0000000018227210 */ /* 0x000fe40007f1e0ff */
[----:B------:R-:W-:-:S03]  /*f7be0*/  LOP3.LUT R18, R18, 0xffefffff, RZ, 0xc0, !PT ;  /* 0xffefffff12127812 */ /* 0x000fc600078ec0ff */
[----:B------:R-:W-:Y:S01]  /*f7bf0*/  IMAD.X R35, R29, 0x1, R2, P0 ;  /* 0x000000011d237824 */ /* 0x000fe200000e0602 */
[----:B0-----:R-:W-:Y:S01]  /*f7c00*/  UMOV UR5, UR7 ;  /* 0x0000000700057c82 */ /* 0x001fe20008000000 */
[----:B------:R-:W-:-:S03]  /*f7c10*/  @P2 LOP3.LUT R18, R18, 0x100000, RZ, 0xfc, !PT ;  /* 0x0010000012122812 */ /* 0x000fc600078efcff */
[----:B------:R0:W-:Y:S01]  /*f7c20*/  STL.64 [R1+0x4540], R34 ;  /* 0x0045402201007387 */ /* 0x0001e20000100a00 */
[----:B---3--:R-:W-:-:S03]  /*f7c30*/  ISETP.GE.AND P2, PT, R28, UR5, PT ;  /* 0x000000051c007c0c */ /* 0x008fc6000bf46270 */
[----:B------:R-:W3:Y:S01]  /*f7c40*/  LDL.LU R28, [R1+0x586c] ;  /* 0x00586c00011c7983 */ /* 0x000ee20000300800 */
[----:B------:R-:W-:Y:S01]  /*f7c50*/  UMOV UR62, UR6 ;  /* 0x00000006003e7c82 */ /* 0x000fe20008000000 */
[----:B------:R-:W1:Y:S01]  /*f7c60*/  LDCU.64 UR6, c[0x0][0x398] ;  /* 0x00007300ff0677ac */ /* 0x000e620008000a00 */
[----:B------:R-:W-:Y:S01]  /*f7c70*/  LOP3.LUT R18, R18, 0xfff7ffff, RZ, 0xc0, !PT ;  /* 0xfff7ffff12127812 */ /* 0x000fe200078ec0ff */
[----:B------:R-:W3:Y:S01]  /*f7c80*/  LDL.LU R33, [R1+0x5870] ;  /* 0x0058700001217983 */ /* 0x000ee20000300800 */
[----:B0-----:R-:W-:Y:S02]  /*f7c90*/  IADD3 R34, P0, PT, R24, R3, RZ ;  /* 0x0000000318227210 */ /* 0x001fe40007f1e0ff */
[----:B------:R-:W-:Y:S01]  /*f7ca0*/  @P1 LOP3.LUT R18, R18, 0x80000, RZ, 0xfc, !PT ;  /* 0x0008000012121812 */ /* 0x000fe200078efcff */
[----:B-1----:R-:W-:Y:S01]  /*f7cb0*/  UMOV UR4, UR7 ;  /* 0x0000000700047c82 */ /* 0x002fe20008000000 */
[----:B------:R-:W-:Y:S01]  /*f7cc0*/  UMOV UR69, UR6 ;  /* 0x0000000600457c82 */ /* 0x000fe20008000000 */
[----:B------:R-:W0:Y:S01]  /*f7cd0*/  LDCU.64 UR6, c[0x0][0x398] ;  /* 0x00007300ff0677ac */ /* 0x000e220008000a00 */
[----:B------:R-:W-:Y:S01]  /*f7ce0*/  IMAD.X R35, R29, 0x1, R4, P0 ;  /* 0x000000011d237824 */ /* 0x000fe200000e0604 */
[----:B------:R-:W-:-:S02]  /*f7cf0*/  LOP3.LUT R18, R18, 0xfffbffff, RZ, 0xc0, !PT ;  /* 0xfffbffff12127812 */ /* 0x000fc400078ec0ff */
[----:B------:R-:W-:Y:S02]  /*f7d00*/  ISETP.GE.AND P1, PT, R32, UR4, PT ;  /* 0x0000000420007c0c */ /* 0x000fe4000bf26270 */
[----:B------:R-:W-:Y:S01]  /*f7d10*/  @P2 LOP3.LUT R18, R18, 0x40000, RZ, 0xfc, !PT ;  /* 0x0004000012122812 */ /* 0x000fe200078efcff */
[----:B------:R1:W-:Y:S04]  /*f7d20*/  STL.64 [R1+0x4520], R34 ;  /* 0x0045202201007387 */ /* 0x0003e80000100a00 */
[----:B------:R-:W3:Y:S01]  /*f7d30*/  LDL.LU R32, [R1+0x5874] ;  /* 0x0058740001207983 */ /* 0x000ee20000300800 */
[----:B0-----:R-:W-:Y:S01]  /*f7d40*/  UMOV UR5, UR7 ;  /* 0x0000000700057c82 */ /* 0x001fe20008000000 */
[----:B------:R-:W-:Y:S01]  /*f7d50*/  UMOV UR22, UR6 ;  /* 0x0000000600167c82 */ /* 0x000fe20008000000 */
[----:B------:R-:W0:Y:S01]  /*f7d60*/  LDCU.64 UR6, c[0x0][0x398] ;  /* 0x00007300ff0677ac */ /* 0x000e220008000a00 */
[----:B------:R-:W-:-:S02]  /*f7d70*/  LOP3.LUT R18, R18, 0xfffdffff, RZ, 0xc0, !PT ;  /* 0xfffdffff12127812 */ /* 0x000fc400078ec0ff */
[----:B-1----:R-:W-:Y:S02]  /*f7d80*/  IADD3 R34, P0, PT, R24, R13, RZ ;  /* 0x0000000d18227210 */ /* 0x002fe40007f1e0ff */
[----:B------:R-:W-:Y:S01]  /*f7d90*/  @P1 LOP3.LUT R18, R18, 0x20000, RZ, 0xfc, !PT ;  /* 0x0002000012121812 */ /* 0x000fe200078efcff */
[----:B0-----:R-:W-:Y:S01]  /*f7da0*/  UMOV UR4, UR7 ;  /* 0x0000000700047c82 */ /* 0x001fe20008000000 */
[----:B------:R-:W-:Y:S01]  /*f7db0*/  UMOV UR43, UR6 ;  /* 0x00000006002b7c82 */ /* 0x000fe20008000000 */
[----:B------:R-:W0:Y:S01]  /*f7dc0*/  LDCU.64 UR6, c[0x0][0x398] ;  /* 0x00007300ff0677ac */ /* 0x000e220008000a00 */
[----:B------:R-:W-:Y:S01]  /*f7dd0*/  IMAD.X R35, R29, 0x1, R15, P0 ;  /* 0x000000011d237824 */ /* 0x000fe200000e060f */
[----:B------:R-:W-:Y:S02]  /*f7de0*/  LOP3.LUT R18, R18, 0xfffeffff, RZ, 0xc0, !PT ;  /* 0xfffeffff12127812 */ /* 0x000fe400078ec0ff */
[----:B--2---:R-:W-:Y:S02]  /*f7df0*/  ISETP.GE.AND P2, PT, R31, UR5, PT ;  /* 0x000000051f007c0c */ /* 0x004fe4000bf46270 */
[----:B------:R-:W2:Y:S01]  /*f7e00*/  LDL.LU R31, [R1+0x5878] ;  /* 0x00587800011f7983 */ /* 0x000ea20000300800 */
[----:B0-----:R-:W-:-:S03]  /*f7e10*/  UMOV UR5, UR7 ;  /* 0x0000000700057c82 */ /* 0x001fc60008000000 */
[----:B------:R0:W-:Y:S01]  /*f7e20*/  STL.64 [R1+0x4548], R34 ;  /* 0x0045482201007387 */ /* 0x0001e20000100a00 */
[----:B----4-:R-:W-:-:S03]  /*f7e30*/  ISETP.GE.AND P1, PT, R30, UR4, PT ;  /* 0x000000041e007c0c */ /* 0x010fc6000bf26270 */
[----:B------:R-:W4:Y:S03]  /*f7e40*/  LDL.LU R30, [R1+0x587c] ;  /* 0x00587c00011e7983 */ /* 0x000f260000300800 */
[----:B------:R-:W-:Y:S02]  /*f7e50*/  @P2 LOP3.LUT R18, R18, 0x10000, RZ, 0xfc, !PT ;  /* 0x0001000012122812 */ /* 0x000fe400078efcff */
[----:B---3--:R-:W-:Y:S02]  /*f7e60*/  ISETP.GE.AND P2, PT, R28, UR5, PT ;  /* 0x000000051c007c0c */ /* 0x008fe4000bf46270 */
[----:B------:R-:W3:Y:S01]  /*f7e70*/  LDL.LU R28, [R1+0x5880] ;  /* 0x00588000011c7983 */ /* 0x000ee20000300800 */
[----:B------:R-:W-:Y:S01]  /*f7e80*/  UMOV UR61, UR6 ;  /* 0x00000006003d7c82 */ /* 0x000fe20008000000 */
[----:B------:R-:W1:Y:S02]  /*f7e90*/  LDCU.64 UR6, c[0x0][0x398] ;  /* 0x00007300ff0677ac */ /* 0x000e640008000a00 */
[----:B-1----:R-:W-:Y:S01]  /*f7ea0*/  UMOV UR4, UR7 ;  /* 0x0000000700047c82 */ /* 0x002fe20008000000 */
[----:B------:R-:W-:Y:S01]  /*f7eb0*/  UMOV UR65, UR6 ;  /* 0x0000000600417c82 */ /* 0x000fe20008000000 */
[----:B------:R-:W1:Y:S01]  /*f7ec0*/  LDCU.64 UR6, c[0x0][0x398] ;  /* 0x00007300ff0677ac */ /* 0x000e620008000a00 */
[----:B------:R-:W-:-:S04]  /*f7ed0*/  LOP3.LUT R18, R18, 0xffff7fff, RZ, 0xc0, !PT ;  /* 0xffff7fff12127812 */ /* 0x000fc800078ec0ff */
[----:B------:R-:W-:Y:S02]  /*f7ee0*/  @P1 LOP3.LUT R18, R18, 0x8000, RZ, 0xfc, !PT ;  /* 0x0000800012121812 */ /* 0x000fe400078efcff */
[----:B------:R-:W-:Y:S02]  /*f7ef0*/  ISETP.GE.AND P1, PT, R33, UR4, PT ;  /* 0x0000000421007c0c */ /* 0x000fe4000bf26270 */
[----:B------:R-:W-:Y:S01]  /*f7f00*/  LOP3.LUT R18, R18, 0xffffbfff, RZ, 0xc0, !PT ;  /* 0xffffbfff12127812 */ /* 0x000fe200078ec0ff */
[----:B-1----:R-:W-:Y:S01]  /*f7f10*/  UMOV UR5, UR7 ;  /* 0x0000000700057c82 */ /* 0x002fe20008000000 */
[----:B------:R-:W-:Y:S01]  /*f7f20*/  UMOV UR57, UR6 ;  /* 0x0000000600397c82 */ /* 0x000fe20008000000 */
[----:B------:R-:W1:Y:S01]  /*f7f30*/  LDCU.64 UR6, c[0x0][0x398] ;  /* 0x00007300ff0677ac */ /* 0x000e620008000a00 */
[----:B0-----:R-:W-:Y:S02]  /*f7f40*/  IADD3 R34, P0, PT, R24, R5, RZ ;  /* 0x0000000518227210 */ /* 0x001fe40007f1e0ff */
[----:B------:R-:W-:-:S03]  /*f7f50*/  @P2 LOP3.LUT R18, R18, 0x4000, RZ, 0xfc, !PT ;  /* 0x0000400012122812 */ /* 0x000fc600078efcff */
[----:B------:R-:W-:Y:S01]  /*f7f60*/  IMAD.X R35, R29, 0x1, R6, P0 ;  /* 0x000000011d237824 */ /* 0x000fe200000e0606 */
[----:B------:R-:W-:Y:S02]  /*f7f70*/  LOP3.LUT R18, R18, 0xffffdfff, RZ, 0xc0, !PT ;  /* 0xffffdfff12127812 */ /* 0x000fe400078ec0ff */
[----:B------:R-:W-:Y:S02]  /*f7f80*/  ISETP.GE.AND P2, PT, R32, UR5, PT ;  /* 0x0000000520007c0c */ /* 0x000fe4000bf46270 */
[----:B------:R-:W-:Y:S01]  /*f7f90*/  @P1 LOP3.LUT R18, R18, 0x2000, RZ, 0xfc, !PT ;  /* 0x0000200012121812 */ /* 0x000fe200078efcff */
[----:B------:R0:W-:Y:S04]  /*f7fa0*/  STL.64 [R1+0x4560], R34 ;  /* 0x0045602201007387 */ /* 0x0001e80000100a00 */
[----:B------:R-:W3:Y:S01]  /*f7fb0*/  LDL.LU R32, [R1+0x5884] ;  /* 0x0058840001207983 */ /* 0x000ee20000300800 */
[----:B-1----:R-:W-:Y:S01]  /*f7fc0*/  UMOV UR4, UR7 ;  /* 0x0000000700047c82 */ /* 0x002fe20008000000 */
[----:B------:R-:W-:Y:S01]  /*f7fd0*/  UMOV UR42, UR6 ;  /* 0x00000006002a7c82 */ /* 0x000fe20008000000 */
[----:B------:R-:W1:Y:S01]  /*f7fe0*/  LDCU.64 UR6, c[0x0][0x398] ;  /* 0x00007300ff0677ac */ /* 0x000e620008000a00 */
[----:B------:R-:W-:-:S02]  /*f7ff0*/  LOP3.LUT R18, R18, 0xffffefff, RZ, 0xc0, !PT ;  /* 0xffffefff12127812 */ /* 0x000fc400078ec0ff */
[----:B0-----:R-:W-:Y:S02]  /*f8000*/  IADD3 R34, P0, PT, R24, R14, RZ ;  /* 0x0000000e18227210 */ /* 0x001fe40007f1e0ff */
[----:B------:R-:W-:Y:S01]  /*f8010*/  @P2 LOP3.LUT R18, R18, 0x1000, RZ, 0xfc, !PT ;  /* 0x0000100012122812 */ /* 0x000fe200078efcff */
[----:B-1----:R-:W-:Y:S01]  /*f8020*/  UMOV UR5, UR7 ;  /* 0x0000000700057c82 */ /* 0x002fe20008000000 */
        /* <DEDUP_REMOVED lines=10> */
[----:B------:R-:W-:Y:S01]  /*f80d0*/  @P1 LOP3.LUT R18, R18, 0x800, RZ, 0xfc, !PT ;  /* 0x0000080012121812 */ /* 0x000fe200078efcff */
[----:B------:R-:W4:Y:S01]  /*f80e0*/  LDL.LU R30, [R1+0x5890] ;  /* 0x00589000011e7983 */ /* 0x000f220000300800 */
[----:B---3--:R-:W-:-:S03]  /*f80f0*/  ISETP.GE.AND P1, PT, R28, UR4, PT ;  /* 0x000000041c007c0c */ /* 0x008fc6000bf26270 */
[----:B------:R-:W3:Y:S01]  /*f8100*/  LDL.LU R28, [R1+0x5894] ;  /* 0x00589400011c7983 */ /* 0x000ee20000300800 */
[----:B------:R-:W-:Y:S01]  /*f8110*/  UMOV UR66, UR6 ;  /* 0x0000000600427c82 */ /* 0x000fe20008000000 */
[----:B------:R-:W1:Y:S01]  /*f8120*/  LDCU.64 UR6, c[0x0][0x398] ;  /* 0x00007300ff0677ac */ /* 0x000e620008000a00 */
[----:B0-----:R-:W-:-:S05]  /*f8130*/  IADD3 R34, P0, PT, R24, R7, RZ ;  /* 0x0000000718227210 */ /* 0x001fca0007f1e0ff */
[----:B------:R-:W-:Y:S01]  /*f8140*/  IMAD.X R35, R29, 0x1, R8, P0 ;  /* 0x000000011d237824 */ /* 0x000fe200000e0608 */
[----:B------:R-:W-:-:S04]  /*f8150*/  LOP3.LUT R18, R18, 0xfffffbff, RZ, 0xc0, !PT ;  /* 0xfffffbff12127812 */ /* 0x000fc800078ec0ff */
[----:B------:R0:W-:Y:S01]  /*f8160*/  STL.64 [R1+0x4580], R34 ;  /* 0x0045802201007387 */ /* 0x0001e20000100a00 */
[----:B-1----:R-:W-:Y:S01]  /*f8170*/  UMOV UR5, UR7 ;  /* 0x0000000700057c82 */ /* 0x002fe20008000000 */
[----:B------:R-:W-:Y:S01]  /*f8180*/  UMOV UR39, UR6 ;  /* 0x0000000600277c82 */ /* 0x000fe20008000000 */
[----:B------:R-:W1:Y:S01]  /*f8190*/  LDCU.64 UR6, c[0x0][0x398] ;  /* 0x00007300ff0677ac */ /* 0x000e620008000a00 */
[----:B0-----:R-:W-:Y:S02]  /*f81a0*/  IADD3 R34, P0, PT, R24, R9, RZ ;  /* 0x0000000918227210 */ /* 0x001fe40007f1e0ff */
[----:B------:R-:W-:-:S03]  /*f81b0*/  @P2 LOP3.LUT R18, R18, 0x400, RZ, 0xfc, !PT ;  /* 0x0000040012122812 */ /* 0x000fc600078efcff */
[----:B------:R-:W-:Y:S01]  /*f81c0*/  IMAD.X R35, R29, 0x1, R11, P0 ;  /* 0x000000011d237824 */ /* 0x000fe200000e060b */
[----:B------:R-:W-:-:S04]  /*f81d0*/  LOP3.LUT R18, R18, 0xfffffdff, RZ, 0xc0, !PT ;  /* 0xfffffdff12127812 */ /* 0x000fc800078ec0ff */
[----:B------:R0:W-:Y:S01]  /*f81e0*/  STL.64 [R1+0x45a0], R34 ;  /* 0x0045a02201007387 */ /* 0x0001e20000100a00 */
[----:B------:R-:W-:Y:S01]  /*f81f0*/  @P1 LOP3.LUT R18, R18, 0x200, RZ, 0xfc, !PT ;  /* 0x0000020012121812 */ /* 0x000fe200078efcff */
[----:B-1----:R-:W-:Y:S01]  /*f8200*/  UMOV UR4, UR7 ;  /* 0x0000000700047c82 */ /* 0x002fe20008000000 */
[----:B0-----:R-:W-:-:S05]  /*f8210*/  IADD3 R34, P0, PT, R24, R10, RZ ;  /* 0x0000000a18227210 */ /* 0x001fca0007f1e0ff */
[----:B------:R-:W-:Y:S01]  /*f8220*/  IMAD.X R35, R29, 0x1, R12, P0 ;  /* 0x000000011d237824 */ /* 0x000fe200000e060c */
[----:B------:R-:W-:Y:S01]  /*f8230*/  ISETP.GE.AND P2, PT, R32, UR5, PT ;  /* 0x0000000520007c0c */ /* 0x000fe2000bf46270 */
[----:B------:R-:W-:Y:S01]  /*f8240*/  IMAD.U32 R36, RZ, RZ, UR6 ;  /* 0x00000006ff247e24 */ /* 0x000fe2000f8e00ff */
[----:B------:R-:W-:Y:S01]  /*f8250*/  UMOV UR40, UR8 ;  /* 0x0000000800287c82 */ /* 0x000fe20008000000 */
[----:B------:R-:W0:Y:S01]  /*f8260*/  LDCU.64 UR8, c[0x0][0x398] ;  /* 0x00007300ff0877ac */ /* 0x000e220008000a00 */
[----:B------:R-:W-:-:S09]  /*f8270*/  LOP3.LUT R18, R18, 0xfffffeff, RZ, 0xc0, !PT ;  /* 0xfffffeff12127812 */ /* 0x000fd200078ec0ff */
[----:B------:R-:W-:-:S04]  /*f8280*/  @P2 LOP3.LUT R18, R18, 0x100, RZ, 0xfc, !PT ;  /* 0x0000010012122812 */ /* 0x000fc800078efcff */
[----:B------:R-:W-:Y:S02]  /*f8290*/  LOP3.LUT R18, R18, 0xffffff7f, RZ, 0xc0, !PT ;  /* 0xffffff7f12127812 */ /* 0x000fe400078ec0ff */
[----:B------:R-:W-:Y:S02]  /*f82a0*/  SHF.R.S32.HI R38, RZ, 0x1f, R23 ;  /* 0x0000001fff267819 */ /* 0x000fe40000011417 */
[----:B--2---:R-:W-:Y:S01]  /*f82b0*/  ISETP.GE.AND P1, PT, R31, UR4, PT ;  /* 0x000000041f007c0c */ /* 0x004fe2000bf26270 */
[----:B------:R-:W1:Y:S01]  /*f82c0*/  LDCU.64 UR4, c[0x0][0x398] ;  /* 0x00007300ff0477ac */ /* 0x000e620008000a00 */
[----:B------:R-:W2:Y:S04]  /*f82d0*/  LDL.LU R31, [R1+0x5898] ;  /* 0x00589800011f7983 */ /* 0x000ea80000300800 */
[----:B------:R-:W2:Y:S04]  /*f82e0*/  LDL.LU R29, [R1+0x589c] ;  /* 0x00589c00011d7983 */ /* 0x000ea80000300800 */
[----:B------:R0:W-:Y:S04]  /*f82f0*/  STL.64 [R1+0x4598], R34 ;  /* 0x0045982201007387 */ /* 0x0001e80000100a00 */
[----:B------:R-:W2:Y:S01]  /*f8300*/  LDL.LU R40, [R1+0x58a0] ;  /* 0x0058a00001287983 */ /* 0x000ea20000300800 */
[----:B-1----:R-:W-:Y:S01]  /*f8310*/  UMOV UR6, UR5 ;  /* 0x0000000500067c82 */ /* 0x002fe20008000000 */
[----:B0-----:R-:W-:Y:S01]  /*f8320*/  IMAD.U32 R35, RZ, RZ, UR4 ;  /* 0x00000004ff237e24 */ /* 0x001fe2000f8e00ff */
[----:B------:R-:W0:Y:S01]  /*f8330*/  LDCU.64 UR4, c[0x0][0x398] ;  /* 0x00007300ff0477ac */ /* 0x000e220008000a00 */
[----:B----4-:R-:W-:-:S02]  /*f8340*/  ISETP.GE.AND P0, PT, R33, UR6, PT ;  /* 0x0000000621007c0c */ /* 0x010fc4000bf06270 */
[----:B------:R-:W-:Y:S01]  /*f8350*/  @P1 LOP3.LUT R18, R18, 0x80, RZ, 0xfc, !PT ;  /* 0x0000008012121812 */ /* 0x000fe200078efcff */
[----:B------:R-:W1:Y:S03]  /*f8360*/  LDCU.64 UR6, c[0x0][0x398] ;  /* 0x00007300ff0677ac */ /* 0x000e660008000a00 */
[----:B------:R-:W-:Y:S01]  /*f8370*/  LOP3.LUT R18, R18, 0xffffffbf, RZ, 0xc0, !PT ;  /* 0xffffffbf12127812 */ /* 0x000fe200078ec0ff */
[----:B0-----:R-:W-:Y:S01]  /*f8380*/  IMAD.U32 R34, RZ, RZ, UR4 ;  /* 0x00000004ff227e24 */ /* 0x001fe2000f8e00ff */
[----:B------:R-:W-:Y:S02]  /*f8390*/  UMOV UR4, UR9 ;  /* 0x0000000900047c82 */ /* 0x000fe40008000000 */
[----:B---3--:R-:W-:Y:S02]  /*f83a0*/  ISETP.GE.AND P1, PT, R28, UR4, PT ;  /* 0x000000041c007c0c */ /* 0x008fe4000bf26270 */
[----:B------:R-:W3:Y:S01]  /*f83b0*/  LDL.LU R28, [R1+0x58a4] ;  /* 0x0058a400011c7983 */ /* 0x000ee20000300800 */
[----:B------:R-:W-:-:S02]  /*f83c0*/  @P0 LOP3.LUT R18, R18, 0x40, RZ, 0xfc, !PT ;  /* 0x0000004012120812 */ /* 0x000fc400078efcff */
[----:B------:R-:W-:-:S05]  /*f83d0*/  IADD3 R52, P0, PT, R23, R0, RZ ;  /* 0x0000000017347210 */ /* 0x000fca0007f1e0ff */
[----:B------:R-:W-:-:S05]  /*f83e0*/  IMAD.X R53, R38, 0x1, R2, P0 ;  /* 0x0000000126357824 */ /* 0x000fca00000e0602 */
[----:B------:R0:W-:Y:S04]  /*f83f0*/  STL.64 [R1+0x45b0], R52 ;  /* 0x0045b03401007387 */ /* 0x0001e80000100a00 */
[----:B0-----:R-:W4:Y:S04]  /*f8400*/  LDL.LU R53, [R1+0x58a8] ;  /* 0x0058a80001357983 */ /* 0x001f280000300800 */
[----:B------:R-:W4:Y:S01]  /*f8410*/  LDL.LU R39, [R1+0x58ac] ;  /* 0x0058ac0001277983 */ /* 0x000f220000300800 */
[----:B------:R-:W-:Y:S01]  /*f8420*/  ISETP.GE.AND P2, PT, R30, UR5, PT ;  /* 0x000000051e007c0c */ /* 0x000fe2000bf46270 */
[----:B------:R-:W0:Y:S01]  /*f8430*/  LDCU.64 UR4, c[0x0][0x398] ;  /* 0x00007300ff0477ac */ /* 0x000e220008000a00 */
[----:B------:R-:W-:-:S02]  /*f8440*/  LOP3.LUT R18, R18, 0xffffffdf, RZ, 0xc0, !PT ;  /* 0xffffffdf12127812 */ /* 0x000fc400078ec0ff */
[----:B------:R-:W-:-:S09]  /*f8450*/  IADD3 R54, P0, PT, R23, R3, RZ ;  /* 0x0000000317367210 */ /* 0x000fd20007f1e0ff */
[----:B------:R-:W-:-:S04]  /*f8460*/  @P2 LOP3.LUT R18, R18, 0x20, RZ, 0xfc, !PT ;  /* 0x0000002012122812 */ /* 0x000fc800078efcff */
[----:B------:R-:W-:Y:S01]  /*f8470*/  LOP3.LUT R18, R18, 0xffffffef, RZ, 0xc0, !PT ;  /* 0xffffffef12127812 */ /* 0x000fe200078ec0ff */
[----:B0-----:R-:W-:Y:S01]  /*f8480*/  IMAD.U32 R33, RZ, RZ, UR4 ;  /* 0x00000004ff217e24 */ /* 0x001fe2000f8e00ff */
[----:B-1----:R-:W-:Y:S02]  /*f8490*/  UMOV UR4, UR7 ;  /* 0x0000000700047c82 */ /* 0x002fe40008000000 */
[----:B------:R-:W-:Y:S01]  /*f84a0*/  @P1 LOP3.LUT R18, R18, 0x10, RZ, 0xfc, !PT ;  /* 0x0000001012121812 */ /* 0x000fe200078efcff */
[----:B------:R-:W-:-:S05]  /*f84b0*/  IMAD.X R55, R38, 0x1, R4, P0 ;  /* 0x0000000126377824 */ /* 0x000fca00000e0604 */
[----:B------:R-:W-:Y:S04]  /*f84c0*/  STL.64 [R1+0x4590], R54 ;  /* 0x0045903601007387 */ /* 0x000fe80000100a00 */
[----:B------:R-:W4:Y:S01]  /*f84d0*/  LDL.LU R51, [R1+0x58b0] ;  /* 0x0058b00001337983 */ /* 0x000f220000300800 */
[----:B------:R-:W-:Y:S01]  /*f84e0*/  LOP3.LUT R18, R18, 0xfffffff7, RZ, 0xc0, !PT ;  /* 0xfffffff712127812 */ /* 0x000fe200078ec0ff */
[----:B------:R-:W-:Y:S01]  /*f84f0*/  IMAD.U32 R30, RZ, RZ, UR6 ;  /* 0x00000006ff1e7e24 */ /* 0x000fe2000f8e00ff */
[----:B------:R-:W0:Y:S01]  /*f8500*/  LDCU.64 UR6, c[0x0][0x398] ;  /* 0x00007300ff0677ac */ /* 0x000e220008000a00 */
[----:B------:R-:W4:Y:S01]  /*f8510*/  LDL.LU R52, [R1+0x58b4] ;  /* 0x0058b40001347983 */ /* 0x000f220000300800 */
[----:B------:R-:W-:Y:S01]  /*f8520*/  IMAD.U32 R32, RZ, RZ, UR8 ;  /* 0x00000008ff207e24 */ /* 0x000fe2000f8e00ff */
[----:B------:R-:W1:Y:S01]  /*f8530*/  LDCU.64 UR8, c[0x0][0x398] ;  /* 0x00007300ff0877ac */ /* 0x000e620008000a00 */
[----:B--2---:R-:W-:-:S02]  /*f8540*/  ISETP.GE.AND P2, PT, R31, UR5, PT ;  /* 0x000000051f007c0c */ /* 0x004fc4000bf46270 */
[----:B------:R-:W-:Y:S01]  /*f8550*/  ISETP.GE.AND P1, PT, R29, UR4, PT ;  /* 0x000000041d007c0c */ /* 0x000fe2000bf26270 */
[----:B------:R-:W2:Y:S10]  /*f8560*/  LDCU.64 UR4, c[0x0][0x398] ;  /* 0x00007300ff0477ac */ /* 0x000eb40008000a00 */
[----:B------:R-:W-:-:S02]  /*f8570*/  @P2 LOP3.LUT R18, R18, 0x8, RZ, 0xfc, !PT ;  /* 0x0000000812122812 */ /* 0x000fc400078efcff */
[----:B--2---:R-:W-:Y:S02]  /*f8580*/  ISETP.GE.AND P2, PT, R40, UR5, PT ;  /* 0x0000000528007c0c */ /* 0x004fe4000bf46270 */
[----:B------:R-:W-:-:S05]  /*f8590*/  IADD3 R40, P0, PT, R23, R13, RZ ;  /* 0x0000000d17287210 */ /* 0x000fca0007f1e0ff */
[----:B------:R-:W-:Y:S01]  /*f85a0*/  IMAD.X R41, R38, 0x1, R15, P0 ;  /* 0x0000000126297824 */ /* 0x000fe200000e060f */
[----:B------:R-:W-:-:S04]  /*f85b0*/  LOP3.LUT R18, R18, 0xfffffffb, RZ, 0xc0, !PT ;  /* 0xfffffffb12127812 */ /* 0x000fc800078ec0ff */
[----:B------:R2:W-:Y:S01]  /*f85c0*/  STL.64 [R1+0x45c8], R40 ;  /* 0x0045c82801007387 */ /* 0x0005e20000100a00 */
[----:B------:R-:W-:Y:S01]  /*f85d0*/  IMAD.U32 R31, RZ, RZ, UR4 ;  /* 0x00000004ff1f7e24 */ /* 0x000fe2000f8e00ff */
[----:B0-----:R-:W-:Y:S01]  /*f85e0*/  UMOV UR4, UR7 ;  /* 0x0000000700047c82 */ /* 0x001fe20008000000 */
[----:B------:R-:W-:Y:S01]  /*f85f0*/  @P1 LOP3.LUT R18, R18, 0x4, RZ, 0xfc, !PT ;  /* 0x0000000412121812 */ /* 0x000fe200078efcff */
[----:B--2---:R-:W2:Y:S04]  /*f8600*/  LDL.LU R41, [R1+0x58b8] ;  /* 0x0058b80001297983 */ /* 0x004ea80000300800 */
[----:B------:R-:W2:Y:S01]  /*f8610*/  LDL.LU R40, [R1+0x58bc] ;  /* 0x0058bc0001287983 */ /* 0x000ea20000300800 */
[----:B---3--:R-:W-:Y:S01]  /*f8620*/  ISETP.GE.AND P1, PT, R28, UR4, PT ;  /* 0x000000041c007c0c */ /* 0x008fe2000bf26270 */
[----:B------:R-:W0:Y:S01]  /*f8630*/  LDCU.64 UR4, c[0x0][0x398] ;  /* 0x00007300ff0477ac */ /* 0x000e220008000a00 */
[----:B------:R-:W-:-:S04]  /*f8640*/  LOP3.LUT R18, R18, 0xfffffffd, RZ, 0xc0, !PT ;  /* 0xfffffffd12127812 */ /* 0x000fc800078ec0ff */
[----:B------:R-:W-:-:S04]  /*f8650*/  @P2 LOP3.LUT R18, R18, 0x2, RZ, 0xfc, !PT ;  /* 0x0000000212122812 */ /* 0x000fc800078efcff */
[----:B------:R-:W-:-:S04]  /*f8660*/  LOP3.LUT R18, R18, 0xfffffffe, RZ, 0xc0, !PT ;  /* 0xfffffffe12127812 */ /* 0x000fc800078ec0ff */
[----:B------:R-:W-:Y:S01]  /*f8670*/  @P1 LOP3.LUT R18, R18, 0x1, RZ, 0xfc, !PT ;  /* 0x0000000112121812 */ /* 0x000fe200078efcff */
[----:B0-----:R-:W-:Y:S01]  /*f8680*/  IMAD.U32 R28, RZ, RZ, UR4 ;  /* 0x00000004ff1c7e24 */ /* 0x001fe2000f8e00ff */
[----:B-1----:R-:W-:Y:S02]  /*f8690*/  UMOV UR4, UR9 ;  /* 0x0000000900047c82 */ /* 0x002fe40008000000 */
[----:B----4-:R-:W-:Y:S02]  /*f86a0*/  ISETP.GE.AND P1, PT, R39, UR4, PT ;  /* 0x0000000427007c0c */ /* 0x010fe4000bf26270 */
[----:B------:R-:W3:Y:S01]  /*f86b0*/  LDL.LU R39, [R1+0x58c0] ;  /* 0x0058c00001277983 */ /* 0x000ee20000300800 */
[----:B------:R-:W-:Y:S01]  /*f86c0*/  IMAD.U32 R29, RZ, RZ, UR6 ;  /* 0x00000006ff1d7e24 */ /* 0x000fe2000f8e00ff */
[----:B------:R-:W-:Y:S02]  /*f86d0*/  UMOV UR6, UR5 ;  /* 0x0000000500067c82 */ /* 0x000fe40008000000 */
[----:B------:R-:W-:-:S02]  /*f86e0*/  ISETP.GE.AND P2, PT, R53, UR6, PT ;  /* 0x0000000635007c0c */ /* 0x000fc4000bf46270 */
[----:B------:R-:W0:Y:S01]  /*f86f0*/  LDCU.64 UR6, c[0x0][0x398] ;  /* 0x00007300ff0677ac */ /* 0x000e220008000a00 */
[----:B------:R-:W-:Y:S01]  /*f8700*/  UMOV UR5, UR8 ;  /* 0x0000000800057c82 */ /* 0x000fe20008000000 */
[----:B0-----:R-:W-:Y:S01]  /*f8710*/  UMOV UR8, UR7 ;  /* 0x0000000700087c82 */ /* 0x001fe20008000000 */
[----:B------:R-:W-:Y:S01]  /*f8720*/  UMOV UR4, UR6 ;  /* 0x0000000600047c82 */ /* 0x000fe20008000000 */
[----:B------:R-:W0:Y:S07]  /*f8730*/  LDCU.64 UR6, c[0x0][0x398] ;  /* 0x00007300ff0677ac */ /* 0x000e2e0008000a00 */
[----:B------:R-:W-:-:S02]  /*f8740*/  @P2 LOP3.LUT R19, R19, 0x80000000, RZ, 0xfc, !PT ;  /* 0x8000000013132812 */ /* 0x000fc400078efcff */
[----:B------:R-:W-:Y:S01]  /*f8750*/  ISETP.GE.AND P2, PT, R51, UR8, PT ;  /* 0x0000000833007c0c */ /* 0x000fe2000bf46270 */
[----:B------:R-:W1:Y:S01]  /*f8760*/  LDCU.64 UR8, c[0x0][0x398] ;  /* 0x00007300ff0877ac */ /* 0x000e620008000a00 */
[----:B------:R-:W-:-:S04]  /*f8770*/  LOP3.LUT R19, R19, 0xbfffffff, RZ, 0xc0, !PT ;  /* 0xbfffffff13137812 */ /* 0x000fc800078ec0ff */
[----:B------:R-:W-:Y:S02]  /*f8780*/  @P1 LOP3.LUT R19, R19, 0x40000000, RZ, 0xfc, !PT ;  /* 0x4000000013131812 */ /* 0x000fe400078efcff */
[----:B------:R-:W-:Y:S02]  /*f8790*/  IADD3 R54, P0, PT, R23, R5, RZ ;  /* 0x0000000517367210 */ /* 0x000fe40007f1e0ff */
[----:B------:R-:W-:Y:S02]  /*f87a0*/  LOP3.LUT R19, R19, 0xdfffffff, RZ, 0xc0, !PT ;  /* 0xdfffffff13137812 */ /* 0x000fe400078ec0ff */
[----:B0-----:R-:W-:Y:S02]  /*f87b0*/  ISETP.GE.AND P1, PT, R52, UR7, PT ;  /* 0x0000000734007c0c */ /* 0x001fe4000bf26270 */
[----:B------:R-:W-:Y:S01]  /*f87c0*/  @P2 LOP3.LUT R19, R19, 0x20000000, RZ, 0xfc, !PT ;  /* 0x2000000013132812 */ /* 0x000fe200078efcff */
[----:B------:R-:W-:Y:S01]  /*f87d0*/  IMAD.X R55, R38, 0x1, R6, P0 ;  /* 0x0000000126377824 */ /* 0x000fe200000e0606 */
[----:B------:R-:W-:-:S02]  /*f87e0*/  IADD3 R52, P0, PT, R23, R14, RZ ;  /* 0x0000000e17347210 */ /* 0x000fc40007f1e0ff */
[----:B------:R-:W-:-:S03]  /*f87f0*/  LOP3.LUT R19, R19, 0xefffffff, RZ, 0xc0, !PT ;  /* 0xefffffff13137812 */ /* 0x000fc600078ec0ff */
[----:B------:R-:W-:-:S04]  /*f8800*/  IMAD.X R53, R38, 0x1, R16, P0 ;  /* 0x0000000126357824 */ /* 0x000fc800000e0610 */
[----:B------:R-:W-:Y:S01]  /*f8810*/  @P1 LOP3.LUT R19, R19, 0x10000000, RZ, 0xfc, !PT ;  /* 0x1000000013131812 */ /* 0x000fe200078efcff */
[----:B------:R-:W-:Y:S04]  /*f8820*/  STL.64 [R1+0x45d8], R54 ;  /* 0x0045d83601007387 */ /* 0x000fe80000100a00 */
[----:B------:R-:W4:Y:S04]  /*f8830*/  LDL.LU R51, [R1+0x58c4] ;  /* 0x0058c40001337983 */ /* 0x000f280000300800 */
[----:B------:R-:W-:Y:S01]  /*f8840*/  STL.64 [R1+0x45e8], R52 ;  /* 0x0045e83401007387 */ /* 0x000fe20000100a00 */
[----:B------:R-:W-:-:S02]  /*f8850*/  LOP3.LUT R19, R19, 0xf7ffffff, RZ, 0xc0, !PT ;  /* 0xf7ffffff13137812 */ /* 0x000fc400078ec0ff */
[----:B--2---:R-:W-:Y:S02]  /*f8860*/  ISETP.GE.AND P1, PT, R40, UR11, PT ;  /* 0x0000000b28007c0c */ /* 0x004fe4000bf26270 */
[----:B------:R-:W-:Y:S02]  /*f8870*/  IADD3 R40, P0, PT, R23, R7, RZ ;  /* 0x0000000717287210 */ /* 0x000fe40007f1e0ff */
[----:B-1----:R-:W-:-:S03]  /*f8880*/  ISETP.GE.AND P2, PT, R41, UR9, PT ;  /* 0x0000000929007c0c */ /* 0x002fc6000bf46270 */
[----:B------:R-:W-:-:S05]  /*f8890*/  IMAD.X R41, R38, 0x1, R8, P0 ;  /* 0x0000000126297824 */ /* 0x000fca00000e0608 */
[----:B------:R0:W-:Y:S04]  /*f88a0*/  STL.64 [R1+0x45f8], R40 ;  /* 0x0045f82801007387 */ /* 0x0001e80000100a00 */
[----:B0-----:R-:W2:Y:S01]  /*f88b0*/  LDL.LU R41, [R1+0x58c8] ;  /* 0x0058c80001297983 */ /* 0x001ea20000300800 */
[----:B------:R-:W-:-:S03]  /*f88c0*/  IADD3 R52, P0, PT, R23, R9, RZ ;  /* 0x0000000917347210 */ /* 0x000fc60007f1e0ff */
[----:B------:R-:W2:Y:S01]  /*f88d0*/  LDL.LU R40, [R1+0x58cc] ;  /* 0x0058cc0001287983 */ /* 0x000ea20000300800 */
[----:B------:R-:W-:Y:S02]  /*f88e0*/  @P2 LOP3.LUT R19, R19, 0x8000000, RZ, 0xfc, !PT ;  /* 0x0800000013132812 */ /* 0x000fe400078efcff */
[----:B---3--:R-:W-:Y:S02]  /*f88f0*/  ISETP.GE.AND P2, PT, R39, UR13, PT ;  /* 0x0000000d27007c0c */ /* 0x008fe4000bf46270 */
[----:B------:R-:W3:Y:S01]  /*f8900*/  LDL.LU R39, [R1+0x58d0] ;  /* 0x0058d00001277983 */ /* 0x000ee20000300800 */
[----:B------:R-:W-:-:S05]  /*f8910*/  IMAD.X R53, R38, 0x1, R11, P0 ;  /* 0x0000000126357824 */ /* 0x000fca00000e060b */
[----:B------:R0:W-:Y:S02]  /*f8920*/  STL.64 [R1+0x4610], R52 ;  /* 0x0046103401007387 */ /* 0x0001e40000100a00 */
[----:B0-----:R-:W-:-:S05]  /*f8930*/  IADD3 R52, P0, PT, R23, R10, RZ ;  /* 0x0000000a17347210 */ /* 0x001fca0007f1e0ff */
[----:B------:R-:W-:-:S05]  /*f8940*/  IMAD.X R53, R38, 0x1, R12, P0 ;  /* 0x0000000126357824 */ /* 0x000fca00000e060c */
[----:B------:R0:W-:Y:S04]  /*f8950*/  STL.64 [R1+0x4608], R52 ;  /* 0x0046083401007387 */ /* 0x0001e80000100a00 */
[----:B0-----:R-:W3:Y:S04]  /*f8960*/  LDL.LU R52, [R1+0x58d4] ;  /* 0x0058d40001347983 */ /* 0x001ee80000300800 */
[----:B------:R-:W3:Y:S01]  /*f8970*/  LDL.LU R38, [R1+0x58d8] ;  /* 0x0058d80001267983 */ /* 0x000ee20000300800 */
[----:B------:R-:W-:-:S04]  /*f8980*/  LOP3.LUT R19, R19, 0xfbffffff, RZ, 0xc0, !PT ;  /* 0xfbffffff13137812 */ /* 0x000fc800078ec0ff */
[----:B------:R-:W-:-:S04]  /*f8990*/  @P1 LOP3.LUT R19, R19, 0x4000000, RZ, 0xfc, !PT ;  /* 0x0400000013131812 */ /* 0x000fc800078efcff */
[----:B------:R-:W-:Y:S02]  /*f89a0*/  LOP3.LUT R19, R19, 0xfdffffff, RZ, 0xc0, !PT ;  /* 0xfdffffff13137812 */ /* 0x000fe400078ec0ff */
[----:B----4-:R-:W-:Y:S02]  /*f89b0*/  ISETP.GE.AND P1, PT, R51, UR15, PT ;  /* 0x0000000f33007c0c */ /* 0x010fe4000bf26270 */
[----:B------:R-:W4:Y:S01]  /*f89c0*/  LDL.LU R51, [R1+0x58dc] ;  /* 0x0058dc0001337983 */ /* 0x000f220000300800 */
[----:B------:R-:W-:-:S04]  /*f89d0*/  @P2 LOP3.LUT R19, R19, 0x2000000, RZ, 0xfc, !PT ;  /* 0x0200000013132812 */ /* 0x000fc800078efcff */
[----:B------:R-:W-:-:S06]  /*f89e0*/  LOP3.LUT R19, R19, 0xfeffffff, RZ, 0xc0, !PT ;  /* 0xfeffffff13137812 */ /* 0x000fcc00078ec0ff */
[----:B------:R-:W-:-:S04]  /*f89f0*/  @P1 LOP3.LUT R19, R19, 0x1000000, RZ, 0xfc, !PT ;  /* 0x0100000013131812 */ /* 0x000fc800078efcff */
[----:B------:R-:W-:Y:S02]  /*f8a00*/  LOP3.LUT R19, R19, 0xff7fffff, RZ, 0xc0, !PT ;  /* 0xff7fffff13137812 */ /* 0x000fe400078ec0ff */
[----:B--2---:R-:W-:-:S13]  /*f8a10*/  ISETP.GE.AND P0, PT, R41, UR17, PT ;  /* 0x0000001129007c0c */ /* 0x004fda000bf06270 */
[----:B------:R-:W-:Y:S02]  /*f8a20*/  @P0 LOP3.LUT R19, R19, 0x800000, RZ, 0xfc, !PT ;  /* 0x0080000013130812 */ /* 0x000fe400078efcff */
[----:B------:R-:W-:Y:S02]  /*f8a30*/  ISETP.GE.AND P0, PT, R40, UR19, PT ;  /* 0x0000001328007c0c */ /* 0x000fe4000bf06270 */
[----:B------:R-:W2:Y:S01]  /*f8a40*/  LDL.LU R40, [R1+0x58e0] ;  /* 0x0058e00001287983 */ /* 0x000ea20000300800 */
[----:B---3--:R-:W-:-:S03]  /*f8a50*/  ISETP.GE.AND P1, PT, R39, UR21, PT ;  /* 0x0000001527007c0c */ /* 0x008fc6000bf26270 */
[----:B------:R-:W3:Y:S01]  /*f8a60*/  LDL.LU R39, [R1+0x58e4] ;  /* 0x0058e40001277983 */ /* 0x000ee20000300800 */
[----:B------:R-:W-:Y:S02]  /*f8a70*/  LOP3.LUT R19, R19, 0xffbfffff, RZ, 0xc0, !PT ;  /* 0xffbfffff13137812 */ /* 0x000fe400078ec0ff */
[----:B------:R-:W-:-:S04]  /*f8a80*/  SHF.R.S32.HI R41, RZ, 0x1f, R22 ;  /* 0x0000001fff297819 */ /* 0x000fc80000011416 */
[----:B------:R-:W-:Y:S02]  /*f8a90*/  @P0 LOP3.LUT R19, R19, 0x400000, RZ, 0xfc, !PT ;  /* 0x0040000013130812 */ /* 0x000fe400078efcff */
[----:B------:R-:W-:Y:S02]  /*f8aa0*/  IADD3 R54, P0, PT, R22, R0, RZ ;  /* 0x0000000016367210 */ /* 0x000fe40007f1e0ff */
[----:B------:R-:W-:-:S03]  /*f8ab0*/  LOP3.LUT R19, R19, 0xffdfffff, RZ, 0xc0, !PT ;  /* 0xffdfffff13137812 */ /* 0x000fc600078ec0ff */
[----:B------:R-:W-:Y:S01]  /*f8ac0*/  IMAD.X R55, R41, 0x1, R2, P0 ;  /* 0x0000000129377824 */ /* 0x000fe200000e0602 */
[----:B------:R-:W-:-:S04]  /*f8ad0*/  @P1 LOP3.LUT R19, R19, 0x200000, RZ, 0xfc, !PT ;  /* 0x0020000013131812 */ /* 0x000fc800078efcff */
[----:B------:R-:W-:Y:S01]  /*f8ae0*/  STL.64 [R1+0x4620], R54 ;  /* 0x0046203601007387 */ /* 0x000fe20000100a00 */
[----:B------:R-:W-:-:S03]  /*f8af0*/  ISETP.GE.AND P1, PT, R38, UR25, PT ;  /* 0x0000001926007c0c */ /* 0x000fc6000bf26270 */
[----:B------:R-:W3:Y:S01]  /*f8b00*/  LDL.LU R38, [R1+0x58e8] ;  /* 0x0058e80001267983 */ /* 0x000ee20000300800 */
[----:B------:R-:W-:Y:S01]  /*f8b10*/  UMOV UR17, UR23 ;  /* 0x0000001700117c82 */ /* 0x000fe20008000000 */
[----:B------:R-:W-:Y:S01]  /*f8b20*/  UMOV UR19, UR22 ;  /* 0x0000001600137c82 */ /* 0x000fe20008000000 */
[----:B------:R-:W0:Y:S01]  /*f8b30*/  LDCU.64 UR22, c[0x0][0x398] ;  /* 0x00007300ff1677ac */ /* 0x000e220008000a00 */
[----:B------:R-:W-:Y:S02]  /*f8b40*/  LOP3.LUT R19, R19, 0xffefffff, RZ, 0xc0, !PT ;  /* 0xffefffff13137812 */ /* 0x000fe400078ec0ff */
[----:B0-----:R-:W-:Y:S02]  /*f8b50*/  ISETP.GE.AND P2, PT, R52, UR23, PT ;  /* 0x0000001734007c0c */ /* 0x001fe4000bf46270 */
[----:B------:R-:W-:-:S05]  /*f8b60*/  IADD3 R52, P0, PT, R22, R3, RZ ;  /* 0x0000000316347210 */ /* 0x000fca0007f1e0ff */
[----:B------:R-:W-:-:S05]  /*f8b70*/  IMAD.X R53, R41, 0x1, R4, P0 ;  /* 0x0000000129357824 */ /* 0x000fca00000e0604 */
[----:B------:R0:W-:Y:S01]  /*f8b80*/  STL.64 [R1+0x4600], R52 ;  /* 0x0046003401007387 */ /* 0x0001e20000100a00 */
[----:B------:R-:W-:Y:S02]  /*f8b90*/  @P2 LOP3.LUT R19, R19, 0x100000, RZ, 0xfc, !PT ;  /* 0x0010000013132812 */ /* 0x000fe400078efcff */
[----:B----4-:R-:W-:Y:S01]  /*f8ba0*/  ISETP.GE.AND P2, PT, R51, UR27, PT ;  /* 0x0000001b33007c0c */ /* 0x010fe2000bf46270 */
[----:B0-----:R-:W4:Y:S04]  /*f8bb0*/  LDL.LU R52, [R1+0x58ec] ;  /* 0x0058ec0001347983 */ /* 0x001f280000300800 */
[----:B------:R-:W4:Y:S01]  /*f8bc0*/  LDL.LU R51, [R1+0x58f0] ;  /* 0x0058f00001337983 */ /* 0x000f220000300800 */
[----:B------:R-:W-:Y:S02]  /*f8bd0*/  IADD3 R54, P0, PT, R22, R13, RZ ;  /* 0x0000000d16367210 */ /* 0x000fe40007f1e0ff */
[----:B------:R-:W-:-:S03]  /*f8be0*/  LOP3.LUT R19, R19, 0xfff7ffff, RZ, 0xc0, !PT ;  /* 0xfff7ffff13137812 */ /* 0x000fc600078ec0ff */
[----:B------:R-:W-:Y:S01]  /*f8bf0*/  IMAD.X R55, R41, 0x1, R15, P0 ;  /* 0x0000000129377824 */ /* 0x000fe200000e060f */
[----:B------:R-:W-:-:S04]  /*f8c00*/  @P1 LOP3.LUT R19, R19, 0x80000, RZ, 0xfc, !PT ;  /* 0x0008000013131812 */ /* 0x000fc800078efcff */
[----:B------:R-:W-:Y:S01]  /*f8c10*/  LOP3.LUT R19, R19, 0xfffbffff, RZ, 0xc0, !PT ;  /* 0xfffbffff13137812 */ /* 0x000fe200078ec0ff */
[----:B------:R0:W-:Y:S03]  /*f8c20*/  STL.64 [R1+0x4630], R54 ;  /* 0x0046303601007387 */ /* 0x0001e60000100a00 */
[----:B------:R-:W-:-:S04]  /*f8c30*/  @P2 LOP3.LUT R19, R19, 0x40000, RZ, 0xfc, !PT ;  /* 0x0004000013132812 */ /* 0x000fc800078efcff */
[----:B------:R-:W-:Y:S02]  /*f8c40*/  LOP3.LUT R19, R19, 0xfffdffff, RZ, 0xc0, !PT ;  /* 0xfffdffff13137812 */ /* 0x000fe400078ec0ff */
[----:B--2---:R-:W-:Y:S02]  /*f8c50*/  ISETP.GE.AND P1, PT, R40, UR29, PT ;  /* 0x0000001d28007c0c */ /* 0x004fe4000bf26270 */
[----:B------:R-:W2:Y:S01]  /*f8c60*/  LDL.LU R40, [R1+0x58f4] ;  /* 0x0058f40001287983 */ /* 0x000ea20000300800 */
[----:B---3--:R-:W-:-:S03]  /*f8c70*/  ISETP.GE.AND P2, PT, R39, UR31, PT ;  /* 0x0000001f27007c0c */ /* 0x008fc6000bf46270 */
[----:B------:R-:W3:Y:S07]  /*f8c80*/  LDL.LU R39, [R1+0x58f8] ;  /* 0x0058f80001277983 */ /* 0x000eee0000300800 */
[----:B------:R-:W-:Y:S02]  /*f8c90*/  @P1 LOP3.LUT R19, R19, 0x20000, RZ, 0xfc, !PT ;  /* 0x0002000013131812 */ /* 0x000fe400078efcff */
[----:B------:R-:W-:Y:S02]  /*f8ca0*/  ISETP.GE.AND P1, PT, R38, UR33, PT ;  /* 0x0000002126007c0c */ /* 0x000fe4000bf26270 */
[----:B------:R-:W3:Y:S01]  /*f8cb0*/  LDL.LU R38, [R1+0x58fc] ;  /* 0x0058fc0001267983 */ /* 0x000ee20000300800 */
[----:B------:R-:W-:-:S04]  /*f8cc0*/  LOP3.LUT R19, R19, 0xfffeffff, RZ, 0xc0, !PT ;  /* 0xfffeffff13137812 */ /* 0x000fc800078ec0ff */
[----:B------:R-:W-:-:S04]  /*f8cd0*/  @P2 LOP3.LUT R19, R19, 0x10000, RZ, 0xfc, !PT ;  /* 0x0001000013132812 */ /* 0x000fc800078efcff */
[----:B------:R-:W-:-:S04]  /*f8ce0*/  LOP3.LUT R19, R19, 0xffff7fff, RZ, 0xc0, !PT ;  /* 0xffff7fff13137812 */ /* 0x000fc800078ec0ff */
[----:B------:R-:W-:Y:S02]  /*f8cf0*/  @P1 LOP3.LUT R19, R19, 0x8000, RZ, 0xfc, !PT ;  /* 0x0000800013131812 */ /* 0x000fe400078efcff */
[----:B0-----:R-:W-:Y:S01]  /*f8d00*/  IADD3 R54, P0, PT, R22, R5, RZ ;  /* 0x0000000516367210 */ /* 0x001fe20007f1e0ff */
[----:B------:R-:W-:Y:S01]  /*f8d10*/  UMOV UR7, UR39 ;  /* 0x0000002700077c82 */ /* 0x000fe20008000000 */
[----:B------:R-:W-:-:S03]  /*f8d20*/  LOP3.LUT R19, R19, 0xffffbfff, RZ, 0xc0, !PT ;  /* 0xffffbfff13137812 */ /* 0x000fc600078ec0ff */
[----:B------:R-:W-:Y:S01]  /*f8d30*/  IMAD.X R55, R41, 0x1, R6, P0 ;  /* 0x0000000129377824 */ /* 0x000fe200000e0606 */
[----:B------:R-:W-:Y:S01]  /*f8d40*/  UMOV UR9, UR38 ;  /* 0x0000002600097c82 */ /* 0x000fe20008000000 */
[----:B------:R-:W2:Y:S01]  /*f8d50*/  LDCU.64 UR38, c[0x0][0x398] ;  /* 0x00007300ff2677ac */ /* 0x000ea20008000a00 */
[----:B----4-:R-:W-:Y:S02]  /*f8d60*/  ISETP.GE.AND P1, PT, R52, UR35, PT ;  /* 0x0000002334007c0c */ /* 0x010fe4000bf26270 */
[----:B------:R-:W-:Y:S01]  /*f8d70*/  ISETP.GE.AND P0, PT, R51, UR37, PT ;  /* 0x0000002533007c0c */ /* 0x000fe2000bf06270 */
[----:B------:R-:W-:Y:S01]  /*f8d80*/  UMOV UR37, UR41 ;  /* 0x0000002900257c82 */ /* 0x000fe20008000000 */
[----:B------:R-:W-:Y:S01]  /*f8d90*/  UMOV UR35, UR40 ;  /* 0x0000002800237c82 */ /* 0x000fe20008000000 */
[----:B------:R-:W3:Y:S08]  /*f8da0*/  LDCU.64 UR40, c[0x0][0x398] ;  /* 0x00007300ff2877ac */ /* 0x000ef00008000a00 */
[----:B------:R-:W-:-:S04]  /*f8db0*/  @P1 LOP3.LUT R19, R19, 0x4000, RZ, 0xfc, !PT ;  /* 0x0000400013131812 */ /* 0x000fc800078efcff */
[----:B------:R-:W-:-:S04]  /*f8dc0*/  LOP3.LUT R19, R19, 0xffffdfff, RZ, 0xc0, !PT ;  /* 0xffffdfff13137812 */ /* 0x000fc800078ec0ff */
[----:B------:R-:W-:Y:S02]  /*f8dd0*/  @P0 LOP3.LUT R19, R19, 0x2000, RZ, 0xfc, !PT ;  /* 0x0000200013130812 */ /* 0x000fe400078efcff */
[----:B------:R-:W-:Y:S01]  /*f8de0*/  IADD3 R52, P0, PT, R22, R14, RZ ;  /* 0x0000000e16347210 */ /* 0x000fe20007f1e0ff */
[----:B------:R-:W-:Y:S04]  /*f8df0*/  STL.64 [R1+0x4640], R54 ;  /* 0x0046403601007387 */ /* 0x000fe80000100a00 */
[----:B------:R-:W-:Y:S01]  /*f8e00*/  IMAD.X R53, R41, 0x1, R16, P0 ;  /* 0x0000000129357824 */ /* 0x000fe200000e0610 */
[----:B------:R-:W4:Y:S04]  /*f8e10*/  LDL.LU R51, [R1+0x5900] ;  /* 0x0059000001337983 */ /* 0x000f280000300800 */
[----:B------:R-:W4:Y:S04]  /*f8e20*/  LDL R59, [R1] ;  /* 0x00000000013b7983 */ /* 0x000f280000100800 */
[----:B------:R0:W-:Y:S01]  /*f8e30*/  STL.64 [R1+0x4648], R52 ;  /* 0x0046483401007387 */ /* 0x0001e20000100a00 */
[----:B------:R-:W-:-:S02]  /*f8e40*/  LOP3.LUT R19, R19, 0xffffefff, RZ, 0xc0, !PT ;  /* 0xffffefff13137812 */ /* 0x000fc400078ec0ff */
[----:B--2---:R-:W-:Y:S02]  /*f8e50*/  ISETP.GE.AND P0, PT, R40, UR39, PT ;  /* 0x0000002728007c0c */ /* 0x004fe4000bf06270 */
[----:B------:R-:W2:Y:S01]  /*f8e60*/  LDL.LU R40, [R1+0x5904] ;  /* 0x0059040001287983 */ /* 0x000ea20000300800 */
[----:B------:R-:W-:Y:S01]  /*f8e70*/  UMOV UR39, UR43 ;  /* 0x0000002b00277c82 */ /* 0x000fe20008000000 */
[----:B---3--:R-:W-:Y:S01]  /*f8e80*/  ISETP.GE.AND P1, PT, R39, UR41, PT ;  /* 0x0000002927007c0c */ /* 0x008fe2000bf26270 */
[----:B------:R-:W-:Y:S01]  /*f8e90*/  UMOV UR41, UR42 ;  /* 0x0000002a00297c82 */ /* 0x000fe20008000000 */
[----:B------:R-:W1:Y:S07]  /*f8ea0*/  LDCU.64 UR42, c[0x0][0x398] ;  /* 0x00007300ff2a77ac */ /* 0x000e6e0008000a00 */
[----:B------:R-:W-:-:S02]  /*f8eb0*/  @P0 LOP3.LUT R19, R19, 0x1000, RZ, 0xfc, !PT ;  /* 0x0000100013130812 */ /* 0x000fc400078efcff */
[----:B0-----:R-:W-:-:S05]  /*f8ec0*/  IADD3 R52, P0, PT, R22, R7, RZ ;  /* 0x0000000716347210 */ /* 0x001fca0007f1e0ff */
[----:B------:R-:W-:-:S05]  /*f8ed0*/  IMAD.X R53, R41, 0x1, R8, P0 ;  /* 0x0000000129357824 */ /* 0x000fca00000e0608 */
[----:B------:R0:W-:Y:S04]  /*f8ee0*/  STL.64 [R1+0x4658], R52 ;  /* 0x0046583401007387 */ /* 0x0001e80000100a00 */
[----:B------:R-:W3:Y:S01]  /*f8ef0*/  LDL.LU R39, [R1+0x5908] ;  /* 0x0059080001277983 */ /* 0x000ee20000300800 */
[----:B-1----:R-:W-:-:S03]  /*f8f00*/  ISETP.GE.AND P2, PT, R38, UR43, PT ;  /* 0x0000002b26007c0c */ /* 0x002fc6000bf46270 */
[----:B------:R-:W3:Y:S01]  /*f8f10*/  LDL.LU R38, [R1+0x590c] ;  /* 0x00590c0001267983 */ /* 0x000ee20000300800 */
[----:B0-----:R-:W-:-:S05]  /*f8f20*/  IADD3 R52, P0, PT, R22, R9, RZ ;  /* 0x0000000916347210 */ /* 0x001fca0007f1e0ff */
[----:B------:R-:W-:-:S05]  /*f8f30*/  IMAD.X R53, R41, 0x1, R11, P0 ;  /* 0x0000000129357824 */ /* 0x000fca00000e060b */
[----:B------:R0:W-:Y:S01]  /*f8f40*/  STL.64 [R1+0x4678], R52 ;  /* 0x0046783401007387 */ /* 0x0001e20000100a00 */
[----:B------:R-:W-:Y:S02]  /*f8f50*/  LOP3.LUT R19, R19, 0xfffff7ff, RZ, 0xc0, !PT ;  /* 0xfffff7ff13137812 */ /* 0x000fe400078ec0ff */
[----:B0-----:R-:W-:Y:S02]  /*f8f60*/  IADD3 R52, P0, PT, R22, R10, RZ ;  /* 0x0000000a16347210 */ /* 0x001fe40007f1e0ff */
[----:B------:R-:W-:-:S03]  /*f8f70*/  @P1 LOP3.LUT R19, R19, 0x800, RZ, 0xfc, !PT ;  /* 0x0000080013131812 */ /* 0x000fc600078efcff */
[----:B------:R-:W-:Y:S02]  /*f8f80*/  IMAD.X R53, R41, 0x1, R12, P0 ;  /* 0x0000000129357824 */ /* 0x000fe400000e060c */
[----:B------:R-:W3:Y:S01]  /*f8f90*/  LDL.LU R41, [R1+0x5910] ;  /* 0x0059100001297983 */ /* 0x000ee20000300800 */
[----:B------:R-:W-:-:S03]  /*f8fa0*/  LOP3.LUT R19, R19, 0xfffffbff, RZ, 0xc0, !PT ;  /* 0xfffffbff13137812 */ /* 0x000fc600078ec0ff */
[----:B------:R-:W-:Y:S01]  /*f8fb0*/  STL.64 [R1+0x4670], R52 ;  /* 0x0046703401007387 */ /* 0x000fe20000100a00 */
[----:B------:R-:W-:-:S04]  /*f8fc0*/  @P2 LOP3.LUT R19, R19, 0x400, RZ, 0xfc, !PT ;  /* 0x0000040013132812 */ /* 0x000fc800078efcff */
[----:B------:R-:W-:Y:S02]  /*f8fd0*/  LOP3.LUT R19, R19, 0xfffffdff, RZ, 0xc0, !PT ;  /* 0xfffffdff13137812 */ /* 0x000fe400078ec0ff */
[----:B----4-:R-:W-:Y:S02]  /*f8fe0*/  ISETP.GE.AND P1, PT, R51, UR45, PT ;  /* 0x0000002d33007c0c */ /* 0x010fe4000bf26270 */
[----:B------:R-:W-:-:S11]  /*f8ff0*/  SHF.R.S32.HI R54, RZ, 0x1f, R59 ;  /* 0x0000001fff367819 */ /* 0x000fd6000001143b */
[----:B------:R-:W-:-:S04]  /*f9000*/  @P1 LOP3.LUT R19, R19, 0x200, RZ, 0xfc, !PT ;  /* 0x0000020013131812 */ /* 0x000fc800078efcff */
[----:B------:R-:W-:Y:S02]  /*f9010*/  LOP3.LUT R19, R19, 0xfffffeff, RZ, 0xc0, !PT ;  /* 0xfffffeff13137812 */ /* 0x000fe400078ec0ff */
[----:B--2---:R-:W-:Y:S02]  /*f9020*/  ISETP.GE.AND P0, PT, R40, UR47, PT ;  /* 0x0000002f28007c0c */ /* 0x004fe4000bf06270 */
[----:B------:R-:W2:Y:S11]  /*f9030*/  LDL.LU R40, [R1+0x5914] ;  /* 0x0059140001287983 */ /* 0x000eb60000300800 */
[----:B------:R-:W-:-:S02]  /*f9040*/  @P0 LOP3.LUT R19, R19, 0x100, RZ, 0xfc, !PT ;  /* 0x0000010013130812 */ /* 0x000fc400078efcff */
[----:B---3--:R-:W-:Y:S02]  /*f9050*/  ISETP.GE.AND P2, PT, R39, UR49, PT ;  /* 0x0000003127007c0c */ /* 0x008fe4000bf46270 */
[----:B------:R-:W-:Y:S02]  /*f9060*/  ISETP.GE.AND P1, PT, R38, UR51, PT ;  /* 0x0000003326007c0c */ /* 0x000fe4000bf26270 */
[----:B------:R-:W-:-:S05]  /*f9070*/  IADD3 R38, P0, PT, R59, R0, RZ ;  /* 0x000000003b267210 */ /* 0x000fca0007f1e0ff */
[----:B------:R-:W-:-:S05]  /*f9080*/  IMAD.X R39, R54, 0x1, R2, P0 ;  /* 0x0000000136277824 */ /* 0x000fca00000e0602 */
[----:B------:R0:W-:Y:S04]  /*f9090*/  STL.64 [R1+0x4688], R38 ;  /* 0x0046882601007387 */ /* 0x0001e80000100a00 */
[----:B0-----:R-:W3:Y:S04]  /*f90a0*/  LDL.LU R39, [R1+0x5918] ;  /* 0x0059180001277983 */ /* 0x001ee80000300800 */
[----:B------:R-:W4:Y:S01]  /*f90b0*/  LDL.LU R38, [R1+0x591c] ;  /* 0x00591c0001267983 */ /* 0x000f220000300800 */
[----:B------:R-:W-:Y:S02]  /*f90c0*/  LOP3.LUT R19, R19, 0xffffff7f, RZ, 0xc0, !PT ;  /* 0xffffff7f13137812 */ /* 0x000fe400078ec0ff */
[----:B------:R-:W-:Y:S01]  /*f90d0*/  ISETP.GE.AND P0, PT, R41, UR53, PT ;  /* 0x0000003529007c0c */ /* 0x000fe2000bf06270 */
[----:B------:R-:W3:Y:S01]  /*f90e0*/  LDL.LU R61, [R1+0xca0] ;  /* 0x000ca000013d7983 */ /* 0x000ee20000300800 */
[----:B------:R-:W-:-:S04]  /*f90f0*/  @P2 LOP3.LUT R19, R19, 0x80, RZ, 0xfc, !PT ;  /* 0x0000008013132812 */ /* 0x000fc800078efcff */
[----:B------:R-:W-:-:S04]  /*f9100*/  LOP3.LUT R19, R19, 0xffffffbf, RZ, 0xc0, !PT ;  /* 0xffffffbf13137812 */ /* 0x000fc800078ec0ff */
[----:B------:R-:W-:Y:S01]  /*f9110*/  @P1 LOP3.LUT R19, R19, 0x40, RZ, 0xfc, !PT ;  /* 0x0000004013131812 */ /* 0x000fe200078efcff */
[----:B------:R-:W-:Y:S01]  /*f9120*/  UMOV UR53, UR9 ;  /* 0x0000000900357c82 */ /* 0x000fe20008000000 */
[----:B------:R-:W-:Y:S01]  /*f9130*/  UMOV UR31, UR7 ;  /* 0x00000007001f7c82 */ /* 0x000fe20008000000 */
[----:B------:R-:W-:Y:S01]  /*f9140*/  UMOV UR9, UR59 ;  /* 0x0000003b00097c82 */ /* 0x000fe20008000000 */
[----:B------:R-:W-:Y:S01]  /*f9150*/  UMOV UR7, UR58 ;  /* 0x0000003a00077c82 */ /* 0x000fe20008000000 */
[----:B------:R-:W4:Y:S01]  /*f9160*/  LDCU.64 UR58, c[0x0][0x398] ;  /* 0x00007300ff3a77ac */ /* 0x000f220008000a00 */
[----:B------:R-:W-:Y:S01]  /*f9170*/  LOP3.LUT R19, R19, 0xffffffdf, RZ, 0xc0, !PT ;  /* 0xffffffdf13137812 */ /* 0x000fe200078ec0ff */
[----:B------:R-:W-:Y:S01]  /*f9180*/  UMOV UR49, UR57 ;  /* 0x0000003900317c82 */ /* 0x000fe20008000000 */
[----:B------:R-:W-:Y:S01]  /*f9190*/  UMOV UR23, UR56 ;  /* 0x0000003800177c82 */ /* 0x000fe20008000000 */
[----:B------:R-:W3:Y:S01]  /*f91a0*/  LDCU.64 UR56, c[0x0][0x398] ;  /* 0x00007300ff3877ac */ /* 0x000ee20008000a00 */
[----:B------:R-:W-:-:S02]  /*f91b0*/  @P0 LOP3.LUT R19, R19, 0x20, RZ, 0xfc, !PT ;  /* 0x0000002013130812 */ /* 0x000fc400078efcff */
[----:B------:R-:W-:Y:S02]  /*f91c0*/  IADD3 R52, P0, PT, R59, R3, RZ ;  /* 0x000000033b347210 */ /* 0x000fe40007f1e0ff */
[----:B------:R-:W-:-:S03]  /*f91d0*/  LOP3.LUT R19, R19, 0xffffffef, RZ, 0xc0, !PT ;  /* 0xffffffef13137812 */ /* 0x000fc600078ec0ff */
[----:B------:R-:W-:Y:S01]  /*f91e0*/  IMAD.X R53, R54, 0x1, R4, P0 ;  /* 0x0000000136357824 */ /* 0x000fe200000e0604 */
[----:B--2---:R-:W-:Y:S02]  /*f91f0*/  ISETP.GE.AND P1, PT, R40, UR55, PT ;  /* 0x0000003728007c0c */ /* 0x004fe4000bf26270 */
[----:B------:R-:W2:Y:S04]  /*f9200*/  LDL.LU R40, [R1+0x5924] ;  /* 0x0059240001287983 */ /* 0x000ea80000300800 */
[----:B------:R-:W2:Y:S04]  /*f9210*/  LDL.LU R41, [R1+0x5920] ;  /* 0x0059200001297983 */ /* 0x000ea80000300800 */
[----:B------:R0:W-:Y:S03]  /*f9220*/  STL.64 [R1+0x4668], R52 ;  /* 0x0046683401007387 */ /* 0x0001e60000100a00 */
[----:B------:R-:W-:-:S02]  /*f9230*/  @P1 LOP3.LUT R19, R19, 0x10, RZ, 0xfc, !PT ;  /* 0x0000001013131812 */ /* 0x000fc400078efcff */
[----:B----4-:R-:W-:Y:S02]  /*f9240*/  ISETP.GE.AND P1, PT, R38, UR59, PT ;  /* 0x0000003b26007c0c */ /* 0x010fe4000bf26270 */
[----:B------:R-:W4:Y:S01]  /*f9250*/  LDL.LU R38, [R1+0x592c] ;  /* 0x00592c0001267983 */ /* 0x000f220000300800 */
[----:B---3--:R-:W-:-:S03]  /*f9260*/  ISETP.GE.AND P2, PT, R39, UR57, PT ;  /* 0x0000003927007c0c */ /* 0x008fc6000bf46270 */
[----:B------:R-:W3:Y:S01]  /*f9270*/  LDL.LU R39, [R1+0x5928] ;  /* 0x0059280001277983 */ /* 0x000ee20000300800 */
[----:B------:R-:W-:Y:S01]  /*f9280*/  UMOV UR13, UR61 ;  /* 0x0000003d000d7c82 */ /* 0x000fe20008000000 */
[----:B------:R-:W-:Y:S01]  /*f9290*/  UMOV UR11, UR60 ;  /* 0x0000003c000b7c82 */ /* 0x000fe20008000000 */
[----:B------:R-:W2:Y:S01]  /*f92a0*/  LDCU.64 UR60, c[0x0][0x398] ;  /* 0x00007300ff3c77ac */ /* 0x000ea20008000a00 */
[----:B------:R-:W-:Y:S02]  /*f92b0*/  LOP3.LUT R19, R19, 0xfffffff7, RZ, 0xc0, !PT ;  /* 0xfffffff713137812 */ /* 0x000fe400078ec0ff */
[----:B0-----:R-:W-:Y:S01]  /*f92c0*/  IADD3 R52, P0, PT, R59, R13, RZ ;  /* 0x0000000d3b347210 */ /* 0x001fe20007f1e0ff */
[----:B------:R-:W-:Y:S01]  /*f92d0*/  UMOV UR21, UR63 ;  /* 0x0000003f00157c82 */ /* 0x000fe20008000000 */
[----:B------:R-:W-:Y:S01]  /*f92e0*/  UMOV UR15, UR62 ;  /* 0x0000003e000f7c82 */ /* 0x000fe20008000000 */
[----:B------:R-:W0:Y:S01]  /*f92f0*/  LDCU.64 UR62, c[0x0][0x398] ;  /* 0x00007300ff3e77ac */ /* 0x000e220008000a00 */
[----:B------:R-:W-:Y:S01]  /*f9300*/  @P2 LOP3.LUT R19, R19, 0x8, RZ, 0xfc, !PT ;  /* 0x0000000813132812 */ /* 0x000fe200078efcff */
[----:B------:R-:W-:-:S03]  /*f9310*/  IMAD.X R53, R54, 0x1, R15, P0 ;  /* 0x0000000136357824 */ /* 0x000fc600000e060f */
[----:B------:R-:W-:-:S04]  /*f9320*/  LOP3.LUT R19, R19, 0xfffffffb, RZ, 0xc0, !PT ;  /* 0xfffffffb13137812 */ /* 0x000fc800078ec0ff */
[----:B------:R-:W-:-:S04]  /*f9330*/  @P1 LOP3.LUT R19, R19, 0x4, RZ, 0xfc, !PT ;  /* 0x0000000413131812 */ /* 0x000fc800078efcff */
[----:B------:R-:W-:Y:S01]  /*f9340*/  LOP3.LUT R19, R19, 0xfffffffd, RZ, 0xc0, !PT ;  /* 0xfffffffd13137812 */ /* 0x000fe200078ec0ff */
[----:B------:R-:W-:Y:S01]  /*f9350*/  UMOV UR29, UR67 ;  /* 0x00000043001d7c82 */ /* 0x000fe20008000000 */
[----:B------:R-:W-:Y:S01]  /*f9360*/  UMOV UR27, UR66 ;  /* 0x00000042001b7c82 */ /* 0x000fe20008000000 */
[----:B------:R-:W4:Y:S01]  /*f9370*/  LDCU.64 UR66, c[0x0][0x398] ;  /* 0x00007300ff4277ac */ /* 0x000f220008000a00 */
[----:B------:R-:W-:Y:S01]  /*f9380*/  UMOV UR25, UR65 ;  /* 0x0000004100197c82 */ /* 0x000fe20008000000 */
[----:B------:R-:W-:Y:S01]  /*f9390*/  STL.64 [R1+0x4698], R52 ;  /* 0x0046983401007387 */ /* 0x000fe20000100a00 */
[----:B--2---:R-:W-:Y:S02]  /*f93a0*/  ISETP.GE.AND P0, PT, R41, UR61, PT ;  /* 0x0000003d29007c0c */ /* 0x004fe4000bf06270 */
[----:B0-----:R-:W-:Y:S01]  /*f93b0*/  ISETP.GE.AND P1, PT, R40, UR63, PT ;  /* 0x0000003f28007c0c */ /* 0x001fe2000bf26270 */
[----:B------:R-:W-:Y:S01]  /*f93c0*/  UMOV UR61, UR64 ;  /* 0x00000040003d7c82 */ /* 0x000fe20008000000 */
[----:B------:R-:W3:Y:S09]  /*f93d0*/  LDCU.64 UR64, c[0x0][0x398] ;  /* 0x00007300ff4077ac */ /* 0x000ef20008000a00 */
[----:B------:R-:W-:-:S02]  /*f93e0*/  @P0 LOP3.LUT R19, R19, 0x2, RZ, 0xfc, !PT ;  /* 0x0000000213130812 */ /* 0x000fc400078efcff */
[----:B------:R-:W-:-:S05]  /*f93f0*/  IADD3 R40, P0, PT, R59, R5, RZ ;  /* 0x000000053b287210 */ /* 0x000fca0007f1e0ff */
[----:B------:R-:W-:Y:S01]  /*f9400*/  IMAD.X R41, R54, 0x1, R6, P0 ;  /* 0x0000000136297824 */ /* 0x000fe200000e0606 */
[----:B------:R-:W-:-:S04]  /*f9410*/  LOP3.LUT R19, R19, 0xfffffffe, RZ, 0xc0, !PT ;  /* 0xfffffffe13137812 */ /* 0x000fc800078ec0ff */
[----:B------:R0:W-:Y:S01]  /*f9420*/  STL.64 [R1+0x46a8], R40 ;  /* 0x0046a82801007387 */ /* 0x0001e20000100a00 */
[----:B------:R-:W-:-:S03]  /*f9430*/  @P1 LOP3.LUT R19, R19, 0x1, RZ, 0xfc, !PT ;  /* 0x0000000113131812 */ /* 0x000fc600078efcff */
[----:B0-----:R-:W2:Y:S04]  /*f9440*/  LDL.LU R41, [R1+0x5930] ;  /* 0x0059300001297983 */ /* 0x001ea80000300800 */
[----:B------:R-:W2:Y:S04]  /*f9450*/  LDL.LU R40, [R1+0x5934] ;  /* 0x0059340001287983 */ /* 0x000ea80000300800 */
[----:B------:R-:W2:Y:S01]  /*f9460*/  LDL R51, [R1+0x3074] ;  /* 0x0030740001337983 */ /* 0x000ea20000100800 */
[----:B----4-:R-:W-:Y:S02]  /*f9470*/  ISETP.GE.AND P1, PT, R38, UR67, PT ;  /* 0x0000004326007c0c */ /* 0x010fe4000bf26270 */
[----:B------:R-:W-:-:S02]  /*f9480*/  IADD3 R38, P2, PT, R59, R14, RZ ;  /* 0x0000000e3b267210 */ /* 0x000fc40007f5e0ff */
[----:B---3--:R-:W-:-:S03]  /*f9490*/  ISETP.GE.AND P0, PT, R39, UR65, PT ;  /* 0x0000004127007c0c */ /* 0x008fc6000bf06270 */
[----:B------:R-:W-:-:S05]  /*f94a0*/  IMAD.X R39, R54, 0x1, R16, P2 ;  /* 0x0000000136277824 */ /* 0x000fca00010e0610 */
[----:B------:R0:W-:Y:S04]  /*f94b0*/  STL.64 [R1+0x46b0], R38 ;  /* 0x0046b02601007387 */ /* 0x0001e80000100a00 */
[----:B0-----:R-:W3:Y:S04]  /*f94c0*/  LDL.LU R39, [R1+0x5938] ;  /* 0x0059380001277983 */ /* 0x001ee80000300800 */
[----:B------:R-:W4:Y:S04]  /*f94d0*/  LDL.LU R38, [R1+0x593c] ;  /* 0x00593c0001267983 */ /* 0x000f280000300800 */
[----:B------:R-:W4:Y:S01]  /*f94e0*/  LDL.LU R52, [R1+0x5940] ;  /* 0x0059400001347983 */ /* 0x000f220000300800 */
[----:B------:R-:W-:Y:S01]  /*f94f0*/  UMOV UR67, UR29 ;  /* 0x0000001d00437c82 */ /* 0x000fe20008000000 */
[----:B------:R-:W-:Y:S01]  /*f9500*/  UMOV UR29, UR71 ;  /* 0x00000047001d7c82 */ /* 0x000fe20008000000 */
[----:B------:R-:W-:Y:S01]  /*f9510*/  UMOV UR59, UR70 ;  /* 0x00000046003b7c82 */ /* 0x000fe20008000000 */
[----:B------:R-:W-:Y:S01]  /*f9520*/  UMOV UR51, UR69 ;  /* 0x0000004500337c82 */ /* 0x000fe20008000000 */
[----:B------:R-:W-:Y:S01]  /*f9530*/  UMOV UR65, UR68 ;  /* 0x0000004400417c82 */ /* 0x000fe20008000000 */
[----:B------:R-:W2:Y:S01]  /*f9540*/  LDCU.64 UR68, c[0x0][0x398] ;  /* 0x00007300ff4477ac */ /* 0x000ea20008000a00 */
[----:B------:R-:W0:Y:S01]  /*f9550*/  LDCU.64 UR70, c[0x0][0x398] ;  /* 0x00007300ff4677ac */ /* 0x000e220008000a00 */
[----:B------:R-:W-:Y:S01]  /*f9560*/  UMOV UR63, UR21 ;  /* 0x00000015003f7c82 */ /* 0x000fe20008000000 */
[----:B------:R-:W-:Y:S01]  /*f9570*/  UMOV UR33, UR75 ;  /* 0x0000004b00217c82 */ /* 0x000fe20008000000 */
[----:B------:R-:W-:Y:S01]  /*f9580*/  UMOV UR21, UR74 ;  /* 0x0000004a00157c82 */ /* 0x000fe20008000000 */
[----:B------:R-:W4:Y:S01]  /*f9590*/  LDCU.64 UR74, c[0x0][0x398] ;  /* 0x00007300ff4a77ac */ /* 0x000f220008000a00 */
[----:B------:R-:W-:-:S04]  /*f95a0*/  LOP3.LUT R61, R61, 0xffff7fff, RZ, 0xc0, !PT ;  /* 0xffff7fff3d3d7812 */ /* 0x000fc800078ec0ff */
[----:B------:R-:W-:-:S04]  /*f95b0*/  @P0 LOP3.LUT R61, R61, 0x8000, RZ, 0xfc, !PT ;  /* 0x000080003d3d0812 */ /* 0x000fc800078efcff */
[----:B------:R-:W-:-:S04]  /*f95c0*/  LOP3.LUT R61, R61, 0xffffbfff, RZ, 0xc0, !PT ;  /* 0xffffbfff3d3d7812 */ /* 0x000fc800078ec0ff */
[----:B------:R-:W-:-:S04]  /*f95d0*/  @P1 LOP3.LUT R61, R61, 0x4000, RZ, 0xfc, !PT ;  /* 0x000040003d3d1812 */ /* 0x000fc800078efcff */
[----:B------:R-:W-:Y:S02]  /*f95e0*/  LOP3.LUT R61, R61, 0xfffeffff, RZ, 0xc0, !PT ;  /* 0xfffeffff3d3d7812 */ /* 0x000fe400078ec0ff */
[----:B--2---:R-:W-:Y:S01]  /*f95f0*/  ISETP.GE.AND P2, PT, R41, UR69, PT ;  /* 0x0000004529007c0c */ /* 0x004fe2000bf46270 */
[----:B------:R-:W-:Y:S01]  /*f9600*/  UMOV UR69, UR73 ;  /* 0x0000004900457c82 */ /* 0x000fe20008000000 */
[----:B0-----:R-:W-:Y:S01]  /*f9610*/  ISETP.GE.AND P3, PT, R40, UR71, PT ;  /* 0x0000004728007c0c */ /* 0x001fe2000bf66270 */
[----:B------:R-:W-:Y:S01]  /*f9620*/  UMOV UR71, UR72 ;  /* 0x0000004800477c82 */ /* 0x000fe20008000000 */
[----:B------:R-:W3:Y:S01]  /*f9630*/  LDCU.64 UR72, c[0x0][0x398] ;  /* 0x00007300ff4877ac */ /* 0x000ee20008000a00 */
[----:B------:R-:W-:-:S05]  /*f9640*/  IADD3 R40, P4, PT, R59, R7, RZ ;  /* 0x000000073b287210 */ /* 0x000fca0007f9e0ff */
[----:B------:R-:W-:-:S03]  /*f9650*/  IMAD.X R41, R54, 0x1, R8, P4 ;  /* 0x0000000136297824 */ /* 0x000fc600020e0608 */
[----:B------:R-:W-:-:S04]  /*f9660*/  @P2 LOP3.LUT R61, R61, 0x10000, RZ, 0xfc, !PT ;  /* 0x000100003d3d2812 */ /* 0x000fc800078efcff */
[----:B------:R-:W-:Y:S01]  /*f9670*/  LOP3.LUT R61, R61, 0xfffdffff, RZ, 0xc0, !PT ;  /* 0xfffdffff3d3d7812 */ /* 0x000fe200078ec0ff */
[----:B------:R0:W-:Y:S03]  /*f9680*/  STL.64 [R1+0x46c0], R40 ;  /* 0x0046c02801007387 */ /* 0x0001e60000100a00 */
[----:B------:R-:W-:Y:S01]  /*f9690*/  @P3 LOP3.LUT R61, R61, 0x20000, RZ, 0xfc, !PT ;  /* 0x000200003d3d3812 */ /* 0x000fe200078efcff */
[----:B0-----:R-:W2:Y:S01]  /*f96a0*/  LDL.LU.64 R40, [R1+0x59a8] ;  /* 0x0059a80001287983 */ /* 0x001ea20000300a00 */
[----:B---3--:R-:W-:Y:S01]  /*f96b0*/  ISETP.GE.AND P4, PT, R39, UR73, PT ;  /* 0x0000004927007c0c */ /* 0x008fe2000bf86270 */
[----:B------:R-:W-:Y:S01]  /*f96c0*/  UMOV UR73, UR77 ;  /* 0x0000004d00497c82 */ /* 0x000fe20008000000 */
[----:B----4-:R-:W-:Y:S01]  /*f96d0*/  ISETP.GE.AND P5, PT, R38, UR75, PT ;  /* 0x0000004b26007c0c */ /* 0x010fe2000bfa6270 */
[----:B------:R-:W-:Y:S01]  /*f96e0*/  UMOV UR75, UR76 ;  /* 0x0000004c004b7c82 */ /* 0x000fe20008000000 */
[----:B------:R-:W0:Y:S01]  /*f96f0*/  LDCU.64 UR76, c[0x0][0x398] ;  /* 0x00007300ff4c77ac */ /* 0x000e220008000a00 */
[----:B------:R-:W-:-:S05]  /*f9700*/  IADD3 R38, P6, PT, R59, R9, RZ ;  /* 0x000000093b267210 */ /* 0x000fca0007fde0ff */
[----:B------:R-:W-:Y:S01]  /*f9710*/  IMAD.X R39, R54, 0x1, R11, P6 ;  /* 0x0000000136277824 */ /* 0x000fe200030e060b */
[----:B------:R-:W-:Y:S01]  /*f9720*/  STL [R1+0xca0], R61 ;  /* 0x000ca03d01007387 */ /* 0x000fe20000100800 */
[----:B0-----:R-:W-:Y:S02]  /*f9730*/  ISETP.GE.AND P6, PT, R52, UR77, PT ;  /* 0x0000004d34007c0c */ /* 0x001fe4000bfc6270 */
[----:B------:R-:W-:Y:S01]  /*f9740*/  IADD3 R52, P1, PT, R59, R10, RZ ;  /* 0x0000000a3b347210 */ /* 0x000fe20007f3e0ff */
[----:B------:R0:W-:Y:S04]  /*f9750*/  STL.64 [R1+0x46d0], R38 ;  /* 0x0046d02601007387 */ /* 0x0001e80000100a00 */
[----:B------:R-:W-:Y:S01]  /*f9760*/  IMAD.X R53, R54, 0x1, R12, P1 ;  /* 0x0000000136357824 */ /* 0x000fe200008e060c */
[----:B0-----:R-:W3:Y:S04]  /*f9770*/  LDL.LU.64 R38, [R1+0x59a0] ;  /* 0x0059a00001267983 */ /* 0x001ee80000300a00 */
[----:B------:R-:W4:Y:S04]  /*f9780*/  LDL R59, [R1+0x3078] ;  /* 0x00307800013b7983 */ /* 0x000f280000100800 */
[----:B------:R-:W2:Y:S04]  /*f9790*/  LDL R58, [R1+0x3060] ;  /* 0x00306000013a7983 */ /* 0x000ea80000100800 */
[----:B------:R-:W2:Y:S04]  /*f97a0*/  LDL R57, [R1+0x2e5c] ;  /* 0x002e5c0001397983 */ /* 0x000ea80000100800 */
[----:B------:R0:W-:Y:S04]  /*f97b0*/  STL.64 [R1+0x46e0], R52 ;  /* 0x0046e03401007387 */ /* 0x0001e80000100a00 */
[----:B------:R-:W2:Y:S04]  /*f97c0*/  LDL R55, [R1+0x3064] ;  /* 0x0030640001377983 */ /* 0x000ea80000100800 */
[----:B------:R-:W2:Y:S04]  /*f97d0*/  LDL R54, [R1+0x3068] ;  /* 0x0030680001367983 */ /* 0x000ea80000100800 */
[----:B0-----:R-:W2:Y:S04]  /*f97e0*/  LDL R53, [R1+0x306c] ;  /* 0x00306c0001357983 */ /* 0x001ea80000100800 */
[----:B------:R-:W3:Y:S01]  /*f97f0*/  LDL R52, [R1+0x3070] ;  /* 0x0030700001347983 */ /* 0x000ee20000100800 */
[----:B------:R-:W-:Y:S01]  /*f9800*/  UMOV UR45, UR15 ;  /* 0x0000000f002d7c82 */ /* 0x000fe20008000000 */
[----:B------:R-:W2:Y:S01]  /*f9810*/  LDCU UR15, c[0x0][0x398] ;  /* 0x00007300ff0f77ac */ /* 0x000ea20008000800 */
[----:B------:R-:W-:Y:S01]  /*f9820*/  LOP3.LUT P0, RZ, R17, 0x80, RZ, 0xc0, !PT ;  /* 0x0000008011ff7812 */ /* 0x000fe2000780c0ff */
[----:B------:R-:W-:Y:S01]  /*f9830*/  UMOV UR47, UR13 ;  /* 0x0000000d002f7c82 */ /* 0x000fe20008000000 */
[----:B------:R-:W3:Y:S02]  /*f9840*/  LDCU UR13, c[0x0][0x398] ;  /* 0x00007300ff0d77ac */ /* 0x000ee40008000800 */
[----:B------:R-:W-:Y:S01]  /*f9850*/  ISETP.LT.AND P2, PT, R51, UR75, !P0 ;  /* 0x0000004b33007c0c */ /* 0x000fe2000c741270 */
[----:B------:R-:W-:Y:S01]  /*f9860*/  UMOV UR57, UR11 ;  /* 0x0000000b00397c82 */ /* 0x000fe20008000000 */
[----:B------:R-:W4:Y:S01]  /*f9870*/  LDCU UR11, c[0x0][0x398] ;  /* 0x00007300ff0b77ac */ /* 0x000f220008000800 */
[----:B------:R-:W-:Y:S01]  /*f9880*/  LOP3.LUT R20, R20, 0xffffffbf, RZ, 0xc0, !PT ;  /* 0xffffffbf14147812 */ /* 0x000fe200078ec0ff */
[----:B------:R-:W-:Y:S01]  /*f9890*/  UMOV UR43, UR9 ;  /* 0x00000009002b7c82 */ /* 0x000fe20008000000 */
[----:B------:R-:W0:Y:S08]  /*f98a0*/  LDCU UR9, c[0x0][0x398] ;  /* 0x00007300ff0977ac */ /* 0x000e300008000800 */
[----:B------:R-:W-:-:S04]  /*f98b0*/  @P2 LOP3.LUT R20, R20, 0x40, RZ, 0xfc, !PT ;  /* 0x0000004014142812 */ /* 0x000fc800078efcff */
[----:B------:R-:W-:Y:S01]  /*f98c0*/  LOP3.LUT R20, R20, 0xfffffeff, RZ, 0xc0, !PT ;  /* 0xfffffeff14147812 */ /* 0x000fe200078ec0ff */
[----:B------:R-:W-:Y:S01]  /*f98d0*/  UMOV UR55, UR7 ;  /* 0x0000000700377c82 */ /* 0x000fe20008000000 */
[----:B------:R-:W1:Y:S01]  /*f98e0*/  LDCU UR7, c[0x0][0x398] ;  /* 0x00007300ff0777ac */ /* 0x000e620008000800 */
[----:B------:R-:W-:Y:S01]  /*f98f0*/  UMOV UR75, UR53 ;  /* 0x00000035004b7c82 */ /* 0x000fe20008000000 */
[----:B------:R-:W-:Y:S01]  /*f9900*/  UMOV UR53, UR41 ;  /* 0x0000002900357c82 */ /* 0x000fe20008000000 */
[----:B------:R-:W-:Y:S01]  /*f9910*/  UMOV UR41, UR19 ;  /* 0x0000001300297c82 */ /* 0x000fe20008000000 */
[----:B------:R-:W0:Y:S01]  /*f9920*/  LDCU UR19, c[0x0][0x398] ;  /* 0x00007300ff1377ac */ /* 0x000e220008000800 */
[----:B------:R-:W-:Y:S01]  /*f9930*/  UMOV UR77, UR71 ;  /* 0x00000047004d7c82 */ /* 0x000fe20008000000 */
[----:B------:R-:W-:Y:S01]  /*f9940*/  UMOV UR71, UR67 ;  /* 0x0000004300477c82 */ /* 0x000fe20008000000 */
[----:B------:R-:W-:Y:S01]  /*f9950*/  UMOV UR67, UR61 ;  /* 0x0000003d00437c82 */ /* 0x000fe20008000000 */
[----:B------:R-:W-:Y:S01]  /*f9960*/  UMOV UR61, UR37 ;  /* 0x00000025003d7c82 */ /* 0x000fe20008000000 */
[----:B------:R-:W-:Y:S01]  /*f9970*/  UMOV UR37, UR17 ;  /* 0x0000001100257c82 */ /* 0x000fe20008000000 */
[----:B------:R-:W-:Y:S01]  /*f9980*/  LOP3.LUT P1, RZ, R17, 0x40, RZ, 0xc0, !PT ;  /* 0x0000004011ff7812 */ /* 0x000fe2000782c0ff */
[----:B------:R-:W0:Y:S01]  /*f9990*/  LDCU UR17, c[0x0][0x398] ;  /* 0x00007300ff1177ac */ /* 0x000e220008000800 */
[----:B------:R-:W-:-:S02]  /*f99a0*/  LOP3.LUT R50, R50, 0xbfffffff, RZ, 0xc0, !PT ;  /* 0xbfffffff32327812 */ /* 0x000fc400078ec0ff */
[----:B--2---:R-:W-:Y:S01]  /*f99b0*/  ISETP.LT.AND P3, PT, R53, UR15, !P0 ;  /* 0x0000000f35007c0c */ /* 0x004fe2000c761270 */
[----:B------:R-:W2:Y:S01]  /*f99c0*/  LDCU UR15, c[0x0][0x398] ;  /* 0x00007300ff0f77ac */ /* 0x000ea20008000800 */
[----:B---3--:R-:W-:Y:S01]  /*f99d0*/  ISETP.LT.AND P2, PT, R52, UR13, !P0 ;  /* 0x0000000d34007c0c */ /* 0x008fe2000c741270 */
[----:B------:R-:W3:Y:S10]  /*f99e0*/  LDCU UR13, c[0x0][0x398] ;  /* 0x00007300ff0d77ac */ /* 0x000ef40008000800 */
[----:B------:R-:W-:-:S02]  /*f99f0*/  @P3 LOP3.LUT R20, R20, 0x100, RZ, 0xfc, !PT ;  /* 0x0000010014143812 */ /* 0x000fc400078efcff */
[----:B----4-:R-:W-:Y:S01]  /*f9a00*/  ISETP.LT.AND P3, PT, R59, UR11, !P0 ;  /* 0x0000000b3b007c0c */ /* 0x010fe2000c761270 */
[----:B------:R-:W4:Y:S01]  /*f9a10*/  LDCU UR11, c[0x0][0x398] ;  /* 0x00007300ff0b77ac */ /* 0x000f220008000800 */
[----:B------:R-:W-:-:S04]  /*f9a20*/  LOP3.LUT R20, R20, 0xffffff7f, RZ, 0xc0, !PT ;  /* 0xffffff7f14147812 */ /* 0x000fc800078ec0ff */
[----:B------:R-:W-:Y:S02]  /*f9a30*/  @P2 LOP3.LUT R20, R20, 0x80, RZ, 0xfc, !PT ;  /* 0x0000008014142812 */ /* 0x000fe400078efcff */
[----:B0-----:R-:W-:Y:S01]  /*f9a40*/  ISETP.LT.AND P2, PT, R58, UR9, !P0 ;  /* 0x000000093a007c0c */ /* 0x001fe2000c741270 */
[----:B------:R-:W0:Y:S01]  /*f9a50*/  LDCU UR9, c[0x0][0x398] ;  /* 0x00007300ff0977ac */ /* 0x000e220008000800 */
[----:B------:R-:W-:-:S04]  /*f9a60*/  LOP3.LUT R20, R20, 0xffffffdf, RZ, 0xc0, !PT ;  /* 0xffffffdf14147812 */ /* 0x000fc800078ec0ff */
[----:B------:R-:W-:-:S04]  /*f9a70*/  @P3 LOP3.LUT R20, R20, 0x20, RZ, 0xfc, !PT ;  /* 0x0000002014143812 */ /* 0x000fc800078efcff */
[----:B------:R-:W-:Y:S02]  /*f9a80*/  LOP3.LUT R20, R20, 0xffffffef, RZ, 0xc0, !PT ;  /* 0xffffffef14147812 */ /* 0x000fe400078ec0ff */
[----:B-1----:R-:W-:Y:S01]  /*f9a90*/  ISETP.LT.AND P0, PT, R57, UR7, !P0 ;  /* 0x0000000739007c0c */ /* 0x002fe2000c701270 */
[----:B------:R-:W1:Y:S01]  /*f9aa0*/  LDCU UR7, c[0x0][0x398] ;  /* 0x00007300ff0777ac */ /* 0x000e620008000800 */
[----:B------:R-:W-:Y:S02]  /*f9ab0*/  @P2 LOP3.LUT R20, R20, 0x10, RZ, 0xfc, !PT ;  /* 0x0000001014142812 */ /* 0x000fe400078efcff */
[----:B------:R-:W-:Y:S02]  /*f9ac0*/  ISETP.LT.AND P2, PT, R51, UR77, !P1 ;  /* 0x0000004d33007c0c */ /* 0x000fe4000cf41270 */
[----:B------:R-:W-:Y:S01]  /*f9ad0*/  ISETP.LT.AND P3, PT, R55, UR19, !P1 ;  /* 0x0000001337007c0c */ /* 0x000fe2000cf61270 */
[----:B------:R-:W0:Y:S01]  /*f9ae0*/  LDCU UR19, c[0x0][0x398] ;  /* 0x00007300ff1377ac */ /* 0x000e220008000800 */
[----:B------:R-:W-:-:S05]  /*f9af0*/  LOP3.LUT R20, R20, 0xfffffff7, RZ, 0xc0, !PT ;  /* 0xfffffff714147812 */ /* 0x000fca00078ec0ff */
[----:B------:R-:W-:-:S04]  /*f9b00*/  @P0 LOP3.LUT R20, R20, 0x8, RZ, 0xfc, !PT ;  /* 0x0000000814140812 */ /* 0x000fc800078efcff */
[----:B------:R-:W-:Y:S02]  /*f9b10*/  @P2 LOP3.LUT R50, R50, 0x40000000, RZ, 0xfc, !PT ;  /* 0x4000000032322812 */ /* 0x000fe400078efcff */
[----:B------:R-:W-:Y:S01]  /*f9b20*/  ISETP.LT.AND P2, PT, R54, UR17, !P1 ;  /* 0x0000001136007c0c */ /* 0x000fe2000cf41270 */
[----:B------:R-:W0:Y:S01]  /*f9b30*/  LDCU UR17, c[0x0][0x398] ;  /* 0x00007300ff1177ac */ /* 0x000e220008000800 */
[----:B------:R-:W-:-:S04]  /*f9b40*/  LOP3.LUT R20, R20, 0xfffffffb, RZ, 0xc0, !PT ;  /* 0xfffffffb14147812 */ /* 0x000fc800078ec0ff */
[----:B------:R-:W-:Y:S02]  /*f9b50*/  @P3 LOP3.LUT R20, R20, 0x4, RZ, 0xfc, !PT ;  /* 0x0000000414143812 */ /* 0x000fe400078efcff */
[----:B--2---:R-:W-:Y:S01]  /*f9b60*/  ISETP.LT.AND P3, PT, R53, UR15, !P1 ;  /* 0x0000000f35007c0c */ /* 0x004fe2000cf61270 */
[----:B------:R-:W2:Y:S01]  /*f9b70*/  LDCU UR15, c[0x0][0x398] ;  /* 0x00007300ff0f77ac */ /* 0x000ea20008000800 */
[----:B------:R-:W-:-:S04]  /*f9b80*/  LOP3.LUT R20, R20, 0xfffffffd, RZ, 0xc0, !PT ;  /* 0xfffffffd14147812 */ /* 0x000fc800078ec0ff */
[----:B------:R-:W-:Y:S02]  /*f9b90*/  @P2 LOP3.LUT R20, R20, 0x2, RZ, 0xfc, !PT ;  /* 0x0000000214142812 */ /* 0x000fe400078efcff */
[----:B---3--:R-:W-:Y:S01]  /*f9ba0*/  ISETP.LT.AND P2, PT, R52, UR13, !P1 ;  /* 0x0000000d34007c0c */ /* 0x008fe2000cf41270 */
[----:B------:R-:W3:Y:S01]  /*f9bb0*/  LDCU UR13, c[0x0][0x398] ;  /* 0x00007300ff0d77ac */ /* 0x000ee20008000800 */
[----:B------:R-:W-:Y:S02]  /*f9bc0*/  LOP3.LUT R20, R20, 0xfffffffe, RZ, 0xc0, !PT ;  /* 0xfffffffe14147812 */ /* 0x000fe400078ec0ff */
[----:B------:R-:W-:Y:S02]  /*f9bd0*/  LOP3.LUT R50, R50, 0x7fffffff, RZ, 0xc0, !PT ;  /* 0x7fffffff32327812 */ /* 0x000fe400078ec0ff */
[----:B------:R-:W-:Y:S02]  /*f9be0*/  @P3 LOP3.LUT R20, R20, 0x1, RZ, 0xfc, !PT ;  /* 0x0000000114143812 */ /* 0x000fe400078efcff */
[----:B----4-:R-:W-:Y:S01]  /*f9bf0*/  ISETP.LT.AND P3, PT, R59, UR11, !P1 ;  /* 0x0000000b3b007c0c */ /* 0x010fe2000cf61270 */
[----:B------:R-:W4:Y:S04]  /*f9c00*/  LDCU UR11, c[0x0][0x398] ;  /* 0x00007300ff0b77ac */ /* 0x000f280008000800 */
[----:B------:R-:W-:-:S02]  /*f9c10*/  @P2 LOP3.LUT R50, R50, 0x80000000, RZ, 0xfc, !PT ;  /* 0x8000000032322812 */ /* 0x000fc400078efcff */
[----:B0-----:R-:W-:Y:S01]  /*f9c20*/  ISETP.LT.AND P2, PT, R58, UR9, !P1 ;  /* 0x000000093a007c0c */ /* 0x001fe2000cf41270 */
[----:B------:R-:W0:Y:S01]  /*f9c30*/  LDCU UR9, c[0x0][0x398] ;  /* 0x00007300ff0977ac */ /* 0x000e220008000800 */
[----:B------:R-:W-:-:S04]  /*f9c40*/  LOP3.LUT R50, R50, 0xdfffffff, RZ, 0xc0, !PT ;  /* 0xdfffffff32327812 */ /* 0x000fc800078ec0ff */
[----:B------:R-:W-:Y:S02]  /*f9c50*/  @P3 LOP3.LUT R50, R50, 0x20000000, RZ, 0xfc, !PT ;  /* 0x2000000032323812 */ /* 0x000fe400078efcff */
[----:B-1----:R-:W-:Y:S01]  /*f9c60*/  ISETP.LT.AND P1, PT, R57, UR7, !P1 ;  /* 0x0000000739007c0c */ /* 0x002fe2000cf21270 */
[----:B------:R-:W1:Y:S01]  /*f9c70*/  LDCU UR7, c[0x0][0x398] ;  /* 0x00007300ff0777ac */ /* 0x000e620008000800 */
[----:B------:R-:W-:Y:S02]  /*f9c80*/  LOP3.LUT R50, R50, 0xefffffff, RZ, 0xc0, !PT ;  /* 0xefffffff32327812 */ /* 0x000fe400078ec0ff */
[----:B------:R-:W-:Y:S02]  /*f9c90*/  LOP3.LUT P0, RZ, R17, 0x20, RZ, 0xc0, !PT ;  /* 0x0000002011ff7812 */ /* 0x000fe4000780c0ff */
[----:B------:R-:W-:Y:S02]  /*f9ca0*/  @P2 LOP3.LUT R50, R50, 0x10000000, RZ, 0xfc, !PT ;  /* 0x1000000032322812 */ /* 0x000fe400078efcff */
[----:B------:R-:W-:-:S02]  /*f9cb0*/  ISETP.LT.AND P2, PT, R51, UR75, !P0 ;  /* 0x0000004b33007c0c */ /* 0x000fc4000c741270 */
        /* <DEDUP_REMOVED lines=16> */
[----:B------:R-:W-:-:S04]  /*f9dc0*/  LOP3.LUT R50, R50, 0xfeffffff, RZ, 0xc0, !PT ;  /* 0xfeffffff32327812 */ /* 0x000fc800078ec0ff */
[----:B------:R-:W-:Y:S02]  /*f9dd0*/  @P3 LOP3.LUT R50, R50, 0x1000000, RZ, 0xfc, !PT ;  /* 0x0100000032323812 */ /* 0x000fe400078efcff */
[----:B----4-:R-:W-:Y:S01]  /*f9de0*/  ISETP.LT.AND P3, PT, R59, UR11, !P0 ;  /* 0x0000000b3b007c0c */ /* 0x010fe2000c761270 */
[----:B------:R-:W4:Y:S01]  /*f9df0*/  LDCU UR11, c[0x0][0x398] ;  /* 0x00007300ff0b77ac */ /* 0x000f220008000800 */
[----:B------:R-:W-:-:S04]  /*f9e00*/  LOP3.LUT R50, R50, 0xff7fffff, RZ, 0xc0, !PT ;  /* 0xff7fffff32327812 */ /* 0x000fc800078ec0ff */
[----:B------:R-:W-:Y:S02]  /*f9e10*/  @P2 LOP3.LUT R50, R50, 0x800000, RZ, 0xfc, !PT ;  /* 0x0080000032322812 */ /* 0x000fe400078efcff */
        /* <DEDUP_REMOVED lines=68> */
[----:B------:R-:W-:Y:S02]  /*fa260*/  LOP3.LUT P1, RZ, R17, 0x4, RZ, 0xc0, !PT ;  /* 0x0000000411ff7812 */ /* 0x000fe4000782c0ff */
[----:B------:R-:W-:Y:S02]  /*fa270*/  LOP3.LUT R50, R50, 0xffffffef, RZ, 0xc0, !PT ;  /* 0xffffffef32327812 */ /* 0x000fe400078ec0ff */
[----:B-1----:R-:W-:Y:S01]  /*fa280*/  ISETP.LT.AND P0, PT, R57, UR7, !P0 ;  /* 0x0000000739007c0c */ /* 0x002fe2000c701270 */
[----:B------:R-:W1:Y:S01]  /*fa290*/  LDCU UR7, c[0x0][0x398] ;  /* 0x00007300ff0777ac */ /* 0x000e620008000800 */
[----:B------:R-:W-:Y:S02]  /*fa2a0*/  @P2 LOP3.LUT R50, R50, 0x10, RZ, 0xfc, !PT ;  /* 0x0000001032322812 */ /* 0x000fe400078efcff */
[----:B------:R-:W-:-:S02]  /*fa2b0*/  ISETP.LT.AND P2, PT, R51, UR69, !P1 ;  /* 0x0000004533007c0c */ /* 0x000fc4000cf41270 */
[----:B------:R-:W-:Y:S01]  /*fa2c0*/  ISETP.LT.AND P3, PT, R55, UR19, !P1 ;  /* 0x0000001337007c0c */ /* 0x000fe2000cf61270 */
[----:B------:R-:W0:Y:S01]  /*fa2d0*/  LDCU UR19, c[0x0][0x398] ;  /* 0x00007300ff1377ac */ /* 0x000e220008000800 */
[----:B------:R-:W-:Y:S02]  /*fa2e0*/  LOP3.LUT R50, R50, 0xfffffff7, RZ, 0xc0, !PT ;  /* 0xfffffff732327812 */ /* 0x000fe400078ec0ff */
[----:B------:R-:W-:-:S03]  /*fa2f0*/  LOP3.LUT R49, R49, 0xbfffffff, RZ, 0xc0, !PT ;  /* 0xbfffffff31317812 */ /* 0x000fc600078ec0ff */
        /* <DEDUP_REMOVED lines=67> */
[----:B------:R-:W-:Y:S01]  /*fa730*/  UMOV UR65, UR63 ;  /* 0x0000003f00417c82 */ /* 0x000fe20008000000 */
[----:B------:R-:W-:Y:S01]  /*fa740*/  LOP3.LUT R49, R49, 0xfffbffff, RZ, 0xc0, !PT ;  /* 0xfffbffff31317812 */ /* 0x000fe200078ec0ff */
[----:B------:R-:W0:Y:S03]  /*fa750*/  LDCU UR17, c[0x0][0x398] ;  /* 0x00007300ff1177ac */ /* 0x000e260008000800 */
        /* <DEDUP_REMOVED lines=13> */
[----:B-1----:R-:W-:Y:S01]  /*fa830*/  ISETP.LT.AND P2, PT, R58, UR7, !P1 ;  /* 0x000000073a007c0c */ /* 0x002fe2000cf41270 */
[----:B------:R-:W1:Y:S01]  /*fa840*/  LDCU UR7, c[0x0][0x398] ;  /* 0x00007300ff0777ac */ /* 0x000e620008000800 */
[----:B------:R-:W-:-:S04]  /*fa850*/  LOP3.LUT R49, R49, 0xffffdfff, RZ, 0xc0, !PT ;  /* 0xffffdfff31317812 */ /* 0x000fc800078ec0ff */
[----:B------:R-:W-:Y:S02]  /*fa860*/  @P3 LOP3.LUT R49, R49, 0x2000, RZ, 0xfc, !PT ;  /* 0x0000200031313812 */ /* 0x000fe400078efcff */
[----:B0-----:R-:W-:Y:S01]  /*fa870*/  ISETP.LT.AND P1, PT, R57, UR9, !P1 ;  /* 0x0000000939007c0c */ /* 0x001fe2000cf21270 */
[----:B------:R-:W0:Y:S01]  /*fa880*/  LDCU UR9, c[0x0][0x398] ;  /* 0x00007300ff0977ac */ /* 0x000e220008000800 */
[----:B------:R-:W-:Y:S02]  /*fa890*/  LOP3.LUT R49, R49, 0xffffefff, RZ, 0xc0, !PT ;  /* 0xffffefff31317812 */ /* 0x000fe400078ec0ff */
[----:B------:R-:W-:Y:S02]  /*fa8a0*/  LOP3.LUT P0, RZ, R18, 0x80000000, RZ, 0xc0, !PT ;  /* 0x8000000012ff7812 */ /* 0x000fe4000780c0ff */
[----:B------:R-:W-:Y:S02]  /*fa8b0*/  @P2 LOP3.LUT R49, R49, 0x1000, RZ, 0xfc, !PT ;  /* 0x0000100031312812 */ /* 0x000fe400078efcff */
[----:B------:R-:W-:-:S02]  /*fa8c0*/  ISETP.LT.AND P2, PT, R51, UR65, !P0 ;  /* 0x0000004133007c0c */ /* 0x000fc4000c741270 */
[----:B------:R-:W-:-:S04]  /*fa8d0*/  LOP3.LUT R49, R49, 0xfffff7ff, RZ, 0xc0, !PT ;  /* 0xfffff7ff31317812 */ /* 0x000fc800078ec0ff */
[----:B------:R-:W-:Y:S02]  /*fa8e0*/  @P1 LOP3.LUT R49, R49, 0x800, RZ, 0xfc, !PT ;  /* 0x0000080031311812 */ /* 0x000fe400078efcff */
[----:B------:R-:W-:Y:S01]  /*fa8f0*/  ISETP.LT.AND P3, PT, R55, UR19, !P0 ;  /* 0x0000001337007c0c */ /* 0x000fe2000c761270 */
[----:B------:R-:W-:Y:S01]  /*fa900*/  UMOV UR63, UR61 ;  /* 0x0000003d003f7c82 */ /* 0x000fe20008000000 */
[----:B------:R-:W-:Y:S01]  /*fa910*/  LOP3.LUT R49, R49, 0xffffffbf, RZ, 0xc0, !PT ;  /* 0xffffffbf31317812 */ /* 0x000fe200078ec0ff */
[----:B------:R-:W0:Y:S03]  /*fa920*/  LDCU UR19, c[0x0][0x398] ;  /* 0x00007300ff1377ac */ /* 0x000e260008000800 */
[----:B------:R-:W-:Y:S02]  /*fa930*/  @P2 LOP3.LUT R49, R49, 0x40, RZ, 0xfc, !PT ;  /* 0x0000004031312812 */ /* 0x000fe400078efcff */
[----:B------:R-:W-:Y:S01]  /*fa940*/  ISETP.LT.AND P2, PT, R54, UR17, !P0 ;  /* 0x0000001136007c0c */ /* 0x000fe2000c741270 */
[----:B------:R-:W-:Y:S01]  /*fa950*/  UMOV UR61, UR59 ;  /* 0x0000003b003d7c82 */ /* 0x000fe20008000000 */
[----:B------:R-:W-:Y:S01]  /*fa960*/  LOP3.LUT R49, R49, 0xfffffbff, RZ, 0xc0, !PT ;  /* 0xfffffbff31317812 */ /* 0x000fe200078ec0ff */
[----:B------:R-:W0:Y:S03]  /*fa970*/  LDCU UR17, c[0x0][0x398] ;  /* 0x00007300ff1177ac */ /* 0x000e260008000800 */
[----:B------:R-:W-:-:S02]  /*fa980*/  @P3 LOP3.LUT R49, R49, 0x400, RZ, 0xfc, !PT ;  /* 0x0000040031313812 */ /* 0x000fc400078efcff */
[----:B--2---:R-:W-:Y:S01]  /*fa990*/  ISETP.LT.AND P3, PT, R53, UR15, !P0 ;  /* 0x0000000f35007c0c */ /* 0x004fe2000c761270 */
[----:B------:R-:W-:Y:S01]  /*fa9a0*/  UMOV UR59, UR23 ;  /* 0x00000017003b7c82 */ /* 0x000fe20008000000 */
[----:B------:R-:W-:Y:S01]  /*fa9b0*/  LOP3.LUT R49, R49, 0xfffffdff, RZ, 0xc0, !PT ;  /* 0xfffffdff31317812 */ /* 0x000fe200078ec0ff */
[----:B------:R-:W2:Y:S03]  /*fa9c0*/  LDCU UR23, c[0x0][0x398] ;  /* 0x00007300ff1777ac */ /* 0x000ea60008000800 */
[----:B------:R-:W-:Y:S02]  /*fa9d0*/  @P2 LOP3.LUT R49, R49, 0x200, RZ, 0xfc, !PT ;  /* 0x0000020031312812 */ /* 0x000fe400078efcff */
[----:B------:R-:W-:Y:S01]  /*fa9e0*/  LOP3.LUT P1, RZ, R18, 0x40000000, RZ, 0xc0, !PT ;  /* 0x4000000012ff7812 */ /* 0x000fe2000782c0ff */
[----:B------:R-:W-:Y:S01]  /*fa9f0*/  UMOV UR65, UR63 ;  /* 0x0000003f00417c82 */ /* 0x000fe20008000000 */
[----:B---3--:R-:W-:Y:S01]  /*faa00*/  ISETP.LT.AND P2, PT, R52, UR13, !P0 ;  /* 0x0000000d34007c0c */ /* 0x008fe2000c741270 */
[----:B------:R-:W3:Y:S01]  /*faa10*/  LDCU UR15, c[0x0][0x398] ;  /* 0x00007300ff0f77ac */ /* 0x000ee20008000800 */
[----:B------:R-:W-:-:S02]  /*faa20*/  LOP3.LUT R49, R49, 0xfffffeff, RZ, 0xc0, !PT ;  /* 0xfffffeff31317812 */ /* 0x000fc400078ec0ff */
[----:B------:R-:W-:Y:S01]  /*faa30*/  LOP3.LUT R48, R48, 0xbfffffff, RZ, 0xc0, !PT ;  /* 0xbfffffff30307812 */ /* 0x000fe200078ec0ff */
[----:B------:R-:W2:Y:S01]  /*faa40*/  LDCU UR13, c[0x0][0x398] ;  /* 0x00007300ff0d77ac */ /* 0x000ea20008000800 */
[----:B------:R-:W-:Y:S02]  /*faa50*/  @P3 LOP3.LUT R49, R49, 0x100, RZ, 0xfc, !PT ;  /* 0x0000010031313812 */ /* 0x000fe400078efcff */
[----:B-1----:R-:W-:Y:S01]  /*faa60*/  ISETP.LT.AND P3, PT, R59, UR7, !P0 ;  /* 0x000000073b007c0c */ /* 0x002fe2000c761270 */
[----:B------:R-:W1:Y:S01]  /*faa70*/  LDCU UR7, c[0x0][0x398] ;  /* 0x00007300ff0777ac */ /* 0x000e620008000800 */
[----:B------:R-:W-:-:S04]  /*faa80*/  LOP3.LUT R49, R49, 0xffffff7f, RZ, 0xc0, !PT ;  /* 0xffffff7f31317812 */ /* 0x000fc800078ec0ff */
[----:B------:R-:W-:Y:S02]  /*faa90*/  @P2 LOP3.LUT R49, R49, 0x80, RZ, 0xfc, !PT ;  /* 0x0000008031312812 */ /* 0x000fe400078efcff */
[----:B0-----:R-:W-:Y:S01]  /*faaa0*/  ISETP.LT.AND P2, PT, R58, UR9, !P0 ;  /* 0x000000093a007c0c */ /* 0x001fe2000c741270 */
[----:B------:R-:W0:Y:S01]  /*faab0*/  LDCU UR9, c[0x0][0x398] ;  /* 0x00007300ff0977ac */ /* 0x000e220008000800 */
[----:B------:R-:W-:-:S04]  /*faac0*/  LOP3.LUT R49, R49, 0xffffffdf, RZ, 0xc0, !PT ;  /* 0xffffffdf31317812 */ /* 0x000fc800078ec0ff */
[----:B------:R-:W-:-:S04]  /*faad0*/  @P3 LOP3.LUT R49, R49, 0x20, RZ, 0xfc, !PT ;  /* 0x0000002031313812 */ /* 0x000fc800078efcff */
[----:B------:R-:W-:Y:S02]  /*faae0*/  LOP3.LUT R49, R49, 0xffffffef, RZ, 0xc0, !PT ;  /* 0xffffffef31317812 */ /* 0x000fe400078ec0ff */
[----:B----4-:R-:W-:Y:S01]  /*faaf0*/  ISETP.LT.AND P0, PT, R57, UR11, !P0 ;  /* 0x0000000b39007c0c */ /* 0x010fe2000c701270 */
[----:B------:R-:W4:Y:S01]  /*fab00*/  LDCU UR11, c[0x0][0x398] ;  /* 0x00007300ff0b77ac */ /* 0x000f220008000800 */
[----:B------:R-:W-:Y:S02]  /*fab10*/  @P2 LOP3.LUT R49, R49, 0x10, RZ, 0xfc, !PT ;  /* 0x0000001031312812 */ /* 0x000fe400078efcff */
[----:B------:R-:W-:Y:S02]  /*fab20*/  ISETP.LT.AND P2, PT, R51, UR65, !P1 ;  /* 0x0000004133007c0c */ /* 0x000fe4000cf41270 */
[----:B--2---:R-:W-:Y:S01]  /*fab30*/  ISETP.LT.AND P3, PT, R55, UR23, !P1 ;  /* 0x0000001737007c0c */ /* 0x004fe2000cf61270 */
[----:B------:R-:W-:Y:S01]  /*fab40*/  UMOV UR63, UR61 ;  /* 0x0000003d003f7c82 */ /* 0x000fe20008000000 */
[----:B------:R-:W-:Y:S01]  /*fab50*/  LOP3.LUT R49, R49, 0xfffffff7, RZ, 0xc0, !PT ;  /* 0xfffffff731317812 */ /* 0x000fe200078ec0ff */
[----:B------:R-:W2:Y:S04]  /*fab60*/  LDCU UR23, c[0x0][0x398] ;  /* 0x00007300ff1777ac */ /* 0x000ea80008000800 */
[----:B------:R-:W-:-:S04]  /*fab70*/  @P0 LOP3.LUT R49, R49, 0x8, RZ, 0xfc, !PT ;  /* 0x0000000831310812 */ /* 0x000fc800078efcff */
[----:B------:R-:W-:Y:S02]  /*fab80*/  @P2 LOP3.LUT R48, R48, 0x40000000, RZ, 0xfc, !PT ;  /* 0x4000000030302812 */ /* 0x000fe400078efcff */
[----:B------:R-:W-:Y:S01]  /*fab90*/  ISETP.LT.AND P2, PT, R54, UR17, !P1 ;  /* 0x0000001136007c0c */ /* 0x000fe2000cf41270 */
[----:B------:R-:W-:Y:S01]  /*faba0*/  UMOV UR61, UR59 ;  /* 0x0000003b003d7c82 */ /* 0x000fe20008000000 */
[----:B------:R-:W-:Y:S01]  /*fabb0*/  LOP3.LUT R49, R49, 0xfffffffb, RZ, 0xc0, !PT ;  /* 0xfffffffb31317812 */ /* 0x000fe200078ec0ff */
[----:B------:R-:W-:Y:S01]  /*fabc0*/  UMOV UR67, UR63 ;  /* 0x0000003f00437c82 */ /* 0x000fe20008000000 */
[----:B------:R-:W-:Y:S01]  /*fabd0*/  LOP3.LUT R48, R48, 0x7fffffff, RZ, 0xc0, !PT ;  /* 0x7fffffff30307812 */ /* 0x000fe200078ec0ff */
[----:B------:R-:W0:Y:S01]  /*fabe0*/  LDCU UR17, c[0x0][0x398] ;  /* 0x00007300ff1177ac */ /* 0x000e220008000800 */
[----:B------:R-:W-:Y:S02]  /*fabf0*/  @P3 LOP3.LUT R49, R49, 0x4, RZ, 0xfc, !PT ;  /* 0x0000000431313812 */ /* 0x000fe400078efcff */
[----:B---3--:R-:W-:Y:S01]  /*fac00*/  ISETP.LT.AND P3, PT, R53, UR15, !P1 ;  /* 0x0000000f35007c0c */ /* 0x008fe2000cf61270 */
[----:B------:R-:W-:Y:S01]  /*fac10*/  UMOV UR59, UR57 ;  /* 0x00000039003b7c82 */ /* 0x000fe20008000000 */
[----:B------:R-:W-:Y:S01]  /*fac20*/  LOP3.LUT R49, R49, 0xfffffffd, RZ, 0xc0, !PT ;  /* 0xfffffffd31317812 */ /* 0x000fe200078ec0ff */
[----:B------:R-:W3:Y:S03]  /*fac30*/  LDCU UR15, c[0x0][0x398] ;  /* 0x00007300ff0f77ac */ /* 0x000ee60008000800 */
[----:B------:R-:W-:-:S02]  /*fac40*/  @P2 LOP3.LUT R49, R49, 0x2, RZ, 0xfc, !PT ;  /* 0x0000000231312812 */ /* 0x000fc400078efcff */
[----:B-1----:R-:W-:Y:S01]  /*fac50*/  ISETP.LT.AND P2, PT, R52, UR7, !P1 ;  /* 0x0000000734007c0c */ /* 0x002fe2000cf41270 */
[----:B------:R-:W-:Y:S01]  /*fac60*/  UMOV UR57, UR55 ;  /* 0x0000003700397c82 */ /* 0x000fe20008000000 */
[----:B------:R-:W-:Y:S01]  /*fac70*/  LOP3.LUT R49, R49, 0xfffffffe, RZ, 0xc0, !PT ;  /* 0xfffffffe31317812 */ /* 0x000fe200078ec0ff */
[----:B------:R-:W1:Y:S03]  /*fac80*/  LDCU UR7, c[0x0][0x398] ;  /* 0x00007300ff0777ac */ /* 0x000e660008000800 */
[----:B------:R-:W-:Y:S02]  /*fac90*/  @P3 LOP3.LUT R49, R49, 0x1, RZ, 0xfc, !PT ;  /* 0x0000000131313812 */ /* 0x000fe400078efcff */
[----:B0-----:R-:W-:-:S05]  /*faca0*/  ISETP.LT.AND P3, PT, R59, UR9, !P1 ;  /* 0x000000093b007c0c */ /* 0x001fca000cf61270 */
[----:B------:R-:W-:Y:S01]  /*facb0*/  @P2 LOP3.LUT R48, R48, 0x80000000, RZ, 0xfc, !PT ;  /* 0x8000000030302812 */ /* 0x000fe200078efcff */
[----:B------:R-:W-:Y:S01]  /*facc0*/  UMOV UR55, UR21 ;  /* 0x0000001500377c82 */ /* 0x000fe20008000000 */
[----:B----4-:R-:W-:Y:S01]  /*facd0*/  ISETP.LT.AND P2, PT, R58, UR11, !P1 ;  /* 0x0000000b3a007c0c */ /* 0x010fe2000cf41270 */
[----:B------:R-:W0:Y:S01]  /*face0*/  LDCU UR21, c[0x0][0x398] ;  /* 0x00007300ff1577ac */ /* 0x000e220008000800 */
[----:B------:R-:W-:Y:S02]  /*facf0*/  LOP3.LUT R48, R48, 0xdfffffff, RZ, 0xc0, !PT ;  /* 0xdfffffff30307812 */ /* 0x000fe400078ec0ff */
[----:B------:R-:W-:Y:S01]  /*fad00*/  LOP3.LUT P0, RZ, R18, 0x20000000, RZ, 0xc0, !PT ;  /* 0x2000000012ff7812 */ /* 0x000fe2000780c0ff */
[----:B------:R-:W4:Y:S01]  /*fad10*/  LDCU UR9, c[0x0][0x398] ;  /* 0x00007300ff0977ac */ /* 0x000f220008000800 */
[----:B------:R-:W-:Y:S02]  /*fad20*/  @P3 LOP3.LUT R48, R48, 0x20000000, RZ, 0xfc, !PT ;  /* 0x2000000030303812 */ /* 0x000fe400078efcff */
[----:B------:R-:W-:Y:S01]  /*fad30*/  ISETP.LT.AND P1, PT, R57, UR13, !P1 ;  /* 0x0000000d39007c0c */ /* 0x000fe2000cf21270 */
[----:B------:R-:W1:Y:S01]  /*fad40*/  LDCU UR11, c[0x0][0x398] ;  /* 0x00007300ff0b77ac */ /* 0x000e620008000800 */
[----:B------:R-:W-:Y:S01]  /*fad50*/  LOP3.LUT R48, R48, 0xefffffff, RZ, 0xc0, !PT ;  /* 0xefffffff30307812 */ /* 0x000fe200078ec0ff */
[----:B------:R-:W1:Y:S03]  /*fad60*/  LDCU UR13, c[0x0][0x398] ;  /* 0x00007300ff0d77ac */ /* 0x000e660008000800 */
[----:B------:R-:W-:-:S02]  /*fad70*/  @P2 LOP3.LUT R48, R48, 0x10000000, RZ, 0xfc, !PT ;  /* 0x1000000030302812 */ /* 0x000fc400078efcff */
[----:B------:R-:W-:Y:S02]  /*fad80*/  ISETP.LT.AND P2, PT, R51, UR67, !P0 ;  /* 0x0000004333007c0c */ /* 0x000fe4000c741270 */
[----:B------:R-:W-:-:S04]  /*fad90*/  LOP3.LUT R48, R48, 0xf7ffffff, RZ, 0xc0, !PT ;  /* 0xf7ffffff30307812 */ /* 0x000fc800078ec0ff */
[----:B------:R-:W-:Y:S02]  /*fada0*/  @P1 LOP3.LUT R48, R48, 0x8000000, RZ, 0xfc, !PT ;  /* 0x0800000030301812 */ /* 0x000fe400078efcff */
[----:B0-----:R-:W-:Y:S01]  /*fadb0*/  ISETP.LT.AND P3, PT, R55, UR21, !P0 ;  /* 0x0000001537007c0c */ /* 0x001fe2000c761270 */
[----:B------:R-:W-:Y:S01]  /*fadc0*/  UMOV UR63, UR59 ;  /* 0x0000003b003f7c82 */ /* 0x000fe20008000000 */
[----:B------:R-:W-:Y:S01]  /*fadd0*/  LOP3.LUT R48, R48, 0xffbfffff, RZ, 0xc0, !PT ;  /* 0xffbfffff30307812 */ /* 0x000fe200078ec0ff */
[----:B------:R-:W-:Y:S01]  /*fade0*/  UMOV UR65, UR61 ;  /* 0x0000003d00417c82 */ /* 0x000fe20008000000 */
[----:B------:R-:W-:Y:S01]  /*fadf0*/  LOP3.LUT P1, RZ, R18, 0x10000000, RZ, 0xc0, !PT ;  /* 0x1000000012ff7812 */ /* 0x000fe2000782c0ff */
[----:B------:R-:W0:Y:S01]  /*fae00*/  LDCU UR21, c[0x0][0x398] ;  /* 0x00007300ff1577ac */ /* 0x000e220008000800 */
[----:B------:R-:W-:Y:S02]  /*fae10*/  @P2 LOP3.LUT R48, R48, 0x400000, RZ, 0xfc, !PT ;  /* 0x0040000030302812 */ /* 0x000fe400078efcff */
[----:B------:R-:W-:Y:S01]  /*fae20*/  ISETP.LT.AND P2, PT, R54, UR19, !P0 ;  /* 0x0000001336007c0c */ /* 0x000fe2000c741270 */
[----:B------:R-:W-:Y:S01]  /*fae30*/  UMOV UR59, UR55 ;  /* 0x00000037003b7c82 */ /* 0x000fe20008000000 */
[----:B------:R-:W-:Y:S01]  /*fae40*/  LOP3.LUT R48, R48, 0xfbffffff, RZ, 0xc0, !PT ;  /* 0xfbffffff30307812 */ /* 0x000fe200078ec0ff */
[----:B------:R-:W-:Y:S01]  /*fae50*/  UMOV UR61, UR57 ;  /* 0x00000039003d7c82 */ /* 0x000fe20008000000 */
[----:B------:R-:W0:Y:S02]  /*fae60*/  LDCU UR19, c[0x0][0x398] ;  /* 0x00007300ff1377ac */ /* 0x000e240008000800 */
[----:B------:R-:W-:-:S02]  /*fae70*/  @P3 LOP3.LUT R48, R48, 0x4000000, RZ, 0xfc, !PT ;  /* 0x0400000030303812 */ /* 0x000fc400078efcff */
[----:B-1----:R-:W-:Y:S01]  /*fae80*/  ISETP.LT.AND P3, PT, R53, UR7, !P0 ;  /* 0x0000000735007c0c */ /* 0x002fe2000c761270 */
[----:B------:R-:W-:Y:S01]  /*fae90*/  UMOV UR55, UR27 ;  /* 0x0000001b00377c82 */ /* 0x000fe20008000000 */
[----:B------:R-:W-:Y:S01]  /*faea0*/  LOP3.LUT R48, R48, 0xfdffffff, RZ, 0xc0, !PT ;  /* 0xfdffffff30307812 */ /* 0x000fe200078ec0ff */
[----:B------:R-:W1:Y:S03]  /*faeb0*/  LDCU UR27, c[0x0][0x398] ;  /* 0x00007300ff1b77ac */ /* 0x000e660008000800 */
[----:B------:R-:W-:Y:S01]  /*faec0*/  @P2 LOP3.LUT R48, R48, 0x2000000, RZ, 0xfc, !PT ;  /* 0x0200000030302812 */ /* 0x000fe200078efcff */
[----:B------:R-:W-:Y:S01]  /*faed0*/  UMOV UR57, UR53 ;  /* 0x0000003500397c82 */ /* 0x000fe20008000000 */
[----:B----4-:R-:W-:Y:S01]  /*faee0*/  ISETP.LT.AND P2, PT, R52, UR9, !P0 ;  /* 0x0000000934007c0c */ /* 0x010fe2000c741270 */
[----:B------:R-:W4:Y:S01]  /*faef0*/  LDCU UR7, c[0x0][0x398] ;  /* 0x00007300ff0777ac */ /* 0x000f220008000800 */
[----:B------:R-:W-:Y:S01]  /*faf00*/  LOP3.LUT R48, R48, 0xfeffffff, RZ, 0xc0, !PT ;  /* 0xfeffffff30307812 */ /* 0x000fe200078ec0ff */
[----:B------:R-:W-:-:S03]  /*faf10*/  UMOV UR53, UR25 ;  /* 0x0000001900357c82 */ /* 0x000fc60008000000 */
[----:B------:R-:W-:Y:S01]  /*faf20*/  @P3 LOP3.LUT R48, R48, 0x1000000, RZ, 0xfc, !PT ;  /* 0x0100000030303812 */ /* 0x000fe200078efcff */
[----:B------:R-:W0:Y:S01]  /*faf30*/  LDCU UR25, c[0x0][0x398] ;  /* 0x00007300ff1977ac */ /* 0x000e220008000800 */
[----:B------:R-:W-:Y:S02]  /*faf40*/  ISETP.LT.AND P3, PT, R59, UR11, !P0 ;  /* 0x0000000b3b007c0c */ /* 0x000fe4000c761270 */
[----:B------:R-:W-:Y:S01]  /*faf50*/  LOP3.LUT R48, R48, 0xff7fffff, RZ, 0xc0, !PT ;  /* 0xff7fffff30307812 */ /* 0x000fe200078ec0ff */
[----:B------:R-:W0:Y:S03]  /*faf60*/  LDCU UR9, c[0x0][0x398] ;  /* 0x00007300ff0977ac */ /* 0x000e260008000800 */
[----:B------:R-:W-:Y:S01]  /*faf70*/  @P2 LOP3.LUT R48, R48, 0x800000, RZ, 0xfc, !PT ;  /* 0x0080000030302812 */ /* 0x000fe200078efcff */
[----:B------:R-:W0:Y:S01]  /*faf80*/  LDCU UR11, c[0x0][0x398] ;  /* 0x00007300ff0b77ac */ /* 0x000e220008000800 */
[----:B------:R-:W-:-:S02]  /*faf90*/  ISETP.LT.AND P2, PT, R58, UR13, !P0 ;  /* 0x0000000d3a007c0c */ /* 0x000fc4000c741270 */
[----:B------:R-:W-:Y:S01]  /*fafa0*/  LOP3.LUT R48, R48, 0xffdfffff, RZ, 0xc0, !PT ;  /* 0xffdfffff30307812 */ /* 0x000fe200078ec0ff */
[----:B------:R-:W0:Y:S03]  /*fafb0*/  LDCU UR13, c[0x0][0x398] ;  /* 0x00007300ff0d77ac */ /* 0x000e260008000800 */
[----:B------:R-:W-:Y:S02]  /*fafc0*/  @P3 LOP3.LUT R48, R48, 0x200000, RZ, 0xfc, !PT ;  /* 0x0020000030303812 */ /* 0x000fe400078efcff */
[----:B---3--:R-:W-:Y:S01]  /*fafd0*/  ISETP.LT.AND P0, PT, R57, UR15, !P0 ;  /* 0x0000000f39007c0c */ /* 0x008fe2000c701270 */
[----:B------:R-:W-:Y:S01]  /*fafe0*/  UMOV UR67, UR63 ;  /* 0x0000003f00437c82 */ /* 0x000fe20008000000 */
[----:B------:R-:W-:Y:S01]  /*faff0*/  LOP3.LUT R48, R48, 0xffefffff, RZ, 0xc0, !PT ;  /* 0xffefffff30307812 */ /* 0x000fe200078ec0ff */
[----:B------:R-:W3:Y:S03]  /*fb000*/  LDCU UR15, c[0x0][0x398] ;  /* 0x00007300ff0f77ac */ /* 0x000ee60008000800 */
[----:B------:R-:W-:-:S02]  /*fb010*/  @P2 LOP3.LUT R48, R48, 0x100000, RZ, 0xfc, !PT ;  /* 0x0010000030302812 */ /* 0x000fc400078efcff */
[----:B------:R-:W-:Y:S02]  /*fb020*/  ISETP.LT.AND P2, PT, R51, UR65, !P1 ;  /* 0x0000004133007c0c */ /* 0x000fe4000cf41270 */
[----:B------:R-:W-:-:S04]  /*fb030*/  LOP3.LUT R48, R48, 0xfff7ffff, RZ, 0xc0, !PT ;  /* 0xfff7ffff30307812 */ /* 0x000fc800078ec0ff */
[----:B------:R-:W-:Y:S02]  /*fb040*/  @P0 LOP3.LUT R48, R48, 0x80000, RZ, 0xfc, !PT ;  /* 0x0008000030300812 */ /* 0x000fe400078efcff */
[----:B-1----:R-:W-:Y:S01]  /*fb050*/  ISETP.LT.AND P3, PT, R55, UR27, !P1 ;  /* 0x0000001b37007c0c */ /* 0x002fe2000cf61270 */
[----:B------:R-:W-:Y:S01]  /*fb060*/  UMOV UR63, UR59 ;  /* 0x0000003b003f7c82 */ /* 0x000fe20008000000 */
[----:B------:R-:W-:Y:S01]  /*fb070*/  LOP3.LUT R48, R48, 0xffffbfff, RZ, 0xc0, !PT ;  /* 0xffffbfff30307812 */ /* 0x000fe200078ec0ff */
[----:B------:R-:W-:Y:S01]  /*fb080*/  UMOV UR65, UR61 ;  /* 0x0000003d00417c82 */ /* 0x000fe20008000000 */
[----:B------:R-:W-:Y:S01]  /*fb090*/  LOP3.LUT P0, RZ, R18, 0x8000000, RZ, 0xc0, !PT ;  /* 0x0800000012ff7812 */ /* 0x000fe2000780c0ff */
[----:B------:R-:W1:Y:S01]  /*fb0a0*/  LDCU UR27, c[0x0][0x398] ;  /* 0x00007300ff1b77ac */ /* 0x000e620008000800 */
[----:B------:R-:W-:Y:S02]  /*fb0b0*/  @P2 LOP3.LUT R48, R48, 0x4000, RZ, 0xfc, !PT ;  /* 0x0000400030302812 */ /* 0x000fe400078efcff */
[----:B0-----:R-:W-:Y:S01]  /*fb0c0*/  ISETP.LT.AND P2, PT, R54, UR25, !P1 ;  /* 0x0000001936007c0c */ /* 0x001fe2000cf41270 */
[----:B------:R-:W-:Y:S01]  /*fb0d0*/  UMOV UR59, UR55 ;  /* 0x00000037003b7c82 */ /* 0x000fe20008000000 */
[----:B------:R-:W-:Y:S01]  /*fb0e0*/  LOP3.LUT R48, R48, 0xfffbffff, RZ, 0xc0, !PT ;  /* 0xfffbffff30307812 */ /* 0x000fe200078ec0ff */
[----:B------:R-:W-:Y:S01]  /*fb0f0*/  UMOV UR61, UR57 ;  /* 0x00000039003d7c82 */ /* 0x000fe20008000000 */
[----:B------:R-:W-:Y:S01]  /*fb100*/  LOP3.LUT R47, R47, 0xbfffffff, RZ, 0xc0, !PT ;  /* 0xbfffffff2f2f7812 */ /* 0x000fe200078ec0ff */
[----:B------:R-:W0:Y:S01]  /*fb110*/  LDCU UR25, c[0x0][0x398] ;  /* 0x00007300ff1977ac */ /* 0x000e220008000800 */
[----:B------:R-:W-:-:S02]  /*fb120*/  @P3 LOP3.LUT R48, R48, 0x40000, RZ, 0xfc, !PT ;  /* 0x0004000030303812 */ /* 0x000fc400078efcff */
[----:B--2---:R-:W-:Y:S01]  /*fb130*/  ISETP.LT.AND P3, PT, R53, UR23, !P1 ;  /* 0x0000001735007c0c */ /* 0x004fe2000cf61270 */
[----:B------:R-:W-:Y:S01]  /*fb140*/  UMOV UR55, UR51 ;  /* 0x0000003300377c82 */ /* 0x000fe20008000000 */
[----:B------:R-:W-:Y:S01]  /*fb150*/  LOP3.LUT R48, R48, 0xfffdffff, RZ, 0xc0, !PT ;  /* 0xfffdffff30307812 */ /* 0x000fe200078ec0ff */
[----:B------:R-:W-:Y:S01]  /*fb160*/  UMOV UR57, UR53 ;  /* 0x0000003500397c82 */ /* 0x000fe20008000000 */
[----:B------:R-:W2:Y:S02]  /*fb170*/  LDCU UR23, c[0x0][0x398] ;  /* 0x00007300ff1777ac */ /* 0x000ea40008000800 */
[----:B------:R-:W-:Y:S02]  /*fb180*/  @P2 LOP3.LUT R48, R48, 0x20000, RZ, 0xfc, !PT ;  /* 0x0002000030302812 */ /* 0x000fe400078efcff */
[----:B------:R-:W-:Y:S01]  /*fb190*/  ISETP.LT.AND P2, PT, R52, UR21, !P1 ;  /* 0x0000001534007c0c */ /* 0x000fe2000cf41270 */
[----:B------:R-:W-:Y:S01]  /*fb1a0*/  UMOV UR51, UR31 ;  /* 0x0000001f00337c82 */ /* 0x000fe20008000000 */
[----:B------:R-:W-:Y:S01]  /*fb1b0*/  LOP3.LUT R48, R48, 0xfffeffff, RZ, 0xc0, !PT ;  /* 0xfffeffff30307812 */ /* 0x000fe200078ec0ff */
[----:B------:R-:W0:Y:S03]  /*fb1c0*/  LDCU UR31, c[0x0][0x398] ;  /* 0x00007300ff1f77ac */ /* 0x000e260008000800 */
[----:B------:R-:W-:Y:S01]  /*fb1d0*/  @P3 LOP3.LUT R48, R48, 0x10000, RZ, 0xfc, !PT ;  /* 0x0001000030303812 */ /* 0x000fe200078efcff */
[----:B------:R-:W-:Y:S01]  /*fb1e0*/  UMOV UR53, UR49 ;  /* 0x0000003100357c82 */ /* 0x000fe20008000000 */
[----:B------:R-:W-:Y:S01]  /*fb1f0*/  ISETP.LT.AND P3, PT, R59, UR19, !P1 ;  /* 0x000000133b007c0c */ /* 0x000fe2000cf61270 */
[----:B------:R-:W0:Y:S01]  /*fb200*/  LDCU UR19, c[0x0][0x398] ;  /* 0x00007300ff1377ac */ /* 0x000e220008000800 */
[----:B------:R-:W-:Y:S01]  /*fb210*/  LOP3.LUT R48, R48, 0xffff7fff, RZ, 0xc0, !PT ;  /* 0xffff7fff30307812 */ /* 0x000fe200078ec0ff */
[----:B------:R-:W0:Y:S03]  /*fb220*/  LDCU UR21, c[0x0][0x398] ;  /* 0x00007300ff1577ac */ /* 0x000e260008000800 */
[----:B------:R-:W-:-:S02]  /*fb230*/  @P2 LOP3.LUT R48, R48, 0x8000, RZ, 0xfc, !PT ;  /* 0x0000800030302812 */ /* 0x000fc400078efcff */
[----:B----4-:R-:W-:Y:S01]  /*fb240*/  ISETP.LT.AND P2, PT, R58, UR7, !P1 ;  /* 0x000000073a007c0c */ /* 0x010fe2000cf41270 */
[----:B------:R-:W4:Y:S01]  /*fb250*/  LDCU UR7, c[0x0][0x398] ;  /* 0x00007300ff0777ac */ /* 0x000f220008000800 */
[----:B------:R-:W-:-:S04]  /*fb260*/  LOP3.LUT R48, R48, 0xffffdfff, RZ, 0xc0, !PT ;  /* 0xffffdfff30307812 */ /* 0x000fc800078ec0ff */
[----:B------:R-:W-:Y:S02]  /*fb270*/  @P3 LOP3.LUT R48, R48, 0x2000, RZ, 0xfc, !PT ;  /* 0x0000200030303812 */ /* 0x000fe400078efcff */
[----:B------:R-:W-:Y:S01]  /*fb280*/  ISETP.LT.AND P1, PT, R57, UR9, !P1 ;  /* 0x0000000939007c0c */ /* 0x000fe2000cf21270 */
[----:B------:R-:W0:Y:S01]  /*fb290*/  LDCU UR9, c[0x0][0x398] ;  /* 0x00007300ff0977ac */ /* 0x000e220008000800 */
[----:B------:R-:W-:-:S04]  /*fb2a0*/  LOP3.LUT R48, R48, 0xffffefff, RZ, 0xc0, !PT ;  /* 0xffffefff30307812 */ /* 0x000fc800078ec0ff */
[----:B------:R-:W-:Y:S02]  /*fb2b0*/  @P2 LOP3.LUT R48, R48, 0x1000, RZ, 0xfc, !PT ;  /* 0x0000100030302812 */ /* 0x000fe400078efcff */
[----:B------:R-:W-:Y:S02]  /*fb2c0*/  ISETP.LT.AND P2, PT, R51, UR67, !P0 ;  /* 0x0000004333007c0c */ /* 0x000fe4000c741270 */
[----:B------:R-:W-:-:S04]  /*fb2d0*/  LOP3.LUT R48, R48, 0xfffff7ff, RZ, 0xc0, !PT ;  /* 0xfffff7ff30307812 */ /* 0x000fc800078ec0ff */
[----:B------:R-:W-:Y:S02]  /*fb2e0*/  @P1 LOP3.LUT R48, R48, 0x800, RZ, 0xfc, !PT ;  /* 0x0000080030301812 */ /* 0x000fe400078efcff */
[----:B------:R-:W-:Y:S01]  /*fb2f0*/  ISETP.LT.AND P3, PT, R55, UR11, !P0 ;  /* 0x0000000b37007c0c */ /* 0x000fe2000c761270 */
[----:B------:R-:W-:Y:S01]  /*fb300*/  UMOV UR49, UR29 ;  /* 0x0000001d00317c82 */ /* 0x000fe20008000000 */
        /* <DEDUP_REMOVED lines=9> */
[----:B------:R-:W3:Y:S01]  /*fb3a0*/  LDCU UR15, c[0x0][0x398] ;  /* 0x00007300ff0f77ac */ /* 0x000ee20008000800 */
[----:B------:R-:W-:-:S04]  /*fb3b0*/  LOP3.LUT R48, R48, 0xfffffdff, RZ, 0xc0, !PT ;  /* 0xfffffdff30307812 */ /* 0x000fc800078ec0ff */
[----:B------:R-:W-:Y:S02]  /*fb3c0*/  @P2 LOP3.LUT R48, R48, 0x200, RZ, 0xfc, !PT ;  /* 0x0000020030302812 */ /* 0x000fe400078efcff */
[----:B------:R-:W-:Y:S01]  /*fb3d0*/  ISETP.LT.AND P2, PT, R52, UR17, !P0 ;  /* 0x0000001134007c0c */ /* 0x000fe2000c741270 */
[----:B------:R-:W1:Y:S01]  /*fb3e0*/  LDCU UR17, c[0x0][0x398] ;  /* 0x00007300ff1177ac */ /* 0x000e620008000800 */
[----:B------:R-:W-:-:S04]  /*fb3f0*/  LOP3.LUT R48, R48, 0xfffffeff, RZ, 0xc0, !PT ;  /* 0xfffffeff30307812 */ /* 0x000fc800078ec0ff */
[----:B------:R-:W-:Y:S02]  /*fb400*/  @P3 LOP3.LUT R48, R48, 0x100, RZ, 0xfc, !PT ;  /* 0x0000010030303812 */ /* 0x000fe400078efcff */
[----:B0-----:R-:W-:Y:S01]  /*fb410*/  ISETP.LT.AND P3, PT, R59, UR19, !P0 ;  /* 0x000000133b007c0c */ /* 0x001fe2000c761270 */
[----:B------:R-:W0:Y:S01]  /*fb420*/  LDCU UR19, c[0x0][0x398] ;  /* 0x00007300ff1377ac */ /* 0x000e220008000800 */
[----:B------:R-:W-:-:S04]  /*fb430*/  LOP3.LUT R48, R48, 0xffffff7f, RZ, 0xc0, !PT ;  /* 0xffffff7f30307812 */ /* 0x000fc800078ec0ff */
[----:B------:R-:W-:Y:S02]  /*fb440*/  @P2 LOP3.LUT R48, R48, 0x80, RZ, 0xfc, !PT ;  /* 0x0000008030302812 */ /* 0x000fe400078efcff */
[----:B------:R-:W-:Y:S01]  /*fb450*/  ISETP.LT.AND P2, PT, R58, UR9, !P0 ;  /* 0x000000093a007c0c */ /* 0x000fe2000c741270 */
[----:B------:R-:W0:Y:S01]  /*fb460*/  LDCU UR9, c[0x0][0x398] ;  /* 0x00007300ff0977ac */ /* 0x000e220008000800 */
[----:B------:R-:W-:-:S04]  /*fb470*/  LOP3.LUT R48, R48, 0xffffffdf, RZ, 0xc0, !PT ;  /* 0xffffffdf30307812 */ /* 0x000fc800078ec0ff */
[----:B------:R-:W-:Y:S02]  /*fb480*/  @P3 LOP3.LUT R48, R48, 0x20, RZ, 0xfc, !PT ;  /* 0x0000002030303812 */ /* 0x000fe400078efcff */
[----:B------:R-:W-:Y:S02]  /*fb490*/  LOP3.LUT P1, RZ, R18, 0x4000000, RZ, 0xc0, !PT ;  /* 0x0400000012ff7812 */ /* 0x000fe4000782c0ff */
[----:B------:R-:W-:-:S04]  /*fb4a0*/  LOP3.LUT R48, R48, 0xffffffef, RZ, 0xc0, !PT ;  /* 0xffffffef30307812 */ /* 0x000fc800078ec0ff */
[----:B------:R-:W-:Y:S02]  /*fb4b0*/  @P2 LOP3.LUT R48, R48, 0x10, RZ, 0xfc, !PT ;  /* 0x0000001030302812 */ /* 0x000fe400078efcff */
[----:B------:R-:W-:Y:S02]  /*fb4c0*/  ISETP.LT.AND P2, PT, R51, UR65, !P1 ;  /* 0x0000004133007c0c */ /* 0x000fe4000cf41270 */
[----:B----4-:R-:W-:Y:S02]  /*fb4d0*/  ISETP.LT.AND P0, PT, R57, UR7, !P0 ;  /* 0x0000000739007c0c */ /* 0x010fe4000c701270 */
[----:B------:R-:W-:Y:S02]  /*fb4e0*/  LOP3.LUT R48, R48, 0xfffffff7, RZ, 0xc0, !PT ;  /* 0xfffffff730307812 */ /* 0x000fe400078ec0ff */
[----:B------:R-:W-:Y:S01]  /*fb4f0*/  ISETP.LT.AND P3, PT, R54, UR29, !P1 ;  /* 0x0000001d36007c0c */ /* 0x000fe2000cf61270 */
[----:B------:R-:W-:Y:S01]  /*fb500*/  UMOV UR65, UR63 ;  /* 0x0000003f00417c82 */ /* 0x000fe20008000000 */
[----:B------:R-:W4:Y:S05]  /*fb510*/  LDCU UR7, c[0x0][0x398] ;  /* 0x00007300ff0777ac */ /* 0x000f2a0008000800 */
[----:B------:R-:W-:Y:S01]  /*fb520*/  @P2 LOP3.LUT R47, R47, 0x40000000, RZ, 0xfc, !PT ;  /* 0x400000002f2f2812 */ /* 0x000fe200078efcff */
[----:B------:R-:W0:Y:S01]  /*fb530*/  LDCU UR29, c[0x0][0x398] ;  /* 0x00007300ff1d77ac */ /* 0x000e220008000800 */
[----:B------:R-:W-:-:S02]  /*fb540*/  ISETP.LT.AND P2, PT, R55, UR31, !P1 ;  /* 0x0000001f37007c0c */ /* 0x000fc4000cf41270 */
[----:B------:R-:W-:Y:S01]  /*fb550*/  @P0 LOP3.LUT R48, R48, 0x8, RZ, 0xfc, !PT ;  /* 0x0000000830300812 */ /* 0x000fe200078efcff */
[----:B------:R-:W-:Y:S01]  /*fb560*/  UMOV UR63, UR55 ;  /* 0x00000037003f7c82 */ /* 0x000fe20008000000 */
[----:B------:R-:W-:Y:S01]  /*fb570*/  LOP3.LUT R47, R47, 0x7fffffff, RZ, 0xc0, !PT ;  /* 0x7fffffff2f2f7812 */ /* 0x000fe200078ec0ff */
[----:B------:R-:W0:Y:S01]  /*fb580*/  LDCU UR31, c[0x0][0x398] ;  /* 0x00007300ff1f77ac */ /* 0x000e220008000800 */
[----:B------:R-:W-:-:S07]  /*fb590*/  LOP3.LUT R48, R48, 0xfffffffb, RZ, 0xc0, !PT ;  /* 0xfffffffb30307812 */ /* 0x000fce00078ec0ff */
[----:B------:R-:W-:Y:S02]  /*fb5a0*/  @P2 LOP3.LUT R48, R48, 0x4, RZ, 0xfc, !PT ;  /* 0x0000000430302812 */ /* 0x000fe400078efcff */
[----:B-1----:R-:W-:Y:S02]  /*fb5b0*/  ISETP.LT.AND P2, PT, R53, UR27, !P1 ;  /* 0x0000001b35007c0c */ /* 0x002fe4000cf41270 */
[----:B------:R-:W-:Y:S01]  /*fb5c0*/  LOP3.LUT P0, RZ, R18, 0x2000000, RZ, 0xc0, !PT ;  /* 0x0200000012ff7812 */ /* 0x000fe2000780c0ff */
[----:B------:R-:W-:Y:S01]  /*fb5d0*/  UMOV UR55, UR33 ;  /* 0x0000002100377c82 */ /* 0x000fe20008000000 */
[----:B------:R-:W-:Y:S01]  /*fb5e0*/  LOP3.LUT R48, R48, 0xfffffffd, RZ, 0xc0, !PT ;  /* 0xfffffffd30307812 */ /* 0x000fe200078ec0ff */
[----:B------:R-:W1:Y:S03]  /*fb5f0*/  LDCU UR33, c[0x0][0x398] ;  /* 0x00007300ff2177ac */ /* 0x000e660008000800 */
[----:B------:R-:W-:Y:S01]  /*fb600*/  @P3 LOP3.LUT R48, R48, 0x2, RZ, 0xfc, !PT ;  /* 0x0000000230303812 */ /* 0x000fe200078efcff */
[----:B------:R-:W1:Y:S01]  /*fb610*/  LDCU UR27, c[0x0][0x398] ;  /* 0x00007300ff1b77ac */ /* 0x000e620008000800 */
[----:B------:R-:W-:-:S02]  /*fb620*/  ISETP.LT.AND P3, PT, R52, UR25, !P1 ;  /* 0x0000001934007c0c */ /* 0x000fc4000cf61270 */
[----:B------:R-:W-:Y:S01]  /*fb630*/  LOP3.LUT R48, R48, 0xfffffffe, RZ, 0xc0, !PT ;  /* 0xfffffffe30307812 */ /* 0x000fe200078ec0ff */
[----:B------:R-:W1:Y:S03]  /*fb640*/  LDCU UR25, c[0x0][0x398] ;  /* 0x00007300ff1977ac */ /* 0x000e660008000800 */
[----:B------:R-:W-:Y:S02]  /*fb650*/  @P2 LOP3.LUT R48, R48, 0x1, RZ, 0xfc, !PT ;  /* 0x0000000130302812 */ /* 0x000fe400078efcff */
[----:B--2---:R-:W-:Y:S01]  /*fb660*/  ISETP.LT.AND P2, PT, R59, UR23, !P1 ;  /* 0x000000173b007c0c */ /* 0x004fe2000cf41270 */
[----:B------:R-:W2:Y:S04]  /*fb670*/  LDCU UR23, c[0x0][0x398] ;  /* 0x00007300ff1777ac */ /* 0x000ea80008000800 */
[----:B------:R-:W-:-:S02]  /*fb680*/  @P3 LOP3.LUT R47, R47, 0x80000000, RZ, 0xfc, !PT ;  /* 0x800000002f2f3812 */ /* 0x000fc400078efcff */
[----:B0-----:R-:W-:Y:S01]  /*fb690*/  ISETP.LT.AND P3, PT, R58, UR19, !P1 ;  /* 0x000000133a007c0c */ /* 0x001fe2000cf61270 */
        /* <DEDUP_REMOVED lines=9> */
[----:B------:R-:W-:Y:S02]  /*fb730*/  ISETP.LT.AND P2, PT, R51, UR65, !P0 ;  /* 0x0000004133007c0c */ /* 0x000fe4000c741270 */
[----:B------:R-:W-:Y:S02]  /*fb740*/  LOP3.LUT R47, R47, 0xffbfffff, RZ, 0xc0, !PT ;  /* 0xffbfffff2f2f7812 */ /* 0x000fe400078ec0ff */
[----:B----4-:R-:W-:Y:S01]  /*fb750*/  ISETP.LT.AND P3, PT, R54, UR7, !P0 ;  /* 0x0000000736007c0c */ /* 0x010fe2000c761270 */
[----:B------:R-:W4:Y:S08]  /*fb760*/  LDCU UR7, c[0x0][0x398] ;  /* 0x00007300ff0777ac */ /* 0x000f300008000800 */
[----:B------:R-:W-:-:S02]  /*fb770*/  @P2 LOP3.LUT R47, R47, 0x400000, RZ, 0xfc, !PT ;  /* 0x004000002f2f2812 */ /* 0x000fc400078efcff */
[----:B------:R-:W-:Y:S01]  /*fb780*/  ISETP.LT.AND P2, PT, R55, UR11, !P0 ;  /* 0x0000000b37007c0c */ /* 0x000fe2000c741270 */
[----:B------:R-:W-:Y:S01]  /*fb790*/  UMOV UR67, UR43 ;  /* 0x0000002b00437c82 */ /* 0x000fe20008000000 */
[----:B------:R-:W-:Y:S01]  /*fb7a0*/  LOP3.LUT R47, R47, 0xfbffffff, RZ, 0xc0, !PT ;  /* 0xfbffffff2f2f7812 */ /* 0x000fe200078ec0ff */
[----:B------:R-:W0:Y:S01]  /*fb7b0*/  LDCU UR11, c[0x0][0x398] ;  /* 0x00007300ff0b77ac */ /* 0x000e220008000800 */
[----:B------:R-:W-:Y:S01]  /*fb7c0*/  LOP3.LUT P1, RZ, R18, 0x1000000, RZ, 0xc0, !PT ;  /* 0x0100000012ff7812 */ /* 0x000fe2000782c0ff */
[----:B------:R-:W0:Y:S08]  /*fb7d0*/  LDCU UR43, c[0x0][0x398] ;  /* 0x00007300ff2b77ac */ /* 0x000e300008000800 */
[----:B------:R-:W-:-:S02]  /*fb7e0*/  @P2 LOP3.LUT R47, R47, 0x4000000, RZ, 0xfc, !PT ;  /* 0x040000002f2f2812 */ /* 0x000fc400078efcff */
[----:B---3--:R-:W-:Y:S01]  /*fb7f0*/  ISETP.LT.AND P2, PT, R53, UR15, !P0 ;  /* 0x0000000f35007c0c */ /* 0x008fe2000c741270 */
[----:B------:R-:W3:Y:S01]  /*fb800*/  LDCU UR15, c[0x0][0x398] ;  /* 0x00007300ff0f77ac */ /* 0x000ee20008000800 */
[----:B------:R-:W-:-:S04]  /*fb810*/  LOP3.LUT R47, R47, 0xfdffffff, RZ, 0xc0, !PT ;  /* 0xfdffffff2f2f7812 */ /* 0x000fc800078ec0ff */
[----:B------:R-:W-:Y:S02]  /*fb820*/  @P3 LOP3.LUT R47, R47, 0x2000000, RZ, 0xfc, !PT ;  /* 0x020000002f2f3812 */ /* 0x000fe400078efcff */
[----:B------:R-:W-:Y:S01]  /*fb830*/  ISETP.LT.AND P3, PT, R52, UR13, !P0 ;  /* 0x0000000d34007c0c */ /* 0x000fe2000c761270 */
[----:B------:R-:W0:Y:S01]  /*fb840*/  LDCU UR13, c[0x0][0x398] ;  /* 0x00007300ff0d77ac */ /* 0x000e220008000800 */
[----:B------:R-:W-:-:S04]  /*fb850*/  LOP3.LUT R47, R47, 0xfeffffff, RZ, 0xc0, !PT ;  /* 0xfeffffff2f2f7812 */ /* 0x000fc800078ec0ff */
[----:B------:R-:W-:Y:S02]  /*fb860*/  @P2 LOP3.LUT R47, R47, 0x1000000, RZ, 0xfc, !PT ;  /* 0x010000002f2f2812 */ /* 0x000fe400078efcff */
[----:B------:R-:W-:Y:S01]  /*fb870*/  ISETP.LT.AND P2, PT, R59, UR9, !P0 ;  /* 0x000000093b007c0c */ /* 0x000fe2000c741270 */
[----:B------:R-:W1:Y:S01]  /*fb880*/  LDCU UR9, c[0x0][0x398] ;  /* 0x00007300ff0977ac */ /* 0x000e620008000800 */
        /* <DEDUP_REMOVED lines=9> */
[----:B------:R-:W-:-:S04]  /*fb920*/  @P3 LOP3.LUT R47, R47, 0x100000, RZ, 0xfc, !PT ;  /* 0x001000002f2f3812 */ /* 0x000fc800078efcff */
[----:B------:R-:W-:-:S04]  /*fb930*/  LOP3.LUT R47, R47, 0xfff7ffff, RZ, 0xc0, !PT ;  /* 0xfff7ffff2f2f7812 */ /* 0x000fc800078ec0ff */
[----:B------:R-:W-:Y:S02]  /*fb940*/  @P2 LOP3.LUT R47, R47, 0x80000, RZ, 0xfc, !PT ;  /* 0x000800002f2f2812 */ /* 0x000fe400078efcff */
[----:B------:R-:W-:Y:S02]  /*fb950*/  ISETP.LT.AND P2, PT, R51, UR55, !P1 ;  /* 0x0000003733007c0c */ /* 0x000fe4000cf41270 */
[----:B------:R-:W-:Y:S02]  /*fb960*/  LOP3.LUT R47, R47, 0xffffbfff, RZ, 0xc0, !PT ;  /* 0xffffbfff2f2f7812 */ /* 0x000fe400078ec0ff */
[----:B------:R-:W-:Y:S01]  /*fb970*/  ISETP.LT.AND P3, PT, R54, UR31, !P1 ;  /* 0x0000001f36007c0c */ /* 0x000fe2000cf61270 */
[----:B------:R-:W-:Y:S01]  /*fb980*/  UMOV UR65, UR37 ;  /* 0x0000002500417c82 */ /* 0x000fe20008000000 */
[----:B------:R-:W-:Y:S01]  /*fb990*/  LOP3.LUT P0, RZ, R18, 0x800000, RZ, 0xc0, !PT ;  /* 0x0080000012ff7812 */ /* 0x000fe2000780c0ff */
[----:B------:R-:W0:Y:S01]  /*fb9a0*/  LDCU UR31, c[0x0][0x398] ;  /* 0x00007300ff1f77ac */ /* 0x000e220008000800 */
[----:B------:R-:W-:Y:S01]  /*fb9b0*/  LOP3.LUT R46, R46, 0xbfffffff, RZ, 0xc0, !PT ;  /* 0xbfffffff2e2e7812 */ /* 0x000fe200078ec0ff */
[----:B------:R-:W-:Y:S01]  /*fb9c0*/  UMOV UR55, UR41 ;  /* 0x0000002900377c82 */ /* 0x000fe20008000000 */
[----:B------:R-:W0:Y:S03]  /*fb9d0*/  LDCU UR41, c[0x0][0x398] ;  /* 0x00007300ff2977ac */ /* 0x000e260008000800 */
[----:B------:R-:W-:-:S02]  /*fb9e0*/  @P2 LOP3.LUT R47, R47, 0x4000, RZ, 0xfc, !PT ;  /* 0x000040002f2f2812 */ /* 0x000fc400078efcff */
[----:B-1----:R-:W-:Y:S01]  /*fb9f0*/  ISETP.LT.AND P2, PT, R55, UR33, !P1 ;  /* 0x0000002137007c0c */ /* 0x002fe2000cf41270 */
[----:B------:R-:W-:Y:S01]  /*fba00*/  UMOV UR73, UR35 ;  /* 0x0000002300497c82 */ /* 0x000fe20008000000 */
[----:B------:R-:W-:Y:S01]  /*fba10*/  LOP3.LUT R47, R47, 0xfffbffff, RZ, 0xc0, !PT ;  /* 0xfffbffff2f2f7812 */ /* 0x000fe200078ec0ff */
[----:B------:R-:W1:Y:S01]  /*fba20*/  LDCU UR37, c[0x0][0x398] ;  /* 0x00007300ff2577ac */ /* 0x000e620008000800 */
[----:B------:R-:W-:Y:S01]  /*fba30*/  UMOV UR69, UR63 ;  /* 0x0000003f00457c82 */ /* 0x000fe20008000000 */
[----:B------:R-:W-:Y:S01]  /*fba40*/  UMOV UR71, UR45 ;  /* 0x0000002d00477c82 */ /* 0x000fe20008000000 */
[----:B------:R-:W0:Y:S07]  /*fba50*/  LDCU UR35, c[0x0][0x398] ;  /* 0x00007300ff2377ac */ /* 0x000e2e0008000800 */
[----:B------:R-:W-:Y:S01]  /*fba60*/  @P2 LOP3.LUT R47, R47, 0x40000, RZ, 0xfc, !PT ;  /* 0x000400002f2f2812 */ /* 0x000fe200078efcff */
[----:B------:R-:W-:Y:S01]  /*fba70*/  UMOV UR63, UR39 ;  /* 0x00000027003f7c82 */ /* 0x000fe20008000000 */
[----:B------:R-:W-:Y:S01]  /*fba80*/  ISETP.LT.AND P2, PT, R53, UR29, !P1 ;  /* 0x0000001d35007c0c */ /* 0x000fe2000cf41270 */
[----:B------:R-:W0:Y:S01]  /*fba90*/  LDCU UR29, c[0x0][0x398] ;  /* 0x00007300ff1d77ac */ /* 0x000e220008000800 */
[----:B------:R-:W-:Y:S01]  /*fbaa0*/  LOP3.LUT R47, R47, 0xfffdffff, RZ, 0xc0, !PT ;  /* 0xfffdffff2f2f7812 */ /* 0x000fe200078ec0ff */
[----:B------:R-:W0:Y:S03]  /*fbab0*/  LDCU UR39, c[0x0][0x398] ;  /* 0x00007300ff2777ac */ /* 0x000e260008000800 */
[----:B------:R-:W-:-:S02]  /*fbac0*/  @P3 LOP3.LUT R47, R47, 0x20000, RZ, 0xfc, !PT ;  /* 0x000200002f2f3812 */ /* 0x000fc400078efcff */
[----:B------:R-:W-:Y:S01]  /*fbad0*/  ISETP.LT.AND P3, PT, R52, UR27, !P1 ;  /* 0x0000001b34007c0c */ /* 0x000fe2000cf61270 */
[----:B------:R-:W0:Y:S01]  /*fbae0*/  LDCU UR27, c[0x0][0x398] ;  /* 0x00007300ff1b77ac */ /* 0x000e220008000800 */
[----:B------:R-:W-:Y:S01]  /*fbaf0*/  LOP3.LUT R47, R47, 0xfffeffff, RZ, 0xc0, !PT ;  /* 0xfffeffff2f2f7812 */ /* 0x000fe200078ec0ff */
[----:B------:R-:W0:Y:S03]  /*fbb00*/  LDCU UR33, c[0x0][0x398] ;  /* 0x00007300ff2177ac */ /* 0x000e260008000800 */
[----:B------:R-:W-:Y:S02]  /*fbb10*/  @P2 LOP3.LUT R47, R47, 0x10000, RZ, 0xfc, !PT ;  /* 0x000100002f2f2812 */ /* 0x000fe400078efcff */
[----:B------:R-:W-:Y:S01]  /*fbb20*/  ISETP.LT.AND P2, PT, R59, UR25, !P1 ;  /* 0x000000193b007c0c */ /* 0x000fe2000cf41270 */
[----:B------:R-:W0:Y:S01]  /*fbb30*/  LDCU UR25, c[0x0][0x398] ;  /* 0x00007300ff1977ac */ /* 0x000e220008000800 */
[----:B------:R-:W-:Y:S01]  /*fbb40*/  LOP3.LUT R47, R47, 0xffff7fff, RZ, 0xc0, !PT ;  /* 0xffff7fff2f2f7812 */ /* 0x000fe200078ec0ff */
[----:B------:R-:W0:Y:S03]  /*fbb50*/  LDCU UR45, c[0x0][0x398] ;  /* 0x00007300ff2d77ac */ /* 0x000e260008000800 */
[----:B------:R-:W-:-:S02]  /*fbb60*/  @P3 LOP3.LUT R47, R47, 0x8000, RZ, 0xfc, !PT ;  /* 0x000080002f2f3812 */ /* 0x000fc400078efcff */
[----:B------:R-:W-:Y:S01]  /*fbb70*/  ISETP.LT.AND P3, PT, R58, UR21, !P1 ;  /* 0x000000153a007c0c */ /* 0x000fe2000cf61270 */
[----:B------:R-:W0:Y:S01]  /*fbb80*/  LDCU UR21, c[0x0][0x398] ;  /* 0x00007300ff1577ac */ /* 0x000e220008000800 */
        /* <DEDUP_REMOVED lines=8> */
[----:B------:R-:W-:Y:S02]  /*fbc10*/  ISETP.LT.AND P2, PT, R51, UR67, !P0 ;  /* 0x0000004333007c0c */ /* 0x000fe4000c741270 */
[----:B------:R-:W-:Y:S02]  /*fbc20*/  LOP3.LUT R47, R47, 0xffffffbf, RZ, 0xc0, !PT ;  /* 0xffffffbf2f2f7812 */ /* 0x000fe400078ec0ff */
[----:B------:R-:W-:Y:S01]  /*fbc30*/  ISETP.LT.AND P3, PT, R54, UR9, !P0 ;  /* 0x0000000936007c0c */ /* 0x000fe2000c761270 */
[----:B------:R-:W0:Y:S08]  /*fbc40*/  LDCU UR9, c[0x0][0x398] ;  /* 0x00007300ff0977ac */ /* 0x000e300008000800 */
[----:B------:R-:W-:-:S02]  /*fbc50*/  @P2 LOP3.LUT R47, R47, 0x40, RZ, 0xfc, !PT ;  /* 0x000000402f2f2812 */ /* 0x000fc400078efcff */
[----:B----4-:R-:W-:Y:S01]  /*fbc60*/  ISETP.LT.AND P2, PT, R55, UR7, !P0 ;  /* 0x0000000737007c0c */ /* 0x010fe2000c741270 */
[----:B------:R-:W4:Y:S01]  /*fbc70*/  LDCU UR7, c[0x0][0x398] ;  /* 0x00007300ff0777ac */ /* 0x000f220008000800 */
[----:B------:R-:W-:-:S11]  /*fbc80*/  LOP3.LUT R47, R47, 0xfffffbff, RZ, 0xc0, !PT ;  /* 0xfffffbff2f2f7812 */ /* 0x000fd600078ec0ff */
        /* <DEDUP_REMOVED lines=25> */
[----:B------:R-:W-:Y:S02]  /*fbe20*/  ISETP.LT.AND P3, PT, R54, UR31, !P1 ;  /* 0x0000001f36007c0c */ /* 0x000fe4000cf61270 */
[----:B------:R-:W-:Y:S02]  /*fbe30*/  LOP3.LUT R47, R47, 0xfffffffb, RZ, 0xc0, !PT ;  /* 0xfffffffb2f2f7812 */ /* 0x000fe400078ec0ff */
[----:B------:R-:W-:Y:S01]  /*fbe40*/  LOP3.LUT P0, RZ, R18, 0x200000, RZ, 0xc0, !PT ;  /* 0x0020000012ff7812 */ /* 0x000fe2000780c0ff */
[----:B------:R-:W-:-:S06]  /*fbe50*/  UMOV UR67, UR55 ;  /* 0x0000003700437c82 */ /* 0x000fcc0008000000 */
[----:B------:R-:W-:Y:S01]  /*fbe60*/  @P2 LOP3.LUT R46, R46, 0x40000000, RZ, 0xfc, !PT ;  /* 0x400000002e2e2812 */ /* 0x000fe200078efcff */
[----:B------:R-:W-:Y:S01]  /*fbe70*/  UMOV UR65, UR47 ;  /* 0x0000002f00417c82 */ /* 0x000fe20008000000 */
[----:B------:R-:W-:Y:S01]  /*fbe80*/  ISETP.LT.AND P2, PT, R55, UR43, !P1 ;  /* 0x0000002b37007c0c */ /* 0x000fe2000cf41270 */
[----:B------:R-:W-:Y:S01]  /*fbe90*/  UMOV UR55, UR53 ;  /* 0x0000003500377c82 */ /* 0x000fe20008000000 */
[----:B------:R-:W-:Y:S01]  /*fbea0*/  LOP3.LUT R46, R46, 0x7fffffff, RZ, 0xc0, !PT ;  /* 0x7fffffff2e2e7812 */ /* 0x000fe200078ec0ff */
[----:B------:R-:W0:Y:S01]  /*fbeb0*/  LDCU UR47, c[0x0][0x398] ;  /* 0x00007300ff2f77ac */ /* 0x000e220008000800 */
[----:B------:R-:W0:Y:S01]  /*fbec0*/  LDCU UR43, c[0x0][0x398] ;  /* 0x00007300ff2b77ac */ /* 0x000e220008000800 */
[----:B------:R-:W-:Y:S01]  /*fbed0*/  LOP3.LUT R45, R45, 0xbfffffff, RZ, 0xc0, !PT ;  /* 0xbfffffff2d2d7812 */ /* 0x000fe200078ec0ff */
[----:B------:R-:W0:Y:S07]  /*fbee0*/  LDCU UR31, c[0x0][0x398] ;  /* 0x00007300ff1f77ac */ /* 0x000e2e0008000800 */
[----:B------:R-:W-:-:S02]  /*fbef0*/  @P2 LOP3.LUT R47, R47, 0x4, RZ, 0xfc, !PT ;  /* 0x000000042f2f2812 */ /* 0x000fc400078efcff */
[----:B------:R-:W-:Y:S01]  /*fbf00*/  ISETP.LT.AND P2, PT, R53, UR29, !P1 ;  /* 0x0000001d35007c0c */ /* 0x000fe2000cf41270 */
[----:B------:R-:W-:Y:S01]  /*fbf10*/  UMOV UR53, UR51 ;  /* 0x0000003300357c82 */ /* 0x000fe20008000000 */
[----:B------:R-:W-:Y:S01]  /*fbf20*/  LOP3.LUT R47, R47, 0xfffffffd, RZ, 0xc0, !PT ;  /* 0xfffffffd2f2f7812 */ /* 0x000fe200078ec0ff */
[----:B------:R-:W0:Y:S03]  /*fbf30*/  LDCU UR29, c[0x0][0x398] ;  /* 0x00007300ff1d77ac */ /* 0x000e260008000800 */
[----:B------:R-:W-:Y:S02]  /*fbf40*/  @P3 LOP3.LUT R47, R47, 0x2, RZ, 0xfc, !PT ;  /* 0x000000022f2f3812 */ /* 0x000fe400078efcff */
[----:B------:R-:W-:Y:S01]  /*fbf50*/  ISETP.LT.AND P3, PT, R52, UR21, !P1 ;  /* 0x0000001534007c0c */ /* 0x000fe2000cf61270 */
[----:B------:R-:W0:Y:S01]  /*fbf60*/  LDCU UR21, c[0x0][0x398] ;  /* 0x00007300ff1577ac */ /* 0x000e220008000800 */
[----:B------:R-:W-:-:S04]  /*fbf70*/  LOP3.LUT R47, R47, 0xfffffffe, RZ, 0xc0, !PT ;  /* 0xfffffffe2f2f7812 */ /* 0x000fc800078ec0ff */
[----:B------:R-:W-:Y:S02]  /*fbf80*/  @P2 LOP3.LUT R47, R47, 0x1, RZ, 0xfc, !PT ;  /* 0x000000012f2f2812 */ /* 0x000fe400078efcff */
[----:B--2---:R-:W-:Y:S01]  /*fbf90*/  ISETP.LT.AND P2, PT, R59, UR23, !P1 ;  /* 0x000000173b007c0c */ /* 0x004fe2000cf41270 */
[----:B------:R-:W2:Y:S04]  /*fbfa0*/  LDCU UR23, c[0x0][0x398] ;  /* 0x00007300ff1777ac */ /* 0x000ea80008000800 */
        /* <DEDUP_REMOVED lines=10> */
[----:B------:R-:W-:-:S04]  /*fc050*/  @P3 LOP3.LUT R46, R46, 0x10000000, RZ, 0xfc, !PT ;  /* 0x100000002e2e3812 */ /* 0x000fc800078efcff */
[----:B------:R-:W-:-:S04]  /*fc060*/  LOP3.LUT R46, R46, 0xf7ffffff, RZ, 0xc0, !PT ;  /* 0xf7ffffff2e2e7812 */ /* 0x000fc800078ec0ff */
[----:B------:R-:W-:Y:S02]  /*fc070*/  @P2 LOP3.LUT R46, R46, 0x8000000, RZ, 0xfc, !PT ;  /* 0x080000002e2e2812 */ /* 0x000fe400078efcff */
[----:B------:R-:W-:Y:S02]  /*fc080*/  ISETP.LT.AND P2, PT, R51, UR73, !P0 ;  /* 0x0000004933007c0c */ /* 0x000fe4000c741270 */
[----:B------:R-:W-:Y:S02]  /*fc090*/  LOP3.LUT R46, R46, 0xffbfffff, RZ, 0xc0, !PT ;  /* 0xffbfffff2e2e7812 */ /* 0x000fe400078ec0ff */
[----:B-1----:R-:W-:Y:S01]  /*fc0a0*/  ISETP.LT.AND P3, PT, R54, UR37, !P0 ;  /* 0x0000002536007c0c */ /* 0x002fe2000c761270 */
[----:B------:R-:W1:Y:S08]  /*fc0b0*/  LDCU UR37, c[0x0][0x398] ;  /* 0x00007300ff2577ac */ /* 0x000e700008000800 */
[----:B------:R-:W-:-:S02]  /*fc0c0*/  @P2 LOP3.LUT R46, R46, 0x400000, RZ, 0xfc, !PT ;  /* 0x004000002e2e2812 */ /* 0x000fc400078efcff */
[----:B------:R-:W-:Y:S01]  /*fc0d0*/  ISETP.LT.AND P2, PT, R55, UR41, !P0 ;  /* 0x0000002937007c0c */ /* 0x000fe2000c741270 */
[----:B------:R-:W0:Y:S01]  /*fc0e0*/  LDCU UR41, c[0x0][0x398] ;  /* 0x00007300ff2977ac */ /* 0x000e220008000800 */
[----:B------:R-:W-:-:S11]  /*fc0f0*/  LOP3.LUT R46, R46, 0xfbffffff, RZ, 0xc0, !PT ;  /* 0xfbffffff2e2e7812 */ /* 0x000fd600078ec0ff */
[----:B------:R-:W-:Y:S02]  /*fc100*/  @P2 LOP3.LUT R46, R46, 0x4000000, RZ, 0xfc, !PT ;  /* 0x040000002e2e2812 */ /* 0x000fe400078efcff */
[----:B------:R-:W-:Y:S01]  /*fc110*/  ISETP.LT.AND P2, PT, R53, UR9, !P0 ;  /* 0x0000000935007c0c */ /* 0x000fe2000c741270 */
[----:B------:R-:W1:Y:S01]  /*fc120*/  LDCU UR9, c[0x0][0x398] ;  /* 0x00007300ff0977ac */ /* 0x000e620008000800 */
        /* <DEDUP_REMOVED lines=18> */
[----:B------:R-:W-:Y:S02]  /*fc250*/  LOP3.LUT P1, RZ, R18, 0x100000, RZ, 0xc0, !PT ;  /* 0x0010000012ff7812 */ /* 0x000fe4000782c0ff */
[----:B------:R-:W-:-:S04]  /*fc260*/  LOP3.LUT R46, R46, 0xfff7ffff, RZ, 0xc0, !PT ;  /* 0xfff7ffff2e2e7812 */ /* 0x000fc800078ec0ff */
[----:B------:R-:W-:Y:S02]  /*fc270*/  @P2 LOP3.LUT R46, R46, 0x80000, RZ, 0xfc, !PT ;  /* 0x000800002e2e2812 */ /* 0x000fe400078efcff */
[----:B------:R-:W-:Y:S02]  /*fc280*/  ISETP.LT.AND P2, PT, R51, UR71, !P1 ;  /* 0x0000004733007c0c */ /* 0x000fe4000cf41270 */
[----:B------:R-:W-:Y:S02]  /*fc290*/  LOP3.LUT R46, R46, 0xffffbfff, RZ, 0xc0, !PT ;  /* 0xffffbfff2e2e7812 */ /* 0x000fe400078ec0ff */
[----:B------:R-:W-:Y:S01]  /*fc2a0*/  ISETP.LT.AND P3, PT, R54, UR35, !P1 ;  /* 0x0000002336007c0c */ /* 0x000fe2000cf61270 */
[----:B------:R-:W0:Y:S08]  /*fc2b0*/  LDCU UR35, c[0x0][0x398] ;  /* 0x00007300ff2377ac */ /* 0x000e300008000800 */
[----:B------:R-:W-:-:S02]  /*fc2c0*/  @P2 LOP3.LUT R46, R46, 0x4000, RZ, 0xfc, !PT ;  /* 0x000040002e2e2812 */ /* 0x000fc400078efcff */
[----:B------:R-:W-:Y:S01]  /*fc2d0*/  ISETP.LT.AND P2, PT, R55, UR39, !P1 ;  /* 0x0000002737007c0c */ /* 0x000fe2000cf41270 */
[----:B------:R-:W0:Y:S01]  /*fc2e0*/  LDCU UR39, c[0x0][0x398] ;  /* 0x00007300ff2777ac */ /* 0x000e220008000800 */
[----:B------:R-:W-:-:S11]  /*fc2f0*/  LOP3.LUT R46, R46, 0xfffbffff, RZ, 0xc0, !PT ;  /* 0xfffbffff2e2e7812 */ /* 0x000fd600078ec0ff */
        /* <DEDUP_REMOVED lines=24> */
[----:B------:R-:W-:Y:S01]  /*fc480*/  ISETP.LT.AND P1, PT, R51, UR69, !P0 ;  /* 0x0000004533007c0c */ /* 0x000fe2000c721270 */
[----:B------:R-:W-:Y:S01]  /*fc490*/  UMOV UR71, UR57 ;  /* 0x0000003900477c82 */ /* 0x000fe20008000000 */
[----:B------:R-:W-:Y:S01]  /*fc4a0*/  LOP3.LUT R46, R46, 0xffffffbf, RZ, 0xc0, !PT ;  /* 0xffffffbf2e2e7812 */ /* 0x000fe200078ec0ff */
[----:B------:R-:W0:Y:S01]  /*fc4b0*/  LDCU UR57, c[0x0][0x398] ;  /* 0x00007300ff3977ac */ /* 0x000e220008000800 */
[----:B------:R-:W-:Y:S02]  /*fc4c0*/  ISETP.LT.AND P3, PT, R54, UR47, !P0 ;  /* 0x0000002f36007c0c */ /* 0x000fe4000c761270 */
[----:B------:R-:W-:Y:S01]  /*fc4d0*/  LOP3.LUT P2, RZ, R18, 0x40000, RZ, 0xc0, !PT ;  /* 0x0004000012ff7812 */ /* 0x000fe2000784c0ff */
[----:B------:R-:W0:Y:S01]  /*fc4e0*/  LDCU UR47, c[0x0][0x398] ;  /* 0x00007300ff2f77ac */ /* 0x000e220008000800 */
[----:B------:R-:W-:Y:S01]  /*fc4f0*/  LOP3.LUT R44, R44, 0xbfffffff, RZ, 0xc0, !PT ;  /* 0xbfffffff2c2c7812 */ /* 0x000fe200078ec0ff */
[----:B------:R-:W-:Y:S01]  /*fc500*/  UMOV UR77, UR61 ;  /* 0x0000003d004d7c82 */ /* 0x000fe20008000000 */
[----:B------:R-:W0:Y:S03]  /*fc510*/  LDCU UR69, c[0x0][0x398] ;  /* 0x00007300ff4577ac */ /* 0x000e260008000800 */
[----:B------:R-:W-:-:S02]  /*fc520*/  @P1 LOP3.LUT R46, R46, 0x40, RZ, 0xfc, !PT ;  /* 0x000000402e2e1812 */ /* 0x000fc400078efcff */
[----:B------:R-:W-:Y:S01]  /*fc530*/  ISETP.LT.AND P1, PT, R55, UR49, !P0 ;  /* 0x0000003137007c0c */ /* 0x000fe2000c721270 */
[----:B------:R-:W0:Y:S01]  /*fc540*/  LDCU UR49, c[0x0][0x398] ;  /* 0x00007300ff3177ac */ /* 0x000e220008000800 */
[----:B------:R-:W-:Y:S01]  /*fc550*/  LOP3.LUT R46, R46, 0xfffffbff, RZ, 0xc0, !PT ;  /* 0xfffffbff2e2e7812 */ /* 0x000fe200078ec0ff */
[----:B------:R-:W-:Y:S01]  /*fc560*/  UMOV UR75, UR51 ;  /* 0x00000033004b7c82 */ /* 0x000fe20008000000 */
[----:B------:R-:W0:Y:S01]  /*fc570*/  LDCU UR61, c[0x0][0x398] ;  /* 0x00007300ff3d77ac */ /* 0x000e220008000800 */
[----:B------:R-:W-:Y:S01]  /*fc580*/  UMOV UR73, UR53 ;  /* 0x0000003500497c82 */ /* 0x000fe20008000000 */
[----:B------:R-:W0:Y:S07]  /*fc590*/  LDCU UR53, c[0x0][0x398] ;  /* 0x00007300ff3577ac */ /* 0x000e2e0008000800 */
[----:B------:R-:W-:-:S02]  /*fc5a0*/  @P1 LOP3.LUT R46, R46, 0x400, RZ, 0xfc, !PT ;  /* 0x000004002e2e1812 */ /* 0x000fc400078efcff */
[----:B------:R-:W-:Y:S01]  /*fc5b0*/  ISETP.LT.AND P1, PT, R53, UR45, !P0 ;  /* 0x0000002d35007c0c */ /* 0x000fe2000c721270 */
[----:B------:R-:W0:Y:S01]  /*fc5c0*/  LDCU UR45, c[0x0][0x398] ;  /* 0x00007300ff2d77ac */ /* 0x000e220008000800 */
[----:B------:R-:W-:Y:S02]  /*fc5d0*/  LOP3.LUT R46, R46, 0xfffffdff, RZ, 0xc0, !PT ;  /* 0xfffffdff2e2e7812 */ /* 0x000fe400078ec0ff */
[----:B------:R-:W-:Y:S01]  /*fc5e0*/  LOP3.LUT R21, R21, 0xbfffffff, RZ, 0xc0, !PT ;  /* 0xbfffffff15157812 */ /* 0x000fe200078ec0ff */
[----:B------:R-:W0:Y:S01]  /*fc5f0*/  LDCU UR51, c[0x0][0x398] ;  /* 0x00007300ff3377ac */ /* 0x000e220008000800 */
        /* <DEDUP_REMOVED lines=21> */
[----:B----4-:R-:W-:Y:S02]  /*fc750*/  ISETP.LT.AND P3, PT, R55, UR7, !P2 ;  /* 0x0000000737007c0c */ /* 0x010fe4000d761270 */
[----:B------:R-:W-:Y:S01]  /*fc760*/  LOP3.LUT R46, R46, 0xfffffffb, RZ, 0xc0, !PT ;  /* 0xfffffffb2e2e7812 */ /* 0x000fe200078ec0ff */
[----:B------:R-:W4:Y:S08]  /*fc770*/  LDCU UR7, c[0x0][0x398] ;  /* 0x00007300ff0777ac */ /* 0x000f300008000800 */
[----:B------:R-:W-:-:S02]  /*fc780*/  @P0 LOP3.LUT R45, R45, 0x40000000, RZ, 0xfc, !PT ;  /* 0x400000002d2d0812 */ /* 0x000fc400078efcff */
[----:B------:R-:W-:Y:S01]  /*fc790*/  ISETP.LT.AND P0, PT, R54, UR9, !P2 ;  /* 0x0000000936007c0c */ /* 0x000fe2000d701270 */
[----:B------:R-:W1:Y:S01]  /*fc7a0*/  LDCU UR9, c[0x0][0x398] ;  /* 0x00007300ff0977ac */ /* 0x000e620008000800 */
[----:B------:R-:W-:Y:S02]  /*fc7b0*/  @P3 LOP3.LUT R46, R46, 0x4, RZ, 0xfc, !PT ;  /* 0x000000042e2e3812 */ /* 0x000fe400078efcff */
[----:B0-----:R-:W-:Y:S01]  /*fc7c0*/  ISETP.LT.AND P3, PT, R53, UR11, !P2 ;  /* 0x0000000b35007c0c */ /* 0x001fe2000d761270 */
[----:B------:R-:W0:Y:S01]  /*fc7d0*/  LDCU UR11, c[0x0][0x398] ;  /* 0x00007300ff0b77ac */ /* 0x000e220008000800 */
[----:B------:R-:W-:-:S07]  /*fc7e0*/  LOP3.LUT R46, R46, 0xfffffffd, RZ, 0xc0, !PT ;  /* 0xfffffffd2e2e7812 */ /* 0x000fce00078ec0ff */
[----:B------:R-:W-:Y:S02]  /*fc7f0*/  @P0 LOP3.LUT R46, R46, 0x2, RZ, 0xfc, !PT ;  /* 0x000000022e2e0812 */ /* 0x000fe400078efcff */
[----:B---3--:R-:W-:Y:S01]  /*fc800*/  ISETP.LT.AND P0, PT, R52, UR15, !P2 ;  /* 0x0000000f34007c0c */ /* 0x008fe2000d701270 */
[----:B------:R-:W3:Y:S01]  /*fc810*/  LDCU UR15, c[0x0][0x398] ;  /* 0x00007300ff0f77ac */ /* 0x000ee20008000800 */
[----:B------:R-:W-:Y:S02]  /*fc820*/  LOP3.LUT R46, R46, 0xfffffffe, RZ, 0xc0, !PT ;  /* 0xfffffffe2e2e7812 */ /* 0x000fe400078ec0ff */
[----:B------:R-:W-:Y:S02]  /*fc830*/  LOP3.LUT R45, R45, 0x7fffffff, RZ, 0xc0, !PT ;  /* 0x7fffffff2d2d7812 */ /* 0x000fe400078ec0ff */
[----:B------:R-:W-:Y:S02]  /*fc840*/  @P3 LOP3.LUT R46, R46, 0x1, RZ, 0xfc, !PT ;  /* 0x000000012e2e3812 */ /* 0x000fe400078efcff */
[----:B------:R-:W-:Y:S01]  /*fc850*/  ISETP.LT.AND P3, PT, R59, UR13, !P2 ;  /* 0x0000000d3b007c0c */ /* 0x000fe2000d761270 */
[----:B------:R-:W0:Y:S04]  /*fc860*/  LDCU UR13, c[0x0][0x398] ;  /* 0x00007300ff0d77ac */ /* 0x000e280008000800 */
[----:B------:R-:W-:-:S04]  /*fc870*/  @P0 LOP3.LUT R45, R45, 0x80000000, RZ, 0xfc, !PT ;  /* 0x800000002d2d0812 */ /* 0x000fc800078efcff */
[----:B------:R-:W-:-:S04]  /*fc880*/  LOP3.LUT R45, R45, 0xdfffffff, RZ, 0xc0, !PT ;  /* 0xdfffffff2d2d7812 */ /* 0x000fc800078ec0ff */
        /* <DEDUP_REMOVED lines=34> */
[C---:B------:R-:W-:Y:S01]  /*fcab0*/  LOP3.LUT P0, RZ, R18.reuse, 0x10000, RZ, 0xc0, !PT ;  /* 0x0001000012ff7812 */ /* 0x040fe2000780c0ff */
[----:B------:R-:W-:Y:S01]  /*fcac0*/  UMOV UR63, UR59 ;  /* 0x0000003b003f7c82 */ /* 0x000fe20008000000 */
[----:B------:R-:W-:Y:S01]  /*fcad0*/  ISETP.LT.AND P1, PT, R57, UR27, !P1 ;  /* 0x0000001b39007c0c */ /* 0x000fe2000cf21270 */
[----:B------:R-:W0:Y:S01]  /*fcae0*/  LDCU UR27, c[0x0][0x398] ;  /* 0x00007300ff1b77ac */ /* 0x000e220008000800 */
[----:B------:R-:W-:Y:S02]  /*fcaf0*/  LOP3.LUT R45, R45, 0xffefffff, RZ, 0xc0, !PT ;  /* 0xffefffff2d2d7812 */ /* 0x000fe400078ec0ff */
[----:B------:R-:W-:Y:S01]  /*fcb00*/  LOP3.LUT P2, RZ, R18, 0x8000, RZ, 0xc0, !PT ;  /* 0x0000800012ff7812 */ /* 0x000fe2000784c0ff */
[----:B------:R-:W0:Y:S04]  /*fcb10*/  LDCU UR59, c[0x0][0x398] ;  /* 0x00007300ff3b77ac */ /* 0x000e280008000800 */
[----:B------:R-:W-:Y:S01]  /*fcb20*/  @P3 LOP3.LUT R45, R45, 0x100000, RZ, 0xfc, !PT ;  /* 0x001000002d2d3812 */ /* 0x000fe200078efcff */
[----:B------:R-:W0:Y:S03]  /*fcb30*/  LDCU UR35, c[0x0][0x398] ;  /* 0x00007300ff2377ac */ /* 0x000e260008000800 */
[----:B------:R-:W-:-:S04]  /*fcb40*/  LOP3.LUT R45, R45, 0xfff7ffff, RZ, 0xc0, !PT ;  /* 0xfff7ffff2d2d7812 */ /* 0x000fc800078ec0ff */
[----:B------:R-:W-:Y:S02]  /*fcb50*/  @P1 LOP3.LUT R45, R45, 0x80000, RZ, 0xfc, !PT ;  /* 0x000800002d2d1812 */ /* 0x000fe400078efcff */
[----:B------:R-:W-:Y:S01]  /*fcb60*/  ISETP.LT.AND P1, PT, R51, UR65, !P0 ;  /* 0x0000004133007c0c */ /* 0x000fe2000c721270 */
[----:B------:R-:W0:Y:S01]  /*fcb70*/  LDCU UR65, c[0x0][0x398] ;  /* 0x00007300ff4177ac */ /* 0x000e220008000800 */
        /* <DEDUP_REMOVED lines=22> */
[----:B-1----:R-:W-:Y:S01]  /*fcce0*/  ISETP.LT.AND P3, PT, R58, UR37, !P0 ;  /* 0x000000253a007c0c */ /* 0x002fe2000c761270 */
[----:B------:R-:W1:Y:S01]  /*fccf0*/  LDCU UR37, c[0x0][0x398] ;  /* 0x00007300ff2577ac */ /* 0x000e620008000800 */
[----:B------:R-:W-:Y:S02]  /*fcd00*/  ISETP.LT.AND P0, PT, R57, UR25, !P0 ;  /* 0x0000001939007c0c */ /* 0x000fe4000c701270 */
[----:B------:R-:W-:Y:S01]  /*fcd10*/  LOP3.LUT R45, R45, 0xffffefff, RZ, 0xc0, !PT ;  /* 0xffffefff2d2d7812 */ /* 0x000fe200078ec0ff */
[----:B------:R-:W0:Y:S08]  /*fcd20*/  LDCU UR25, c[0x0][0x398] ;  /* 0x00007300ff1977ac */ /* 0x000e300008000800 */
[----:B------:R-:W-:-:S04]  /*fcd30*/  @P3 LOP3.LUT R45, R45, 0x1000, RZ, 0xfc, !PT ;  /* 0x000010002d2d3812 */ /* 0x000fc800078efcff */
[----:B------:R-:W-:-:S04]  /*fcd40*/  LOP3.LUT R45, R45, 0xfffff7ff, RZ, 0xc0, !PT ;  /* 0xfffff7ff2d2d7812 */ /* 0x000fc800078ec0ff */
[----:B------:R-:W-:Y:S02]  /*fcd50*/  @P0 LOP3.LUT R45, R45, 0x800, RZ, 0xfc, !PT ;  /* 0x000008002d2d0812 */ /* 0x000fe400078efcff */
[----:B------:R-:W-:Y:S02]  /*fcd60*/  ISETP.LT.AND P0, PT, R51, UR71, !P2 ;  /* 0x0000004733007c0c */ /* 0x000fe4000d701270 */
[----:B------:R-:W-:Y:S02]  /*fcd70*/  LOP3.LUT R45, R45, 0xffffffbf, RZ, 0xc0, !PT ;  /* 0xffffffbf2d2d7812 */ /* 0x000fe400078ec0ff */
[----:B0-----:R-:W-:Y:S01]  /*fcd80*/  ISETP.LT.AND P3, PT, R54, UR11, !P2 ;  /* 0x0000000b36007c0c */ /* 0x001fe2000d761270 */
[----:B------:R-:W0:Y:S08]  /*fcd90*/  LDCU UR11, c[0x0][0x398] ;  /* 0x00007300ff0b77ac */ /* 0x000e300008000800 */
[----:B------:R-:W-:-:S02]  /*fcda0*/  @P0 LOP3.LUT R45, R45, 0x40, RZ, 0xfc, !PT ;  /* 0x000000402d2d0812 */ /* 0x000fc400078efcff */
[----:B------:R-:W-:Y:S02]  /*fcdb0*/  ISETP.LT.AND P0, PT, R55, UR19, !P2 ;  /* 0x0000001337007c0c */ /* 0x000fe4000d701270 */
[----:B------:R-:W-:Y:S01]  /*fcdc0*/  LOP3.LUT P1, RZ, R18, 0x4000, RZ, 0xc0, !PT ;  /* 0x0000400012ff7812 */ /* 0x000fe2000782c0ff */
[----:B------:R-:W-:Y:S01]  /*fcdd0*/  UMOV UR71, UR63 ;  /* 0x0000003f00477c82 */ /* 0x000fe20008000000 */
[----:B------:R-:W-:Y:S01]  /*fcde0*/  LOP3.LUT R45, R45, 0xfffffbff, RZ, 0xc0, !PT ;  /* 0xfffffbff2d2d7812 */ /* 0x000fe200078ec0ff */
[----:B------:R-:W0:Y:S01]  /*fcdf0*/  LDCU UR63, c[0x0][0x398] ;  /* 0x00007300ff3f77ac */ /* 0x000e220008000800 */
[----:B------:R-:W0:Y:S07]  /*fce00*/  LDCU UR19, c[0x0][0x398] ;  /* 0x00007300ff1377ac */ /* 0x000e2e0008000800 */
        /* <DEDUP_REMOVED lines=17> */
[----:B----4-:R-:W-:Y:S02]  /*fcf20*/  ISETP.LT.AND P2, PT, R57, UR7, !P2 ;  /* 0x0000000739007c0c */ /* 0x010fe4000d741270 */
[----:B------:R-:W-:Y:S01]  /*fcf30*/  LOP3.LUT R45, R45, 0xffffffef, RZ, 0xc0, !PT ;  /* 0xffffffef2d2d7812 */ /* 0x000fe200078ec0ff */
[----:B------:R-:W4:Y:S08]  /*fcf40*/  LDCU UR7, c[0x0][0x398] ;  /* 0x00007300ff0777ac */ /* 0x000f300008000800 */
        /* <DEDUP_REMOVED lines=11> */
[----:B------:R-:W-:Y:S02]  /*fd000*/  @P3 LOP3.LUT R45, R45, 0x4, RZ, 0xfc, !PT ;  /* 0x000000042d2d3812 */ /* 0x000fe400078efcff */
[----:B--2---:R-:W-:Y:S01]  /*fd010*/  ISETP.LT.AND P3, PT, R53, UR23, !P1 ;  /* 0x0000001735007c0c */ /* 0x004fe2000cf61270 */
[----:B------:R-:W2:Y:S01]  /*fd020*/  LDCU UR23, c[0x0][0x398] ;  /* 0x00007300ff1777ac */ /* 0x000ea20008000800 */
[----:B------:R-:W-:-:S07]  /*fd030*/  LOP3.LUT R45, R45, 0xfffffffd, RZ, 0xc0, !PT ;  /* 0xfffffffd2d2d7812 */ /* 0x000fce00078ec0ff */
        /* <DEDUP_REMOVED lines=81> */
[----:B------:R-:W4:Y:S01]  /*fd550*/  LDCU UR7, c[0x0][0x398] ;  /* 0x00007300ff0777ac */ /* 0x000f220008000800 */
[----:B------:R-:W-:-:S07]  /*fd560*/  LOP3.LUT P1, RZ, R18, 0x800, RZ, 0xc0, !PT ;  /* 0x0000080012ff7812 */ /* 0x000fce000782c0ff */
[----:B------:R-:W-:Y:S02]  /*fd570*/  @P3 LOP3.LUT R44, R44, 0x1000, RZ, 0xfc, !PT ;  /* 0x000010002c2c3812 */ /* 0x000fe400078efcff */
[----:B------:R-:W-:Y:S02]  /*fd580*/  ISETP.LT.AND P3, PT, R51, UR71, !P1 ;  /* 0x0000004733007c0c */ /* 0x000fe4000cf61270 */
        /* <DEDUP_REMOVED lines=26> */
[----:B---3--:R-:W-:Y:S02]  /*fd730*/  ISETP.LT.AND P1, PT, R57, UR15, !P1 ;  /* 0x0000000f39007c0c */ /* 0x008fe4000cf21270 */
[----:B------:R-:W-:Y:S01]  /*fd740*/  LOP3.LUT R44, R44, 0xffffffef, RZ, 0xc0, !PT ;  /* 0xffffffef2c2c7812 */ /* 0x000fe200078ec0ff */
[----:B------:R-:W3:Y:S01]  /*fd750*/  LDCU UR15, c[0x0][0x398] ;  /* 0x00007300ff0f77ac */ /* 0x000ee20008000800 */
        /* <DEDUP_REMOVED lines=9> */
[----:B------:R-:W-:Y:S01]  /*fd7f0*/  ISETP.LT.AND P1, PT, R54, UR55, !P0 ;  /* 0x0000003736007c0c */ /* 0x000fe2000c721270 */
[----:B------:R-:W0:Y:S01]  /*fd800*/  LDCU UR55, c[0x0][0x398] ;  /* 0x00007300ff3777ac */ /* 0x000e220008000800 */
[----:B------:R-:W-:Y:S02]  /*fd810*/  @P3 LOP3.LUT R44, R44, 0x4, RZ, 0xfc, !PT ;  /* 0x000000042c2c3812 */ /* 0x000fe400078efcff */
[----:B------:R-:W-:Y:S01]  /*fd820*/  ISETP.LT.AND P3, PT, R53, UR53, !P0 ;  /* 0x0000003535007c0c */ /* 0x000fe2000c761270 */
[----:B------:R-:W0:Y:S01]  /*fd830*/  LDCU UR53, c[0x0][0x398] ;  /* 0x00007300ff3577ac */ /* 0x000e220008000800 */
        /* <DEDUP_REMOVED lines=15> */
[----:B------:R-:W-:Y:S01]  /*fd930*/  R2UR UR71, R36 ;  /* 0x00000000244772ca */ /* 0x000fe200000e0000 */
[----:B------:R-:W0:Y:S01]  /*fd940*/  LDCU UR29, c[0x0][0x398] ;  /* 0x00007300ff1d77ac */ /* 0x000e220008000800 */
[----:B------:R-:W-:Y:S01]  /*fd950*/  LOP3.LUT R21, R21, 0xefffffff, RZ, 0xc0, !PT ;  /* 0xefffffff15157812 */ /* 0x000fe200078ec0ff */
[----:B------:R-:W3:Y:S01]  /*fd960*/  LDL.LU R36, [R1+0x599c] ;  /* 0x00599c0001247983 */ /* 0x000ee20000300800 */
[----:B------:R-:W-:-:S05]  /*fd970*/  LOP3.LUT P2, RZ, R18, 0x200, RZ, 0xc0, !PT ;  /* 0x0000020012ff7812 */ /* 0x000fca000784c0ff */
        /* <DEDUP_REMOVED lines=10> */
[----:B------:R-:W-:Y:S02]  /*fda20*/  ISETP.LT.AND P3, PT, R54, UR57, !P2 ;  /* 0x0000003936007c0c */ /* 0x000fe4000d761270 */
        /* <DEDUP_REMOVED lines=12> */
[----:B------:R-:W-:Y:S02]  /*fdaf0*/  LOP3.LUT R21, R21, 0xffdfffff, RZ, 0xc0, !PT ;  /* 0xffdfffff15157812 */ /* 0x000fe400078ec0ff */
[----:B------:R-:W-:Y:S02]  /*fdb00*/  R2UR UR73, R35 ;  /* 0x00000000234972ca */ /* 0x000fe400000e0000 */
[----:B------:R-:W-:Y:S01]  /*fdb10*/  LOP3.LUT P1, RZ, R18, 0x100, RZ, 0xc0, !PT ;  /* 0x0000010012ff7812 */ /* 0x000fe2000782c0ff */
[----:B------:R-:W2:Y:S06]  /*fdb20*/  LDL.LU R35, [R1+0x5998] ;  /* 0x0059980001237983 */ /* 0x000eac0000300800 */
[----:B------:R-:W-:-:S02]  /*fdb30*/  @P3 LOP3.LUT R21, R21, 0x200000, RZ, 0xfc, !PT ;  /* 0x0020000015153812 */ /* 0x000fc400078efcff */
        /* <DEDUP_REMOVED lines=8> */
[----:B------:R-:W-:-:S04]  /*fdbc0*/  LOP3.LUT R21, R21, 0xfff7ffff, RZ, 0xc0, !PT ;  /* 0xfff7ffff15157812 */ /* 0x000fc800078ec0ff */
[----:B------:R-:W-:Y:S02]  /*fdbd0*/  @P2 LOP3.LUT R21, R21, 0x80000, RZ, 0xfc, !PT ;  /* 0x0008000015152812 */ /* 0x000fe400078efcff */
[----:B------:R-:W-:Y:S01]  /*fdbe0*/  ISETP.LT.AND P2, PT, R55, UR33, !P1 ;  /* 0x0000002137007c0c */ /* 0x000fe2000cf41270 */
[----:B------:R-:W2:Y:S01]  /*fdbf0*/  LDCU UR33, c[0x0][0x398] ;  /* 0x00007300ff2177ac */ /* 0x000ea20008000800 */
        /* <DEDUP_REMOVED lines=18> */
[----:B------:R-:W-:Y:S02]  /*fdd20*/  LOP3.LUT R21, R21, 0xffffdfff, RZ, 0xc0, !PT ;  /* 0xffffdfff15157812 */ /* 0x000fe400078ec0ff */
[----:B------:R-:W-:Y:S02]  /*fdd30*/  R2UR UR71, R34 ;  /* 0x00000000224772ca */ /* 0x000fe400000e0000 */
[----:B------:R-:W-:Y:S01]  /*fdd40*/  LOP3.LUT P0, RZ, R18, 0x80, RZ, 0xc0, !PT ;  /* 0x0000008012ff7812 */ /* 0x000fe2000780c0ff */
[----:B------:R-:W2:Y:S06]  /*fdd50*/  LDL.LU R34, [R1+0x5994] ;  /* 0x0059940001227983 */ /* 0x000eac0000300800 */
[----:B------:R-:W-:-:S02]  /*fdd60*/  @P3 LOP3.LUT R21, R21, 0x2000, RZ, 0xfc, !PT ;  /* 0x0000200015153812 */ /* 0x000fc400078efcff */
        /* <DEDUP_REMOVED lines=29> */
[----:B------:R-:W-:Y:S02]  /*fdf40*/  LOP3.LUT R21, R21, 0xffffffef, RZ, 0xc0, !PT ;  /* 0xffffffef15157812 */ /* 0x000fe400078ec0ff */
[----:B------:R-:W-:-:S09]  /*fdf50*/  R2UR UR45, R32 ;  /* 0x00000000202d72ca */ /* 0x000fd200000e0000 */
[----:B------:R-:W-:Y:S02]  /*fdf60*/  @P3 LOP3.LUT R21, R21, 0x10, RZ, 0xfc, !PT ;  /* 0x0000001015153812 */ /* 0x000fe400078efcff */
[----:B---3--:R-:W-:Y:S01]  /*fdf70*/  ISETP.LT.AND P3, PT, R58, UR15, !P0 ;  /* 0x0000000f3a007c0c */ /* 0x008fe2000c761270 */
[----:B------:R-:W3:Y:S01]  /*fdf80*/  LDCU UR15, c[0x0][0x398] ;  /* 0x00007300ff0f77ac */ /* 0x000ee20008000800 */
        /* <DEDUP_REMOVED lines=8> */
[----:B------:R-:W-:Y:S02]  /*fe010*/  @P0 LOP3.LUT R21, R21, 0x4, RZ, 0xfc, !PT ;  /* 0x0000000415150812 */ /* 0x000fe400078efcff */
[----:B0-----:R-:W-:Y:S01]  /*fe020*/  ISETP.LT.AND P0, PT, R55, UR41, !P2 ;  /* 0x0000002937007c0c */ /* 0x001fe2000d701270 */
[----:B------:R-:W0:Y:S01]  /*fe030*/  LDCU UR41, c[0x0][0x398] ;  /* 0x00007300ff2977ac */ /* 0x000e220008000800 */
[----:B------:R-:W-:Y:S02]  /*fe040*/  LOP3.LUT R43, R43, 0xdfffffff, RZ, 0xc0, !PT ;  /* 0xdfffffff2b2b7812 */ /* 0x000fe400078ec0ff */
[----:B------:R-:W-:Y:S02]  /*fe050*/  LOP3.LUT R21, R21, 0xfffffffd, RZ, 0xc0, !PT ;  /* 0xfffffffd15157812 */ /* 0x000fe400078ec0ff */
[----:B------:R-:W-:Y:S02]  /*fe060*/  @P3 LOP3.LUT R43, R43, 0x20000000, RZ, 0xfc, !PT ;  /* 0x200000002b2b3812 */ /* 0x000fe400078efcff */
[----:B------:R-:W-:Y:S01]  /*fe070*/  ISETP.LT.AND P3, PT, R54, UR29, !P2 ;  /* 0x0000001d36007c0c */ /* 0x000fe2000d761270 */
[----:B------:R-:W0:Y:S04]  /*fe080*/  LDCU UR29, c[0x0][0x398] ;  /* 0x00007300ff1d77ac */ /* 0x000e280008000800 */
[----:B------:R-:W-:-:S02]  /*fe090*/  @P0 LOP3.LUT R21, R21, 0x2, RZ, 0xfc, !PT ;  /* 0x0000000215150812 */ /* 0x000fc400078efcff */
[----:B------:R-:W-:Y:S01]  /*fe0a0*/  ISETP.LT.AND P0, PT, R53, UR31, !P2 ;  /* 0x0000001f35007c0c */ /* 0x000fe2000d701270 */
[----:B------:R-:W0:Y:S01]  /*fe0b0*/  LDCU UR31, c[0x0][0x398] ;  /* 0x00007300ff1f77ac */ /* 0x000e220008000800 */
        /* <DEDUP_REMOVED lines=10> */
[----:B------:R-:W-:Y:S02]  /*fe160*/  LOP3.LUT R43, R43, 0xefffffff, RZ, 0xc0, !PT ;  /* 0xefffffff2b2b7812 */ /* 0x000fe400078ec0ff */
[----:B------:R-:W-:Y:S02]  /*fe170*/  R2UR UR57, R33 ;  /* 0x00000000213972ca */ /* 0x000fe400000e0000 */
[C---:B------:R-:W-:Y:S01]  /*fe180*/  LOP3.LUT P1, RZ, R18.reuse, 0x20, RZ, 0xc0, !PT ;  /* 0x0000002012ff7812 */ /* 0x040fe2000782c0ff */
[----:B------:R-:W3:Y:S01]  /*fe190*/  LDL.LU R33, [R1+0x5990] ;  /* 0x0059900001217983 */ /* 0x000ee20000300800 */
[----:B------:R-:W-:-:S02]  /*fe1a0*/  LOP3.LUT P0, RZ, R18, 0x10, RZ, 0xc0, !PT ;  /* 0x0000001012ff7812 */ /* 0x000fc4000780c0ff */
[----:B------:R-:W-:Y:S01]  /*fe1b0*/  LOP3.LUT R42, R42, 0xdfffffff, RZ, 0xc0, !PT ;  /* 0xdfffffff2a2a7812 */ /* 0x000fe200078ec0ff */
[----:B------:R-:W3:Y:S02]  /*fe1c0*/  LDL.LU R32, [R1+0x598c] ;  /* 0x00598c0001207983 */ /* 0x000ee40000300800 */
        /* <DEDUP_REMOVED lines=30> */
[----:B------:R-:W-:-:S09]  /*fe3b0*/  R2UR UR77, R30 ;  /* 0x000000001e4d72ca */ /* 0x000fd200000e0000 */
[----:B------:R-:W-:Y:S02]  /*fe3c0*/  @P3 LOP3.LUT R43, R43, 0x100000, RZ, 0xfc, !PT ;  /* 0x001000002b2b3812 */ /* 0x000fe400078efcff */
[----:B--2---:R-:W-:Y:S01]  /*fe3d0*/  ISETP.LT.AND P3, PT, R58, UR23, !P1 ;  /* 0x000000173a007c0c */ /* 0x004fe2000cf61270 */
[----:B------:R-:W2:Y:S01]  /*fe3e0*/  LDCU UR23, c[0x0][0x398] ;  /* 0x00007300ff1777ac */ /* 0x000ea20008000800 */
[----:B------:R-:W-:Y:S02]  /*fe3f0*/  ISETP.LT.AND P1, PT, R57, UR25, !P1 ;  /* 0x0000001939007c0c */ /* 0x000fe4000cf21270 */
[----:B------:R-:W-:Y:S01]  /*fe400*/  LOP3.LUT R43, R43, 0xfff7ffff, RZ, 0xc0, !PT ;  /* 0xfff7ffff2b2b7812 */ /* 0x000fe200078ec0ff */
[----:B------:R-:W0:Y:S08]  /*fe410*/  LDCU UR25, c[0x0][0x398] ;  /* 0x00007300ff1977ac */ /* 0x000e300008000800 */
[----:B------:R-:W-:-:S02]  /*fe420*/  @P3 LOP3.LUT R43, R43, 0x80000, RZ, 0xfc, !PT ;  /* 0x000800002b2b3812 */ /* 0x000fc400078efcff */
        /* <DEDUP_REMOVED lines=24> */
[----:B------:R-:W-:Y:S02]  /*fe5b0*/  R2UR UR75, R31 ;  /* 0x000000001f4b72ca */ /* 0x000fe400000e0000 */
[----:B------:R-:W-:Y:S01]  /*fe5c0*/  LOP3.LUT P2, RZ, R18, 0x8, RZ, 0xc0, !PT ;  /* 0x0000000812ff7812 */ /* 0x000fe2000784c0ff */
[----:B------:R-:W2:Y:S01]  /*fe5d0*/  LDL.LU R31, [R1+0x5988] ;  /* 0x00598800011f7983 */ /* 0x000ea20000300800 */
[----:B------:R-:W-:-:S02]  /*fe5e0*/  R2UR UR77, R29 ;  /* 0x000000001d4d72ca */ /* 0x000fc400000e0000 */
[----:B------:R-:W-:Y:S01]  /*fe5f0*/  LOP3.LUT P1, RZ, R18, 0x4, RZ, 0xc0, !PT ;  /* 0x0000000412ff7812 */ /* 0x000fe2000782c0ff */
[----:B------:R-:W2:Y:S02]  /*fe600*/  LDL.LU R30, [R1+0x5984] ;  /* 0x00598400011e7983 */ /* 0x000ea40000300800 */
[----:B------:R-:W-:Y:S02]  /*fe610*/  @P3 LOP3.LUT R43, R43, 0x1000, RZ, 0xfc, !PT ;  /* 0x000010002b2b3812 */ /* 0x000fe400078efcff */
[----:B------:R-:W-:Y:S01]  /*fe620*/  ISETP.LT.AND P3, PT, R58, UR33, !P0 ;  /* 0x000000213a007c0c */ /* 0x000fe2000c761270 */
[----:B------:R-:W0:Y:S01]  /*fe630*/  LDCU UR33, c[0x0][0x398] ;  /* 0x00007300ff2177ac */ /* 0x000e220008000800 */
[----:B------:R-:W-:Y:S01]  /*fe640*/  LOP3.LUT R43, R43, 0xfffff7ff, RZ, 0xc0, !PT ;  /* 0xfffff7ff2b2b7812 */ /* 0x000fe200078ec0ff */
[----:B------:R-:W2:Y:S01]  /*fe650*/  LDL.LU R29, [R1+0x5980] ;  /* 0x00598000011d7983 */ /* 0x000ea20000300800 */
[----:B------:R-:W-:Y:S01]  /*fe660*/  ISETP.LT.AND P0, PT, R57, UR13, !P0 ;  /* 0x0000000d39007c0c */ /* 0x000fe2000c701270 */
        /* <DEDUP_REMOVED lines=40> */
[----:B------:R-:W-:-:S13]  /*fe8f0*/  ISETP.LT.AND P3, PT, R55, UR73, !P1 ;  /* 0x0000004937007c0c */ /* 0x000fda000cf61270 */
        /* <DEDUP_REMOVED lines=84> */
[----:B--2---:R-:W-:Y:S01]  /*fee40*/  ISETP.LT.AND P3, PT, R58, UR23, !P2 ;  /* 0x000000173a007c0c */ /* 0x004fe2000d761270 */
[----:B------:R-:W2:Y:S01]  /*fee50*/  LDCU UR23, c[0x0][0x398] ;  /* 0x00007300ff1777ac */ /* 0x000ea20008000800 */
        /* <DEDUP_REMOVED lines=78> */
[----:B------:R-:W-:Y:S02]  /*ff340*/  ISETP.LT.AND P3, PT, R54, UR75, !P2 ;  /* 0x0000004b36007c0c */ /* 0x000fe4000d761270 */
[----:B------:R-:W-:Y:S01]  /*ff350*/  LOP3.LUT R41, R41, 0xfdffffff, RZ, 0xc0, !PT ;  /* 0xfdffffff29297812 */ /* 0x000fe200078ec0ff */
[----:B------:R-:W0:Y:S08]  /*ff360*/  LDCU UR75, c[0x0][0x398] ;  /* 0x00007300ff4b77ac */ /* 0x000e300008000800 */
[----:B------:R-:W-:-:S04]  /*ff370*/  @P0 LOP3.LUT R41, R41, 0x2000000, RZ, 0xfc, !PT ;  /* 0x0200000029290812 */ /* 0x000fc800078efcff */
[----:B------:R-:W-:-:S04]  /*ff380*/  LOP3.LUT R41, R41, 0xfeffffff, RZ, 0xc0, !PT ;  /* 0xfeffffff29297812 */ /* 0x000fc800078ec0ff */
        /* <DEDUP_REMOVED lines=224> */
[----:B------:R-:W0:Y:S01]  /*100190*/  LDCU UR71, c[0x0][0x398] ;  /* 0x00007300ff4777ac */ /* 0x000e220008000800 */
[----:B------:R-:W-:-:S07]  /*1001a0*/  LOP3.LUT R40, R40, 0xfffffffd, RZ, 0xc0, !PT ;  /* 0xfffffffd28287812 */ /* 0x000fce00078ec0ff */
[----:B------:R-:W-:Y:S02]  /*1001b0*/  @P2 LOP3.LUT R39, R39, 0x20000000, RZ, 0xfc, !PT ;  /* 0x2000000027272812 */ /* 0x000fe400078efcff */
[----:B------:R-:W-:Y:S01]  /*1001c0*/  ISETP.LT.AND P2, PT, R54, UR10, !P1 ;  /* 0x0000000a36007c0c */ /* 0x000fe2000cf41270 */
[----:B------:R-:W0:Y:S01]  /*1001d0*/  LDCU UR10, c[0x0][0x398] ;  /* 0x00007300ff0a77ac */ /* 0x000e220008000800 */
[----:B------:R-:W-:Y:S02]  /*1001e0*/  @P3 LOP3.LUT R40, R40, 0x2, RZ, 0xfc, !PT ;  /* 0x0000000228283812 */ /* 0x000fe400078efcff */
[----:B------:R-:W-:Y:S01]  /*1001f0*/  ISETP.LT.AND P3, PT, R53, UR31, !P1 ;  /* 0x0000001f35007c0c */ /* 0x000fe2000cf61270 */
[----:B------:R-:W0:Y:S01]  /*100200*/  LDCU UR31, c[0x0][0x398] ;  /* 0x00007300ff1f77ac */ /* 0x000e220008000800 */
[----:B------:R-:W-:Y:S02]  /*100210*/  LOP3.LUT R40, R40, 0xfffffffe, RZ, 0xc0, !PT ;  /* 0xfffffffe28287812 */ /* 0x000fe400078ec0ff */
[----:B------:R-:W-:-:S05]  /*100220*/  LOP3.LUT R39, R39, 0x7fffffff, RZ, 0xc0, !PT ;  /* 0x7fffffff27277812 */ /* 0x000fca00078ec0ff */
        /* <DEDUP_REMOVED lines=127> */
[----:B------:R-:W-:-:S07]  /*100a20*/  LOP3.LUT R38, R38, 0xdfffffff, RZ, 0xc0, !PT ;  /* 0xdfffffff26267812 */ /* 0x000fce00078ec0ff */
[----:B------:R-:W-:Y:S02]  /*100a30*/  @P3 LOP3.LUT R39, R39, 0x1, RZ, 0xfc, !PT ;  /* 0x0000000127273812 */ /* 0x000fe400078efcff */
[----:B------:R-:W-:Y:S01]  /*100a40*/  ISETP.LT.AND P3, PT, R53, UR55, !P0 ;  /* 0x0000003735007c0c */ /* 0x000fe2000c761270 */
[----:B------:R-:W0:Y:S01]  /*100a50*/  LDCU UR55, c[0x0][0x398] ;  /* 0x00007300ff3777ac */ /* 0x000e220008000800 */
[----:B------:R-:W-:-:S04]  /*100a60*/  @P1 LOP3.LUT R38, R38, 0x20000000, RZ, 0xfc, !PT ;  /* 0x2000000026261812 */ /* 0x000fc800078efcff */
[----:B------:R-:W-:-:S07]  /*100a70*/  LOP3.LUT R38, R38, 0x7fffffff, RZ, 0xc0, !PT ;  /* 0x7fffffff26267812 */ /* 0x000fce00078ec0ff */
        /* <DEDUP_REMOVED lines=124> */
[----:B--2---:R-:W-:Y:S01]  /*101240*/  ISETP.LT.AND P0, PT, R54, UR23, !P2 ;  /* 0x0000001736007c0c */ /* 0x004fe2000d701270 */
[----:B------:R-:W2:Y:S01]  /*101250*/  LDCU UR23, c[0x0][0x398] ;  /* 0x00007300ff1777ac */ /* 0x000ea20008000800 */
        /* <DEDUP_REMOVED lines=67> */
[----:B-1----:R-:W-:Y:S01]  /*101690*/  ISETP.LT.AND P3, PT, R53, UR6, !P0 ;  /* 0x0000000635007c0c */ /* 0x002fe2000c761270 */
[----:B------:R-:W1:Y:S01]  /*1016a0*/  LDCU UR6, c[0x0][0x398] ;  /* 0x00007300ff0677ac */ /* 0x000e620008000800 */
        /* <DEDUP_REMOVED lines=313> */
[----:B------:R-:W-:Y:S02]  /*102a40*/  LOP3.LUT R35, R35, 0xfffffff7, RZ, 0xc0, !PT ;  /* 0xfffffff723237812 */ /* 0x000fe400078ec0ff */
[----:B------:R-:W-:Y:S02]  /*102a50*/  LOP3.LUT P2, RZ, R19, 0x4, RZ, 0xc0, !PT ;  /* 0x0000000413ff7812 */ /* 0x000fe4000784c0ff */
        /* <DEDUP_REMOVED lines=19> */
[----:B------:R-:W1:Y:S04]  /*102b90*/  LDCU UR49, c[0x0][0x398] ;  /* 0x00007300ff3177ac */ /* 0x000e680008000800 */
        /* <DEDUP_REMOVED lines=78> */
[----:B------:R-:W-:-:S02]  /*103080*/  @P0 LOP3.LUT R34, R34, 0x800, RZ, 0xfc, !PT ;  /* 0x0000080022220812 */ /* 0x000fc400078efcff */
        /* <DEDUP_REMOVED lines=81> */
[----:B------:R-:W-:Y:S02]  /*1035a0*/  R2UR.FILL UR5, R56 ;  /* 0x00000000380572ca */ /* 0x000fe400004e0000 */
[----:B------:R-:W-:Y:S01]  /*1035b0*/  LOP3.LUT R33, R33, 0xfeffffff, RZ, 0xc0, !PT ;  /* 0xfeffffff21217812 */ /* 0x000fe200078ec0ff */
[----:B------:R-:W3:Y:S03]  /*1035c0*/  LDL.LU R56, [R1+0x5944] ;  /* 0x0059440001387983 */ /* 0x000ee60000300800 */
        /* <DEDUP_REMOVED lines=44> */
[----:B------:R-:W-:Y:S01]  /*103890*/  ISETP.LT.AND P0, PT, R57, UR13, !P3 ;  /* 0x0000000d39007c0c */ /* 0x000fe2000df01270 */
[----:B------:R-:W4:Y:S01]  /*1038a0*/  LDCU.64 UR12, c[0x0][0x398] ;  /* 0x00007300ff0c77ac */ /* 0x000f220008000a00 */
[----:B------:R-:W-:-:S04]  /*1038b0*/  LOP3.LUT R33, R33, 0xfffff7ff, RZ, 0xc0, !PT ;  /* 0xfffff7ff21217812 */ /* 0x000fc800078ec0ff */
[----:B------:R-:W-:-:S04]  /*1038c0*/  @P1 LOP3.LUT R33, R33, 0x800, RZ, 0xfc, !PT ;  /* 0x0000080021211812 */ /* 0x000fc800078efcff */
[----:B------:R-:W-:-:S04]  /*1038d0*/  LOP3.LUT R33, R33, 0xfffffbff, RZ, 0xc0, !PT ;  /* 0xfffffbff21217812 */ /* 0x000fc800078ec0ff */
[----:B------:R-:W-:Y:S02]  /*1038e0*/  @P0 LOP3.LUT R33, R33, 0x400, RZ, 0xfc, !PT ;  /* 0x0000040021210812 */ /* 0x000fe400078efcff */
[----:B------:R-:W-:Y:S01]  /*1038f0*/  ISETP.LT.AND P0, PT, R51, UR76, !P4 ;  /* 0x0000004c33007c0c */ /* 0x000fe2000e701270 */
[----:B------:R-:W1:Y:S01]  /*103900*/  LDCU UR76, c[0x0][0x398] ;  /* 0x00007300ff4c77ac */ /* 0x000e620008000800 */
[----:B------:R-:W-:Y:S02]  /*103910*/  LOP3.LUT R33, R33, 0xffffffdf, RZ, 0xc0, !PT ;  /* 0xffffffdf21217812 */ /* 0x000fe400078ec0ff */
[----:B------:R-:W-:-:S09]  /*103920*/  ISETP.LT.AND P2, PT, R54, UR10, !P4 ;  /* 0x0000000a36007c0c */ /* 0x000fd2000e741270 */
[----:B------:R-:W-:Y:S02]  /*103930*/  @P0 LOP3.LUT R33, R33, 0x20, RZ, 0xfc, !PT ;  /* 0x0000002021210812 */ /* 0x000fe400078efcff */
[----:B0-----:R-:W-:Y:S01]  /*103940*/  ISETP.LT.AND P0, PT, R55, UR11, !P4 ;  /* 0x0000000b37007c0c */ /* 0x001fe2000e701270 */
[----:B------:R-:W0:Y:S01]  /*103950*/  LDCU.64 UR10, c[0x0][0x398] ;  /* 0x00007300ff0a77ac */ /* 0x000e220008000a00 */
[----:B------:R-:W-:Y:S02]  /*103960*/  LOP3.LUT R33, R33, 0xfffffdff, RZ, 0xc0, !PT ;  /* 0xfffffdff21217812 */ /* 0x000fe400078ec0ff */
[----:B------:R-:W-:-:S09]  /*103970*/  ISETP.LT.AND P1, PT, R53, UR45, !P4 ;  /* 0x0000002d35007c0c */ /* 0x000fd2000e721270 */
[----:B------:R-:W-:-:S04]  /*103980*/  @P0 LOP3.LUT R33, R33, 0x200, RZ, 0xfc, !PT ;  /* 0x0000020021210812 */ /* 0x000fc800078efcff */
[----:B------:R-:W-:-:S04]  /*103990*/  LOP3.LUT R33, R33, 0xfffffeff, RZ, 0xc0, !PT ;  /* 0xfffffeff21217812 */ /* 0x000fc800078ec0ff */
[----:B------:R-:W-:Y:S02]  /*1039a0*/  @P2 LOP3.LUT R33, R33, 0x100, RZ, 0xfc, !PT ;  /* 0x0000010021212812 */ /* 0x000fe400078efcff */
[----:B-1----:R-:W-:Y:S01]  /*1039b0*/  ISETP.LT.AND P0, PT, R52, UR75, !P4 ;  /* 0x0000004b34007c0c */ /* 0x002fe2000e701270 */
[----:B------:R-:W1:Y:S01]  /*1039c0*/  LDCU UR75, c[0x0][0x398] ;  /* 0x00007300ff4b77ac */ /* 0x000e620008000800 */
[----:B------:R-:W-:-:S04]  /*1039d0*/  LOP3.LUT R33, R33, 0xffffff7f, RZ, 0xc0, !PT ;  /* 0xffffff7f21217812 */ /* 0x000fc800078ec0ff */
[----:B------:R-:W-:Y:S02]  /*1039e0*/  @P1 LOP3.LUT R33, R33, 0x80, RZ, 0xfc, !PT ;  /* 0x0000008021211812 */ /* 0x000fe400078efcff */
[----:B------:R-:W-:Y:S02]  /*1039f0*/  ISETP.LT.AND P2, PT, R59, UR25, !P4 ;  /* 0x000000193b007c0c */ /* 0x000fe4000e741270 */
[----:B------:R-:W-:-:S04]  /*103a00*/  LOP3.LUT R33, R33, 0xffffffbf, RZ, 0xc0, !PT ;  /* 0xffffffbf21217812 */ /* 0x000fc800078ec0ff */
[----:B------:R-:W-:Y:S02]  /*103a10*/  @P0 LOP3.LUT R33, R33, 0x40, RZ, 0xfc, !PT ;  /* 0x0000004021210812 */ /* 0x000fe400078efcff */
[----:B------:R-:W-:Y:S01]  /*103a20*/  ISETP.LT.AND P1, PT, R58, UR24, !P4 ;  /* 0x000000183a007c0c */ /* 0x000fe2000e721270 */
[----:B------:R-:W1:Y:S01]  /*103a30*/  LDCU.64 UR24, c[0x0][0x398] ;  /* 0x00007300ff1877ac */ /* 0x000e620008000a00 */
        /* <DEDUP_REMOVED lines=12> */
[----:B------:R-:W0:Y:S01]  /*103b00*/  LDCU UR28, c[0x0][0x398] ;  /* 0x00007300ff1c77ac */ /* 0x000e220008000800 */
[----:B------:R-:W-:-:S03]  /*103b10*/  ISETP.LT.AND P2, PT, R54, UR26, !P5 ;  /* 0x0000001a36007c0c */ /* 0x000fc6000ef41270 */
[----:B------:R-:W-:Y:S02]  /*103b20*/  @P1 LOP3.LUT R32, R32, 0x20000000, RZ, 0xfc, !PT ;  /* 0x2000000020201812 */ /* 0x000fe400078efcff */
[----:B--2---:R-:W-:Y:S01]  /*103b30*/  ISETP.LT.AND P1, PT, R53, UR23, !P5 ;  /* 0x0000001735007c0c */ /* 0x004fe2000ef21270 */
[----:B------:R-:W2:Y:S01]  /*103b40*/  LDCU UR23, c[0x0][0x398] ;  /* 0x00007300ff1777ac */ /* 0x000ea20008000800 */
[----:B------:R-:W-:Y:S02]  /*103b50*/  LOP3.LUT R33, R33, 0xfffffffd, RZ, 0xc0, !PT ;  /* 0xfffffffd21217812 */ /* 0x000fe400078ec0ff */
[----:B------:R-:W-:Y:S02]  /*103b60*/  LOP3.LUT R32, R32, 0x7fffffff, RZ, 0xc0, !PT ;  /* 0x7fffffff20207812 */ /* 0x000fe400078ec0ff */
[----:B------:R-:W-:Y:S02]  /*103b70*/  @P0 LOP3.LUT R33, R33, 0x2, RZ, 0xfc, !PT ;  /* 0x0000000221210812 */ /* 0x000fe400078efcff */
[----:B------:R-:W-:Y:S01]  /*103b80*/  ISETP.LT.AND P0, PT, R52, UR21, !P5 ;  /* 0x0000001534007c0c */ /* 0x000fe2000ef01270 */
[----:B------:R-:W0:Y:S01]  /*103b90*/  LDCU UR21, c[0x0][0x398] ;  /* 0x00007300ff1577ac */ /* 0x000e220008000800 */
[----:B------:R-:W-:-:S03]  /*103ba0*/  LOP3.LUT R33, R33, 0xfffffffe, RZ, 0xc0, !PT ;  /* 0xfffffffe21217812 */ /* 0x000fc600078ec0ff */
[----:B------:R-:W-:Y:S02]  /*103bb0*/  @P1 LOP3.LUT R32, R32, 0x80000000, RZ, 0xfc, !PT ;  /* 0x8000000020201812 */ /* 0x000fe400078efcff */
        /* <DEDUP_REMOVED lines=25> */
[----:B------:R-:W0:Y:S01]  /*103d50*/  LDCU.64 UR26, c[0x0][0x398] ;  /* 0x00007300ff1a77ac */ /* 0x000e220008000a00 */
        /* <DEDUP_REMOVED lines=20> */
[----:B---3--:R-:W-:Y:S01]  /*103ea0*/  ISETP.GE.AND P0, PT, R56, UR11, PT ;  /* 0x0000000b38007c0c */ /* 0x008fe2000bf06270 */
[----:B------:R-:W3:Y:S01]  /*103eb0*/  LDCU UR11, c[0x0][0x398] ;  /* 0x00007300ff0b77ac */ /* 0x000ee20008000800 */
[----:B------:R-:W2:Y:S02]  /*103ec0*/  LDL.LU R56, [R1+0x5948] ;  /* 0x0059480001387983 */ /* 0x000ea40000300800 */
[----:B0-----:R-:W-:Y:S01]  /*103ed0*/  ISETP.LT.AND P1, PT, R51, UR6, !P0 ;  /* 0x0000000633007c0c */ /* 0x001fe2000c721270 */
[----:B------:R-:W0:Y:S01]  /*103ee0*/  LDCU UR6, c[0x0][0x398] ;  /* 0x00007300ff0677ac */ /* 0x000e220008000800 */
[----:B------:R-:W-:Y:S02]  /*103ef0*/  ISETP.LT.AND P3, PT, R55, UR47, !P0 ;  /* 0x0000002f37007c0c */ /* 0x000fe4000c761270 */
[----:B------:R-:W-:-:S02]  /*103f00*/  LOP3.LUT R32, R32, 0xffffdfff, RZ, 0xc0, !PT ;  /* 0xffffdfff20207812 */ /* 0x000fc400078ec0ff */
[----:B------:R-:W-:Y:S02]  /*103f10*/  R2UR.FILL UR4, R60 ;  /* 0x000000003c0472ca */ /* 0x000fe400004e0000 */
[----:B------:R-:W3:Y:S01]  /*103f20*/  LDL.LU R60, [R1+0x594c] ;  /* 0x00594c00013c7983 */ /* 0x000ee20000300800 */
[----:B------:R-:W-:Y:S01]  /*103f30*/  ISETP.LT.AND P2, PT, R54, UR46, !P0 ;  /* 0x0000002e36007c0c */ /* 0x000fe2000c741270 */
[----:B------:R-:W0:Y:S03]  /*103f40*/  LDCU.64 UR46, c[0x0][0x398] ;  /* 0x00007300ff2e77ac */ /* 0x000e260008000a00 */
[----:B------:R-:W-:-:S04]  /*103f50*/  @P1 LOP3.LUT R32, R32, 0x2000, RZ, 0xfc, !PT ;  /* 0x0000200020201812 */ /* 0x000fc800078efcff */
[----:B------:R-:W-:-:S04]  /*103f60*/  LOP3.LUT R32, R32, 0xfffdffff, RZ, 0xc0, !PT ;  /* 0xfffdffff20207812 */ /* 0x000fc800078ec0ff */
[----:B------:R-:W-:Y:S02]  /*103f70*/  @P3 LOP3.LUT R32, R32, 0x20000, RZ, 0xfc, !PT ;  /* 0x0002000020203812 */ /* 0x000fe400078efcff */
[----:B------:R-:W-:Y:S01]  /*103f80*/  ISETP.LT.AND P1, PT, R53, UR44, !P0 ;  /* 0x0000002c35007c0c */ /* 0x000fe2000c721270 */
[----:B------:R-:W0:Y:S01]  /*103f90*/  LDCU.64 UR44, c[0x0][0x398] ;  /* 0x00007300ff2c77ac */ /* 0x000e220008000a00 */
        /* <DEDUP_REMOVED lines=18> */
[----:B------:R-:W-:-:S04]  /*1040c0*/  @P0 LOP3.LUT R32, R32, 0x400, RZ, 0xfc, !PT ;  /* 0x0000040020200812 */ /* 0x000fc800078efcff */
[----:B------:R-:W-:Y:S02]  /*1040d0*/  LOP3.LUT R32, R32, 0xffffffdf, RZ, 0xc0, !PT ;  /* 0xffffffdf20207812 */ /* 0x000fe400078ec0ff */
[----:B--2---:R-:W-:Y:S01]  /*1040e0*/  ISETP.GE.AND P0, PT, R56, UR13, PT ;  /* 0x0000000d38007c0c */ /* 0x004fe2000bf06270 */
[----:B------:R-:W2:Y:S01]  /*1040f0*/  LDCU UR13, c[0x0][0x398] ;  /* 0x00007300ff0d77ac */ /* 0x000ea20008000800 */
[----:B------:R-:W2:Y:S02]  /*104100*/  LDL R56, [R1+0x2e54] ;  /* 0x002e540001387983 */ /* 0x000ea40000100800 */
[----:B-1----:R-:W-:Y:S01]  /*104110*/  ISETP.LT.AND P1, PT, R51, UR24, !P0 ;  /* 0x0000001833007c0c */ /* 0x002fe2000c721270 */
[----:B------:R-:W1:Y:S01]  /*104120*/  LDCU UR24, c[0x0][0x398] ;  /* 0x00007300ff1877ac */ /* 0x000e620008000800 */
[----:B------:R-:W-:Y:S02]  /*104130*/  ISETP.LT.AND P3, PT, R55, UR54, !P0 ;  /* 0x0000003637007c0c */ /* 0x000fe4000c761270 */
[----:B------:R-:W-:Y:S01]  /*104140*/  ISETP.LT.AND P2, PT, R54, UR53, !P0 ;  /* 0x0000003536007c0c */ /* 0x000fe2000c741270 */
[----:B------:R-:W0:Y:S01]  /*104150*/  LDCU UR54, c[0x0][0x398] ;  /* 0x00007300ff3677ac */ /* 0x000e220008000800 */
[----:B------:R-:W-:-:S02]  /*104160*/  LOP3.LUT R31, R31, 0xdfffffff, RZ, 0xc0, !PT ;  /* 0xdfffffff1f1f7812 */ /* 0x000fc400078ec0ff */
[----:B------:R-:W-:Y:S01]  /*104170*/  LOP3.LUT R30, R30, 0xdfffffff, RZ, 0xc0, !PT ;  /* 0xdfffffff1e1e7812 */ /* 0x000fe200078ec0ff */
[----:B------:R-:W0:Y:S04]  /*104180*/  LDCU UR53, c[0x0][0x398] ;  /* 0x00007300ff3577ac */ /* 0x000e280008000800 */
[----:B------:R-:W-:-:S04]  /*104190*/  @P1 LOP3.LUT R32, R32, 0x20, RZ, 0xfc, !PT ;  /* 0x0000002020201812 */ /* 0x000fc800078efcff */
        /* <DEDUP_REMOVED lines=25> */
[----:B------:R-:W3:Y:S03]  /*104330*/  LDCU UR7, c[0x0][0x398] ;  /* 0x00007300ff0777ac */ /* 0x000ee60008000800 */
[----:B------:R-:W-:Y:S01]  /*104340*/  ISETP.LT.AND P1, PT, R51, UR26, !P0 ;  /* 0x0000001a33007c0c */ /* 0x000fe2000c721270 */
[----:B------:R-:W0:Y:S01]  /*104350*/  LDCU UR26, c[0x0][0x398] ;  /* 0x00007300ff1a77ac */ /* 0x000e220008000800 */
[----:B------:R-:W-:Y:S02]  /*104360*/  ISETP.LT.AND P3, PT, R55, UR33, !P0 ;  /* 0x0000002137007c0c */ /* 0x000fe4000c761270 */
[----:B------:R-:W-:Y:S01]  /*104370*/  ISETP.LT.AND P2, PT, R54, UR62, !P0 ;  /* 0x0000003e36007c0c */ /* 0x000fe2000c741270 */
[----:B------:R-:W0:Y:S01]  /*104380*/  LDCU UR62, c[0x0][0x398] ;  /* 0x00007300ff3e77ac */ /* 0x000e220008000800 */
[----:B------:R-:W-:-:S02]  /*104390*/  LOP3.LUT R32, R32, 0xfffffffd, RZ, 0xc0, !PT ;  /* 0xfffffffd20207812 */ /* 0x000fc400078ec0ff */
[----:B------:R-:W-:Y:S01]  /*1043a0*/  LOP3.LUT R29, R29, 0xdfffffff, RZ, 0xc0, !PT ;  /* 0xdfffffff1d1d7812 */ /* 0x000fe200078ec0ff */
[----:B------:R-:W0:Y:S04]  /*1043b0*/  LDCU UR33, c[0x0][0x398] ;  /* 0x00007300ff2177ac */ /* 0x000e280008000800 */
[----:B------:R-:W-:Y:S02]  /*1043c0*/  @P1 LOP3.LUT R31, R31, 0x20000000, RZ, 0xfc, !PT ;  /* 0x200000001f1f1812 */ /* 0x000fe400078efcff */
[----:B------:R-:W-:Y:S01]  /*1043d0*/  ISETP.LT.AND P1, PT, R53, UR8, !P0 ;  /* 0x0000000835007c0c */ /* 0x000fe2000c721270 */
[----:B------:R-:W0:Y:S01]  /*1043e0*/  LDCU UR8, c[0x0][0x398] ;  /* 0x00007300ff0877ac */ /* 0x000e220008000800 */
[----:B------:R-:W-:Y:S02]  /*1043f0*/  @P3 LOP3.LUT R32, R32, 0x2, RZ, 0xfc, !PT ;  /* 0x0000000220203812 */ /* 0x000fe400078efcff */
[----:B------:R-:W-:Y:S01]  /*104400*/  ISETP.LT.AND P3, PT, R52, UR61, !P0 ;  /* 0x0000003d34007c0c */ /* 0x000fe2000c761270 */
[----:B------:R-:W0:Y:S01]  /*104410*/  LDCU UR61, c[0x0][0x398] ;  /* 0x00007300ff3d77ac */ /* 0x000e220008000800 */
[----:B------:R-:W-:-:S02]  /*104420*/  LOP3.LUT R31, R31, 0x7fffffff, RZ, 0xc0, !PT ;  /* 0x7fffffff1f1f7812 */ /* 0x000fc400078ec0ff */
[----:B------:R-:W-:-:S05]  /*104430*/  LOP3.LUT R32, R32, 0xfffffffe, RZ, 0xc0, !PT ;  /* 0xfffffffe20207812 */ /* 0x000fca00078ec0ff */
        /* <DEDUP_REMOVED lines=16> */
[----:B------:R-:W-:Y:S01]  /*104540*/  LOP3.LUT R31, R31, 0xffdfffff, RZ, 0xc0, !PT ;  /* 0xffdfffff1f1f7812 */ /* 0x000fe200078ec0ff */
[----:B--2---:R-:W-:-:S05]  /*104550*/  VIADD R60, R56, 0x57 ;  /* 0x00000057383c7836 */ /* 0x004fca0000000000 */
[----:B------:R-:W-:Y:S01]  /*104560*/  ISETP.GE.AND P0, PT, R60, UR25, PT ;  /* 0x000000193c007c0c */ /* 0x000fe2000bf06270 */
[----:B------:R-:W-:Y:S01]  /*104570*/  VIADD R60, R56, 0x56 ;  /* 0x00000056383c7836 */ /* 0x000fe20000000000 */
[----:B------:R-:W-:Y:S01]  /*104580*/  LOP3.LUT R28, R28, 0xdfffffff, RZ, 0xc0, !PT ;  /* 0xdfffffff1c1c7812 */ /* 0x000fe200078ec0ff */
[----:B------:R-:W2:Y:S01]  /*104590*/  LDCU UR25, c[0x0][0x398] ;  /* 0x00007300ff1977ac */ /* 0x000ea20008000800 */
[----:B0-----:R-:W-:Y:S02]  /*1045a0*/  ISETP.LT.AND P1, PT, R51, UR44, !P0 ;  /* 0x0000002c33007c0c */ /* 0x001fe4000c721270 */
[----:B------:R-:W-:Y:S01]  /*1045b0*/  ISETP.LT.AND P3, PT, R55, UR60, !P0 ;  /* 0x0000003c37007c0c */ /* 0x000fe2000c761270 */
[----:B------:R-:W0:Y:S01]  /*1045c0*/  LDCU UR60, c[0x0][0x398] ;  /* 0x00007300ff3c77ac */ /* 0x000e220008000800 */
[----:B------:R-:W-:Y:S01]  /*1045d0*/  ISETP.LT.AND P2, PT, R54, UR32, !P0 ;  /* 0x0000002036007c0c */ /* 0x000fe2000c741270 */
[----:B------:R-:W0:Y:S08]  /*1045e0*/  LDCU UR32, c[0x0][0x398] ;  /* 0x00007300ff2077ac */ /* 0x000e300008000800 */
        /* <DEDUP_REMOVED lines=25> */
[----:B------:R-:W-:Y:S02]  /*104780*/  ISETP.GE.AND P0, PT, R60, UR27, PT ;  /* 0x0000001b3c007c0c */ /* 0x000fe4000bf06270 */
[----:B------:R-:W-:Y:S01]  /*104790*/  LOP3.LUT R31, R31, 0xffffdfff, RZ, 0xc0, !PT ;  /* 0xffffdfff1f1f7812 */ /* 0x000fe200078ec0ff */
[----:B------:R-:W-:Y:S01]  /*1047a0*/  VIADD R60, R56, 0x55 ;  /* 0x00000055383c7836 */ /* 0x000fe20000000000 */
[----:B------:R-:W-:Y:S01]  /*1047b0*/  ISETP.LT.AND P1, PT, R51, UR46, !P0 ;  /* 0x0000002e33007c0c */ /* 0x000fe2000c721270 */
[----:B------:R-:W0:Y:S01]  /*1047c0*/  LDCU UR46, c[0x0][0x398] ;  /* 0x00007300ff2e77ac */ /* 0x000e220008000800 */
[----:B------:R-:W-:Y:S02]  /*1047d0*/  ISETP.LT.AND P3, PT, R55, UR39, !P0 ;  /* 0x0000002737007c0c */ /* 0x000fe4000c761270 */
[----:B------:R-:W-:Y:S01]  /*1047e0*/  ISETP.LT.AND P2, PT, R54, UR41, !P0 ;  /* 0x0000002936007c0c */ /* 0x000fe2000c741270 */
[----:B------:R-:W0:Y:S01]  /*1047f0*/  LDCU.64 UR40, c[0x0][0x398] ;  /* 0x00007300ff2877ac */ /* 0x000e220008000a00 */
[----:B------:R-:W0:Y:S07]  /*104800*/  LDCU UR39, c[0x0][0x398] ;  /* 0x00007300ff2777ac */ /* 0x000e2e0008000800 */
[----:B------:R-:W-:Y:S01]  /*104810*/  @P1 LOP3.LUT R31, R31, 0x2000, RZ, 0xfc, !PT ;  /* 0x000020001f1f1812 */ /* 0x000fe200078efcff */
[----:B------:R-:W0:Y:S03]  /*104820*/  LDCU UR27, c[0x0][0x398] ;  /* 0x00007300ff1b77ac */ /* 0x000e260008000800 */
        /* <DEDUP_REMOVED lines=27> */
[----:B0-----:R-:W-:Y:S01]  /*1049e0*/  ISETP.LT.AND P1, PT, R51, UR40, !P0 ;  /* 0x0000002833007c0c */ /* 0x001fe2000c721270 */
[----:B------:R-:W0:Y:S01]  /*1049f0*/  LDCU.64 UR44, c[0x0][0x398] ;  /* 0x00007300ff2c77ac */ /* 0x000e220008000a00 */
[----:B------:R-:W-:Y:S02]  /*104a00*/  ISETP.LT.AND P3, PT, R55, UR70, !P0 ;  /* 0x0000004637007c0c */ /* 0x000fe4000c761270 */
[----:B------:R-:W-:Y:S01]  /*104a10*/  ISETP.LT.AND P2, PT, R54, UR69, !P0 ;  /* 0x0000004536007c0c */ /* 0x000fe2000c741270 */
[----:B------:R-:W0:Y:S01]  /*104a20*/  LDCU UR40, c[0x0][0x398] ;  /* 0x00007300ff2877ac */ /* 0x000e220008000800 */
        /* <DEDUP_REMOVED lines=34> */
[----:B------:R-:W0:Y:S01]  /*104c50*/  LDCU UR57, c[0x0][0x398] ;  /* 0x00007300ff3977ac */ /* 0x000e220008000800 */
[----:B------:R-:W0:Y:S07]  /*104c60*/  LDCU UR56, c[0x0][0x398] ;  /* 0x00007300ff3877ac */ /* 0x000e2e0008000800 */
[----:B------:R-:W-:-:S02]  /*104c70*/  @P1 LOP3.LUT R30, R30, 0x20000000, RZ, 0xfc, !PT ;  /* 0x200000001e1e1812 */ /* 0x000fc400078efcff */
        /* <DEDUP_REMOVED lines=23> */
[----:B------:R-:W-:-:S04]  /*104df0*/  ISETP.GE.AND P0, PT, R60, UR41, PT ;  /* 0x000000293c007c0c */ /* 0x000fc8000bf06270 */
[----:B0-----:R-:W-:Y:S02]  /*104e00*/  ISETP.LT.AND P3, PT, R51, UR44, !P0 ;  /* 0x0000002c33007c0c */ /* 0x001fe4000c761270 */
[----:B------:R-:W-:Y:S01]  /*104e10*/  ISETP.LT.AND P2, PT, R55, UR61, !P0 ;  /* 0x0000003d37007c0c */ /* 0x000fe2000c741270 */
[----:B------:R-:W0:Y:S01]  /*104e20*/  LDCU UR61, c[0x0][0x398] ;  /* 0x00007300ff3d77ac */ /* 0x000e220008000800 */
[----:B------:R-:W-:Y:S02]  /*104e30*/  LOP3.LUT R30, R30, 0xffdfffff, RZ, 0xc0, !PT ;  /* 0xffdfffff1e1e7812 */ /* 0x000fe400078ec0ff */
[----:B------:R-:W-:Y:S01]  /*104e40*/  ISETP.LT.AND P1, PT, R54, UR62, !P0 ;  /* 0x0000003e36007c0c */ /* 0x000fe2000c721270 */
[----:B------:R-:W0:Y:S06]  /*104e50*/  LDCU UR62, c[0x0][0x398] ;  /* 0x00007300ff3e77ac */ /* 0x000e2c0008000800 */
[----:B------:R-:W-:-:S04]  /*104e60*/  @P3 LOP3.LUT R30, R30, 0x200000, RZ, 0xfc, !PT ;  /* 0x002000001e1e3812 */ /* 0x000fc800078efcff */
[----:B------:R-:W-:-:S04]  /*104e70*/  LOP3.LUT R30, R30, 0xfdffffff, RZ, 0xc0, !PT ;  /* 0xfdffffff1e1e7812 */ /* 0x000fc800078ec0ff */
[----:B------:R-:W-:-:S04]  /*104e80*/  @P2 LOP3.LUT R30, R30, 0x2000000, RZ, 0xfc, !PT ;  /* 0x020000001e1e2812 */ /* 0x000fc800078efcff */
[----:B------:R-:W-:-:S04]  /*104e90*/  LOP3.LUT R30, R30, 0xfeffffff, RZ, 0xc0, !PT ;  /* 0xfeffffff1e1e7812 */ /* 0x000fc800078ec0ff */
[----:B------:R-:W-:Y:S02]  /*104ea0*/  @P1 LOP3.LUT R30, R30, 0x1000000, RZ, 0xfc, !PT ;  /* 0x010000001e1e1812 */ /* 0x000fe400078efcff */
[----:B------:R-:W-:Y:S01]  /*104eb0*/  ISETP.LT.AND P1, PT, R53, UR40, !P0 ;  /* 0x0000002835007c0c */ /* 0x000fe2000c721270 */
[----:B------:R-:W1:Y:S01]  /*104ec0*/  LDCU.64 UR40, c[0x0][0x398] ;  /* 0x00007300ff2877ac */ /* 0x000e620008000a00 */
[----:B------:R-:W-:Y:S02]  /*104ed0*/  ISETP.LT.AND P3, PT, R52, UR63, !P0 ;  /* 0x0000003f34007c0c */ /* 0x000fe4000c761270 */
[----:B------:R-:W-:Y:S01]  /*104ee0*/  LOP3.LUT R30, R30, 0xff7fffff, RZ, 0xc0, !PT ;  /* 0xff7fffff1e1e7812 */ /* 0x000fe200078ec0ff */
[----:B------:R-:W-:Y:S01]  /*104ef0*/  VIADD R60, R56, 0x52 ;  /* 0x00000052383c7836 */ /* 0x000fe20000000000 */
[----:B0-----:R-:W-:Y:S01]  /*104f00*/  ISETP.LT.AND P2, PT, R59, UR61, !P0 ;  /* 0x0000003d3b007c0c */ /* 0x001fe2000c741270 */
[----:B------:R-:W0:Y:S01]  /*104f10*/  LDCU UR63, c[0x0][0x398] ;  /* 0x00007300ff3f77ac */ /* 0x000e220008000800 */
[----:B------:R-:W0:Y:S05]  /*104f20*/  LDCU UR61, c[0x0][0x398] ;  /* 0x00007300ff3d77ac */ /* 0x000e2a0008000800 */
        /* <DEDUP_REMOVED lines=13> */
[----:B------:R-:W-:Y:S01]  /*105000*/  ISETP.GE.AND P0, PT, R60, UR43, PT ;  /* 0x0000002b3c007c0c */ /* 0x000fe2000bf06270 */
[----:B------:R-:W0:Y:S03]  /*105010*/  LDCU.64 UR42, c[0x0][0x398] ;  /* 0x00007300ff2a77ac */ /* 0x000e260008000a00 */
[----:B-1----:R-:W-:Y:S02]  /*105020*/  ISETP.LT.AND P1, PT, R51, UR40, !P0 ;  /* 0x0000002833007c0c */ /* 0x002fe4000c721270 */
[----:B------:R-:W-:Y:S01]  /*105030*/  ISETP.LT.AND P3, PT, R55, UR68, !P0 ;  /* 0x0000004437007c0c */ /* 0x000fe2000c761270 */
[----:B------:R-:W1:Y:S01]  /*105040*/  LDCU UR68, c[0x0][0x398] ;  /* 0x00007300ff4477ac */ /* 0x000e620008000800 */
[----:B------:R-:W-:-:S02]  /*105050*/  LOP3.LUT R30, R30, 0xffffdfff, RZ, 0xc0, !PT ;  /* 0xffffdfff1e1e7812 */ /* 0x000fc400078ec0ff */
[----:B------:R-:W-:Y:S01]  /*105060*/  ISETP.LT.AND P2, PT, R54, UR69, !P0 ;  /* 0x0000004536007c0c */ /* 0x000fe2000c741270 */
[----:B------:R-:W1:Y:S06]  /*105070*/  LDCU UR69, c[0x0][0x398] ;  /* 0x00007300ff4577ac */ /* 0x000e6c0008000800 */
[----:B------:R-:W-:-:S04]  /*105080*/  @P1 LOP3.LUT R30, R30, 0x2000, RZ, 0xfc, !PT ;  /* 0x000020001e1e1812 */ /* 0x000fc800078efcff */
[----:B------:R-:W-:-:S04]  /*105090*/  LOP3.LUT R30, R30, 0xfffdffff, RZ, 0xc0, !PT ;  /* 0xfffdffff1e1e7812 */ /* 0x000fc800078ec0ff */
[----:B------:R-:W-:Y:S02]  /*1050a0*/  @P3 LOP3.LUT R30, R30, 0x20000, RZ, 0xfc, !PT ;  /* 0x000200001e1e3812 */ /* 0x000fe400078efcff */
[----:B0-----:R-:W-:Y:S01]  /*1050b0*/  ISETP.LT.AND P1, PT, R53, UR63, !P0 ;  /* 0x0000003f35007c0c */ /* 0x001fe2000c721270 */
[----:B------:R-:W0:Y:S01]  /*1050c0*/  LDCU UR63, c[0x0][0x398] ;  /* 0x00007300ff3f77ac */ /* 0x000e220008000800 */
[----:B------:R-:W-:-:S04]  /*1050d0*/  LOP3.LUT R30, R30, 0xfffeffff, RZ, 0xc0, !PT ;  /* 0xfffeffff1e1e7812 */ /* 0x000fc800078ec0ff */
[----:B------:R-:W-:Y:S02]  /*1050e0*/  @P2 LOP3.LUT R30, R30, 0x10000, RZ, 0xfc, !PT ;  /* 0x000100001e1e2812 */ /* 0x000fe400078efcff */
[----:B------:R-:W-:Y:S01]  /*1050f0*/  ISETP.LT.AND P3, PT, R52, UR67, !P0 ;  /* 0x0000004334007c0c */ /* 0x000fe2000c761270 */
[----:B------:R-:W-:Y:S01]  /*105100*/  VIADD R60, R56, 0x51 ;  /* 0x00000051383c7836 */ /* 0x000fe20000000000 */
[----:B------:R-:W-:Y:S01]  /*105110*/  LOP3.LUT R30, R30, 0xffff7fff, RZ, 0xc0, !PT ;  /* 0xffff7fff1e1e7812 */ /* 0x000fe200078ec0ff */
[----:B------:R-:W0:Y:S03]  /*105120*/  LDCU UR67, c[0x0][0x398] ;  /* 0x00007300ff4377ac */ /* 0x000e260008000800 */
        /* <DEDUP_REMOVED lines=15> */
[----:B------:R-:W-:Y:S01]  /*105220*/  ISETP.GE.AND P0, PT, R60, UR45, PT ;  /* 0x0000002d3c007c0c */ /* 0x000fe2000bf06270 */
[----:B------:R-:W1:Y:S03]  /*105230*/  LDCU.64 UR44, c[0x0][0x398] ;  /* 0x00007300ff2c77ac */ /* 0x000e660008000a00 */
[----:B------:R-:W-:Y:S02]  /*105240*/  ISETP.LT.AND P2, PT, R51, UR42, !P0 ;  /* 0x0000002a33007c0c */ /* 0x000fe4000c741270 */
[----:B0-----:R-:W-:Y:S01]  /*105250*/  ISETP.LT.AND P1, PT, R55, UR63, !P0 ;  /* 0x0000003f37007c0c */ /* 0x001fe2000c721270 */
[----:B------:R-:W0:Y:S01]  /*105260*/  LDCU UR63, c[0x0][0x398] ;  /* 0x00007300ff3f77ac */ /* 0x000e220008000800 */
[----:B------:R-:W-:-:S09]  /*105270*/  LOP3.LUT R30, R30, 0xffffffdf, RZ, 0xc0, !PT ;  /* 0xffffffdf1e1e7812 */ /* 0x000fd200078ec0ff */
[----:B------:R-:W-:Y:S02]  /*105280*/  @P2 LOP3.LUT R30, R30, 0x20, RZ, 0xfc, !PT ;  /* 0x000000201e1e2812 */ /* 0x000fe400078efcff */
[----:B------:R-:W-:Y:S01]  /*105290*/  ISETP.LT.AND P2, PT, R54, UR65, !P0 ;  /* 0x0000004136007c0c */ /* 0x000fe2000c741270 */
[----:B------:R-:W-:Y:S01]  /*1052a0*/  VIADD R60, R56, 0x50 ;  /* 0x00000050383c7836 */ /* 0x000fe20000000000 */
[----:B------:R-:W-:Y:S01]  /*1052b0*/  LOP3.LUT R30, R30, 0xfffffdff, RZ, 0xc0, !PT ;  /* 0xfffffdff1e1e7812 */ /* 0x000fe200078ec0ff */
[----:B------:R-:W0:Y:S03]  /*1052c0*/  LDCU UR65, c[0x0][0x398] ;  /* 0x00007300ff4177ac */ /* 0x000e260008000800 */
        /* <DEDUP_REMOVED lines=24> */
[----:B------:R-:W2:Y:S03]  /*105450*/  LDCU.64 UR40, c[0x0][0x398] ;  /* 0x00007300ff2877ac */ /* 0x000ea60008000a00 */
[----:B0-----:R-:W-:Y:S01]  /*105460*/  ISETP.LT.AND P1, PT, R55, UR63, !P0 ;  /* 0x0000003f37007c0c */ /* 0x001fe2000c721270 */
[----:B------:R-:W0:Y:S01]  /*105470*/  LDCU UR63, c[0x0][0x398] ;  /* 0x00007300ff3f77ac */ /* 0x000e220008000800 */
[----:B-1----:R-:W-:Y:S02]  /*105480*/  ISETP.LT.AND P2, PT, R51, UR44, !P0 ;  /* 0x0000002c33007c0c */ /* 0x002fe4000c741270 */
[----:B------:R-:W-:-:S09]  /*105490*/  LOP3.LUT R30, R30, 0xfffffffd, RZ, 0xc0, !PT ;  /* 0xfffffffd1e1e7812 */ /* 0x000fd200078ec0ff */
[----:B------:R-:W-:Y:S02]  /*1054a0*/  @P1 LOP3.LUT R30, R30, 0x2, RZ, 0xfc, !PT ;  /* 0x000000021e1e1812 */ /* 0x000fe400078efcff */
[----:B------:R-:W-:Y:S01]  /*1054b0*/  ISETP.LT.AND P1, PT, R53, UR66, !P0 ;  /* 0x0000004235007c0c */ /* 0x000fe2000c721270 */
[----:B------:R-:W-:Y:S01]  /*1054c0*/  VIADD R60, R56, 0x4f ;  /* 0x0000004f383c7836 */ /* 0x000fe20000000000 */
[----:B------:R-:W-:Y:S01]  /*1054d0*/  @P2 LOP3.LUT R29, R29, 0x20000000, RZ, 0xfc, !PT ;  /* 0x200000001d1d2812 */ /* 0x000fe200078efcff */
[----:B------:R-:W1:Y:S01]  /*1054e0*/  LDCU UR66, c[0x0][0x398] ;  /* 0x00007300ff4277ac */ /* 0x000e620008000800 */
[----:B------:R-:W-:Y:S02]  /*1054f0*/  ISETP.LT.AND P2, PT, R54, UR65, !P0 ;  /* 0x0000004136007c0c */ /* 0x000fe4000c741270 */
[----:B------:R-:W-:Y:S01]  /*105500*/  ISETP.LT.AND P3, PT, R52, UR67, !P0 ;  /* 0x0000004334007c0c */ /* 0x000fe2000c761270 */
[----:B------:R-:W1:Y:S01]  /*105510*/  LDCU UR67, c[0x0][0x398] ;  /* 0x00007300ff4377ac */ /* 0x000e620008000800 */
[----:B------:R-:W-:-:S02]  /*105520*/  LOP3.LUT R29, R29, 0x7fffffff, RZ, 0xc0, !PT ;  /* 0x7fffffff1d1d7812 */ /* 0x000fc400078ec0ff */
[----:B------:R-:W-:Y:S01]  /*105530*/  LOP3.LUT R30, R30, 0xfffffffe, RZ, 0xc0, !PT ;  /* 0xfffffffe1e1e7812 */ /* 0x000fe200078ec0ff */
[----:B------:R-:W1:Y:S02]  /*105540*/  LDCU UR65, c[0x0][0x398] ;  /* 0x00007300ff4177ac */ /* 0x000e640008000800 */
[----:B------:R-:W-:-:S04]  /*105550*/  @P1 LOP3.LUT R29, R29, 0x80000000, RZ, 0xfc, !PT ;  /* 0x800000001d1d1812 */ /* 0x000fc800078efcff */
[----:B------:R-:W-:Y:S02]  /*105560*/  @P2 LOP3.LUT R30, R30, 0x1, RZ, 0xfc, !PT ;  /* 0x000000011e1e2812 */ /* 0x000fe400078efcff */
[----:B0-----:R-:W-:Y:S01]  /*105570*/  ISETP.LT.AND P2, PT, R59, UR63, !P0 ;  /* 0x0000003f3b007c0c */ /* 0x001fe2000c741270 */
[----:B------:R-:W0:Y:S01]  /*105580*/  LDCU UR63, c[0x0][0x398] ;  /* 0x00007300ff3f77ac */ /* 0x000e220008000800 */
        /* <DEDUP_REMOVED lines=14> */
[----:B--2---:R-:W-:Y:S01]  /*105670*/  ISETP.LT.AND P1, PT, R51, UR40, !P0 ;  /* 0x0000002833007c0c */ /* 0x004fe2000c721270 */
[----:B------:R-:W2:Y:S01]  /*105680*/  LDCU.64 UR42, c[0x0][0x398] ;  /* 0x00007300ff2a77ac */ /* 0x000ea20008000a00 */
[----:B------:R-:W-:Y:S02]  /*105690*/  ISETP.LT.AND P3, PT, R55, UR6, !P0 ;  /* 0x0000000637007c0c */ /* 0x000fe4000c761270 */
[----:B----4-:R-:W-:Y:S01]  /*1056a0*/  ISETP.LT.AND P2, PT, R54, UR12, !P0 ;  /* 0x0000000c36007c0c */ /* 0x010fe2000c741270 */
[----:B------:R-:W4:Y:S01]  /*1056b0*/  LDCU UR6, c[0x0][0x398] ;  /* 0x00007300ff0677ac */ /* 0x000f220008000800 */
        /* <DEDUP_REMOVED lines=64> */
[----:B------:R-:W0:Y:S01]  /*105ac0*/  LDCU UR12, c[0x0][0x398] ;  /* 0x00007300ff0c77ac */ /* 0x000e220008000800 */
[----:B------:R-:W-:Y:S02]  /*105ad0*/  ISETP.LT.AND P3, PT, R55, UR30, !P0 ;  /* 0x0000001e37007c0c */ /* 0x000fe4000c761270 */
[----:B---3--:R-:W-:Y:S01]  /*105ae0*/  ISETP.LT.AND P2, PT, R54, UR7, !P0 ;  /* 0x0000000736007c0c */ /* 0x008fe2000c741270 */
[----:B------:R-:W3:Y:S01]  /*105af0*/  LDCU UR7, c[0x0][0x398] ;  /* 0x00007300ff0777ac */ /* 0x000ee20008000800 */
[----:B------:R-:W-:Y:S01]  /*105b00*/  LOP3.LUT R25, R25, 0xdfffffff, RZ, 0xc0, !PT ;  /* 0xdfffffff19197812 */ /* 0x000fe200078ec0ff */
[----:B------:R-:W0:Y:S06]  /*105b10*/  LDCU UR30, c[0x0][0x398] ;  /* 0x00007300ff1e77ac */ /* 0x000e2c0008000800 */
        /* <DEDUP_REMOVED lines=31> */
[----:B------:R-:W-:Y:S01]  /*105d10*/  ISETP.LT.AND P2, PT, R54, UR37, !P0 ;  /* 0x0000002536007c0c */ /* 0x000fe2000c741270 */
[----:B------:R-:W0:Y:S01]  /*105d20*/  LDCU.64 UR20, c[0x0][0x398] ;  /* 0x00007300ff1477ac */ /* 0x000e220008000a00 */
[----:B------:R-:W0:Y:S07]  /*105d30*/  LDCU UR11, c[0x0][0x398] ;  /* 0x00007300ff0b77ac */ /* 0x000e2e0008000800 */
[----:B------:R-:W-:Y:S01]  /*105d40*/  @P1 LOP3.LUT R28, R28, 0x20000000, RZ, 0xfc, !PT ;  /* 0x200000001c1c1812 */ /* 0x000fe200078efcff */
[----:B------:R-:W0:Y:S01]  /*105d50*/  LDCU UR37, c[0x0][0x398] ;  /* 0x00007300ff2577ac */ /* 0x000e220008000800 */
[----:B------:R-:W-:-:S02]  /*105d60*/  ISETP.LT.AND P1, PT, R53, UR34, !P0 ;  /* 0x0000002235007c0c */ /* 0x000fc4000c721270 */
[----:B------:R-:W-:Y:S01]  /*105d70*/  @P3 LOP3.LUT R29, R29, 0x2, RZ, 0xfc, !PT ;  /* 0x000000021d1d3812 */ /* 0x000fe200078efcff */
[----:B------:R-:W0:Y:S01]  /*105d80*/  LDCU.64 UR34, c[0x0][0x398] ;  /* 0x00007300ff2277ac */ /* 0x000e220008000a00 */
[----:B------:R-:W-:Y:S02]  /*105d90*/  ISETP.LT.AND P3, PT, R52, UR32, !P0 ;  /* 0x0000002034007c0c */ /* 0x000fe4000c761270 */
[----:B------:R-:W-:Y:S01]  /*105da0*/  LOP3.LUT R28, R28, 0x7fffffff, RZ, 0xc0, !PT ;  /* 0x7fffffff1c1c7812 */ /* 0x000fe200078ec0ff */
[----:B------:R-:W0:Y:S01]  /*105db0*/  LDCU UR32, c[0x0][0x398] ;  /* 0x00007300ff2077ac */ /* 0x000e220008000800 */
        /* <DEDUP_REMOVED lines=125> */
[----:B------:R-:W2:Y:S01]  /*106590*/  LDCU UR42, c[0x0][0x398] ;  /* 0x00007300ff2a77ac */ /* 0x000ea20008000800 */
[----:B------:R-:W-:Y:S02]  /*1065a0*/  ISETP.LT.AND P3, PT, R55, UR74, !P0 ;  /* 0x0000004a37007c0c */ /* 0x000fe4000c761270 */
[----:B------:R-:W-:Y:S01]  /*1065b0*/  ISETP.LT.AND P2, PT, R54, UR73, !P0 ;  /* 0x0000004936007c0c */ /* 0x000fe2000c741270 */
[----:B------:R-:W0:Y:S01]  /*1065c0*/  LDCU UR74, c[0x0][0x398] ;  /* 0x00007300ff4a77ac */ /* 0x000e220008000800 */
[----:B------:R-:W0:Y:S07]  /*1065d0*/  LDCU UR29, c[0x0][0x398] ;  /* 0x00007300ff1d77ac */ /* 0x000e2e0008000800 */
[----:B------:R-:W-:Y:S01]  /*1065e0*/  @P1 LOP3.LUT R27, R27, 0x20000000, RZ, 0xfc, !PT ;  /* 0x200000001b1b1812 */ /* 0x000fe200078efcff */
[----:B------:R-:W0:Y:S01]  /*1065f0*/  LDCU UR73, c[0x0][0x398] ;  /* 0x00007300ff4977ac */ /* 0x000e220008000800 */
[----:B------:R-:W-:-:S02]  /*106600*/  ISETP.LT.AND P1, PT, R53, UR72, !P0 ;  /* 0x0000004835007c0c */ /* 0x000fc4000c721270 */
[----:B------:R-:W-:Y:S01]  /*106610*/  @P3 LOP3.LUT R28, R28, 0x2, RZ, 0xfc, !PT ;  /* 0x000000021c1c3812 */ /* 0x000fe200078efcff */
[----:B------:R-:W0:Y:S01]  /*106620*/  LDCU UR72, c[0x0][0x398] ;  /* 0x00007300ff4877ac */ /* 0x000e220008000800 */
        /* <DEDUP_REMOVED lines=24> */
[----:B------:R-:W1:Y:S01]  /*1067b0*/  LDCU UR35, c[0x0][0x398] ;  /* 0x00007300ff2377ac */ /* 0x000e620008000800 */
[----:B0-----:R-:W-:Y:S02]  /*1067c0*/  ISETP.LT.AND P3, PT, R55, UR58, !P0 ;  /* 0x0000003a37007c0c */ /* 0x001fe4000c761270 */
[----:B------:R-:W-:Y:S01]  /*1067d0*/  ISETP.LT.AND P2, PT, R54, UR59, !P0 ;  /* 0x0000003b36007c0c */ /* 0x000fe2000c741270 */
[----:B------:R-:W0:Y:S01]  /*1067e0*/  LDCU UR58, c[0x0][0x398] ;  /* 0x00007300ff3a77ac */ /* 0x000e220008000800 */
[----:B------:R-:W0:Y:S07]  /*1067f0*/  LDCU UR59, c[0x0][0x398] ;  /* 0x00007300ff3b77ac */ /* 0x000e2e0008000800 */
        /* <DEDUP_REMOVED lines=34> */
[----:B------:R-:W-:Y:S02]  /*106a20*/  @P3 LOP3.LUT R27, R27, 0x20000, RZ, 0xfc, !PT ;  /* 0x000200001b1b3812 */ /* 0x000fe400078efcff */
[----:B------:R-:W-:Y:S01]  /*106a30*/  ISETP.LT.AND P1, PT, R53, UR60, !P0 ;  /* 0x0000003c35007c0c */ /* 0x000fe2000c721270 */
[----:B------:R-:W1:Y:S01]  /*106a40*/  LDCU UR60, c[0x0][0x398] ;  /* 0x00007300ff3c77ac */ /* 0x000e620008000800 */
[----:B------:R-:W-:-:S04]  /*106a50*/  LOP3.LUT R27, R27, 0xfffeffff, RZ, 0xc0, !PT ;  /* 0xfffeffff1b1b7812 */ /* 0x000fc800078ec0ff */
[----:B------:R-:W-:Y:S02]  /*106a60*/  @P2 LOP3.LUT R27, R27, 0x10000, RZ, 0xfc, !PT ;  /* 0x000100001b1b2812 */ /* 0x000fe400078efcff */
[----:B--2---:R-:W-:Y:S01]  /*106a70*/  ISETP.LT.AND P3, PT, R52, UR42, !P0 ;  /* 0x0000002a34007c0c */ /* 0x004fe2000c761270 */
[----:B------:R-:W2:Y:S01]  /*106a80*/  LDCU.64 UR42, c[0x0][0x398] ;  /* 0x00007300ff2a77ac */ /* 0x000ea20008000a00 */
[----:B------:R-:W-:-:S04]  /*106a90*/  LOP3.LUT R27, R27, 0xffff7fff, RZ, 0xc0, !PT ;  /* 0xffff7fff1b1b7812 */ /* 0x000fc800078ec0ff */
[----:B------:R-:W-:Y:S02]  /*106aa0*/  @P1 LOP3.LUT R27, R27, 0x8000, RZ, 0xfc, !PT ;  /* 0x000080001b1b1812 */ /* 0x000fe400078efcff */
[----:B0-----:R-:W-:Y:S01]  /*106ab0*/  ISETP.LT.AND P2, PT, R59, UR61, !P0 ;  /* 0x0000003d3b007c0c */ /* 0x001fe2000c741270 */
[----:B------:R-:W-:Y:S01]  /*106ac0*/  VIADD R60, R56, 0x45 ;  /* 0x00000045383c7836 */ /* 0x000fe20000000000 */
[----:B------:R-:W-:Y:S01]  /*106ad0*/  LOP3.LUT R27, R27, 0xffffbfff, RZ, 0xc0, !PT ;  /* 0xffffbfff1b1b7812 */ /* 0x000fe200078ec0ff */
[----:B------:R-:W0:Y:S03]  /*106ae0*/  LDCU UR61, c[0x0][0x398] ;  /* 0x00007300ff3d77ac */ /* 0x000e260008000800 */
        /* <DEDUP_REMOVED lines=11> */
[----:B------:R-:W-:Y:S01]  /*106ba0*/  ISETP.GE.AND P0, PT, R60, UR45, PT ;  /* 0x0000002d3c007c0c */ /* 0x000fe2000bf06270 */
[----:B------:R-:W0:Y:S03]  /*106bb0*/  LDCU.64 UR44, c[0x0][0x398] ;  /* 0x00007300ff2c77ac */ /* 0x000e260008000a00 */
[----:B--2---:R-:W-:Y:S02]  /*106bc0*/  ISETP.LT.AND P1, PT, R51, UR42, !P0 ;  /* 0x0000002a33007c0c */ /* 0x004fe4000c721270 */
[----:B------:R-:W-:Y:S01]  /*106bd0*/  LOP3.LUT R27, R27, 0xffffffdf, RZ, 0xc0, !PT ;  /* 0xffffffdf1b1b7812 */ /* 0x000fe200078ec0ff */
[----:B------:R-:W-:Y:S01]  /*106be0*/  VIADD R60, R56, 0x44 ;  /* 0x00000044383c7836 */ /* 0x000fe20000000000 */
[----:B------:R-:W-:Y:S01]  /*106bf0*/  ISETP.LT.AND P3, PT, R55, UR70, !P0 ;  /* 0x0000004637007c0c */ /* 0x000fe2000c761270 */
[----:B------:R-:W2:Y:S01]  /*106c00*/  LDCU UR70, c[0x0][0x398] ;  /* 0x00007300ff4677ac */ /* 0x000ea20008000800 */
[----:B------:R-:W-:Y:S01]  /*106c10*/  ISETP.LT.AND P2, PT, R54, UR74, !P0 ;  /* 0x0000004a36007c0c */ /* 0x000fe2000c741270 */
[----:B------:R-:W0:Y:S06]  /*106c20*/  LDCU UR74, c[0x0][0x398] ;  /* 0x00007300ff4a77ac */ /* 0x000e2c0008000800 */
[----:B------:R-:W-:-:S02]  /*106c30*/  @P1 LOP3.LUT R27, R27, 0x20, RZ, 0xfc, !PT ;  /* 0x000000201b1b1812 */ /* 0x000fc400078efcff */
[----:B------:R-:W-:Y:S02]  /*106c40*/  LOP3.LUT R24, R24, 0xdfffffff, RZ, 0xc0, !PT ;  /* 0xdfffffff18187812 */ /* 0x000fe400078ec0ff */
[----:B------:R-:W-:Y:S01]  /*106c50*/  LOP3.LUT R23, R23, 0xdfffffff, RZ, 0xc0, !PT ;  /* 0xdfffffff17177812 */ /* 0x000fe200078ec0ff */
[----:B------:R-:W-:Y:S01]  /*106c60*/  VIADD R61, R56, 0x37 ;  /* 0x00000037383d7836 */ /* 0x000fe20000000000 */
[----:B------:R-:W-:Y:S01]  /*106c70*/  LOP3.LUT R27, R27, 0xfffffdff, RZ, 0xc0, !PT ;  /* 0xfffffdff1b1b7812 */ /* 0x000fe200078ec0ff */
[----:B------:R-:W1:Y:S03]  /*106c80*/  LDCU UR42, c[0x0][0x398] ;  /* 0x00007300ff2a77ac */ /* 0x000e660008000800 */
        /* <DEDUP_REMOVED lines=14> */
[----:B------:R-:W1:Y:S01]  /*106d70*/  LDCU UR74, c[0x0][0x398] ;  /* 0x00007300ff4a77ac */ /* 0x000e620008000800 */
[----:B------:R-:W-:Y:S02]  /*106d80*/  LOP3.LUT R27, R27, 0xffffffef, RZ, 0xc0, !PT ;  /* 0xffffffef1b1b7812 */ /* 0x000fe400078ec0ff */
[----:B0-----:R-:W-:Y:S01]  /*106d90*/  ISETP.LT.AND P0, PT, R57, UR62, !P0 ;  /* 0x0000003e39007c0c */ /* 0x001fe2000c701270 */
[----:B------:R-:W0:Y:S01]  /*106da0*/  LDCU UR62, c[0x0][0x398] ;  /* 0x00007300ff3e77ac */ /* 0x000e220008000800 */
[----:B------:R-:W-:-:S04]  /*106db0*/  @P2 LOP3.LUT R27, R27, 0x10, RZ, 0xfc, !PT ;  /* 0x000000101b1b2812 */ /* 0x000fc800078efcff */
[----:B------:R-:W-:-:S04]  /*106dc0*/  LOP3.LUT R27, R27, 0xfffffff7, RZ, 0xc0, !PT ;  /* 0xfffffff71b1b7812 */ /* 0x000fc800078ec0ff */
[----:B------:R-:W-:-:S04]  /*106dd0*/  @P1 LOP3.LUT R27, R27, 0x8, RZ, 0xfc, !PT ;  /* 0x000000081b1b1812 */ /* 0x000fc800078efcff */
[----:B------:R-:W-:-:S04]  /*106de0*/  LOP3.LUT R27, R27, 0xfffffffb, RZ, 0xc0, !PT ;  /* 0xfffffffb1b1b7812 */ /* 0x000fc800078ec0ff */
[----:B------:R-:W-:Y:S02]  /*106df0*/  @P0 LOP3.LUT R27, R27, 0x4, RZ, 0xfc, !PT ;  /* 0x000000041b1b0812 */ /* 0x000fe400078efcff */
[----:B------:R-:W-:Y:S01]  /*106e00*/  ISETP.GE.AND P0, PT, R60, UR47, PT ;  /* 0x0000002f3c007c0c */ /* 0x000fe2000bf06270 */
[----:B------:R-:W1:Y:S03]  /*106e10*/  LDCU.64 UR46, c[0x0][0x398] ;  /* 0x00007300ff2e77ac */ /* 0x000e660008000a00 */
[----:B0-----:R-:W-:Y:S01]  /*106e20*/  ISETP.LT.AND P1, PT, R55, UR62, !P0 ;  /* 0x0000003e37007c0c */ /* 0x001fe2000c721270 */
[----:B------:R-:W0:Y:S01]  /*106e30*/  LDCU UR62, c[0x0][0x398] ;  /* 0x00007300ff3e77ac */ /* 0x000e220008000800 */
[----:B------:R-:W-:Y:S02]  /*106e40*/  ISETP.LT.AND P2, PT, R51, UR44, !P0 ;  /* 0x0000002c33007c0c */ /* 0x000fe4000c741270 */
[----:B------:R-:W-:Y:S01]  /*106e50*/  LOP3.LUT R27, R27, 0xfffffffd, RZ, 0xc0, !PT ;  /* 0xfffffffd1b1b7812 */ /* 0x000fe200078ec0ff */
[----:B------:R-:W-:Y:S01]  /*106e60*/  VIADD R60, R56, 0x43 ;  /* 0x00000043383c7836 */ /* 0x000fe20000000000 */
[----:B--2---:R-:W-:Y:S01]  /*106e70*/  ISETP.LT.AND P3, PT, R52, UR70, !P0 ;  /* 0x0000004634007c0c */ /* 0x004fe2000c761270 */
[----:B------:R-:W2:Y:S01]  /*106e80*/  LDCU UR44, c[0x0][0x398] ;  /* 0x00007300ff2c77ac */ /* 0x000ea20008000800 */
[----:B------:R-:W-:Y:S01]  /*106e90*/  LOP3.LUT R22, R22, 0xdfffffff, RZ, 0xc0, !PT ;  /* 0xdfffffff16167812 */ /* 0x000fe200078ec0ff */
[----:B------:R-:W0:Y:S04]  /*106ea0*/  LDCU UR70, c[0x0][0x398] ;  /* 0x00007300ff4677ac */ /* 0x000e280008000800 */
[----:B------:R-:W-:-:S02]  /*106eb0*/  @P1 LOP3.LUT R27, R27, 0x2, RZ, 0xfc, !PT ;  /* 0x000000021b1b1812 */ /* 0x000fc400078efcff */
[----:B------:R-:W-:Y:S01]  /*106ec0*/  ISETP.LT.AND P1, PT, R53, UR69, !P0 ;  /* 0x0000004535007c0c */ /* 0x000fe2000c721270 */
[----:B------:R-:W0:Y:S01]  /*106ed0*/  LDCU UR69, c[0x0][0x398] ;  /* 0x00007300ff4577ac */ /* 0x000e220008000800 */
[----:B------:R-:W-:Y:S02]  /*106ee0*/  @P2 LOP3.LUT R26, R26, 0x20000000, RZ, 0xfc, !PT ;  /* 0x200000001a1a2812 */ /* 0x000fe400078efcff */
[----:B------:R-:W-:Y:S01]  /*106ef0*/  ISETP.LT.AND P2, PT, R54, UR68, !P0 ;  /* 0x0000004436007c0c */ /* 0x000fe2000c741270 */
[----:B------:R-:W1:Y:S01]  /*106f00*/  LDCU UR68, c[0x0][0x398] ;  /* 0x00007300ff4477ac */ /* 0x000e620008000800 */
[----:B------:R-:W-:Y:S02]  /*106f10*/  LOP3.LUT R26, R26, 0x7fffffff, RZ, 0xc0, !PT ;  /* 0x7fffffff1a1a7812 */ /* 0x000fe400078ec0ff */
[----:B------:R-:W-:-:S05]  /*106f20*/  LOP3.LUT R27, R27, 0xfffffffe, RZ, 0xc0, !PT ;  /* 0xfffffffe1b1b7812 */ /* 0x000fca00078ec0ff */
        /* <DEDUP_REMOVED lines=9> */
[----:B----4-:R-:W-:Y:S02]  /*106fc0*/  ISETP.LT.AND P0, PT, R57, UR6, !P0 ;  /* 0x0000000639007c0c */ /* 0x010fe4000c701270 */
[----:B------:R-:W-:-:S04]  /*106fd0*/  LOP3.LUT R26, R26, 0xf7ffffff, RZ, 0xc0, !PT ;  /* 0xf7ffffff1a1a7812 */ /* 0x000fc800078ec0ff */
[----:B------:R-:W-:-:S04]  /*106fe0*/  @P1 LOP3.LUT R26, R26, 0x8000000, RZ, 0xfc, !PT ;  /* 0x080000001a1a1812 */ /* 0x000fc800078efcff */
[----:B------:R-:W-:-:S04]  /*106ff0*/  LOP3.LUT R26, R26, 0xfbffffff, RZ, 0xc0, !PT ;  /* 0xfbffffff1a1a7812 */ /* 0x000fc800078ec0ff */
[----:B------:R-:W-:Y:S02]  /*107000*/  @P0 LOP3.LUT R26, R26, 0x4000000, RZ, 0xfc, !PT ;  /* 0x040000001a1a0812 */ /* 0x000fe400078efcff */
[----:B------:R-:W-:Y:S02]  /*107010*/  ISETP.GE.AND P0, PT, R60, UR43, PT ;  /* 0x0000002b3c007c0c */ /* 0x000fe4000bf06270 */
[----:B------:R-:W-:Y:S01]  /*107020*/  LOP3.LUT R26, R26, 0xffdfffff, RZ, 0xc0, !PT ;  /* 0xffdfffff1a1a7812 */ /* 0x000fe200078ec0ff */
[----:B------:R-:W-:Y:S01]  /*107030*/  VIADD R60, R56, 0x42 ;  /* 0x00000042383c7836 */ /* 0x000fe20000000000 */
[----:B-1----:R-:W-:Y:S01]  /*107040*/  ISETP.LT.AND P1, PT, R51, UR46, !P0 ;  /* 0x0000002e33007c0c */ /* 0x002fe2000c721270 */
[----:B------:R-:W1:Y:S01]  /*107050*/  LDCU UR46, c[0x0][0x398] ;  /* 0x00007300ff2e77ac */ /* 0x000e620008000800 */
[----:B------:R-:W-:Y:S02]  /*107060*/  ISETP.LT.AND P3, PT, R55, UR67, !P0 ;  /* 0x0000004337007c0c */ /* 0x000fe4000c761270 */
[----:B------:R-:W-:Y:S01]  /*107070*/  ISETP.LT.AND P2, PT, R54, UR66, !P0 ;  /* 0x0000004236007c0c */ /* 0x000fe2000c741270 */
[----:B------:R-:W4:Y:S01]  /*107080*/  LDCU UR67, c[0x0][0x398] ;  /* 0x00007300ff4377ac */ /* 0x000f220008000800 */
        /* <DEDUP_REMOVED lines=19> */
[----:B------:R-:W-:Y:S02]  /*1071c0*/  LOP3.LUT R26, R26, 0xffefffff, RZ, 0xc0, !PT ;  /* 0xffefffff1a1a7812 */ /* 0x000fe400078ec0ff */
[----:B---3--:R-:W-:Y:S01]  /*1071d0*/  ISETP.LT.AND P0, PT, R57, UR7, !P0 ;  /* 0x0000000739007c0c */ /* 0x008fe2000c701270 */
[----:B------:R-:W3:Y:S01]  /*1071e0*/  LDCU.64 UR6, c[0x0][0x398] ;  /* 0x00007300ff0677ac */ /* 0x000ee20008000a00 */
[----:B------:R-:W-:-:S04]  /*1071f0*/  @P2 LOP3.LUT R26, R26, 0x100000, RZ, 0xfc, !PT ;  /* 0x001000001a1a2812 */ /* 0x000fc800078efcff */
[----:B------:R-:W-:-:S04]  /*107200*/  LOP3.LUT R26, R26, 0xfff7ffff, RZ, 0xc0, !PT ;  /* 0xfff7ffff1a1a7812 */ /* 0x000fc800078ec0ff */
[----:B------:R-:W-:-:S04]  /*107210*/  @P1 LOP3.LUT R26, R26, 0x80000, RZ, 0xfc, !PT ;  /* 0x000800001a1a1812 */ /* 0x000fc800078efcff */
[----:B------:R-:W-:-:S04]  /*107220*/  LOP3.LUT R26, R26, 0xfffbffff, RZ, 0xc0, !PT ;  /* 0xfffbffff1a1a7812 */ /* 0x000fc800078ec0ff */
[----:B------:R-:W-:Y:S02]  /*107230*/  @P0 LOP3.LUT R26, R26, 0x40000, RZ, 0xfc, !PT ;  /* 0x000400001a1a0812 */ /* 0x000fe400078efcff */
[----:B------:R-:W-:Y:S02]  /*107240*/  ISETP.GE.AND P0, PT, R60, UR45, PT ;  /* 0x0000002d3c007c0c */ /* 0x000fe4000bf06270 */
[----:B------:R-:W-:Y:S01]  /*107250*/  LOP3.LUT R26, R26, 0xffffdfff, RZ, 0xc0, !PT ;  /* 0xffffdfff1a1a7812 */ /* 0x000fe200078ec0ff */
[----:B------:R-:W-:Y:S01]  /*107260*/  VIADD R60, R56, 0x41 ;  /* 0x00000041383c7836 */ /* 0x000fe20000000000 */
[----:B---3--:R-:W-:Y:S01]  /*107270*/  ISETP.LT.AND P1, PT, R51, UR6, !P0 ;  /* 0x0000000633007c0c */ /* 0x008fe2000c721270 */
[----:B------:R-:W3:Y:S01]  /*107280*/  LDCU UR45, c[0x0][0x398] ;  /* 0x00007300ff2d77ac */ /* 0x000ee20008000800 */
[----:B------:R-:W-:Y:S02]  /*107290*/  ISETP.LT.AND P3, PT, R55, UR10, !P0 ;  /* 0x0000000a37007c0c */ /* 0x000fe4000c761270 */
        /* <DEDUP_REMOVED lines=25> */
[----:B------:R-:W-:-:S04]  /*107430*/  @P1 LOP3.LUT R26, R26, 0x800, RZ, 0xfc, !PT ;  /* 0x000008001a1a1812 */ /* 0x000fc800078efcff */
[----:B------:R-:W-:-:S04]  /*107440*/  LOP3.LUT R26, R26, 0xfffffbff, RZ, 0xc0, !PT ;  /* 0xfffffbff1a1a7812 */ /* 0x000fc800078ec0ff */
[----:B------:R-:W-:Y:S02]  /*107450*/  @P0 LOP3.LUT R26, R26, 0x400, RZ, 0xfc, !PT ;  /* 0x000004001a1a0812 */ /* 0x000fe400078efcff */
[----:B------:R-:W-:-:S04]  /*107460*/  ISETP.GE.AND P0, PT, R60, UR47, PT ;  /* 0x0000002f3c007c0c */ /* 0x000fc8000bf06270 */
[----:B0-----:R-:W-:Y:S02]  /*107470*/  ISETP.LT.AND P1, PT, R51, UR8, !P0 ;  /* 0x0000000833007c0c */ /* 0x001fe4000c721270 */
[----:B------:R-:W-:Y:S01]  /*107480*/  LOP3.LUT R26, R26, 0xffffffdf, RZ, 0xc0, !PT ;  /* 0xffffffdf1a1a7812 */ /* 0x000fe200078ec0ff */
[----:B------:R-:W-:Y:S01]  /*107490*/  VIADD R60, R56, 0x40 ;  /* 0x00000040383c7836 */ /* 0x000fe20000000000 */
[----:B------:R-:W-:Y:S01]  /*1074a0*/  ISETP.LT.AND P3, PT, R55, UR19, !P0 ;  /* 0x0000001337007c0c */ /* 0x000fe2000c761270 */
[----:B------:R-:W0:Y:S01]  /*1074b0*/  LDCU UR19, c[0x0][0x398] ;  /* 0x00007300ff1377ac */ /* 0x000e220008000800 */
[----:B------:R-:W-:Y:S01]  /*1074c0*/  ISETP.LT.AND P2, PT, R54, UR22, !P0 ;  /* 0x0000001636007c0c */ /* 0x000fe2000c741270 */
[----:B------:R-:W0:Y:S06]  /*1074d0*/  LDCU UR8, c[0x0][0x398] ;  /* 0x00007300ff0877ac */ /* 0x000e2c0008000800 */
[----:B------:R-:W-:-:S04]  /*1074e0*/  @P1 LOP3.LUT R26, R26, 0x20, RZ, 0xfc, !PT ;  /* 0x000000201a1a1812 */ /* 0x000fc800078efcff */
        /* <DEDUP_REMOVED lines=34> */
[----:B------:R-:W0:Y:S01]  /*107710*/  LDCU UR7, c[0x0][0x398] ;  /* 0x00007300ff0777ac */ /* 0x000e220008000800 */
[----:B------:R-:W-:-:S02]  /*107720*/  ISETP.LT.AND P1, PT, R53, UR26, !P0 ;  /* 0x0000001a35007c0c */ /* 0x000fc4000c721270 */
[----:B------:R-:W-:Y:S02]  /*107730*/  @P3 LOP3.LUT R26, R26, 0x2, RZ, 0xfc, !PT ;  /* 0x000000021a1a3812 */ /* 0x000fe400078efcff */
[----:B------:R-:W-:Y:S01]  /*107740*/  ISETP.LT.AND P3, PT, R52, UR27, !P0 ;  /* 0x0000001b34007c0c */ /* 0x000fe2000c761270 */
[----:B------:R-:W0:Y:S01]  /*107750*/  LDCU.64 UR26, c[0x0][0x398] ;  /* 0x00007300ff1a77ac */ /* 0x000e220008000a00 */
        /* <DEDUP_REMOVED lines=59> */
[----:B------:R-:W0:Y:S08]  /*107b10*/  LDCU UR21, c[0x0][0x398] ;  /* 0x00007300ff1577ac */ /* 0x000e300008000800 */
[----:B------:R-:W-:-:S04]  /*107b20*/  @P1 LOP3.LUT R25, R25, 0x2000, RZ, 0xfc, !PT ;  /* 0x0000200019191812 */ /* 0x000fc800078efcff */
        /* <DEDUP_REMOVED lines=58> */
[----:B------:R-:W0:Y:S01]  /*107ed0*/  LDCU.64 UR26, c[0x0][0x398] ;  /* 0x00007300ff1a77ac */ /* 0x000e220008000a00 */
        /* <DEDUP_REMOVED lines=33> */
[----:B---3--:R-:W-:Y:S02]  /*1080f0*/  ISETP.LT.AND P3, PT, R55, UR45, !P0 ;  /* 0x0000002d37007c0c */ /* 0x008fe4000c761270 */
[----:B-1----:R-:W-:Y:S01]  /*108100*/  ISETP.LT.AND P2, PT, R54, UR46, !P0 ;  /* 0x0000002e36007c0c */ /* 0x002fe2000c741270 */
[----:B------:R-:W1:Y:S01]  /*108110*/  LDCU UR34, c[0x0][0x398] ;  /* 0x00007300ff2277ac */ /* 0x000e620008000800 */
[----:B------:R-:W3:Y:S07]  /*108120*/  LDCU.64 UR46, c[0x0][0x398] ;  /* 0x00007300ff2e77ac */ /* 0x000eee0008000a00 */
[----:B------:R-:W-:-:S04]  /*108130*/  @P1 LOP3.LUT R24, R24, 0x200000, RZ, 0xfc, !PT ;  /* 0x0020000018181812 */ /* 0x000fc800078efcff */
[----:B------:R-:W-:-:S04]  /*108140*/  LOP3.LUT R24, R24, 0xfdffffff, RZ, 0xc0, !PT ;  /* 0xfdffffff18187812 */ /* 0x000fc800078ec0ff */
[----:B------:R-:W-:Y:S02]  /*108150*/  @P3 LOP3.LUT R24, R24, 0x2000000, RZ, 0xfc, !PT ;  /* 0x0200000018183812 */ /* 0x000fe400078efcff */
[----:B--2---:R-:W-:Y:S01]  /*108160*/  ISETP.LT.AND P1, PT, R53, UR44, !P0 ;  /* 0x0000002c35007c0c */ /* 0x004fe2000c721270 */
[----:B------:R-:W2:Y:S01]  /*108170*/  LDCU.64 UR44, c[0x0][0x398] ;  /* 0x00007300ff2c77ac */ /* 0x000ea20008000a00 */
        /* <DEDUP_REMOVED lines=30> */
[----:B------:R-:W0:Y:S03]  /*108360*/  LDCU.64 UR40, c[0x0][0x398] ;  /* 0x00007300ff2877ac */ /* 0x000e260008000a00 */
[----:B------:R-:W-:-:S04]  /*108370*/  LOP3.LUT R24, R24, 0xfffdffff, RZ, 0xc0, !PT ;  /* 0xfffdffff18187812 */ /* 0x000fc800078ec0ff */
[----:B------:R-:W-:Y:S02]  /*108380*/  @P3 LOP3.LUT R24, R24, 0x20000, RZ, 0xfc, !PT ;  /* 0x0002000018183812 */ /* 0x000fe400078efcff */
[----:B------:R-:W-:Y:S01]  /*108390*/  ISETP.LT.AND P1, PT, R53, UR49, !P0 ;  /* 0x0000003135007c0c */ /* 0x000fe2000c721270 */
[----:B------:R-:W1:Y:S01]  /*1083a0*/  LDCU UR49, c[0x0][0x398] ;  /* 0x00007300ff3177ac */ /* 0x000e620008000800 */
[----:B------:R-:W-:-:S04]  /*1083b0*/  LOP3.LUT R24, R24, 0xfffeffff, RZ, 0xc0, !PT ;  /* 0xfffeffff18187812 */ /* 0x000fc800078ec0ff */
[----:B------:R-:W-:Y:S02]  /*1083c0*/  @P2 LOP3.LUT R24, R24, 0x10000, RZ, 0xfc, !PT ;  /* 0x0001000018182812 */ /* 0x000fe400078efcff */
[----:B------:R-:W-:Y:S01]  /*1083d0*/  ISETP.LT.AND P3, PT, R52, UR55, !P0 ;  /* 0x0000003734007c0c */ /* 0x000fe2000c761270 */
[----:B------:R-:W1:Y:S01]  /*1083e0*/  LDCU.64 UR54, c[0x0][0x398] ;  /* 0x00007300ff3677ac */ /* 0x000e620008000a00 */
[----:B------:R-:W-:-:S04]  /*1083f0*/  LOP3.LUT R24, R24, 0xffff7fff, RZ, 0xc0, !PT ;  /* 0xffff7fff18187812 */ /* 0x000fc800078ec0ff */
[----:B------:R-:W-:Y:S02]  /*108400*/  @P1 LOP3.LUT R24, R24, 0x8000, RZ, 0xfc, !PT ;  /* 0x0000800018181812 */ /* 0x000fe400078efcff */
[----:B0-----:R-:W-:Y:S02]  /*108410*/  ISETP.LT.AND P2, PT, R59, UR48, !P0 ;  /* 0x000000303b007c0c */ /* 0x001fe4000c741270 */
[----:B------:R-:W-:-:S04]  /*108420*/  LOP3.LUT R24, R24, 0xffffbfff, RZ, 0xc0, !PT ;  /* 0xffffbfff18187812 */ /* 0x000fc800078ec0ff */
[----:B------:R-:W-:Y:S02]  /*108430*/  @P3 LOP3.LUT R24, R24, 0x4000, RZ, 0xfc, !PT ;  /* 0x0000400018183812 */ /* 0x000fe400078efcff */
[----:B------:R-:W-:Y:S01]  /*108440*/  ISETP.LT.AND P1, PT, R58, UR50, !P0 ;  /* 0x000000323a007c0c */ /* 0x000fe2000c721270 */
[----:B------:R-:W0:Y:S01]  /*108450*/  LDCU.64 UR50, c[0x0][0x398] ;  /* 0x00007300ff3277ac */ /* 0x000e220008000a00 */
[----:B------:R-:W-:-:S04]  /*108460*/  LOP3.LUT R24, R24, 0xffffefff, RZ, 0xc0, !PT ;  /* 0xffffefff18187812 */ /* 0x000fc800078ec0ff */
[----:B------:R-:W-:Y:S02]  /*108470*/  @P2 LOP3.LUT R24, R24, 0x1000, RZ, 0xfc, !PT ;  /* 0x0000100018182812 */ /* 0x000fe400078efcff */
[----:B-1----:R-:W-:Y:S01]  /*108480*/  ISETP.LT.AND P0, PT, R57, UR49, !P0 ;  /* 0x0000003139007c0c */ /* 0x002fe2000c701270 */
[----:B------:R-:W1:Y:S01]  /*108490*/  LDCU.64 UR48, c[0x0][0x398] ;  /* 0x00007300ff3077ac */ /* 0x000e620008000a00 */
[----:B------:R-:W-:-:S04]  /*1084a0*/  LOP3.LUT R24, R24, 0xfffff7ff, RZ, 0xc0, !PT ;  /* 0xfffff7ff18187812 */ /* 0x000fc800078ec0ff */
[----:B------:R-:W-:-:S04]  /*1084b0*/  @P1 LOP3.LUT R24, R24, 0x800, RZ, 0xfc, !PT ;  /* 0x0000080018181812 */ /* 0x000fc800078efcff */
[----:B------:R-:W-:-:S04]  /*1084c0*/  LOP3.LUT R24, R24, 0xfffffbff, RZ, 0xc0, !PT ;  /* 0xfffffbff18187812 */ /* 0x000fc800078ec0ff */
[----:B------:R-:W-:Y:S02]  /*1084d0*/  @P0 LOP3.LUT R24, R24, 0x400, RZ, 0xfc, !PT ;  /* 0x0000040018180812 */ /* 0x000fe400078efcff */
[----:B------:R-:W-:-:S04]  /*1084e0*/  ISETP.GE.AND P0, PT, R60, UR35, PT ;  /* 0x000000233c007c0c */ /* 0x000fc8000bf06270 */
[----:B------:R-:W-:Y:S02]  /*1084f0*/  ISETP.LT.AND P1, PT, R51, UR36, !P0 ;  /* 0x0000002433007c0c */ /* 0x000fe4000c721270 */
        /* <DEDUP_REMOVED lines=12> */
[----:B------:R-:W-:Y:S01]  /*1085c0*/  ISETP.LT.AND P3, PT, R52, UR75, !P0 ;  /* 0x0000004b34007c0c */ /* 0x000fe2000c761270 */
        /* <DEDUP_REMOVED lines=19> */
[----:B--2---:R-:W-:Y:S02]  /*108700*/  ISETP.LT.AND P2, PT, R51, UR44, !P0 ;  /* 0x0000002c33007c0c */ /* 0x004fe4000c741270 */
[----:B0-----:R-:W-:Y:S01]  /*108710*/  ISETP.LT.AND P1, PT, R55, UR77, !P0 ;  /* 0x0000004d37007c0c */ /* 0x001fe2000c721270 */
[----:B------:R-:W0:Y:S01]  /*108720*/  LDCU UR77, c[0x0][0x398] ;  /* 0x00007300ff4d77ac */ /* 0x000e220008000800 */
[----:B------:R-:W-:Y:S02]  /*108730*/  ISETP.LT.AND P3, PT, R54, UR26, !P0 ;  /* 0x0000001a36007c0c */ /* 0x000fe4000c761270 */
[----:B------:R-:W-:-:S07]  /*108740*/  LOP3.LUT R24, R24, 0xfffffffd, RZ, 0xc0, !PT ;  /* 0xfffffffd18187812 */ /* 0x000fce00078ec0ff */
[----:B------:R-:W-:Y:S02]  /*108750*/  @P2 LOP3.LUT R23, R23, 0x20000000, RZ, 0xfc, !PT ;  /* 0x2000000017172812 */ /* 0x000fe400078efcff */
[----:B------:R-:W-:Y:S02]  /*108760*/  ISETP.LT.AND P2, PT, R53, UR75, !P0 ;  /* 0x0000004b35007c0c */ /* 0x000fe4000c741270 */
[----:B------:R-:W-:Y:S02]  /*108770*/  @P1 LOP3.LUT R24, R24, 0x2, RZ, 0xfc, !PT ;  /* 0x0000000218181812 */ /* 0x000fe400078efcff */
[----:B------:R-:W-:Y:S02]  /*108780*/  ISETP.LT.AND P1, PT, R52, UR76, !P0 ;  /* 0x0000004c34007c0c */ /* 0x000fe4000c721270 */
[----:B------:R-:W-:Y:S02]  /*108790*/  LOP3.LUT R23, R23, 0x7fffffff, RZ, 0xc0, !PT ;  /* 0x7fffffff17177812 */ /* 0x000fe400078ec0ff */
[----:B------:R-:W-:-:S05]  /*1087a0*/  LOP3.LUT R24, R24, 0xfffffffe, RZ, 0xc0, !PT ;  /* 0xfffffffe18187812 */ /* 0x000fca00078ec0ff */
[----:B------:R-:W-:Y:S02]  /*1087b0*/  @P2 LOP3.LUT R23, R23, 0x80000000, RZ, 0xfc, !PT ;  /* 0x8000000017172812 */ /* 0x000fe400078efcff */
[----:B------:R-:W-:Y:S02]  /*1087c0*/  @P3 LOP3.LUT R24, R24, 0x1, RZ, 0xfc, !PT ;  /* 0x0000000118183812 */ /* 0x000fe400078efcff */
[----:B0-----:R-:W-:Y:S02]  /*1087d0*/  ISETP.LT.AND P3, PT, R59, UR77, !P0 ;  /* 0x0000004d3b007c0c */ /* 0x001fe4000c761270 */
[----:B------:R-:W-:-:S04]  /*1087e0*/  LOP3.LUT R23, R23, 0xbfffffff, RZ, 0xc0, !PT ;  /* 0xbfffffff17177812 */ /* 0x000fc800078ec0ff */
[----:B------:R-:W-:Y:S02]  /*1087f0*/  @P1 LOP3.LUT R23, R23, 0x40000000, RZ, 0xfc, !PT ;  /* 0x4000000017171812 */ /* 0x000fe400078efcff */
[----:B----4-:R-:W-:Y:S02]  /*108800*/  ISETP.LT.AND P2, PT, R58, UR67, !P0 ;  /* 0x000000433a007c0c */ /* 0x010fe4000c741270 */
[----:B------:R-:W-:-:S04]  /*108810*/  LOP3.LUT R23, R23, 0xefffffff, RZ, 0xc0, !PT ;  /* 0xefffffff17177812 */ /* 0x000fc800078ec0ff */
[----:B------:R-:W-:Y:S02]  /*108820*/  @P3 LOP3.LUT R23, R23, 0x10000000, RZ, 0xfc, !PT ;  /* 0x1000000017173812 */ /* 0x000fe400078efcff */
[----:B------:R-:W-:Y:S02]  /*108830*/  ISETP.LT.AND P1, PT, R57, UR66, !P0 ;  /* 0x0000004239007c0c */ /* 0x000fe4000c721270 */
[----:B------:R-:W-:Y:S02]  /*108840*/  LOP3.LUT R23, R23, 0xf7ffffff, RZ, 0xc0, !PT ;  /* 0xf7ffffff17177812 */ /* 0x000fe400078ec0ff */
[----:B------:R-:W-:Y:S02]  /*108850*/  ISETP.GE.AND P0, PT, R61, UR37, PT ;  /* 0x000000253d007c0c */ /* 0x000fe4000bf06270 */
[----:B------:R-:W-:Y:S02]  /*108860*/  @P2 LOP3.LUT R23, R23, 0x8000000, RZ, 0xfc, !PT ;  /* 0x0800000017172812 */ /* 0x000fe400078efcff */
[----:B---3--:R-:W-:-:S02]  /*108870*/  ISETP.LT.AND P2, PT, R51, UR46, !P0 ;  /* 0x0000002e33007c0c */ /* 0x008fc4000c741270 */
        /* <DEDUP_REMOVED lines=19> */
[----:B------:R-:W-:-:S03]  /*1089b0*/  VIADD R60, R56, 0x36 ;  /* 0x00000036383c7836 */ /* 0x000fc60000000000 */
        /* <DEDUP_REMOVED lines=61> */
[----:B------:R-:W-:-:S03]  /*108d90*/  ISETP.LT.AND P3, PT, R54, UR28, !P0 ;  /* 0x0000001c36007c0c */ /* 0x000fc6000c761270 */
[----:B------:R-:W-:Y:S02]  /*108da0*/  @P2 LOP3.LUT R22, R22, 0x20000000, RZ, 0xfc, !PT ;  /* 0x2000000016162812 */ /* 0x000fe400078efcff */
[----:B------:R-:W-:Y:S02]  /*108db0*/  ISETP.LT.AND P2, PT, R53, UR33, !P0 ;  /* 0x0000002135007c0c */ /* 0x000fe4000c741270 */
[----:B------:R-:W-:Y:S02]  /*108dc0*/  LOP3.LUT R23, R23, 0xfffffffd, RZ, 0xc0, !PT ;  /* 0xfffffffd17177812 */ /* 0x000fe400078ec0ff */
[----:B------:R-:W-:Y:S02]  /*108dd0*/  LOP3.LUT R22, R22, 0x7fffffff, RZ, 0xc0, !PT ;  /* 0x7fffffff16167812 */ /* 0x000fe400078ec0ff */
[----:B------:R-:W-:Y:S02]  /*108de0*/  @P1 LOP3.LUT R23, R23, 0x2, RZ, 0xfc, !PT ;  /* 0x0000000217171812 */ /* 0x000fe400078efcff */
[----:B------:R-:W-:-:S02]  /*108df0*/  ISETP.LT.AND P1, PT, R52, UR42, !P0 ;  /* 0x0000002a34007c0c */ /* 0x000fc4000c721270 */
[----:B------:R-:W-:-:S03]  /*108e00*/  LOP3.LUT R23, R23, 0xfffffffe, RZ, 0xc0, !PT ;  /* 0xfffffffe17177812 */ /* 0x000fc600078ec0ff */
[----:B------:R-:W-:Y:S02]  /*108e10*/  @P2 LOP3.LUT R22, R22, 0x80000000, RZ, 0xfc, !PT ;  /* 0x8000000016162812 */ /* 0x000fe400078efcff */
        /* <DEDUP_REMOVED lines=11> */
[----:B------:R-:W-:Y:S01]  /*108ed0*/  @P2 LOP3.LUT R22, R22, 0x8000000, RZ, 0xfc, !PT ;  /* 0x0800000016162812 */ /* 0x000fe200078efcff */
[----:B------:R-:W-:Y:S01]  /*108ee0*/  VIADD R60, R56, 0x32 ;  /* 0x00000032383c7836 */ /* 0x000fe20000000000 */
[----:B------:R-:W-:Y:S01]  /*108ef0*/  ISETP.LT.AND P2, PT, R51, UR48, !P0 ;  /* 0x0000003033007c0c */ /* 0x000fe2000c741270 */
[----:B------:R-:W2:Y:S01]  /*108f00*/  LDL.LU R61, [R1+0x5978] ;  /* 0x00597800013d7983 */ /* 0x000ea20000300800 */
        /* <DEDUP_REMOVED lines=23> */
[----:B------:R-:W-:Y:S01]  /*109080*/  @P2 LOP3.LUT R22, R22, 0x80000, RZ, 0xfc, !PT ;  /* 0x0008000016162812 */ /* 0x000fe200078efcff */
[----:B------:R-:W-:Y:S01]  /*109090*/  VIADD R56, R56, 0x31 ;  /* 0x0000003138387836 */ /* 0x000fe20000000000 */
[----:B------:R-:W-:Y:S01]  /*1090a0*/  ISETP.LT.AND P2, PT, R55, UR58, !P0 ;  /* 0x0000003a37007c0c */ /* 0x000fe2000c741270 */
[----:B------:R-:W3:Y:S01]  /*1090b0*/  LDL.LU R60, [R1+0x5974] ;  /* 0x00597400013c7983 */ /* 0x000ee20000300800 */
        /* <DEDUP_REMOVED lines=16> */
[----:B------:R-:W4:Y:S03]  /*1091c0*/  LDL.LU R59, [R1+0x5970] ;  /* 0x00597000013b7983 */ /* 0x000f260000300800 */
[----:B------:R-:W-:Y:S02]  /*1091d0*/  @P1 LOP3.LUT R22, R22, 0x2000, RZ, 0xfc, !PT ;  /* 0x0000200016161812 */ /* 0x000fe400078efcff */
[----:B------:R-:W-:-:S02]  /*1091e0*/  ISETP.LT.AND P2, PT, R58, UR60, !P0 ;  /* 0x0000003c3a007c0c */ /* 0x000fc4000c741270 */
[----:B------:R-:W-:Y:S01]  /*1091f0*/  LOP3.LUT R22, R22, 0xffffefff, RZ, 0xc0, !PT ;  /* 0xffffefff16167812 */ /* 0x000fe200078ec0ff */
[----:B------:R-:W4:Y:S03]  /*109200*/  LDL.LU R58, [R1+0x596c] ;  /* 0x00596c00013a7983 */ /* 0x000f260000300800 */
[----:B------:R-:W-:Y:S02]  /*109210*/  @P3 LOP3.LUT R22, R22, 0x1000, RZ, 0xfc, !PT ;  /* 0x0000100016163812 */ /* 0x000fe400078efcff */
[----:B------:R-:W-:Y:S02]  /*109220*/  ISETP.LT.AND P1, PT, R57, UR61, !P0 ;  /* 0x0000003d39007c0c */ /* 0x000fe4000c721270 */
[----:B------:R-:W-:Y:S01]  /*109230*/  LOP3.LUT R22, R22, 0xfffff7ff, RZ, 0xc0, !PT ;  /* 0xfffff7ff16167812 */ /* 0x000fe200078ec0ff */
[----:B------:R-:W4:Y:S01]  /*109240*/  LDL.LU R57, [R1+0x5968] ;  /* 0x0059680001397983 */ /* 0x000f220000300800 */
[----:B------:R-:W-:-:S02]  /*109250*/  ISETP.GE.AND P0, PT, R56, UR49, PT ;  /* 0x0000003138007c0c */ /* 0x000fc4000bf06270 */
[----:B------:R-:W-:Y:S01]  /*109260*/  @P2 LOP3.LUT R22, R22, 0x800, RZ, 0xfc, !PT ;  /* 0x0000080016162812 */ /* 0x000fe200078efcff */
[----:B------:R-:W4:Y:S01]  /*109270*/  LDL.LU R56, [R1+0x5964] ;  /* 0x0059640001387983 */ /* 0x000f220000300800 */
[----:B------:R-:W-:Y:S02]  /*109280*/  ISETP.LT.AND P2, PT, R55, UR71, !P0 ;  /* 0x0000004737007c0c */ /* 0x000fe4000c741270 */
[----:B------:R-:W-:Y:S01]  /*109290*/  LOP3.LUT R22, R22, 0xfffffbff, RZ, 0xc0, !PT ;  /* 0xfffffbff16167812 */ /* 0x000fe200078ec0ff */
[----:B------:R-:W4:Y:S03]  /*1092a0*/  LDL.LU R55, [R1+0x5960] ;  /* 0x0059600001377983 */ /* 0x000f260000300800 */
[----:B------:R-:W-:Y:S02]  /*1092b0*/  @P1 LOP3.LUT R22, R22, 0x400, RZ, 0xfc, !PT ;  /* 0x0000040016161812 */ /* 0x000fe400078efcff */
[----:B------:R-:W-:-:S02]  /*1092c0*/  ISETP.LT.AND P1, PT, R54, UR72, !P0 ;  /* 0x0000004836007c0c */ /* 0x000fc4000c721270 */
[----:B------:R-:W-:Y:S01]  /*1092d0*/  LOP3.LUT R22, R22, 0xfffffdff, RZ, 0xc0, !PT ;  /* 0xfffffdff16167812 */ /* 0x000fe200078ec0ff */
[----:B------:R-:W4:Y:S03]  /*1092e0*/  LDL.LU R54, [R1+0x595c] ;  /* 0x00595c0001367983 */ /* 0x000f260000300800 */
[----:B------:R-:W-:-:S04]  /*1092f0*/  @P2 LOP3.LUT R22, R22, 0x200, RZ, 0xfc, !PT ;  /* 0x0000020016162812 */ /* 0x000fc800078efcff */
[----:B------:R-:W-:Y:S02]  /*109300*/  LOP3.LUT R22, R22, 0xfffffeff, RZ, 0xc0, !PT ;  /* 0xfffffeff16167812 */ /* 0x000fe400078ec0ff */
[----:B------:R-:W-:Y:S02]  /*109310*/  ISETP.LT.AND P3, PT, R53, UR73, !P0 ;  /* 0x0000004935007c0c */ /* 0x000fe4000c761270 */
[----:B------:R-:W4:Y:S01]  /*109320*/  LDL.LU R53, [R1+0x5958] ;  /* 0x0059580001357983 */ /* 0x000f220000300800 */
[----:B------:R-:W-:Y:S02]  /*109330*/  ISETP.LT.AND P2, PT, R52, UR74, !P0 ;  /* 0x0000004a34007c0c */ /* 0x000fe4000c741270 */
[----:B------:R-:W-:Y:S01]  /*109340*/  @P1 LOP3.LUT R22, R22, 0x100, RZ, 0xfc, !PT ;  /* 0x0000010016161812 */ /* 0x000fe200078efcff */
[----:B------:R-:W4:Y:S01]  /*109350*/  LDL.LU R52, [R1+0x5954] ;  /* 0x0059540001347983 */ /* 0x000f220000300800 */
[----:B-1----:R-:W-:-:S03]  /*109360*/  ISETP.LT.AND P1, PT, R51, UR34, !P0 ;  /* 0x0000002233007c0c */ /* 0x002fc6000c721270 */
[----:B------:R-:W4:Y:S01]  /*109370*/  LDL.LU R51, [R1+0x5950] ;  /* 0x0059500001337983 */ /* 0x000f220000300800 */
[----:B------:R-:W-:-:S04]  /*109380*/  LOP3.LUT R22, R22, 0xffffff7f, RZ, 0xc0, !PT ;  /* 0xffffff7f16167812 */ /* 0x000fc800078ec0ff */
[----:B------:R-:W-:-:S04]  /*109390*/  @P3 LOP3.LUT R22, R22, 0x80, RZ, 0xfc, !PT ;  /* 0x0000008016163812 */ /* 0x000fc800078efcff */
[----:B------:R-:W-:-:S04]  /*1093a0*/  LOP3.LUT R22, R22, 0xffffffdf, RZ, 0xc0, !PT ;  /* 0xffffffdf16167812 */ /* 0x000fc800078ec0ff */
[----:B------:R-:W-:-:S04]  /*1093b0*/  LOP3.LUT R22, R22, 0xffffffbf, RZ, 0xc0, !PT ;  /* 0xffffffbf16167812 */ /* 0x000fc800078ec0ff */
[----:B------:R-:W-:-:S04]  /*1093c0*/  @P2 LOP3.LUT R22, R22, 0x40, RZ, 0xfc, !PT ;  /* 0x0000004016162812 */ /* 0x000fc800078efcff */
[----:B------:R-:W-:-:S05]  /*1093d0*/  @P1 LOP3.LUT R22, R22, 0x20, RZ, 0xfc, !PT ;  /* 0x0000002016161812 */ /* 0x000fca00078efcff */
[----:B------:R0:W-:Y:S01]  /*1093e0*/  STL [R1+0x5ad8], R22 ;  /* 0x005ad81601007387 */ /* 0x0001e20000100800 */
[----:B------:R-:W1:Y:S01]  /*1093f0*/  LDCU UR6, c[0x0][0x3b8] ;  /* 0x00007700ff0677ac */ /* 0x000e620008000800 */
[----:B------:R-:W1:Y:S01]  /*109400*/  LDCU UR11, c[0x0][0x398] ;  /* 0x00007300ff0b77ac */ /* 0x000e620008000800 */
[----:B------:R-:W1:Y:S01]  /*109410*/  LDCU UR10, c[0x0][0x398] ;  /* 0x00007300ff0a77ac */ /* 0x000e620008000800 */
[----:B0-----:R-:W4:Y:S01]  /*109420*/  LDL.LU R22, [R1+0x1604] ;  /* 0x0016040001167983 */ /* 0x001f220000300800 */
[----:B------:R-:W0:Y:S03]  /*109430*/  LDCU UR8, c[0x0][0x398] ;  /* 0x00007300ff0877ac */ /* 0x000e260008000800 */
[----:B------:R1:W-:Y:S01]  /*109440*/  STL [R1+0x59fc], R17 ;  /* 0x0059fc1101007387 */ /* 0x0003e20000100800 */
[----:B------:R-:W0:Y:S01]  /*109450*/  LDCU UR74, c[0x0][0x398] ;  /* 0x00007300ff4a77ac */ /* 0x000e220008000800 */
[----:B------:R-:W0:Y:S02]  /*109460*/  LDCU UR9, c[0x0][0x398] ;  /* 0x00007300ff0977ac */ /* 0x000e240008000800 */
[----:B-1----:R-:W4:Y:S01]  /*109470*/  LDL.LU R17, [R1+0x1600] ;  /* 0x0016000001117983 */ /* 0x002f220000300800 */
[----:B------:R-:W1:Y:S03]  /*109480*/  LDCU UR60, c[0x0][0x398] ;  /* 0x00007300ff3c77ac */ /* 0x000e660008000800 */
        /* <DEDUP_REMOVED lines=15> */
[----:B0-----:R-:W4:Y:S01]  /*109580*/  LDL.LU R19, [R1] ;  /* 0x0000000001137983 */ /* 0x001f220000300800 */
[----:B------:R-:W0:Y:S03]  /*109590*/  LDCU UR27, c[0x0][0x398] ;  /* 0x00007300ff1b77ac */ /* 0x000e260008000800 */
[----:B--2---:R2:W-:Y:S01]  /*1095a0*/  STL [R1+0x59ec], R61 ;  /* 0x0059ec3d01007387 */ /* 0x0045e20000100800 */
[----:B------:R-:W0:Y:S01]  /*1095b0*/  LDCU UR30, c[0x0][0x398] ;  /* 0x00007300ff1e77ac */ /* 0x000e220008000800 */
[----:B------:R-:W0:Y:S02]  /*1095c0*/  LDCU UR31, c[0x0][0x398] ;  /* 0x00007300ff1f77ac */ /* 0x000e240008000800 */
[----:B--2---:R-:W2:Y:S01]  /*1095d0*/  LDL.LU R61, [R1+0x160c] ;  /* 0x00160c00013d7983 */ /* 0x004ea20000300800 */
[----:B------:R-:W0:Y:S03]  /*1095e0*/  LDCU UR32, c[0x0][0x398] ;  /* 0x00007300ff2077ac */ /* 0x000e260008000800 */
[----:B---3--:R3:W-:Y:S01]  /*1095f0*/  STL [R1+0x59e8], R60 ;  /* 0x0059e83c01007387 */ /* 0x0087e20000100800 */
[----:B------:R-:W0:Y:S01]  /*109600*/  LDCU UR62, c[0x0][0x398] ;  /* 0x00007300ff3e77ac */ /* 0x000e220008000800 */
[----:B------:R-:W0:Y:S01]  /*109610*/  LDCU UR63, c[0x0][0x398] ;  /* 0x00007300ff3f77ac */ /* 0x000e220008000800 */
[----:B------:R-:W0:Y:S01]  /*109620*/  LDCU UR16, c[0x0][0x398] ;  /* 0x00007300ff1077ac */ /* 0x000e220008000800 */
[----:B---3--:R-:W2:Y:S01]  /*109630*/  LDL.LU R60, [R1+0x1608] ;  /* 0x00160800013c7983 */ /* 0x008ea20000300800 */
[----:B------:R-:W3:Y:S03]  /*109640*/  LDCU UR17, c[0x0][0x398] ;  /* 0x00007300ff1177ac */ /* 0x000ee60008000800 */
[----:B----4-:R-:W-:Y:S01]  /*109650*/  STL [R1+0x59e4], R59 ;  /* 0x0059e43b01007387 */ /* 0x010fe20000100800 */
[----:B------:R-:W4:Y:S03]  /*109660*/  LDCU UR23, c[0x0][0x398] ;  /* 0x00007300ff1777ac */ /* 0x000f260008000800 */
[----:B------:R0:W-:Y:S01]  /*109670*/  STL [R1+0x59e0], R58 ;  /* 0x0059e03a01007387 */ /* 0x0001e20000100800 */
[----:B------:R-:W1:Y:S01]  /*109680*/  LDCU UR33, c[0x0][0x398] ;  /* 0x00007300ff2177ac */ /* 0x000e620008000800 */
[----:B------:R-:W1:Y:S02]  /*109690*/  LDCU UR34, c[0x0][0x398] ;  /* 0x00007300ff2277ac */ /* 0x000e640008000800 */
[----:B0-----:R-:W3:Y:S01]  /*1096a0*/  LDL.LU R58, [R1+0x15d4] ;  /* 0x0015d400013a7983 */ /* 0x001ee20000300800 */
[----:B------:R-:W0:Y:S03]  /*1096b0*/  LDCU UR72, c[0x0][0x398] ;  /* 0x00007300ff4877ac */ /* 0x000e260008000800 */
[----:B------:R1:W-:Y:S01]  /*1096c0*/  STL [R1+0x59dc], R57 ;  /* 0x0059dc3901007387 */ /* 0x0003e20000100800 */
[----:B------:R-:W0:Y:S01]  /*1096d0*/  LDCU UR73, c[0x0][0x398] ;  /* 0x00007300ff4977ac */ /* 0x000e220008000800 */
[----:B------:R-:W0:Y:S01]  /*1096e0*/  LDCU UR24, c[0x0][0x398] ;  /* 0x00007300ff1877ac */ /* 0x000e220008000800 */
[----:B------:R-:W0:Y:S01]  /*1096f0*/  LDCU UR12, c[0x0][0x398] ;  /* 0x00007300ff0c77ac */ /* 0x000e220008000800 */
[----:B-1----:R-:W3:Y:S01]  /*109700*/  LDL.LU R57, [R1+0x15d0] ;  /* 0x0015d00001397983 */ /* 0x002ee20000300800 */
[----:B------:R-:W1:Y:S03]  /*109710*/  LDCU UR13, c[0x0][0x398] ;  /* 0x00007300ff0d77ac */ /* 0x000e660008000800 */
        /* <DEDUP_REMOVED lines=35> */
[----:B------:R-:W0:Y:S02]  /*109950*/  LDCU UR38, c[0x0][0x398] ;  /* 0x00007300ff2677ac */ /* 0x000e240008000800 */
[----:B-1----:R-:W3:Y:S01]  /*109960*/  LDL.LU R43, [R1+0x15e4] ;  /* 0x0015e400012b7983 */ /* 0x002ee20000300800 */
[----:B------:R-:W1:Y:S03]  /*109970*/  LDCU UR39, c[0x0][0x398] ;  /* 0x00007300ff2777ac */ /* 0x000e660008000800 */
[----:B------:R0:W-:Y:S01]  /*109980*/  STL [R1+0x59a0], R42 ;  /* 0x0059a02a01007387 */ /* 0x0001e20000100800 */
[----:B------:R-:W1:Y:S01]  /*109990*/  LDCU UR44, c[0x0][0x398] ;  /* 0x00007300ff2c77ac */ /* 0x000e620008000800 */
[----:B------:R-:W1:Y:S01]  /*1099a0*/  LDCU UR45, c[0x0][0x398] ;  /* 0x00007300ff2d77ac */ /* 0x000e620008000800 */
[----:B------:R-:W1:Y:S01]  /*1099b0*/  LDCU UR46, c[0x0][0x398] ;  /* 0x00007300ff2e77ac */ /* 0x000e620008000800 */
[----:B0-----:R-:W3:Y:S01]  /*1099c0*/  LDL.LU R42, [R1+0x15e0] ;  /* 0x0015e000012a7983 */ /* 0x001ee20000300800 */
        /* <DEDUP_REMOVED lines=33> */
[----:B------:R0:W-:Y:S02]  /*109be0*/  STL [R1+0x5950], R20 ;  /* 0x0059501401007387 */ /* 0x0001e40000100800 */
[----:B0-----:R-:W-:-:S02]  /*109bf0*/  F2FP.SATFINITE.E5M2.F32.PACK_AB_MERGE_C R20, R22, R17, RZ ;  /* 0x000000111614723e */ /* 0x001fc400048060ff */
[----:B------:R-:W4:Y:S04]  /*109c00*/  LDL.LU R17, [R1+0x15d8] ;  /* 0x0015d80001117983 */ /* 0x000f280000300800 */
[----:B------:R-:W4:Y:S04]  /*109c10*/  LDL.LU R22, [R1+0x15dc] ;  /* 0x0015dc0001167983 */ /* 0x000f280000300800 */
[----:B------:R0:W-:Y:S01]  /*109c20*/  STL [R1+0x53d0], R20 ;  /* 0x0053d01401007387 */ /* 0x0001e20000100800 */
[----:B------:R-:W-:Y:S01]  /*109c30*/  F2FP.SATFINITE.E5M2.F32.PACK_AB_MERGE_C R18, R21, R18, RZ ;  /* 0x000000121512723e */ /* 0x000fe200048060ff */
[----:B0-----:R-:W-:Y:S01]  /*109c40*/  VIADD R20, R19, UR6 ;  /* 0x0000000613147c36 */ /* 0x001fe20008000000 */
[----:B------:R-:W0:Y:S01]  /*109c50*/  LDCU UR6, c[0x0][0x3b8] ;  /* 0x00007700ff0677ac */ /* 0x000e220008000800 */
[----:B--2---:R-:W-:-:S05]  /*109c60*/  F2FP.SATFINITE.E5M2.F32.PACK_AB_MERGE_C R23, R61, R60, RZ ;  /* 0x0000003c3d17723e */ /* 0x004fca00048060ff */
        /* <DEDUP_REMOVED lines=8> */
[----:B------:R-:W2:Y:S01]  /*109cf0*/  LDL.LU R50, [R1+0x15b8] ;  /* 0x0015b80001327983 */ /* 0x000ea20000300800 */
[----:B------:R-:W-:-:S03]  /*109d00*/  SHF.R.S32.HI R21, RZ, 0x1f, R20 ;  /* 0x0000001fff157819 */ /* 0x000fc60000011414 */
[----:B------:R-:W2:Y:S01]  /*109d10*/  LDL.LU R51, [R1+0x15bc] ;  /* 0x0015bc0001337983 */ /* 0x000ea20000300800 */
[----:B0-----:R-:W-:-:S03]  /*109d20*/  IADD3 R18, P1, PT, R20, R3, RZ ;  /* 0x0000000314127210 */ /* 0x001fc60007f3e0ff */
[----:B------:R-:W2:Y:S04]  /*109d30*/  LDL.LU R52, [R1+0x15a0] ;  /* 0x0015a00001347983 */ /* 0x000ea80000300800 */
[----:B------:R-:W2:Y:S01]  /*109d40*/  LDL.LU R53, [R1+0x15a4] ;  /* 0x0015a40001357983 */ /* 0x000ea20000300800 */
[----:B------:R-:W-:-:S03]  /*109d50*/  IMAD.X R19, R21, 0x1, R4, P1 ;  /* 0x0000000115137824 */ /* 0x000fc600008e0604 */
[----:B------:R-:W2:Y:S04]  /*109d60*/  LDL.LU R54, [R1+0x15a8] ;  /* 0x0015a80001367983 */ /* 0x000ea80000300800 */
[----:B------:R-:W2:Y:S04]  /*109d70*/  LDL.LU R59, [R1+0x15ac] ;  /* 0x0015ac00013b7983 */ /* 0x000ea80000300800 */
[----:B------:R-:W2:Y:S04]  /*109d80*/  LDL.LU R60, [R1+0x1590] ;  /* 0x00159000013c7983 */ /* 0x000ea80000300800 */
[----:B------:R-:W2:Y:S04]  /*109d90*/  LDL.LU R61, [R1+0x1594] ;  /* 0x00159400013d7983 */ /* 0x000ea80000300800 */
[----:B------:R0:W-:Y:S01]  /*109da0*/  STL.64 [R1+0x5068], R18 ;  /* 0x0050681201007387 */ /* 0x0001e20000100a00 */
[----:B------:R-:W-:-:S03]  /*109db0*/  IADD3 R24, P1, PT, R20, R0, RZ ;  /* 0x0000000014187210 */ /* 0x000fc60007f3e0ff */
[----:B0-----:R-:W2:Y:S04]  /*109dc0*/  LDL.LU R19, [R1+0x1598] ;  /* 0x0015980001137983 */ /* 0x001ea80000300800 */
[----:B------:R-:W2:Y:S01]  /*109dd0*/  LDL.LU R18, [R1+0x159c] ;  /* 0x00159c0001127983 */ /* 0x000ea20000300800 */
[----:B------:R-:W-:Y:S01]  /*109de0*/  IMAD.X R25, R21, 0x1, R2, P1 ;  /* 0x0000000115197824 */ /* 0x000fe200008e0602 */
[----:B---3--:R-:W-:Y:S02]  /*109df0*/  F2FP.SATFINITE.E5M2.F32.PACK_AB_MERGE_C R23, R43, R42, RZ ;  /* 0x0000002a2b17723e */ /* 0x008fe400048060ff */
[----:B----4-:R-:W-:-:S05]  /*109e00*/  F2FP.SATFINITE.E5M2.F32.PACK_AB_MERGE_C R26, R41, R40, RZ ;  /* 0x00000028291a723e */ /* 0x010fca00048060ff */
[----:B------:R0:W-:Y:S04]  /*109e10*/  STL [R1+0x53b4], R26 ;  /* 0x0053b41a01007387 */ /* 0x0001e80000100800 */
[----:B------:R3:W-:Y:S04]  /*109e20*/  STL [R1+0x5388], R23 ;  /* 0x0053881701007387 */ /* 0x0007e80000100800 */
[----:B------:R4:W-:Y:S01]  /*109e30*/  STL.64 [R1+0x5060], R24 ;  /* 0x0050601801007387 */ /* 0x0009e20000100a00 */
[----:B0-----:R-:W-:Y:S02]  /*109e40*/  F2FP.SATFINITE.E5M2.F32.PACK_AB_MERGE_C R26, R56, R55, RZ ;  /* 0x00000037381a723e */ /* 0x001fe400048060ff */
[----:B---3--:R-:W-:-:S03]  /*109e50*/  F2FP.SATFINITE.E5M2.F32.PACK_AB_MERGE_C R23, R58, R57, RZ ;  /* 0x000000393a17723e */ /* 0x008fc600048060ff */
[----:B------:R-:W-:Y:S04]  /*109e60*/  STL [R1+0x5394], R26 ;  /* 0x0053941a01007387 */ /* 0x000fe80000100800 */
[----:B------:R-:W-:Y:S01]  /*109e70*/  STL [R1+0x536c], R23 ;  /* 0x00536c1701007387 */ /* 0x000fe20000100800 */
[----:B----4-:R-:W-:-:S03]  /*109e80*/  IADD3 R24, P1, PT, R20, R13, RZ ;  /* 0x0000000d14187210 */ /* 0x010fc60007f3e0ff */
[----:B------:R-:W3:Y:S02]  /*109e90*/  LDL.LU R55, [R1+0x1580] ;  /* 0x0015800001377983 */ /* 0x000ee40000300800 */
[----:B------:R-:W-:Y:S02]  /*109ea0*/  IMAD.X R25, R21, 0x1, R15, P1 ;  /* 0x0000000115197824 */ /* 0x000fe400008e060f */
[----:B------:R-:W3:Y:S04]  /*109eb0*/  LDL.LU R56, [R1+0x1584] ;  /* 0x0015840001387983 */ /* 0x000ee80000300800 */
[----:B------:R-:W-:Y:S01]  /*109ec0*/  STL.64 [R1+0x5058], R24 ;  /* 0x0050581801007387 */ /* 0x000fe20000100a00 */
[----:B------:R-:W-:-:S05]  /*109ed0*/  F2FP.SATFINITE.E5M2.F32.PACK_AB_MERGE_C R17, R22, R17, RZ ;  /* 0x000000111611723e */ /* 0x000fca00048060ff */
[----:B------:R0:W-:Y:S04]  /*109ee0*/  STL [R1+0x53f8], R17 ;  /* 0x0053f81101007387 */ /* 0x0001e80000100800 */
[----:B------:R-:W4:Y:S04]  /*109ef0*/  LDL.LU R57, [R1+0x1588] ;  /* 0x0015880001397983 */ /* 0x000f280000300800 */
[----:B------:R-:W4:Y:S04]  /*109f00*/  LDL.LU R58, [R1+0x158c] ;  /* 0x00158c00013a7983 */ /* 0x000f280000300800 */
[----:B0-----:R-:W4:Y:S04]  /*109f10*/  LDL.LU R17, [R1+0x1570] ;  /* 0x0015700001117983 */ /* 0x001f280000300800 */
[----:B------:R-:W4:Y:S01]  /*109f20*/  LDL.LU R22, [R1+0x1574] ;  /* 0x0015740001167983 */ /* 0x000f220000300800 */
[----:B------:R-:W-:-:S05]  /*109f30*/  IADD3 R24, P1, PT, R20, R5, RZ ;  /* 0x0000000514187210 */ /* 0x000fca0007f3e0ff */
[----:B------:R-:W-:Y:S01]  /*109f40*/  IMAD.X R25, R21, 0x1, R6, P1 ;  /* 0x0000000115197824 */ /* 0x000fe200008e0606 */
[----:B--2---:R-:W-:-:S05]  /*109f50*/  F2FP.SATFINITE.E5M2.F32.PACK_AB_MERGE_C R23, R45, R44, RZ ;  /* 0x0000002c2d17723e */ /* 0x004fca00048060ff */
[----:B------:R-:W-:Y:S04]  /*109f60*/  STL [R1+0x5354], R23 ;  /* 0x0053541701007387 */ /* 0x000fe80000100800 */
[----:B------:R0:W-:Y:S01]  /*109f70*/  STL.64 [R1+0x5050], R24 ;  /* 0x0050501801007387 */ /* 0x0001e20000100a00 */
[----:B------:R-:W-:Y:S02]  /*109f80*/  F2FP.SATFINITE.E5M2.F32.PACK_AB_MERGE_C R26, R47, R46, RZ ;  /* 0x0000002e2f1a723e */ /* 0x000fe400048060ff */
[----:B0-----:R-:W-:Y:S02]  /*109f90*/  IADD3 R24, P1, PT, R20, R14, RZ ;  /* 0x0000000e14187210 */ /* 0x001fe40007f3e0ff */
[----:B------:R-:W-:-:S03]  /*109fa0*/  F2FP.SATFINITE.E5M2.F32.PACK_AB_MERGE_C R23, R49, R48, RZ ;  /* 0x000000303117723e */ /* 0x000fc600048060ff */
[----:B------:R-:W-:Y:S01]  /*109fb0*/  IMAD.X R25, R21, 0x1, R16, P1 ;  /* 0x0000000115197824 */ /* 0x000fe200008e0610 */
[----:B------:R0:W-:Y:S04]  /*109fc0*/  STL [R1+0x5358], R26 ;  /* 0x0053581a01007387 */ /* 0x0001e80000100800 */
[----:B------:R2:W-:Y:S04]  /*109fd0*/  STL [R1+0x5334], R23 ;  /* 0x0053341701007387 */ /* 0x0005e80000100800 */
[----:B------:R1:W-:Y:S01]  /*109fe0*/  STL.64 [R1+0x5048], R24 ;  /* 0x0050481801007387 */ /* 0x0003e20000100a00 */
[----:B0-----:R-:W-:-:S02]  /*109ff0*/  F2FP.SATFINITE.E5M2.F32.PACK_AB_MERGE_C R26, R51, R50, RZ ;  /* 0x00000032331a723e */ /* 0x001fc400048060ff */
[----:B--2---:R-:W-:Y:S02]  /*10a000*/  F2FP.SATFINITE.E5M2.F32.PACK_AB_MERGE_C R23, R53, R52, RZ ;  /* 0x000000343517723e */ /* 0x004fe400048060ff */
[----:B-1----:R-:W-:Y:S01]  /*10a010*/  IADD3 R24, P1, PT, R20, R7, RZ ;  /* 0x0000000714187210 */ /* 0x002fe20007f3e0ff */
[----:B------:R0:W-:Y:S04]  /*10a020*/  STL [R1+0x5338], R26 ;  /* 0x0053381a01007387 */ /* 0x0001e80000100800 */
[----:B------:R-:W-:Y:S01]  /*10a030*/  IMAD.X R25, R21, 0x1, R8, P1 ;  /* 0x0000000115197824 */ /* 0x000fe200008e0608 */
[----:B------:R1:W-:Y:S04]  /*10a040*/  STL [R1+0x5314], R23 ;  /* 0x0053141701007387 */ /* 0x0003e80000100800 */
[----:B------:R2:W-:Y:S01]  /*10a050*/  STL.64 [R1+0x5040], R24 ;  /* 0x0050401801007387 */ /* 0x0005e20000100a00 */
[----:B0-----:R-:W-:-:S02]  /*10a060*/  F2FP.SATFINITE.E5M2.F32.PACK_AB_MERGE_C R26, R59, R54, RZ ;  /* 0x000000363b1a723e */ /* 0x001fc400048060ff */
[----:B-1----:R-:W-:-:S03]  /*10a070*/  F2FP.SATFINITE.E5M2.F32.PACK_AB_MERGE_C R23, R61, R60, RZ ;  /* 0x0000003c3d17723e */ /* 0x002fc600048060ff */
[----:B------:R-:W-:Y:S01]  /*10a080*/  STL [R1+0x531c], R26 ;  /* 0x00531c1a01007387 */ /* 0x000fe20000100800 */
[----:B--2---:R-:W-:-:S03]  /*10a090*/  IADD3 R24, P1, PT, R20, R9, RZ ;  /* 0x0000000914187210 */ /* 0x004fc60007f3e0ff */
[----:B------:R0:W-:Y:S02]  /*10a0a0*/  STL [R1+0x52f4], R23 ;  /* 0x0052f41701007387 */ /* 0x0001e40000100800 */
[----:B------:R-:W-:Y:S01]  /*10a0b0*/  IMAD.X R25, R21, 0x1, R11, P1 ;  /* 0x0000000115197824 */ /* 0x000fe200008e060b */
[----:B0-----:R-:W-:-:S04]  /*10a0c0*/  F2FP.SATFINITE.E5M2.F32.PACK_AB_MERGE_C R23, R18, R19, RZ ;  /* 0x000000131217723e */ /* 0x001fc800048060ff */
[----:B------:R-:W-:Y:S01]  /*10a0d0*/  STL.64 [R1+0x5038], R24 ;  /* 0x0050381801007387 */ /* 0x000fe20000100a00 */
[----:B------:R-:W-:-:S03]  /*10a0e0*/  IADD3 R18, P1, PT, R20, R10, RZ ;  /* 0x0000000a14127210 */ /* 0x000fc60007f3e0ff */
[----:B------:R-:W-:Y:S04]  /*10a0f0*/  STL [R1+0x5404], R23 ;  /* 0x0054041701007387 */ /* 0x000fe80000100800 */
[----:B------:R-:W2:Y:S01]  /*10a100*/  LDL.LU R60, [R1+0x1578] ;  /* 0x00157800013c7983 */ /* 0x000ea20000300800 */
[----:B------:R-:W-:-:S03]  /*10a110*/  IMAD.X R19, R21, 0x1, R12, P1 ;  /* 0x0000000115137824 */ /* 0x000fc600008e060c */
[----:B------:R-:W2:Y:S04]  /*10a120*/  LDL.LU R61, [R1+0x157c] ;  /* 0x00157c00013d7983 */ /* 0x000ea80000300800 */
[----:B------:R-:W2:Y:S04]  /*10a130*/  LDL.LU R43, [R1+0x1560] ;  /* 0x00156000012b7983 */ /* 0x000ea80000300800 */
[----:B------:R0:W-:Y:S04]  /*10a140*/  STL.64 [R1+0x5030], R18 ;  /* 0x0050301201007387 */ /* 0x0001e80000100a00 */
[----:B------:R-:W2:Y:S04]  /*10a150*/  LDL.LU R44, [R1+0x1564] ;  /* 0x00156400012c7983 */ /* 0x000ea80000300800 */
[----:B------:R-:W2:Y:S04]  /*10a160*/  LDL.LU R59, [R1+0x1568] ;  /* 0x00156800013b7983 */ /* 0x000ea80000300800 */
[----:B0-----:R-:W2:Y:S04]  /*10a170*/  LDL.LU R19, [R1+0x156c] ;  /* 0x00156c0001137983 */ /* 0x001ea80000300800 */
[----:B------:R-:W2:Y:S04]  /*10a180*/  LDL.LU R18, [R1+0x1550] ;  /* 0x0015500001127983 */ /* 0x000ea80000300800 */
[----:B------:R-:W2:Y:S01]  /*10a190*/  LDL.LU R21, [R1+0x1554] ;  /* 0x0015540001157983 */ /* 0x000ea20000300800 */
[----:B---3--:R-:W-:-:S05]  /*10a1a0*/  F2FP.SATFINITE.E5M2.F32.PACK_AB_MERGE_C R24, R56, R55, RZ ;  /* 0x000000373818723e */ /* 0x008fca00048060ff */
[----:B------:R-:W-:Y:S01]  /*10a1b0*/  STL [R1+0x52dc], R24 ;  /* 0x0052dc1801007387 */ /* 0x000fe20000100800 */
[----:B----4-:R-:W-:-:S05]  /*10a1c0*/  F2FP.SATFINITE.E5M2.F32.PACK_AB_MERGE_C R23, R58, R57, RZ ;  /* 0x000000393a17723e */ /* 0x010fca00048060ff */
[----:B------:R-:W-:Y:S01]  /*10a1d0*/  STL [R1+0x52e4], R23 ;  /* 0x0052e41701007387 */ /* 0x000fe20000100800 */
[----:B------:R-:W-:-:S03]  /*10a1e0*/  F2FP.SATFINITE.E5M2.F32.PACK_AB_MERGE_C R17, R22, R17, RZ ;  /* 0x000000111611723e */ /* 0x000fc600048060ff */
[----:B------:R-:W3:Y:S04]  /*10a1f0*/  LDL.LU R45, [R1+0x1558] ;  /* 0x00155800012d7983 */ /* 0x000ee80000300800 */
[----:B------:R-:W3:Y:S04]  /*10a200*/  LDL.LU R46, [R1+0x155c] ;  /* 0x00155c00012e7983 */ /* 0x000ee80000300800 */
[----:B------:R0:W-:Y:S04]  /*10a210*/  STL [R1+0x52bc], R17 ;  /* 0x0052bc1101007387 */ /* 0x0001e80000100800 */
        /* <DEDUP_REMOVED lines=9> */
[----:B------:R-:W4:Y:S01]  /*10a2b0*/  LDL.LU R54, [R1+0x1524] ;  /* 0x0015240001367983 */ /* 0x000f220000300800 */
[----:B------:R-:W-:Y:S01]  /*10a2c0*/  VIADD R20, R20, UR6 ;  /* 0x0000000614147c36 */ /* 0x000fe20008000000 */
[----:B------:R-:W0:Y:S02]  /*10a2d0*/  LDCU UR6, c[0x0][0x3b8] ;  /* 0x00007700ff0677ac */ /* 0x000e240008000800 */
[----:B------:R-:W4:Y:S04]  /*10a2e0*/  LDL.LU R55, [R1+0x1528] ;  /* 0x0015280001377983 */ /* 0x000f280000300800 */
[----:B------:R-:W4:Y:S04]  /*10a2f0*/  LDL.LU R56, [R1+0x152c] ;  /* 0x00152c0001387983 */ /* 0x000f280000300800 */
[----:B------:R-:W4:Y:S01]  /*10a300*/  LDL.LU R57, [R1+0x1510] ;  /* 0x0015100001397983 */ /* 0x000f220000300800 */
[----:B------:R-:W-:-:S03]  /*10a310*/  SHF.R.S32.HI R23, RZ, 0x1f, R20 ;  /* 0x0000001fff177819 */ /* 0x000fc60000011414 */
[----:B------:R-:W4:Y:S01]  /*10a320*/  LDL.LU R58, [R1+0x1514] ;  /* 0x00151400013a7983 */ /* 0x000f220000300800 */
[----:B------:R-:W-:-:S05]  /*10a330*/  IADD3 R24, P1, PT, R20, R3, RZ ;  /* 0x0000000314187210 */ /* 0x000fca0007f3e0ff */
[----:B------:R-:W-:-:S05]  /*10a340*/  IMAD.X R25, R23, 0x1, R4, P1 ;  /* 0x0000000117197824 */ /* 0x000fca00008e0604 */
[----:B------:R2:W-:Y:S02]  /*10a350*/  STL.64 [R1+0x5028], R24 ;  /* 0x0050281801007387 */ /* 0x0005e40000100a00 */
[----:B--2---:R-:W-:Y:S02]  /*10a360*/  F2FP.SATFINITE.E5M2.F32.PACK_AB_MERGE_C R24, R61, R60, RZ ;  /* 0x0000003c3d18723e */ /* 0x004fe400048060ff */
[----:B------:R-:W2:Y:S04]  /*10a370*/  LDL.LU R60, [R1+0x1518] ;  /* 0x00151800013c7983 */ /* 0x000ea80000300800 */
[----:B------:R-:W2:Y:S04]  /*10a380*/  LDL.LU R61, [R1+0x151c] ;  /* 0x00151c00013d7983 */ /* 0x000ea80000300800 */
[----:B------:R1:W-:Y:S01]  /*10a390*/  STL [R1+0x52c4], R24 ;  /* 0x0052c41801007387 */ /* 0x0003e20000100800 */
[----:B------:R-:W-:-:S02]  /*10a3a0*/  F2FP.SATFINITE.E5M2.F32.PACK_AB_MERGE_C R26, R44, R43, RZ ;  /* 0x0000002b2c1a723e */ /* 0x000fc400048060ff */
[----:B-1----:R-:W-:Y:S02]  /*10a3b0*/  IADD3 R24, P1, PT, R20, R0, RZ ;  /* 0x0000000014187210 */ /* 0x002fe40007f3e0ff */
[----:B------:R-:W-:-:S03]  /*10a3c0*/  F2FP.SATFINITE.E5M2.F32.PACK_AB_MERGE_C R19, R19, R59, RZ ;  /* 0x0000003b1313723e */ /* 0x000fc600048060ff */
[----:B------:R-:W-:Y:S01]  /*10a3d0*/  IMAD.X R25, R23, 0x1, R2, P1 ;  /* 0x0000000117197824 */ /* 0x000fe200008e0602 */
[----:B------:R-:W-:Y:S01]  /*10a3e0*/  STL [R1+0x52a0], R26 ;  /* 0x0052a01a01007387 */ /* 0x000fe20000100800 */
[----:B------:R-:W-:-:S03]  /*10a3f0*/  F2FP.SATFINITE.E5M2.F32.PACK_AB_MERGE_C R18, R21, R18, RZ ;  /* 0x000000121512723e */ /* 0x000fc600048060ff */
[----:B------:R-:W2:Y:S04]  /*10a400*/  LDL.LU R59, [R1+0x1500] ;  /* 0x00150000013b7983 */ /* 0x000ea80000300800 */
[----:B------:R-:W-:Y:S04]  /*10a410*/  STL.64 [R1+0x5020], R24 ;  /* 0x0050201801007387 */ /* 0x000fe80000100a00 */
[----:B------:R1:W-:Y:S04]  /*10a420*/  STL [R1+0x52a8], R19 ;  /* 0x0052a81301007387 */ /* 0x0003e80000100800 */
[----:B-1----:R-:W2:Y:S01]  /*10a430*/  LDL.LU R19, [R1+0x1504] ;  /* 0x0015040001137983 */ /* 0x002ea20000300800 */
[----:B------:R-:W-:-:S03]  /*10a440*/  IADD3 R24, P1, PT, R20, R13, RZ ;  /* 0x0000000d14187210 */ /* 0x000fc60007f3e0ff */
[----:B------:R1:W-:Y:S02]  /*10a450*/  STL [R1+0x5284], R18 ;  /* 0x0052841201007387 */ /* 0x0003e40000100800 */
[----:B------:R-:W-:Y:S02]  /*10a460*/  IMAD.X R25, R23, 0x1, R15, P1 ;  /* 0x0000000117197824 */ /* 0x000fe400008e060f */
[----:B-1----:R-:W2:Y:S04]  /*10a470*/  LDL.LU R18, [R1+0x1508] ;  /* 0x0015080001127983 */ /* 0x002ea80000300800 */
[----:B------:R-:W2:Y:S04]  /*10a480*/  LDL.LU R21, [R1+0x150c] ;  /* 0x00150c0001157983 */ /* 0x000ea80000300800 */
[----:B------:R1:W-:Y:S02]  /*10a490*/  STL.64 [R1+0x5018], R24 ;  /* 0x0050181801007387 */ /* 0x0003e40000100a00 */
[----:B-1----:R-:W-:-:S05]  /*10a4a0*/  IADD3 R24, P1, PT, R20, R5, RZ ;  /* 0x0000000514187210 */ /* 0x002fca0007f3e0ff */
[----:B------:R-:W-:Y:S01]  /*10a4b0*/  IMAD.X R25, R23, 0x1, R6, P1 ;  /* 0x0000000117197824 */ /* 0x000fe200008e0606 */
[----:B---3--:R-:W-:-:S05]  /*10a4c0*/  F2FP.SATFINITE.E5M2.F32.PACK_AB_MERGE_C R27, R46, R45, RZ ;  /* 0x0000002d2e1b723e */ /* 0x008fca00048060ff */
[----:B------:R-:W-:Y:S01]  /*10a4d0*/  STL [R1+0x540c], R27 ;  /* 0x00540c1b01007387 */ /* 0x000fe20000100800 */
[----:B----4-:R-:W-:-:S05]  /*10a4e0*/  F2FP.SATFINITE.E5M2.F32.PACK_AB_MERGE_C R26, R48, R47, RZ ;  /* 0x0000002f301a723e */ /* 0x010fca00048060ff */
[----:B------:R-:W-:Y:S04]  /*10a4f0*/  STL [R1+0x5264], R26 ;  /* 0x0052641a01007387 */ /* 0x000fe80000100800 */
[----:B------:R1:W-:Y:S02]  /*10a500*/  STL.64 [R1+0x5010], R24 ;  /* 0x0050101801007387 */ /* 0x0003e40000100a00 */
[----:B-1----:R-:W-:Y:S02]  /*10a510*/  F2FP.SATFINITE.E5M2.F32.PACK_AB_MERGE_C R25, R50, R49, RZ ;  /* 0x000000313219723e */ /* 0x002fe400048060ff */
[----:B------:R-:W-:Y:S02]  /*10a520*/  F2FP.SATFINITE.E5M2.F32.PACK_AB_MERGE_C R24, R22, R17, RZ ;  /* 0x000000111618723e */ /* 0x000fe400048060ff */
[----:B------:R-:W3:Y:S04]  /*10a530*/  LDL.LU R17, [R1+0x14f0] ;  /* 0x0014f00001117983 */ /* 0x000ee80000300800 */
[----:B------:R-:W-:Y:S04]  /*10a540*/  STL [R1+0x5268], R25 ;  /* 0x0052681901007387 */ /* 0x000fe80000100800 */
[----:B------:R-:W3:Y:S04]  /*10a550*/  LDL.LU R22, [R1+0x14f4] ;  /* 0x0014f40001167983 */ /* 0x000ee80000300800 */
[----:B------:R1:W-:Y:S02]  /*10a560*/  STL [R1+0x5244], R24 ;  /* 0x0052441801007387 */ /* 0x0003e40000100800 */
[----:B-1----:R-:W-:-:S05]  /*10a570*/  IADD3 R24, P1, PT, R20, R14, RZ ;  /* 0x0000000e14187210 */ /* 0x002fca0007f3e0ff */
[----:B------:R-:W-:Y:S01]  /*10a580*/  IMAD.X R25, R23, 0x1, R16, P1 ;  /* 0x0000000117197824 */ /* 0x000fe200008e0610 */
[----:B------:R-:W-:-:S04]  /*10a590*/  F2FP.SATFINITE.E5M2.F32.PACK_AB_MERGE_C R27, R52, R51, RZ ;  /* 0x00000033341b723e */ /* 0x000fc800048060ff */
[----:B------:R1:W-:Y:S01]  /*10a5a0*/  STL.64 [R1+0x5008], R24 ;  /* 0x0050081801007387 */ /* 0x0003e20000100a00 */
[----:B------:R-:W-:-:S03]  /*10a5b0*/  F2FP.SATFINITE.E5M2.F32.PACK_AB_MERGE_C R26, R54, R53, RZ ;  /* 0x00000035361a723e */ /* 0x000fc600048060ff */
[----:B------:R-:W-:Y:S01]  /*10a5c0*/  STL [R1+0x5248], R27 ;  /* 0x0052481b01007387 */ /* 0x000fe20000100800 */
[----:B-1----:R-:W-:-:S03]  /*10a5d0*/  IADD3 R24, P1, PT, R20, R7, RZ ;  /* 0x0000000714187210 */ /* 0x002fc60007f3e0ff */
[----:B------:R-:W-:Y:S02]  /*10a5e0*/  STL [R1+0x5228], R26 ;  /* 0x0052281a01007387 */ /* 0x000fe40000100800 */
[----:B------:R-:W-:Y:S01]  /*10a5f0*/  IMAD.X R25, R23, 0x1, R8, P1 ;  /* 0x0000000117197824 */ /* 0x000fe200008e0608 */
[----:B------:R-:W-:-:S04]  /*10a600*/  F2FP.SATFINITE.E5M2.F32.PACK_AB_MERGE_C R30, R58, R57, RZ ;  /* 0x000000393a1e723e */ /* 0x000fc800048060ff */
[----:B------:R1:W-:Y:S04]  /*10a610*/  STL.64 [R1+0x5000], R24 ;  /* 0x0050001801007387 */ /* 0x0003e80000100a00 */
[----:B------:R-:W-:Y:S01]  /*10a620*/  STL [R1+0x5d10], R30 ;  /* 0x005d101e01007387 */ /* 0x000fe20000100800 */
[----:B-1----:R-:W-:-:S05]  /*10a630*/  F2FP.SATFINITE.E5M2.F32.PACK_AB_MERGE_C R24, R56, R55, RZ ;  /* 0x000000373818723e */ /* 0x002fca00048060ff */
[----:B------:R1:W-:Y:S02]  /*10a640*/  STL [R1+0x522c], R24 ;  /* 0x00522c1801007387 */ /* 0x0003e40000100800 */
[----:B-1----:R-:W-:-:S05]  /*10a650*/  IADD3 R24, P1, PT, R20, R9, RZ ;  /* 0x0000000914187210 */ /* 0x002fca0007f3e0ff */
[----:B------:R-:W-:-:S05]  /*10a660*/  IMAD.X R25, R23, 0x1, R11, P1 ;  /* 0x0000000117197824 */ /* 0x000fca00008e060b */
[----:B------:R1:W-:Y:S01]  /*10a670*/  STL.64 [R1+0x4ff8], R24 ;  /* 0x004ff81801007387 */ /* 0x0003e20000100a00 */
[----:B--2---:R-:W-:Y:S02]  /*10a680*/  F2FP.SATFINITE.E5M2.F32.PACK_AB_MERGE_C R26, R61, R60, RZ ;  /* 0x0000003c3d1a723e */ /* 0x004fe400048060ff */
[----:B-1----:R-:W-:-:S03]  /*10a690*/  IADD3 R24, P1, PT, R20, R10, RZ ;  /* 0x0000000a14187210 */ /* 0x002fc60007f3e0ff */
[----:B------:R-:W-:Y:S02]  /*10a6a0*/  STL [R1+0x5414], R26 ;  /* 0x0054141a01007387 */ /* 0x000fe40000100800 */
[----:B------:R-:W-:Y:S02]  /*10a6b0*/  IMAD.X R25, R23, 0x1, R12, P1 ;  /* 0x0000000117197824 */ /* 0x000fe400008e060c */
[----:B------:R-:W2:Y:S04]  /*10a6c0*/  LDL.LU R41, [R1+0x14f8] ;  /* 0x0014f80001297983 */ /* 0x000ea80000300800 */
[----:B------:R-:W2:Y:S04]  /*10a6d0*/  LDL.LU R42, [R1+0x14fc] ;  /* 0x0014fc00012a7983 */ /* 0x000ea80000300800 */
[----:B------:R-:W4:Y:S04]  /*10a6e0*/  LDL.LU R60, [R1+0x14e0] ;  /* 0x0014e000013c7983 */ /* 0x000f280000300800 */
[----:B------:R-:W-:Y:S04]  /*10a6f0*/  STL.64 [R1+0x4ff0], R24 ;  /* 0x004ff01801007387 */ /* 0x000fe80000100a00 */
[----:B------:R-:W4:Y:S04]  /*10a700*/  LDL.LU R61, [R1+0x14e4] ;  /* 0x0014e400013d7983 */ /* 0x000f280000300800 */
[----:B------:R-:W4:Y:S01]  /*10a710*/  LDL.LU R43, [R1+0x14e8] ;  /* 0x0014e800012b7983 */ /* 0x000f220000300800 */
[----:B------:R-:W-:-:S05]  /*10a720*/  F2FP.SATFINITE.E5M2.F32.PACK_AB_MERGE_C R19, R19, R59, RZ ;  /* 0x0000003b1313723e */ /* 0x000fca00048060ff */
[----:B------:R1:W-:Y:S04]  /*10a730*/  STL [R1+0x51ec], R19 ;  /* 0x0051ec1301007387 */ /* 0x0003e80000100800 */
[----:B------:R-:W4:Y:S01]  /*10a740*/  LDL.LU R44, [R1+0x14ec] ;  /* 0x0014ec00012c7983 */ /* 0x000f220000300800 */
[----:B------:R-:W-:-:S05]  /*10a750*/  F2FP.SATFINITE.E5M2.F32.PACK_AB_MERGE_C R18, R21, R18, RZ ;  /* 0x000000121512723e */ /* 0x000fca00048060ff */
[----:B------:R0:W-:Y:S04]  /*10a760*/  STL [R1+0x51f0], R18 ;  /* 0x0051f01201007387 */ /* 0x0001e80000100800 */
[----:B------:R-:W4:Y:S04]  /*10a770*/  LDL.LU R45, [R1+0x14d0] ;  /* 0x0014d000012d7983 */ /* 0x000f280000300800 */
[----:B------:R-:W4:Y:S04]  /*10a780*/  LDL.LU R46, [R1+0x14d4] ;  /* 0x0014d400012e7983 */ /* 0x000f280000300800 */
[----:B------:R-:W4:Y:S04]  /*10a790*/  LDL.LU R47, [R1+0x14d8] ;  /* 0x0014d800012f7983 */ /* 0x000f280000300800 */
[----:B------:R-:W4:Y:S04]  /*10a7a0*/  LDL.LU R48, [R1+0x14dc] ;  /* 0x0014dc0001307983 */ /* 0x000f280000300800 */
[----:B-1----:R-:W4:Y:S04]  /*10a7b0*/  LDL.LU R19, [R1+0x14c0] ;  /* 0x0014c00001137983 */ /* 0x002f280000300800 */
[----:B0-----:R-:W4:Y:S04]  /*10a7c0*/  LDL.LU R18, [R1+0x14c4] ;  /* 0x0014c40001127983 */ /* 0x001f280000300800 */
[----:B------:R-:W4:Y:S04]  /*10a7d0*/  LDL.LU R49, [R1+0x14c8] ;  /* 0x0014c80001317983 */ /* 0x000f280000300800 */
[----:B------:R-:W4:Y:S01]  /*10a7e0*/  LDL.LU R50, [R1+0x14cc] ;  /* 0x0014cc0001327983 */ /* 0x000f220000300800 */
[----:B---3--:R-:W-:-:S05]  /*10a7f0*/  F2FP.SATFINITE.E5M2.F32.PACK_AB_MERGE_C R17, R22, R17, RZ ;  /* 0x000000111611723e */ /* 0x008fca00048060ff */
        /* <DEDUP_REMOVED lines=12> */
[----:B------:R-:W3:Y:S01]  /*10a8c0*/  LDL.LU R22, [R1+0x149c] ;  /* 0x00149c0001167983 */ /* 0x000ee20000300800 */
[----:B------:R-:W-:Y:S01]  /*10a8d0*/  VIADD R20, R20, UR6 ;  /* 0x0000000614147c36 */ /* 0x000fe20008000000 */
[----:B------:R-:W0:Y:S04]  /*10a8e0*/  LDCU UR6, c[0x0][0x3b8] ;  /* 0x00007700ff0677ac */ /* 0x000e280008000800 */
[----:B------:R-:W-:-:S02]  /*10a8f0*/  SHF.R.S32.HI R23, RZ, 0x1f, R20 ;  /* 0x0000001fff177819 */ /* 0x000fc40000011414 */
[----:B------:R-:W-:-:S05]  /*10a900*/  IADD3 R24, P1, PT, R20, R3, RZ ;  /* 0x0000000314187210 */ /* 0x000fca0007f3e0ff */
[----:B------:R-:W-:-:S05]  /*10a910*/  IMAD.X R25, R23, 0x1, R4, P1 ;  /* 0x0000000117197824 */ /* 0x000fca00008e0604 */
[----:B------:R1:W-:Y:S02]  /*10a920*/  STL.64 [R1+0x4fe8], R24 ;  /* 0x004fe81801007387 */ /* 0x0003e40000100a00 */
[----:B-1----:R-:W-:-:S05]  /*10a930*/  IADD3 R24, P1, PT, R20, R0, RZ ;  /* 0x0000000014187210 */ /* 0x002fca0007f3e0ff */
[----:B------:R-:W-:Y:S01]  /*10a940*/  IMAD.X R25, R23, 0x1, R2, P1 ;  /* 0x0000000117197824 */ /* 0x000fe200008e0602 */
[----:B--2---:R-:W-:-:S05]  /*10a950*/  F2FP.SATFINITE.E5M2.F32.PACK_AB_MERGE_C R27, R42, R41, RZ ;  /* 0x000000292a1b723e */ /* 0x004fca00048060ff */
[----:B------:R1:W-:Y:S01]  /*10a960*/  STL [R1+0x51d0], R27 ;  /* 0x0051d01b01007387 */ /* 0x0003e20000100800 */
[----:B----4-:R-:W-:-:S05]  /*10a970*/  F2FP.SATFINITE.E5M2.F32.PACK_AB_MERGE_C R26, R61, R60, RZ ;  /* 0x0000003c3d1a723e */ /* 0x010fca00048060ff */
[----:B------:R-:W-:Y:S04]  /*10a980*/  STL [R1+0x51ac], R26 ;  /* 0x0051ac1a01007387 */ /* 0x000fe80000100800 */
[----:B------:R-:W2:Y:S04]  /*10a990*/  LDL.LU R60, [R1+0x1480] ;  /* 0x00148000013c7983 */ /* 0x000ea80000300800 */
[----:B------:R-:W2:Y:S04]  /*10a9a0*/  LDL.LU R61, [R1+0x1484] ;  /* 0x00148400013d7983 */ /* 0x000ea80000300800 */
[----:B------:R4:W-:Y:S01]  /*10a9b0*/  STL.64 [R1+0x4fe0], R24 ;  /* 0x004fe01801007387 */ /* 0x0009e20000100a00 */
[----:B-1----:R-:W-:-:S02]  /*10a9c0*/  F2FP.SATFINITE.E5M2.F32.PACK_AB_MERGE_C R27, R44, R43, RZ ;  /* 0x0000002b2c1b723e */ /* 0x002fc400048060ff */
[----:B----4-:R-:W-:-:S03]  /*10a9d0*/  IADD3 R24, P1, PT, R20, R13, RZ ;  /* 0x0000000d14187210 */ /* 0x010fc60007f3e0ff */
[----:B------:R-:W-:Y:S02]  /*10a9e0*/  STL [R1+0x51b4], R27 ;  /* 0x0051b41b01007387 */ /* 0x000fe40000100800 */
[----:B------:R-:W-:Y:S01]  /*10a9f0*/  IMAD.X R25, R23, 0x1, R15, P1 ;  /* 0x0000000117197824 */ /* 0x000fe200008e060f */
[----:B------:R-:W-:-:S05]  /*10aa00*/  F2FP.SATFINITE.E5M2.F32.PACK_AB_MERGE_C R26, R46, R45, RZ ;  /* 0x0000002d2e1a723e */ /* 0x000fca00048060ff */
[----:B------:R-:W-:Y:S04]  /*10aa10*/  STL [R1+0x5194], R26 ;  /* 0x0051941a01007387 */ /* 0x000fe80000100800 */
[----:B------:R1:W-:Y:S02]  /*10aa20*/  STL.64 [R1+0x4fd8], R24 ;  /* 0x004fd81801007387 */ /* 0x0003e40000100a00 */
[----:B-1----:R-:W-:Y:S02]  /*10aa30*/  F2FP.SATFINITE.E5M2.F32.PACK_AB_MERGE_C R25, R48, R47, RZ ;  /* 0x0000002f3019723e */ /* 0x002fe400048060ff */
[----:B------:R-:W-:Y:S02]  /*10aa40*/  F2FP.SATFINITE.E5M2.F32.PACK_AB_MERGE_C R24, R18, R19, RZ ;  /* 0x000000131218723e */ /* 0x000fe400048060ff */
[----:B------:R-:W4:Y:S04]  /*10aa50*/  LDL.LU R19, [R1+0x1488] ;  /* 0x0014880001137983 */ /* 0x000f280000300800 */
[----:B------:R-:W-:Y:S04]  /*10aa60*/  STL [R1+0x5420], R25 ;  /* 0x0054201901007387 */ /* 0x000fe80000100800 */
[----:B------:R-:W4:Y:S04]  /*10aa70*/  LDL.LU R18, [R1+0x148c] ;  /* 0x00148c0001127983 */ /* 0x000f280000300800 */
[----:B------:R1:W-:Y:S01]  /*10aa80*/  STL [R1+0x5178], R24 ;  /* 0x0051781801007387 */ /* 0x0003e20000100800 */
[----:B------:R-:W-:-:S02]  /*10aa90*/  F2FP.SATFINITE.E5M2.F32.PACK_AB_MERGE_C R27, R50, R49, RZ ;  /* 0x00000031321b723e */ /* 0x000fc400048060ff */
[----:B-1----:R-:W-:-:S05]  /*10aaa0*/  IADD3 R24, P1, PT, R20, R5, RZ ;  /* 0x0000000514187210 */ /* 0x002fca0007f3e0ff */
[----:B------:R-:W-:-:S05]  /*10aab0*/  IMAD.X R25, R23, 0x1, R6, P1 ;  /* 0x0000000117197824 */ /* 0x000fca00008e0606 */
[----:B------:R1:W-:Y:S04]  /*10aac0*/  STL.64 [R1+0x4fd0], R24 ;  /* 0x004fd01801007387 */ /* 0x0003e80000100a00 */
[----:B------:R0:W-:Y:S01]  /*10aad0*/  STL [R1+0x5418], R27 ;  /* 0x0054181b01007387 */ /* 0x0001e20000100800 */
[----:B-1----:R-:W-:-:S05]  /*10aae0*/  IADD3 R24, P1, PT, R20, R14, RZ ;  /* 0x0000000e14187210 */ /* 0x002fca0007f3e0ff */
[----:B------:R-:W-:Y:S01]  /*10aaf0*/  IMAD.X R25, R23, 0x1, R16, P1 ;  /* 0x0000000117197824 */ /* 0x000fe200008e0610 */
[----:B---3--:R-:W-:Y:S02]  /*10ab00*/  F2FP.SATFINITE.E5M2.F32.PACK_AB_MERGE_C R26, R52, R51, RZ ;  /* 0x00000033341a723e */ /* 0x008fe400048060ff */
[----:B0-----:R-:W-:-:S03]  /*10ab10*/  F2FP.SATFINITE.E5M2.F32.PACK_AB_MERGE_C R27, R54, R53, RZ ;  /* 0x00000035361b723e */ /* 0x001fc600048060ff */
[----:B------:R0:W-:Y:S04]  /*10ab20*/  STL [R1+0x5150], R26 ;  /* 0x0051501a01007387 */ /* 0x0001e80000100800 */
[----:B------:R-:W-:Y:S04]  /*10ab30*/  STL [R1+0x5d88], R27 ;  /* 0x005d881b01007387 */ /* 0x000fe80000100800 */
[----:B------:R1:W-:Y:S01]  /*10ab40*/  STL.64 [R1+0x4fc8], R24 ;  /* 0x004fc81801007387 */ /* 0x0003e20000100a00 */
[----:B0-----:R-:W-:-:S05]  /*10ab50*/  F2FP.SATFINITE.E5M2.F32.PACK_AB_MERGE_C R26, R56, R55, RZ ;  /* 0x00000037381a723e */ /* 0x001fca00048060ff */
[----:B------:R0:W-:Y:S01]  /*10ab60*/  STL [R1+0x5138], R26 ;  /* 0x0051381a01007387 */ /* 0x0001e20000100800 */
[----:B-1----:R-:W-:Y:S02]  /*10ab70*/  IADD3 R24, P1, PT, R20, R7, RZ ;  /* 0x0000000714187210 */ /* 0x002fe40007f3e0ff */
[----:B------:R-:W-:-:S03]  /*10ab80*/  F2FP.SATFINITE.E5M2.F32.PACK_AB_MERGE_C R21, R21, R59, RZ ;  /* 0x0000003b1515723e */ /* 0x000fc600048060ff */
[----:B------:R-:W-:Y:S01]  /*10ab90*/  IMAD.X R25, R23, 0x1, R8, P1 ;  /* 0x0000000117197824 */ /* 0x000fe200008e0608 */
[----:B0-----:R-:W-:-:S04]  /*10aba0*/  F2FP.SATFINITE.E5M2.F32.PACK_AB_MERGE_C R26, R58, R57, RZ ;  /* 0x000000393a1a723e */ /* 0x001fc800048060ff */
[----:B------:R-:W-:Y:S01]  /*10abb0*/  STL.64 [R1+0x4fc0], R24 ;  /* 0x004fc01801007387 */ /* 0x000fe20000100a00 */
[----:B------:R-:W-:-:S03]  /*10abc0*/  F2FP.SATFINITE.E5M2.F32.PACK_AB_MERGE_C R17, R22, R17, RZ ;  /* 0x000000111611723e */ /* 0x000fc600048060ff */
[----:B------:R-:W-:Y:S04]  /*10abd0*/  STL [R1+0x5140], R26 ;  /* 0x0051401a01007387 */ /* 0x000fe80000100800 */
[----:B------:R0:W-:Y:S04]  /*10abe0*/  STL [R1+0x5110], R21 ;  /* 0x0051101501007387 */ /* 0x0001e80000100800 */
[----:B0-----:R-:W3:Y:S04]  /*10abf0*/  LDL.LU R21, [R1+0x1630] ;  /* 0x0016300001157983 */ /* 0x001ee80000300800 */
[----:B------:R-:W3:Y:S01]  /*10ac00*/  LDL.LU R22, [R1+0x1634] ;  /* 0x0016340001167983 */ /* 0x000ee20000300800 */
[----:B------:R-:W-:-:S05]  /*10ac10*/  IADD3 R24, P1, PT, R20, R9, RZ ;  /* 0x0000000914187210 */ /* 0x000fca0007f3e0ff */
[----:B------:R-:W-:-:S05]  /*10ac20*/  IMAD.X R25, R23, 0x1, R11, P1 ;  /* 0x0000000117197824 */ /* 0x000fca00008e060b */
[----:B------:R0:W-:Y:S04]  /*10ac30*/  STL.64 [R1+0x4fb8], R24 ;  /* 0x004fb81801007387 */ /* 0x0001e80000100a00 */
[----:B------:R2:W-:Y:S04]  /*10ac40*/  STL [R1+0x5db8], R17 ;  /* 0x005db81101007387 */ /* 0x0005e80000100800 */
[----:B------:R-:W3:Y:S01]  /*10ac50*/  LDL.LU R39, [R1+0x1638] ;  /* 0x0016380001277983 */ /* 0x000ee20000300800 */
[----:B0-----:R-:W-:-:S05]  /*10ac60*/  IADD3 R24, P1, PT, R20, R10, RZ ;  /* 0x0000000a14187210 */ /* 0x001fca0007f3e0ff */
[----:B------:R-:W-:-:S05]  /*10ac70*/  IMAD.X R25, R23, 0x1, R12, P1 ;  /* 0x0000000117197824 */ /* 0x000fca00008e060c */
[----:B------:R-:W-:Y:S04]  /*10ac80*/  STL.64 [R1+0x4fb0], R24 ;  /* 0x004fb01801007387 */ /* 0x000fe80000100a00 */
[----:B------:R-:W3:Y:S01]  /*10ac90*/  LDL.LU R40, [R1+0x163c] ;  /* 0x00163c0001287983 */ /* 0x000ee20000300800 */
[----:B--2---:R-:W-:-:S05]  /*10aca0*/  F2FP.SATFINITE.E5M2.F32.PACK_AB_MERGE_C R17, R61, R60, RZ ;  /* 0x0000003c3d11723e */ /* 0x004fca00048060ff */
        /* <DEDUP_REMOVED lines=18> */
[----:B----4-:R-:W-:-:S03]  /*10add0*/  F2FP.SATFINITE.E5M2.F32.PACK_AB_MERGE_C R18, R18, R19, RZ ;  /* 0x000000131212723e */ /* 0x010fc600048060ff */
[----:B------:R-:W4:Y:S04]  /*10ade0*/  LDL.LU R57, [R1+0x16d4] ;  /* 0x0016d40001397983 */ /* 0x000f280000300800 */
[----:B------:R-:W4:Y:S04]  /*10adf0*/  LDL.LU R59, [R1+0x16d8] ;  /* 0x0016d800013b7983 */ /* 0x000f280000300800 */
[----:B------:R-:W4:Y:S04]  /*10ae00*/  LDL.LU R60, [R1+0x16dc] ;  /* 0x0016dc00013c7983 */ /* 0x000f280000300800 */
[----:B------:R-:W4:Y:S04]  /*10ae10*/  LDL.LU R61, [R1+0x1730] ;  /* 0x00173000013d7983 */ /* 0x000f280000300800 */
[----:B------:R-:W4:Y:S04]  /*10ae20*/  LDL.LU R19, [R1+0x1734] ;  /* 0x0017340001137983 */ /* 0x000f280000300800 */
[----:B------:R3:W-:Y:S02]  /*10ae30*/  STL [R1+0x5de0], R18 ;  /* 0x005de01201007387 */ /* 0x0007e40000100800 */
[----:B---3--:R-:W-:-:S02]  /*10ae40*/  F2FP.SATFINITE.E5M2.F32.PACK_AB_MERGE_C R18, R22, R21, RZ ;  /* 0x000000151612723e */ /* 0x008fc400048060ff */
[----:B------:R-:W3:Y:S04]  /*10ae50*/  LDL.LU R21, [R1+0x1738] ;  /* 0x0017380001157983 */ /* 0x000ee80000300800 */
[----:B------:R-:W3:Y:S01]  /*10ae60*/  LDL.LU R22, [R1+0x173c] ;  /* 0x00173c0001167983 */ /* 0x000ee20000300800 */
[----:B------:R-:W-:Y:S01]  /*10ae70*/  VIADD R17, R20, UR6 ;  /* 0x0000000614117c36 */ /* 0x000fe20008000000 */
[----:B------:R-:W0:Y:S04]  /*10ae80*/  LDCU UR6, c[0x0][0x3b8] ;  /* 0x00007700ff0677ac */ /* 0x000e280008000800 */
[----:B------:R-:W-:-:S02]  /*10ae90*/  SHF.R.S32.HI R20, RZ, 0x1f, R17 ;  /* 0x0000001fff147819 */ /* 0x000fc40000011411 */
[----:B------:R-:W-:Y:S01]  /*10aea0*/  IADD3 R24, P1, PT, R17, R3, RZ ;  /* 0x0000000311187210 */ /* 0x000fe20007f3e0ff */
[----:B------:R-:W-:Y:S04]  /*10aeb0*/  STL [R1+0x50e4], R18 ;  /* 0x0050e41201007387 */ /* 0x000fe80000100800 */
[----:B------:R-:W-:-:S05]  /*10aec0*/  IMAD.X R25, R20, 0x1, R4, P1 ;  /* 0x0000000114197824 */ /* 0x000fca00008e0604 */
[----:B------:R1:W-:Y:S02]  /*10aed0*/  STL.64 [R1+0x4fa8], R24 ;  /* 0x004fa81801007387 */ /* 0x0003e40000100a00 */
[----:B-1----:R-:W-:Y:S02]  /*10aee0*/  IADD3 R24, P1, PT, R17, R0, RZ ;  /* 0x0000000011187210 */ /* 0x002fe40007f3e0ff */
[----:B------:R-:W-:-:S03]  /*10aef0*/  F2FP.SATFINITE.E5M2.F32.PACK_AB_MERGE_C R23, R40, R39, RZ ;  /* 0x000000272817723e */ /* 0x000fc600048060ff */
[----:B------:R-:W-:Y:S02]  /*10af00*/  IMAD.X R25, R20, 0x1, R2, P1 ;  /* 0x0000000114197824 */ /* 0x000fe400008e0602 */
[----:B------:R1:W-:Y:S01]  /*10af10*/  STL [R1+0x50e8], R23 ;  /* 0x0050e81701007387 */ /* 0x0003e20000100800 */
[----:B--2---:R-:W-:-:S05]  /*10af20*/  F2FP.SATFINITE.E5M2.F32.PACK_AB_MERGE_C R18, R42, R41, RZ ;  /* 0x000000292a12723e */ /* 0x004fca00048060ff */
[----:B------:R2:W-:Y:S04]  /*10af30*/  STL [R1+0x50d4], R18 ;  /* 0x0050d41201007387 */ /* 0x0005e80000100800 */
[----:B------:R0:W-:Y:S01]  /*10af40*/  STL.64 [R1+0x4fa0], R24 ;  /* 0x004fa01801007387 */ /* 0x0001e20000100a00 */
[----:B-1----:R-:W-:Y:S02]  /*10af50*/  F2FP.SATFINITE.E5M2.F32.PACK_AB_MERGE_C R23, R44, R43, RZ ;  /* 0x0000002b2c17723e */ /* 0x002fe400048060ff */
[----:B--2---:R-:W-:Y:S02]  /*10af60*/  F2FP.SATFINITE.E5M2.F32.PACK_AB_MERGE_C R18, R46, R45, RZ ;  /* 0x0000002d2e12723e */ /* 0x004fe400048060ff */
[----:B0-----:R-:W-:Y:S02]  /*10af70*/  IADD3 R24, P1, PT, R17, R13, RZ ;  /* 0x0000000d11187210 */ /* 0x001fe40007f3e0ff */
[----:B------:R-:W-:-:S03]  /*10af80*/  F2FP.SATFINITE.E5M2.F32.PACK_AB_MERGE_C R58, R58, R47, RZ ;  /* 0x0000002f3a3a723e */ /* 0x000fc600048060ff */
[----:B------:R-:W-:Y:S01]  /*10af90*/  IMAD.X R25, R20, 0x1, R15, P1 ;  /* 0x0000000114197824 */ /* 0x000fe200008e060f */
[----:B------:R-:W-:Y:S04]  /*10afa0*/  STL [R1+0x50d8], R23 ;  /* 0x0050d81701007387 */ /* 0x000fe80000100800 */
[----:B------:R0:W-:Y:S04]  /*10afb0*/  STL [R1+0x50d0], R18 ;  /* 0x0050d01201007387 */ /* 0x0001e80000100800 */
[----:B------:R-:W-:Y:S04]  /*10afc0*/  STL [R1+0x5b98], R58 ;  /* 0x005b983a01007387 */ /* 0x000fe80000100800 */
[----:B------:R1:W-:Y:S01]  /*10afd0*/  STL.64 [R1+0x4f98], R24 ;  /* 0x004f981801007387 */ /* 0x0003e20000100a00 */
[----:B0-----:R-:W-:-:S02]  /*10afe0*/  F2FP.SATFINITE.E5M2.F32.PACK_AB_MERGE_C R18, R49, R48, RZ ;  /* 0x000000303112723e */ /* 0x001fc400048060ff */
[----:B-1----:R-:W-:-:S03]  /*10aff0*/  IADD3 R24, P1, PT, R17, R5, RZ ;  /* 0x0000000511187210 */ /* 0x002fc60007f3e0ff */
[----:B------:R0:W-:Y:S02]  /*10b000*/  STL [R1+0x50c0], R18 ;  /* 0x0050c01201007387 */ /* 0x0001e40000100800 */
[----:B------:R-:W-:Y:S01]  /*10b010*/  IMAD.X R25, R20, 0x1, R6, P1 ;  /* 0x0000000114197824 */ /* 0x000fe200008e0606 */
[----:B------:R-:W-:-:S04]  /*10b020*/  F2FP.SATFINITE.E5M2.F32.PACK_AB_MERGE_C R23, R51, R50, RZ ;  /* 0x000000323317723e */ /* 0x000fc800048060ff */
[----:B------:R1:W-:Y:S01]  /*10b030*/  STL.64 [R1+0x4f90], R24 ;  /* 0x004f901801007387 */ /* 0x0003e20000100a00 */
[----:B0-----:R-:W-:Y:S02]  /*10b040*/  F2FP.SATFINITE.E5M2.F32.PACK_AB_MERGE_C R18, R53, R52, RZ ;  /* 0x000000343512723e */ /* 0x001fe400048060ff */
[----:B------:R-:W-:Y:S01]  /*10b050*/  F2FP.SATFINITE.E5M2.F32.PACK_AB_MERGE_C R47, R55, R54, RZ ;  /* 0x00000036372f723e */ /* 0x000fe200048060ff */
[----:B------:R-:W-:Y:S01]  /*10b060*/  STL [R1+0x5424], R23 ;  /* 0x0054241701007387 */ /* 0x000fe20000100800 */
[----:B-1----:R-:W-:-:S03]  /*10b070*/  IADD3 R24, P1, PT, R17, R14, RZ ;  /* 0x0000000e11187210 */ /* 0x002fc60007f3e0ff */
[----:B------:R4:W-:Y:S02]  /*10b080*/  STL [R1+0x50a8], R18 ;  /* 0x0050a81201007387 */ /* 0x0009e40000100800 */
[----:B------:R-:W-:Y:S02]  /*10b090*/  IMAD.X R25, R20, 0x1, R16, P1 ;  /* 0x0000000114197824 */ /* 0x000fe400008e0610 */
[----:B------:R-:W-:Y:S04]  /*10b0a0*/  STL [R1+0x5e88], R47 ;  /* 0x005e882f01007387 */ /* 0x000fe80000100800 */
[----:B------:R0:W-:Y:S01]  /*10b0b0*/  STL.64 [R1+0x4f88], R24 ;  /* 0x004f881801007387 */ /* 0x0001e20000100a00 */
[----:B----4-:R-:W-:Y:S02]  /*10b0c0*/  F2FP.SATFINITE.E5M2.F32.PACK_AB_MERGE_C R18, R57, R56, RZ ;  /* 0x000000383912723e */ /* 0x010fe400048060ff */
[----:B------:R-:W-:-:S03]  /*10b0d0*/  F2FP.SATFINITE.E5M2.F32.PACK_AB_MERGE_C R41, R19, R61, RZ ;  /* 0x0000003d1329723e */ /* 0x000fc600048060ff */
[----:B------:R1:W-:Y:S01]  /*10b0e0*/  STL [R1+0x1b4], R18 ;  /* 0x0001b41201007387 */ /* 0x0003e20000100800 */
[----:B0-----:R-:W-:-:S03]  /*10b0f0*/  IADD3 R24, P1, PT, R17, R7, RZ ;  /* 0x0000000711187210 */ /* 0x001fc60007f3e0ff */
[----:B------:R-:W-:Y:S01]  /*10b100*/  STL [R1+0x5cbc], R41 ;  /* 0x005cbc2901007387 */ /* 0x000fe20000100800 */
[----:B-1----:R-:W-:Y:S01]  /*10b110*/  F2FP.SATFINITE.E5M2.F32.PACK_AB_MERGE_C R18, R60, R59, RZ ;  /* 0x0000003b3c12723e */ /* 0x002fe200048060ff */
[----:B------:R-:W-:-:S05]  /*10b120*/  IMAD.X R25, R20, 0x1, R8, P1 ;  /* 0x0000000114197824 */ /* 0x000fca00008e0608 */
[----:B------:R-:W-:Y:S04]  /*10b130*/  STL.64 [R1+0x4f80], R24 ;  /* 0x004f801801007387 */ /* 0x000fe80000100a00 */
[----:B------:R0:W-:Y:S01]  /*10b140*/  STL [R1+0x1b8], R18 ;  /* 0x0001b81201007387 */ /* 0x0001e20000100800 */
[----:B---3--:R-:W-:-:S03]  /*10b150*/  F2FP.SATFINITE.E5M2.F32.PACK_AB_MERGE_C R39, R22, R21, RZ ;  /* 0x000000151627723e */ /* 0x008fc600048060ff */
[----:B------:R-:W2:Y:S04]  /*10b160*/  LDL.LU R21, [R1+0x1760] ;  /* 0x0017600001157983 */ /* 0x000ea80000300800 */
[----:B------:R-:W2:Y:S01]  /*10b170*/  LDL.LU R22, [R1+0x1764] ;  /* 0x0017640001167983 */ /* 0x000ea20000300800 */
[----:B0-----:R-:W-:-:S05]  /*10b180*/  IADD3 R18, P1, PT, R17, R9, RZ ;  /* 0x0000000911127210 */ /* 0x001fca0007f3e0ff */
[----:B------:R-:W-:-:S05]  /*10b190*/  IMAD.X R19, R20, 0x1, R11, P1 ;  /* 0x0000000114137824 */ /* 0x000fca00008e060b */
[----:B------:R0:W-:Y:S04]  /*10b1a0*/  STL.64 [R1+0x4f70], R18 ;  /* 0x004f701201007387 */ /* 0x0001e80000100a00 */
[----:B------:R-:W-:Y:S04]  /*10b1b0*/  STL [R1+0x5ca4], R39 ;  /* 0x005ca42701007387 */ /* 0x000fe80000100800 */
[----:B------:R-:W3:Y:S01]  /*10b1c0*/  LDL.LU R31, [R1+0x1768] ;  /* 0x00176800011f7983 */ /* 0x000ee20000300800 */
[----:B0-----:R-:W-:-:S03]  /*10b1d0*/  IADD3 R18, P1, PT, R17, R10, RZ ;  /* 0x0000000a11127210 */ /* 0x001fc60007f3e0ff */
[----:B------:R-:W3:Y:S02]  /*10b1e0*/  LDL.LU R32, [R1+0x176c] ;  /* 0x00176c0001207983 */ /* 0x000ee40000300800 */
[----:B------:R-:W-:Y:S02]  /*10b1f0*/  IMAD.X R19, R20, 0x1, R12, P1 ;  /* 0x0000000114137824 */ /* 0x000fe400008e060c */
[----:B------:R-:W4:Y:S04]  /*10b200*/  LDL.LU R33, [R1+0x1780] ;  /* 0x0017800001217983 */ /* 0x000f280000300800 */
        /* <DEDUP_REMOVED lines=25> */
[----:B0-----:R-:W4:Y:S01]  /*10b3a0*/  LDL.LU R19, [R1+0x1894] ;  /* 0x0018940001137983 */ /* 0x001f220000300800 */
[----:B--2---:R-:W-:-:S03]  /*10b3b0*/  F2FP.SATFINITE.E5M2.F32.PACK_AB_MERGE_C R18, R22, R21, RZ ;  /* 0x000000151612723e */ /* 0x004fc600048060ff */
[----:B------:R-:W2:Y:S04]  /*10b3c0*/  LDL.LU R21, [R1+0x1898] ;  /* 0x0018980001157983 */ /* 0x000ea80000300800 */
[----:B------:R-:W2:Y:S01]  /*10b3d0*/  LDL.LU R22, [R1+0x189c] ;  /* 0x00189c0001167983 */ /* 0x000ea20000300800 */
[----:B------:R-:W-:Y:S01]  /*10b3e0*/  VIADD R17, R17, UR6 ;  /* 0x0000000611117c36 */ /* 0x000fe20008000000 */
[----:B------:R-:W0:Y:S02]  /*10b3f0*/  LDCU UR6, c[0x0][0x3b8] ;  /* 0x00007700ff0677ac */ /* 0x000e240008000800 */
[----:B------:R-:W-:Y:S02]  /*10b400*/  STL [R1+0x5398], R18 ;  /* 0x0053981201007387 */ /* 0x000fe40000100800 */
[----:B------:R-:W-:-:S02]  /*10b410*/  IADD3 R24, P1, PT, R17, R3, RZ ;  /* 0x0000000311187210 */ /* 0x000fc40007f3e0ff */
[----:B---3--:R-:W-:-:S05]  /*10b420*/  F2FP.SATFINITE.E5M2.F32.PACK_AB_MERGE_C R20, R32, R31, RZ ;  /* 0x0000001f2014723e */ /* 0x008fca00048060ff */
[----:B------:R1:W-:Y:S02]  /*10b430*/  STL [R1+0x53a4], R20 ;  /* 0x0053a41401007387 */ /* 0x0003e40000100800 */
[----:B-1----:R-:W-:Y:S02]  /*10b440*/  SHF.R.S32.HI R20, RZ, 0x1f, R17 ;  /* 0x0000001fff147819 */ /* 0x002fe40000011411 */
[----:B----4-:R-:W-:-:S03]  /*10b450*/  F2FP.SATFINITE.E5M2.F32.PACK_AB_MERGE_C R18, R34, R33, RZ ;  /* 0x000000212212723e */ /* 0x010fc600048060ff */
[----:B------:R-:W-:Y:S02]  /*10b460*/  IMAD.X R25, R20, 0x1, R4, P1 ;  /* 0x0000000114197824 */ /* 0x000fe400008e0604 */
[----:B------:R1:W-:Y:S04]  /*10b470*/  STL [R1+0x5378], R18 ;  /* 0x0053781201007387 */ /* 0x0003e80000100800 */
[----:B------:R3:W-:Y:S01]  /*10b480*/  STL.64 [R1+0x4f48], R24 ;  /* 0x004f481801007387 */ /* 0x0007e20000100a00 */
[----:B------:R-:W-:Y:S02]  /*10b490*/  F2FP.SATFINITE.E5M2.F32.PACK_AB_MERGE_C R23, R36, R35, RZ ;  /* 0x000000232417723e */ /* 0x000fe400048060ff */
[----:B-1----:R-:W-:Y:S02]  /*10b4a0*/  F2FP.SATFINITE.E5M2.F32.PACK_AB_MERGE_C R18, R38, R37, RZ ;  /* 0x000000252612723e */ /* 0x002fe400048060ff */
[----:B---3--:R-:W-:Y:S01]  /*10b4b0*/  IADD3 R24, P1, PT, R17, R0, RZ ;  /* 0x0000000011187210 */ /* 0x008fe20007f3e0ff */
[----:B------:R1:W-:Y:S04]  /*10b4c0*/  STL [R1+0x537c], R23 ;  /* 0x00537c1701007387 */ /* 0x0003e80000100800 */
[----:B------:R-:W-:Y:S01]  /*10b4d0*/  IMAD.X R25, R20, 0x1, R2, P1 ;  /* 0x0000000114197824 */ /* 0x000fe200008e0602 */
[----:B------:R3:W-:Y:S04]  /*10b4e0*/  STL [R1+0x535c], R18 ;  /* 0x00535c1201007387 */ /* 0x0007e80000100800 */
[----:B------:R4:W-:Y:S01]  /*10b4f0*/  STL.64 [R1+0x4f38], R24 ;  /* 0x004f381801007387 */ /* 0x0009e20000100a00 */
[----:B-1----:R-:W-:-:S02]  /*10b500*/  F2FP.SATFINITE.E5M2.F32.PACK_AB_MERGE_C R23, R42, R40, RZ ;  /* 0x000000282a17723e */ /* 0x002fc400048060ff */
[----:B---3--:R-:W-:Y:S02]  /*10b510*/  F2FP.SATFINITE.E5M2.F32.PACK_AB_MERGE_C R18, R44, R43, RZ ;  /* 0x0000002b2c12723e */ /* 0x008fe400048060ff */
[----:B----4-:R-:W-:Y:S01]  /*10b520*/  IADD3 R24, P1, PT, R17, R13, RZ ;  /* 0x0000000d11187210 */ /* 0x010fe20007f3e0ff */
        /* <DEDUP_REMOVED lines=26> */
[----:B---3--:R-:W-:Y:S02]  /*10b6d0*/  IADD3 R18, P1, PT, R17, R9, RZ ;  /* 0x0000000911127210 */ /* 0x008fe40007f3e0ff */
[----:B----4-:R-:W-:-:S03]  /*10b6e0*/  F2FP.SATFINITE.E5M2.F32.PACK_AB_MERGE_C R24, R60, R59, RZ ;  /* 0x0000003b3c18723e */ /* 0x010fc600048060ff */
[----:B------:R-:W-:Y:S02]  /*10b6f0*/  IMAD.X R19, R20, 0x1, R11, P1 ;  /* 0x0000000114137824 */ /* 0x000fe400008e060b */
[----:B------:R-:W-:Y:S04]  /*10b700*/  STL [R1+0x52f0], R24 ;  /* 0x0052f01801007387 */ /* 0x000fe80000100800 */
[----:B------:R-:W-:Y:S04]  /*10b710*/  STL [R1+0x52d0], R23 ;  /* 0x0052d01701007387 */ /* 0x000fe80000100800 */
[----:B------:R2:W-:Y:S04]  /*10b720*/  STL.64 [R1+0x4ef0], R18 ;  /* 0x004ef01201007387 */ /* 0x0005e80000100a00 */
[----:B------:R-:W3:Y:S04]  /*10b730*/  LDL.LU R31, [R1+0x18b0] ;  /* 0x0018b000011f7983 */ /* 0x000ee80000300800 */
[----:B------:R-:W3:Y:S01]  /*10b740*/  LDL.LU R32, [R1+0x18b4] ;  /* 0x0018b40001207983 */ /* 0x000ee20000300800 */
[----:B--2---:R-:W-:-:S05]  /*10b750*/  F2FP.SATFINITE.E5M2.F32.PACK_AB_MERGE_C R18, R22, R21, RZ ;  /* 0x000000151612723e */ /* 0x004fca00048060ff */
[----:B------:R1:W-:Y:S04]  /*10b760*/  STL [R1+0x52d8], R18 ;  /* 0x0052d81201007387 */ /* 0x0003e80000100800 */
[----:B------:R-:W2:Y:S04]  /*10b770*/  LDL.LU R33, [R1+0x18b8] ;  /* 0x0018b80001217983 */ /* 0x000ea80000300800 */
[----:B------:R-:W2:Y:S04]  /*10b780*/  LDL.LU R34, [R1+0x18bc] ;  /* 0x0018bc0001227983 */ /* 0x000ea80000300800 */
[----:B------:R-:W4:Y:S04]  /*10b790*/  LDL.LU R21, [R1+0x18d0] ;  /* 0x0018d00001157983 */ /* 0x000f280000300800 */
[----:B------:R-:W4:Y:S01]  /*10b7a0*/  LDL.LU R22, [R1+0x18d4] ;  /* 0x0018d40001167983 */ /* 0x000f220000300800 */
[----:B-1----:R-:W-:-:S03]  /*10b7b0*/  IADD3 R18, P1, PT, R17, R10, RZ ;  /* 0x0000000a11127210 */ /* 0x002fc60007f3e0ff */
[----:B------:R-:W4:Y:S02]  /*10b7c0*/  LDL.LU R35, [R1+0x18d8] ;  /* 0x0018d80001237983 */ /* 0x000f240000300800 */
[----:B------:R-:W-:Y:S02]  /*10b7d0*/  IMAD.X R19, R20, 0x1, R12, P1 ;  /* 0x0000000114137824 */ /* 0x000fe400008e060c */
[----:B------:R-:W4:Y:S04]  /*10b7e0*/  LDL.LU R36, [R1+0x18dc] ;  /* 0x0018dc0001247983 */ /* 0x000f280000300800 */
        /* <DEDUP_REMOVED lines=22> */
[----:B-1----:R-:W4:Y:S01]  /*10b950*/  LDL.LU R19, [R1+0x1ab4] ;  /* 0x001ab40001137983 */ /* 0x002f220000300800 */
[----:B0-----:R-:W-:Y:S01]  /*10b960*/  VIADD R17, R17, UR6 ;  /* 0x0000000611117c36 */ /* 0x001fe20008000000 */
[----:B------:R-:W0:Y:S01]  /*10b970*/  LDCU UR6, c[0x0][0x3b8] ;  /* 0x00007700ff0677ac */ /* 0x000e220008000800 */
[----:B---3--:R-:W-:-:S05]  /*10b980*/  F2FP.SATFINITE.E5M2.F32.PACK_AB_MERGE_C R20, R32, R31, RZ ;  /* 0x0000001f2014723e */ /* 0x008fca00048060ff */
[----:B------:R1:W-:Y:S02]  /*10b990*/  STL [R1+0x52b4], R20 ;  /* 0x0052b41401007387 */ /* 0x0003e40000100800 */
[----:B-1----:R-:W-:Y:S02]  /*10b9a0*/  IADD3 R20, P1, PT, R17, R3, RZ ;  /* 0x0000000311147210 */ /* 0x002fe40007f3e0ff */
[----:B--2---:R-:W-:-:S05]  /*10b9b0*/  F2FP.SATFINITE.E5M2.F32.PACK_AB_MERGE_C R18, R34, R33, RZ ;  /* 0x000000212212723e */ /* 0x004fca00048060ff */
[----:B------:R1:W-:Y:S01]  /*10b9c0*/  STL [R1+0x52b8], R18 ;  /* 0x0052b81201007387 */ /* 0x0003e20000100800 */
[----:B----4-:R-:W-:Y:S02]  /*10b9d0*/  F2FP.SATFINITE.E5M2.F32.PACK_AB_MERGE_C R22, R22, R21, RZ ;  /* 0x000000151616723e */ /* 0x010fe400048060ff */
[----:B-1----:R-:W-:-:S03]  /*10b9e0*/  SHF.R.S32.HI R18, RZ, 0x1f, R17 ;  /* 0x0000001fff127819 */ /* 0x002fc60000011411 */
[----:B------:R-:W-:Y:S02]  /*10b9f0*/  STL [R1+0x528c], R22 ;  /* 0x00528c1601007387 */ /* 0x000fe40000100800 */
[----:B------:R-:W-:-:S05]  /*10ba00*/  IMAD.X R21, R18, 0x1, R4, P1 ;  /* 0x0000000112157824 */ /* 0x000fca00008e0604 */
[----:B------:R1:W-:Y:S04]  /*10ba10*/  STL.64 [R1+0x4ec8], R20 ;  /* 0x004ec81401007387 */ /* 0x0003e80000100a00 */
[----:B-1----:R-:W2:Y:S04]  /*10ba20*/  LDL.LU R21, [R1+0x1ab8] ;  /* 0x001ab80001157983 */ /* 0x002ea80000300800 */
[----:B------:R-:W2:Y:S01]  /*10ba30*/  LDL.LU R22, [R1+0x1abc] ;  /* 0x001abc0001167983 */ /* 0x000ea20000300800 */
[----:B------:R-:W-:Y:S02]  /*10ba40*/  IADD3 R24, P1, PT, R17, R0, RZ ;  /* 0x0000000011187210 */ /* 0x000fe40007f3e0ff */
[----:B------:R-:W-:-:S02]  /*10ba50*/  F2FP.SATFINITE.E5M2.F32.PACK_AB_MERGE_C R23, R36, R35, RZ ;  /* 0x000000232417723e */ /* 0x000fc400048060ff */
[----:B------:R-:W-:Y:S01]  /*10ba60*/  F2FP.SATFINITE.E5M2.F32.PACK_AB_MERGE_C R20, R38, R37, RZ ;  /* 0x000000252614723e */ /* 0x000fe200048060ff */
[----:B------:R-:W-:Y:S02]  /*10ba70*/  IMAD.X R25, R18, 0x1, R2, P1 ;  /* 0x0000000112197824 */ /* 0x000fe400008e0602 */
[----:B------:R1:W-:Y:S04]  /*10ba80*/  STL [R1+0x5294], R23 ;  /* 0x0052941701007387 */ /* 0x0003e80000100800 */
        /* <DEDUP_REMOVED lines=24> */
[----:B---3--:R-:W-:-:S03]  /*10bc10*/  F2FP.SATFINITE.E5M2.F32.PACK_AB_MERGE_C R20, R57, R56, RZ ;  /* 0x000000383914723e */ /* 0x008fc600048060ff */
[----:B------:R-:W-:Y:S01]  /*10bc20*/  STL [R1+0x521c], R23 ;  /* 0x00521c1701007387 */ /* 0x000fe20000100800 */
[----:B----4-:R-:W-:-:S03]  /*10bc30*/  IADD3 R24, P1, PT, R17, R7, RZ ;  /* 0x0000000711187210 */ /* 0x010fc60007f3e0ff */
[----:B------:R1:W-:Y:S01]  /*10bc40*/  STL [R1+0x51f4], R20 ;  /* 0x0051f41401007387 */ /* 0x0003e20000100800 */
[----:B------:R-:W-:Y:S01]  /*10bc50*/  F2FP.SATFINITE.E5M2.F32.PACK_AB_MERGE_C R19, R19, R61, RZ ;  /* 0x0000003d1313723e */ /* 0x000fe200048060ff */
[----:B------:R-:W-:Y:S02]  /*10bc60*/  IMAD.X R25, R18, 0x1, R8, P1 ;  /* 0x0000000112197824 */ /* 0x000fe400008e0608 */
[----:B------:R-:W3:Y:S01]  /*10bc70*/  LDL.LU R56, [R1+0x1af0] ;  /* 0x001af00001387983 */ /* 0x000ee20000300800 */
[----:B-1----:R-:W-:-:S03]  /*10bc80*/  F2FP.SATFINITE.E5M2.F32.PACK_AB_MERGE_C R20, R60, R59, RZ ;  /* 0x0000003b3c14723e */ /* 0x002fc600048060ff */
[----:B------:R-:W-:Y:S04]  /*10bc90*/  STL.64 [R1+0x4e80], R24 ;  /* 0x004e801801007387 */ /* 0x000fe80000100a00 */
[----:B------:R-:W-:Y:S04]  /*10bca0*/  STL [R1+0x5200], R20 ;  /* 0x0052001401007387 */ /* 0x000fe80000100800 */
[----:B------:R-:W3:Y:S04]  /*10bcb0*/  LDL.LU R57, [R1+0x1af4] ;  /* 0x001af40001397983 */ /* 0x000ee80000300800 */
[----:B------:R1:W-:Y:S04]  /*10bcc0*/  STL [R1+0x51d4], R19 ;  /* 0x0051d41301007387 */ /* 0x0003e80000100800 */
[----:B------:R-:W4:Y:S04]  /*10bcd0*/  LDL.LU R59, [R1+0x1af8] ;  /* 0x001af800013b7983 */ /* 0x000f280000300800 */
[----:B------:R-:W4:Y:S04]  /*10bce0*/  LDL.LU R60, [R1+0x1afc] ;  /* 0x001afc00013c7983 */ /* 0x000f280000300800 */
[----:B------:R-:W4:Y:S04]  /*10bcf0*/  LDL.LU R61, [R1+0x1c10] ;  /* 0x001c1000013d7983 */ /* 0x000f280000300800 */
[----:B-1----:R-:W4:Y:S01]  /*10bd00*/  LDL.LU R19, [R1+0x1c14] ;  /* 0x001c140001137983 */ /* 0x002f220000300800 */
[----:B------:R-:W-:-:S05]  /*10bd10*/  IADD3 R24, P1, PT, R17, R9, RZ ;  /* 0x0000000911187210 */ /* 0x000fca0007f3e0ff */
[----:B------:R-:W-:Y:S01]  /*10bd20*/  IMAD.X R25, R18, 0x1, R11, P1 ;  /* 0x0000000112197824 */ /* 0x000fe200008e060b */
[----:B------:R-:W-:Y:S02]  /*10bd30*/  IADD3 R20, P1, PT, R17, R10, RZ ;  /* 0x0000000a11147210 */ /* 0x000fe40007f3e0ff */
[----:B--2---:R-:W-:-:S03]  /*10bd40*/  F2FP.SATFINITE.E5M2.F32.PACK_AB_MERGE_C R34, R22, R21, RZ ;  /* 0x000000151622723e */ /* 0x004fc600048060ff */
[----:B------:R-:W-:Y:S02]  /*10bd50*/  IMAD.X R21, R18, 0x1, R12, P1 ;  /* 0x0000000112157824 */ /* 0x000fe400008e060c */
[----:B------:R-:W-:Y:S04]  /*10bd60*/  STL [R1+0x5d14], R34 ;  /* 0x005d142201007387 */ /* 0x000fe80000100800 */
[----:B------:R-:W-:Y:S04]  /*10bd70*/  STL.64 [R1+0x4e70], R24 ;  /* 0x004e701801007387 */ /* 0x000fe80000100a00 */
[----:B------:R-:W2:Y:S04]  /*10bd80*/  LDL.LU R35, [R1+0x1c18] ;  /* 0x001c180001237983 */ /* 0x000ea80000300800 */
[----:B------:R-:W2:Y:S04]  /*10bd90*/  LDL.LU R36, [R1+0x1c1c] ;  /* 0x001c1c0001247983 */ /* 0x000ea80000300800 */
[----:B------:R-:W2:Y:S04]  /*10bda0*/  LDL.LU R37, [R1+0x1c40] ;  /* 0x001c400001257983 */ /* 0x000ea80000300800 */
        /* <DEDUP_REMOVED lines=17> */
[----:B------:R-:W2:Y:S01]  /*10bec0*/  LDL.LU R22, [R1+0x1ed4] ;  /* 0x001ed40001167983 */ /* 0x000ea20000300800 */
[----:B0-----:R-:W-:Y:S01]  /*10bed0*/  VIADD R17, R17, UR6 ;  /* 0x0000000611117c36 */ /* 0x001fe20008000000 */
[----:B------:R-:W0:Y:S01]  /*10bee0*/  LDCU UR6, c[0x0][0x3b8] ;  /* 0x00007700ff0677ac */ /* 0x000e220008000800 */
[----:B---3--:R-:W-:-:S05]  /*10bef0*/  F2FP.SATFINITE.E5M2.F32.PACK_AB_MERGE_C R18, R57, R56, RZ ;  /* 0x000000383912723e */ /* 0x008fca00048060ff */
[----:B------:R1:W-:Y:S01]  /*10bf00*/  STL [R1+0x51b8], R18 ;  /* 0x0051b81201007387 */ /* 0x0003e20000100800 */
[----:B----4-:R-:W-:-:S05]  /*10bf10*/  F2FP.SATFINITE.E5M2.F32.PACK_AB_MERGE_C R20, R60, R59, RZ ;  /* 0x0000003b3c14723e */ /* 0x010fca00048060ff */
[----:B------:R3:W-:Y:S01]  /*10bf20*/  STL [R1+0x51c0], R20 ;  /* 0x0051c01401007387 */ /* 0x0007e20000100800 */
[----:B-1----:R-:W-:-:S03]  /*10bf30*/  F2FP.SATFINITE.E5M2.F32.PACK_AB_MERGE_C R18, R19, R61, RZ ;  /* 0x0000003d1312723e */ /* 0x002fc600048060ff */
[----:B------:R-:W4:Y:S04]  /*10bf40*/  LDL.LU R56, [R1+0x1ed8] ;  /* 0x001ed80001387983 */ /* 0x000f280000300800 */
[----:B------:R-:W4:Y:S01]  /*10bf50*/  LDL.LU R57, [R1+0x1edc] ;  /* 0x001edc0001397983 */ /* 0x000f220000300800 */
[----:B---3--:R-:W-:-:S03]  /*10bf60*/  SHF.R.S32.HI R20, RZ, 0x1f, R17 ;  /* 0x0000001fff147819 */ /* 0x008fc60000011411 */
[----:B------:R1:W-:Y:S04]  /*10bf70*/  STL [R1+0x519c], R18 ;  /* 0x00519c1201007387 */ /* 0x0003e80000100800 */
[----:B------:R-:W3:Y:S04]  /*10bf80*/  LDL.LU R59, [R1+0x1ef0] ;  /* 0x001ef000013b7983 */ /* 0x000ee80000300800 */
[----:B------:R-:W3:Y:S01]  /*10bf90*/  LDL.LU R60, [R1+0x1ef4] ;  /* 0x001ef400013c7983 */ /* 0x000ee20000300800 */
[----:B-1----:R-:W-:-:S03]  /*10bfa0*/  IADD3 R18, P1, PT, R17, R3, RZ ;  /* 0x0000000311127210 */ /* 0x002fc60007f3e0ff */
[----:B------:R-:W3:Y:S02]  /*10bfb0*/  LDL.LU R61, [R1+0x1ef8] ;  /* 0x001ef800013d7983 */ /* 0x000ee40000300800 */
[----:B------:R-:W-:-:S05]  /*10bfc0*/  IMAD.X R19, R20, 0x1, R4, P1 ;  /* 0x0000000114137824 */ /* 0x000fca00008e0604 */
[----:B------:R1:W-:Y:S04]  /*10bfd0*/  STL.64 [R1+0x4e48], R18 ;  /* 0x004e481201007387 */ /* 0x0003e80000100a00 */
[----:B-1----:R-:W3:Y:S01]  /*10bfe0*/  LDL.LU R19, [R1+0x1efc] ;  /* 0x001efc0001137983 */ /* 0x002ee20000300800 */
[----:B------:R-:W-:-:S05]  /*10bff0*/  IADD3 R24, P1, PT, R17, R0, RZ ;  /* 0x0000000011187210 */ /* 0x000fca0007f3e0ff */
[----:B------:R-:W-:Y:S01]  /*10c000*/  IMAD.X R25, R20, 0x1, R2, P1 ;  /* 0x0000000114197824 */ /* 0x000fe200008e0602 */
[----:B--2---:R-:W-:-:S05]  /*10c010*/  F2FP.SATFINITE.E5M2.F32.PACK_AB_MERGE_C R23, R36, R35, RZ ;  /* 0x000000232417723e */ /* 0x004fca00048060ff */
[----:B------:R1:W-:Y:S01]  /*10c020*/  STL [R1+0x51a0], R23 ;  /* 0x0051a01701007387 */ /* 0x0003e20000100800 */
[----:B------:R-:W-:-:S05]  /*10c030*/  F2FP.SATFINITE.E5M2.F32.PACK_AB_MERGE_C R18, R38, R37, RZ ;  /* 0x000000252612723e */ /* 0x000fca00048060ff */
[----:B------:R2:W-:Y:S04]  /*10c040*/  STL [R1+0x517c], R18 ;  /* 0x00517c1201007387 */ /* 0x0005e80000100800 */
[----:B------:R0:W-:Y:S01]  /*10c050*/  STL.64 [R1+0x4e38], R24 ;  /* 0x004e381801007387 */ /* 0x0001e20000100a00 */
[----:B-1----:R-:W-:Y:S02]  /*10c060*/  F2FP.SATFINITE.E5M2.F32.PACK_AB_MERGE_C R23, R42, R40, RZ ;  /* 0x000000282a17723e */ /* 0x002fe400048060ff */
[----:B--2---:R-:W-:Y:S02]  /*10c070*/  F2FP.SATFINITE.E5M2.F32.PACK_AB_MERGE_C R18, R44, R43, RZ ;  /* 0x0000002b2c12723e */ /* 0x004fe400048060ff */
[----:B0-----:R-:W-:Y:S01]  /*10c080*/  IADD3 R24, P1, PT, R17, R13, RZ ;  /* 0x0000000d11187210 */ /* 0x001fe20007f3e0ff */
[----:B------:R0:W-:Y:S04]  /*10c090*/  STL [R1+0x5188], R23 ;  /* 0x0051881701007387 */ /* 0x0001e80000100800 */
[----:B------:R-:W-:Y:S01]  /*10c0a0*/  IMAD.X R25, R20, 0x1, R15, P1 ;  /* 0x0000000114197824 */ /* 0x000fe200008e060f */
[----:B------:R1:W-:Y:S04]  /*10c0b0*/  STL [R1+0x5164], R18 ;  /* 0x0051641201007387 */ /* 0x0003e80000100800 */
[----:B------:R2:W-:Y:S01]  /*10c0c0*/  STL.64 [R1+0x4e28], R24 ;  /* 0x004e281801007387 */ /* 0x0005e20000100a00 */
[----:B0-----:R-:W-:-:S02]  /*10c0d0*/  F2FP.SATFINITE.E5M2.F32.PACK_AB_MERGE_C R23, R46, R45, RZ ;  /* 0x0000002d2e17723e */ /* 0x001fc400048060ff */
[----:B-1----:R-:W-:Y:S02]  /*10c0e0*/  F2FP.SATFINITE.E5M2.F32.PACK_AB_MERGE_C R18, R49, R48, RZ ;  /* 0x000000303112723e */ /* 0x002fe400048060ff */
[----:B--2---:R-:W-:Y:S01]  /*10c0f0*/  IADD3 R24, P1, PT, R17, R5, RZ ;  /* 0x0000000511187210 */ /* 0x004fe20007f3e0ff */
[----:B------:R0:W-:Y:S04]  /*10c100*/  STL [R1+0x516c], R23 ;  /* 0x00516c1701007387 */ /* 0x0001e80000100800 */
[----:B------:R-:W-:Y:S01]  /*10c110*/  IMAD.X R25, R20, 0x1, R6, P1 ;  /* 0x0000000114197824 */ /* 0x000fe200008e0606 */
[----:B------:R1:W-:Y:S04]  /*10c120*/  STL [R1+0x513c], R18 ;  /* 0x00513c1201007387 */ /* 0x0003e80000100800 */
[----:B------:R2:W-:Y:S01]  /*10c130*/  STL.64 [R1+0x4e18], R24 ;  /* 0x004e181801007387 */ /* 0x0005e20000100a00 */
[----:B0-----:R-:W-:-:S02]  /*10c140*/  F2FP.SATFINITE.E5M2.F32.PACK_AB_MERGE_C R23, R51, R50, RZ ;  /* 0x000000323317723e */ /* 0x001fc400048060ff */
[----:B-1----:R-:W-:-:S03]  /*10c150*/  F2FP.SATFINITE.E5M2.F32.PACK_AB_MERGE_C R18, R53, R52, RZ ;  /* 0x000000343512723e */ /* 0x002fc600048060ff */
[----:B------:R0:W-:Y:S01]  /*10c160*/  STL [R1+0x514c], R23 ;  /* 0x00514c1701007387 */ /* 0x0001e20000100800 */
[----:B--2---:R-:W-:-:S03]  /*10c170*/  IADD3 R24, P1, PT, R17, R14, RZ ;  /* 0x0000000e11187210 */ /* 0x004fc60007f3e0ff */
[----:B------:R1:W-:Y:S02]  /*10c180*/  STL [R1+0x50ec], R18 ;  /* 0x0050ec1201007387 */ /* 0x0003e40000100800 */
[----:B------:R-:W-:Y:S01]  /*10c190*/  IMAD.X R25, R20, 0x1, R16, P1 ;  /* 0x0000000114197824 */ /* 0x000fe200008e0610 */
[----:B0-----:R-:W-:Y:S02]  /*10c1a0*/  F2FP.SATFINITE.E5M2.F32.PACK_AB_MERGE_C R23, R55, R54, RZ ;  /* 0x000000363717723e */ /* 0x001fe400048060ff */
[----:B-1----:R-:W-:Y:S02]  /*10c1b0*/  F2FP.SATFINITE.E5M2.F32.PACK_AB_MERGE_C R18, R22, R21, RZ ;  /* 0x000000151612723e */ /* 0x002fe400048060ff */
[----:B------:R-:W2:Y:S04]  /*10c1c0*/  LDL.LU R21, [R1+0x1f10] ;  /* 0x001f100001157983 */ /* 0x000ea80000300800 */
[----:B------:R0:W-:Y:S04]  /*10c1d0*/  STL.64 [R1+0x4e08], R24 ;  /* 0x004e081801007387 */ /* 0x0001e80000100a00 */
[----:B------:R4:W-:Y:S04]  /*10c1e0*/  STL [R1+0x50f0], R23 ;  /* 0x0050f01701007387 */ /* 0x0009e80000100800 */
[----:B------:R-:W2:Y:S04]  /*10c1f0*/  LDL.LU R22, [R1+0x1f14] ;  /* 0x001f140001167983 */ /* 0x000ea80000300800 */
[----:B------:R3:W-:Y:S04]  /*10c200*/  STL [R1+0x50dc], R18 ;  /* 0x0050dc1201007387 */ /* 0x0007e80000100800 */
[----:B------:R-:W2:Y:S01]  /*10c210*/  LDL.LU R52, [R1+0x1f18] ;  /* 0x001f180001347983 */ /* 0x000ea20000300800 */
[----:B0-----:R-:W-:-:S03]  /*10c220*/  IADD3 R24, P1, PT, R17, R7, RZ ;  /* 0x0000000711187210 */ /* 0x001fc60007f3e0ff */
[----:B------:R-:W2:Y:S02]  /*10c230*/  LDL.LU R53, [R1+0x1f1c] ;  /* 0x001f1c0001357983 */ /* 0x000ea40000300800 */
[----:B------:R-:W-:Y:S02]  /*10c240*/  IMAD.X R25, R20, 0x1, R8, P1 ;  /* 0x0000000114197824 */ /* 0x000fe400008e0608 */
[----:B------:R-:W2:Y:S04]  /*10c250*/  LDL.LU R54, [R1+0x1f30] ;  /* 0x001f300001367983 */ /* 0x000ea80000300800 */
[----:B------:R-:W2:Y:S01]  /*10c260*/  LDL.LU R55, [R1+0x1f34] ;  /* 0x001f340001377983 */ /* 0x000ea20000300800 */
[----:B----4-:R-:W-:-:S03]  /*10c270*/  F2FP.SATFINITE.E5M2.F32.PACK_AB_MERGE_C R23, R57, R56, RZ ;  /* 0x000000383917723e */ /* 0x010fc600048060ff */
[----:B------:R0:W-:Y:S04]  /*10c280*/  STL.64 [R1+0x4e00], R24 ;  /* 0x004e001801007387 */ /* 0x0001e80000100a00 */
[----:B------:R-:W-:Y:S01]  /*10c290*/  STL [R1+0x50e0], R23 ;  /* 0x0050e01701007387 */ /* 0x000fe20000100800 */
[----:B---3--:R-:W-:Y:S02]  /*10c2a0*/  F2FP.SATFINITE.E5M2.F32.PACK_AB_MERGE_C R18, R60, R59, RZ ;  /* 0x0000003b3c12723e */ /* 0x008fe400048060ff */
[----:B0-----:R-:W-:-:S03]  /*10c2b0*/  IADD3 R24, P1, PT, R17, R9, RZ ;  /* 0x0000000911187210 */ /* 0x001fc60007f3e0ff */
[----:B------:R0:W-:Y:S02]  /*10c2c0*/  STL [R1+0x50c8], R18 ;  /* 0x0050c81201007387 */ /* 0x0001e40000100800 */
[----:B------:R-:W-:Y:S02]  /*10c2d0*/  IMAD.X R25, R20, 0x1, R11, P1 ;  /* 0x0000000114197824 */ /* 0x000fe400008e060b */
[----:B------:R-:W3:Y:S04]  /*10c2e0*/  LDL.LU R37, [R1+0x1f38] ;  /* 0x001f380001257983 */ /* 0x000ee80000300800 */
[----:B------:R-:W3:Y:S04]  /*10c2f0*/  LDL.LU R38, [R1+0x1f3c] ;  /* 0x001f3c0001267983 */ /* 0x000ee80000300800 */
[----:B------:R-:W-:Y:S01]  /*10c300*/  STL.64 [R1+0x4df0], R24 ;  /* 0x004df01801007387 */ /* 0x000fe20000100a00 */
[----:B0-----:R-:W-:-:S05]  /*10c310*/  F2FP.SATFINITE.E5M2.F32.PACK_AB_MERGE_C R18, R19, R61, RZ ;  /* 0x0000003d1312723e */ /* 0x001fca00048060ff */
[----:B------:R0:W-:Y:S04]  /*10c320*/  STL [R1+0x50cc], R18 ;  /* 0x0050cc1201007387 */ /* 0x0001e80000100800 */
[----:B------:R-:W4:Y:S04]  /*10c330*/  LDL.LU R56, [R1+0x1f40] ;  /* 0x001f400001387983 */ /* 0x000f280000300800 */
[----:B------:R-:W4:Y:S01]  /*10c340*/  LDL.LU R57, [R1+0x1f44] ;  /* 0x001f440001397983 */ /* 0x000f220000300800 */
[----:B0-----:R-:W-:-:S03]  /*10c350*/  IADD3 R18, P1, PT, R17, R10, RZ ;  /* 0x0000000a11127210 */ /* 0x001fc60007f3e0ff */
        /* <DEDUP_REMOVED lines=19> */
[----:B------:R1:W-:Y:S02]  /*10c490*/  STL [R1+0x50bc], R18 ;  /* 0x0050bc1201007387 */ /* 0x0003e40000100800 */
[----:B------:R-:W-:-:S02]  /*10c4a0*/  IADD3 R24, P1, PT, R17, R3, RZ ;  /* 0x0000000311187210 */ /* 0x000fc40007f3e0ff */
[----:B-1----:R-:W-:Y:S02]  /*10c4b0*/  F2FP.SATFINITE.E5M2.F32.PACK_AB_MERGE_C R18, R53, R52, RZ ;  /* 0x000000343512723e */ /* 0x002fe400048060ff */
[----:B------:R-:W-:-:S03]  /*10c4c0*/  F2FP.SATFINITE.E5M2.F32.PACK_AB_MERGE_C R20, R55, R54, RZ ;  /* 0x000000363714723e */ /* 0x000fc600048060ff */
[----:B------:R1:W-:Y:S04]  /*10c4d0*/  STL [R1+0x50b8], R18 ;  /* 0x0050b81201007387 */ /* 0x0003e80000100800 */
[----:B------:R-:W-:Y:S04]  /*10c4e0*/  STL [R1+0x50a4], R20 ;  /* 0x0050a41401007387 */ /* 0x000fe80000100800 */
[----:B------:R-:W2:Y:S01]  /*10c4f0*/  LDL.LU R50, [R1+0x1fa0] ;  /* 0x001fa00001327983 */ /* 0x000ea20000300800 */
[----:B-1----:R-:W-:-:S03]  /*10c500*/  SHF.R.S32.HI R18, RZ, 0x1f, R17 ;  /* 0x0000001fff127819 */ /* 0x002fc60000011411 */
[----:B------:R-:W2:Y:S02]  /*10c510*/  LDL.LU R51, [R1+0x1fa4] ;  /* 0x001fa40001337983 */ /* 0x000ea40000300800 */
[----:B------:R-:W-:Y:S02]  /*10c520*/  IMAD.X R25, R18, 0x1, R4, P1 ;  /* 0x0000000112197824 */ /* 0x000fe400008e0604 */
[----:B------:R-:W2:Y:S04]  /*10c530*/  LDL.LU R52, [R1+0x1fa8] ;  /* 0x001fa80001347983 */ /* 0x000ea80000300800 */
[----:B------:R1:W-:Y:S04]  /*10c540*/  STL.64 [R1+0x4dc8], R24 ;  /* 0x004dc81801007387 */ /* 0x0003e80000100a00 */
[----:B------:R-:W2:Y:S04]  /*10c550*/  LDL.LU R53, [R1+0x1fac] ;  /* 0x001fac0001357983 */ /* 0x000ea80000300800 */
[----:B------:R-:W2:Y:S04]  /*10c560*/  LDL.LU R54, [R1+0x1fe0] ;  /* 0x001fe00001367983 */ /* 0x000ea80000300800 */
[----:B------:R-:W2:Y:S01]  /*10c570*/  LDL.LU R55, [R1+0x1fe4] ;  /* 0x001fe40001377983 */ /* 0x000ea20000300800 */
[----:B---3--:R-:W-:-:S02]  /*10c580*/  F2FP.SATFINITE.E5M2.F32.PACK_AB_MERGE_C R23, R38, R37, RZ ;  /* 0x000000252617723e */ /* 0x008fc400048060ff */
[----:B-1----:R-:W-:Y:S02]  /*10c590*/  IADD3 R24, P1, PT, R17, R0, RZ ;  /* 0x0000000011187210 */ /* 0x002fe40007f3e0ff */
[----:B----4-:R-:W-:Y:S02]  /*10c5a0*/  F2FP.SATFINITE.E5M2.F32.PACK_AB_MERGE_C R20, R57, R56, RZ ;  /* 0x000000383914723e */ /* 0x010fe400048060ff */
[----:B------:R-:W3:Y:S04]  /*10c5b0*/  LDL.LU R56, [R1+0x1fe8] ;  /* 0x001fe80001387983 */ /* 0x000ee80000300800 */
[----:B------:R1:W-:Y:S04]  /*10c5c0*/  STL [R1+0x50a0], R23 ;  /* 0x0050a01701007387 */ /* 0x0003e80000100800 */
[----:B------:R-:W3:Y:S01]  /*10c5d0*/  LDL.LU R57, [R1+0x1fec] ;  /* 0x001fec0001397983 */ /* 0x000ee20000300800 */
[----:B------:R-:W-:-:S03]  /*10c5e0*/  IMAD.X R25, R18, 0x1, R2, P1 ;  /* 0x0000000112197824 */ /* 0x000fc600008e0602 */
[----:B------:R4:W-:Y:S04]  /*10c5f0*/  STL [R1+0x5090], R20 ;  /* 0x0050901401007387 */ /* 0x0009e80000100800 */
[----:B------:R0:W-:Y:S01]  /*10c600*/  STL.64 [R1+0x4db8], R24 ;  /* 0x004db81801007387 */ /* 0x0001e20000100a00 */
[----:B-1----:R-:W-:Y:S02]  /*10c610*/  F2FP.SATFINITE.E5M2.F32.PACK_AB_MERGE_C R23, R42, R40, RZ ;  /* 0x000000282a17723e */ /* 0x002fe400048060ff */
[----:B----4-:R-:W-:Y:S02]  /*10c620*/  F2FP.SATFINITE.E5M2.F32.PACK_AB_MERGE_C R20, R44, R43, RZ ;  /* 0x0000002b2c14723e */ /* 0x010fe400048060ff */
[----:B0-----:R-:W-:Y:S01]  /*10c630*/  IADD3 R24, P1, PT, R17, R13, RZ ;  /* 0x0000000d11187210 */ /* 0x001fe20007f3e0ff */
[----:B------:R0:W-:Y:S04]  /*10c640*/  STL [R1+0x5094], R23 ;  /* 0x0050941701007387 */ /* 0x0001e80000100800 */
[----:B------:R-:W-:Y:S01]  /*10c650*/  IMAD.X R25, R18, 0x1, R15, P1 ;  /* 0x0000000112197824 */ /* 0x000fe200008e060f */
[----:B------:R1:W-:Y:S04]  /*10c660*/  STL [R1+0x5080], R20 ;  /* 0x0050801401007387 */ /* 0x0003e80000100800 */
[----:B------:R4:W-:Y:S01]  /*10c670*/  STL.64 [R1+0x4da8], R24 ;  /* 0x004da81801007387 */ /* 0x0009e20000100a00 */
[----:B0-----:R-:W-:-:S02]  /*10c680*/  F2FP.SATFINITE.E5M2.F32.PACK_AB_MERGE_C R23, R46, R45, RZ ;  /* 0x0000002d2e17723e */ /* 0x001fc400048060ff */
[----:B-1----:R-:W-:Y:S02]  /*10c690*/  F2FP.SATFINITE.E5M2.F32.PACK_AB_MERGE_C R20, R49, R48, RZ ;  /* 0x000000303114723e */ /* 0x002fe400048060ff */
[----:B----4-:R-:W-:Y:S01]  /*10c6a0*/  IADD3 R24, P1, PT, R17, R5, RZ ;  /* 0x0000000511187210 */ /* 0x010fe20007f3e0ff */
[----:B------:R-:W-:Y:S04]  /*10c6b0*/  STL [R1+0x5084], R23 ;  /* 0x0050841701007387 */ /* 0x000fe80000100800 */
[----:B------:R-:W-:Y:S01]  /*10c6c0*/  IMAD.X R25, R18, 0x1, R6, P1 ;  /* 0x0000000112197824 */ /* 0x000fe200008e0606 */
[----:B------:R0:W-:Y:S01]  /*10c6d0*/  STL [R1+0x5070], R20 ;  /* 0x0050701401007387 */ /* 0x0001e20000100800 */
[----:B------:R-:W-:-:S03]  /*10c6e0*/  F2FP.SATFINITE.E5M2.F32.PACK_AB_MERGE_C R19, R19, R61, RZ ;  /* 0x0000003d1313723e */ /* 0x000fc600048060ff */
[----:B------:R1:W-:Y:S01]  /*10c6f0*/  STL.64 [R1+0x4d98], R24 ;  /* 0x004d981801007387 */ /* 0x0003e20000100a00 */
[----:B0-----:R-:W-:Y:S02]  /*10c700*/  F2FP.SATFINITE.E5M2.F32.PACK_AB_MERGE_C R20, R60, R59, RZ ;  /* 0x0000003b3c14723e */ /* 0x001fe400048060ff */
[----:B-1----:R-:W-:-:S03]  /*10c710*/  IADD3 R24, P1, PT, R17, R14, RZ ;  /* 0x0000000e11187210 */ /* 0x002fc60007f3e0ff */
[----:B------:R-:W-:Y:S02]  /*10c720*/  STL [R1+0x5074], R20 ;  /* 0x0050741401007387 */ /* 0x000fe40000100800 */
[----:B------:R-:W-:Y:S02]  /*10c730*/  IMAD.X R25, R18, 0x1, R16, P1 ;  /* 0x0000000112197824 */ /* 0x000fe400008e0610 */
[----:B------:R0:W-:Y:S04]  /*10c740*/  STL [R1+0x2e50], R19 ;  /* 0x002e501301007387 */ /* 0x0001e80000100800 */
[----:B------:R-:W4:Y:S04]  /*10c750*/  LDL.LU R59, [R1+0x2000] ;  /* 0x00200000013b7983 */ /* 0x000f280000300800 */
[----:B------:R-:W4:Y:S04]  /*10c760*/  LDL.LU R60, [R1+0x2004] ;  /* 0x00200400013c7983 */ /* 0x000f280000300800 */
[----:B------:R1:W-:Y:S04]  /*10c770*/  STL.64 [R1+0x4d88], R24 ;  /* 0x004d881801007387 */ /* 0x0003e80000100a00 */
[----:B------:R-:W4:Y:S04]  /*10c780*/  LDL.LU R61, [R1+0x2008] ;  /* 0x00200800013d7983 */ /* 0x000f280000300800 */
[----:B0-----:R-:W4:Y:S01]  /*10c790*/  LDL.LU R19, [R1+0x200c] ;  /* 0x00200c0001137983 */ /* 0x001f220000300800 */
[----:B--2---:R-:W-:-:S03]  /*10c7a0*/  F2FP.SATFINITE.E5M2.F32.PACK_AB_MERGE_C R35, R22, R21, RZ ;  /* 0x000000151623723e */ /* 0x004fc600048060ff */
[----:B------:R-:W2:Y:S04]  /*10c7b0*/  LDL.LU R21, [R1+0x2020] ;  /* 0x0020200001157983 */ /* 0x000ea80000300800 */
[----:B------:R-:W2:Y:S01]  /*10c7c0*/  LDL.LU R22, [R1+0x2024] ;  /* 0x0020240001167983 */ /* 0x000ea20000300800 */
[----:B-1----:R-:W-:-:S03]  /*10c7d0*/  IADD3 R24, P1, PT, R17, R7, RZ ;  /* 0x0000000711187210 */ /* 0x002fc60007f3e0ff */
[----:B------:R-:W-:Y:S02]  /*10c7e0*/  STL [R1+0x5e94], R35 ;  /* 0x005e942301007387 */ /* 0x000fe40000100800 */
[----:B------:R-:W-:Y:S01]  /*10c7f0*/  IMAD.X R25, R18, 0x1, R8, P1 ;  /* 0x0000000112197824 */ /* 0x000fe200008e0608 */
[----:B------:R-:W-:-:S05]  /*10c800*/  F2FP.SATFINITE.E5M2.F32.PACK_AB_MERGE_C R20, R51, R50, RZ ;  /* 0x000000323314723e */ /* 0x000fca00048060ff */
[----:B------:R0:W-:Y:S01]  /*10c810*/  STL [R1+0x1a0], R20 ;  /* 0x0001a01401007387 */ /* 0x0001e20000100800 */
[----:B------:R-:W-:-:S05]  /*10c820*/  F2FP.SATFINITE.E5M2.F32.PACK_AB_MERGE_C R39, R55, R54, RZ ;  /* 0x000000363727723e */ /* 0x000fca00048060ff */
[----:B------:R-:W-:Y:S04]  /*10c830*/  STL [R1+0x5ca8], R39 ;  /* 0x005ca82701007387 */ /* 0x000fe80000100800 */
[----:B------:R1:W-:Y:S01]  /*10c840*/  STL.64 [R1+0x4d80], R24 ;  /* 0x004d801801007387 */ /* 0x0003e20000100a00 */
[----:B0-----:R-:W-:Y:S02]  /*10c850*/  F2FP.SATFINITE.E5M2.F32.PACK_AB_MERGE_C R20, R53, R52, RZ ;  /* 0x000000343514723e */ /* 0x001fe400048060ff */
[----:B-1----:R-:W-:Y:S02]  /*10c860*/  IADD3 R24, P1, PT, R17, R9, RZ ;  /* 0x0000000911187210 */ /* 0x002fe40007f3e0ff */
[----:B---3--:R-:W-:-:S03]  /*10c870*/  F2FP.SATFINITE.E5M2.F32.PACK_AB_MERGE_C R37, R57, R56, RZ ;  /* 0x000000383925723e */ /* 0x008fc600048060ff */
[----:B------:R-:W-:Y:S01]  /*10c880*/  IMAD.X R25, R18, 0x1, R11, P1 ;  /* 0x0000000112197824 */ /* 0x000fe200008e060b */
[----:B------:R-:W-:Y:S04]  /*10c890*/  STL [R1+0x1b0], R20 ;  /* 0x0001b01401007387 */ /* 0x000fe80000100800 */
[----:B------:R-:W-:Y:S04]  /*10c8a0*/  STL [R1+0x5c9c], R37 ;  /* 0x005c9c2501007387 */ /* 0x000fe80000100800 */
[----:B------:R0:W-:Y:S04]  /*10c8b0*/  STL.64 [R1+0x4d70], R24 ;  /* 0x004d701801007387 */ /* 0x0001e80000100a00 */
[----:B------:R-:W3:Y:S04]  /*10c8c0*/  LDL.LU R32, [R1+0x2028] ;  /* 0x0020280001207983 */ /* 0x000ee80000300800 */
[----:B------:R-:W3:Y:S01]  /*10c8d0*/  LDL.LU R33, [R1+0x202c] ;  /* 0x00202c0001217983 */ /* 0x000ee20000300800 */
[----:B0-----:R-:W-:-:S03]  /*10c8e0*/  IADD3 R24, P1, PT, R17, R10, RZ ;  /* 0x0000000a11187210 */ /* 0x001fc60007f3e0ff */
[----:B------:R-:W3:Y:S02]  /*10c8f0*/  LDL.LU R36, [R1+0x2040] ;  /* 0x0020400001247983 */ /* 0x000ee40000300800 */
[----:B------:R-:W-:-:S05]  /*10c900*/  IMAD.X R25, R18, 0x1, R12, P1 ;  /* 0x0000000112197824 */ /* 0x000fca00008e060c */
[----:B------:R-:W-:Y:S04]  /*10c910*/  STL.64 [R1+0x4d68], R24 ;  /* 0x004d681801007387 */ /* 0x000fe80000100a00 */
        /* <DEDUP_REMOVED lines=11> */
[----:B----4-:R-:W-:-:S05]  /*10c9d0*/  F2FP.SATFINITE.E5M2.F32.PACK_AB_MERGE_C R18, R60, R59, RZ ;  /* 0x0000003b3c12723e */ /* 0x010fca00048060ff */
[----:B------:R2:W-:Y:S01]  /*10c9e0*/  STL [R1+0x5384], R18 ;  /* 0x0053841201007387 */ /* 0x0005e20000100800 */
[----:B------:R-:W-:-:S05]  /*10c9f0*/  F2FP.SATFINITE.E5M2.F32.PACK_AB_MERGE_C R19, R19, R61, RZ ;  /* 0x0000003d1313723e */ /* 0x000fca00048060ff */
[----:B------:R0:W-:Y:S04]  /*10ca00*/  STL [R1+0x5390], R19 ;  /* 0x0053901301007387 */ /* 0x0001e80000100800 */
[----:B------:R-:W4:Y:S04]  /*10ca10*/  LDL.LU R45, [R1+0x20a0] ;  /* 0x0020a000012d7983 */ /* 0x000f280000300800 */
[----:B------:R-:W4:Y:S01]  /*10ca20*/  LDL.LU R46, [R1+0x20a4] ;  /* 0x0020a400012e7983 */ /* 0x000f220000300800 */
[----:B------:R-:W-:Y:S01]  /*10ca30*/  VIADD R17, R17, UR6 ;  /* 0x0000000611117c36 */ /* 0x000fe20008000000 */
[----:B------:R-:W1:Y:S04]  /*10ca40*/  LDCU UR6, c[0x0][0x3b8] ;  /* 0x00007700ff0677ac */ /* 0x000e680008000800 */
[----:B------:R-:W-:-:S02]  /*10ca50*/  SHF.R.S32.HI R20, RZ, 0x1f, R17 ;  /* 0x0000001fff147819 */ /* 0x000fc40000011411 */
[----:B--2---:R-:W-:-:S05]  /*10ca60*/  F2FP.SATFINITE.E5M2.F32.PACK_AB_MERGE_C R18, R22, R21, RZ ;  /* 0x000000151612723e */ /* 0x004fca00048060ff */
[----:B------:R-:W-:Y:S04]  /*10ca70*/  STL [R1+0x5364], R18 ;  /* 0x0053641201007387 */ /* 0x000fe80000100800 */
[----:B------:R-:W2:Y:S04]  /*10ca80*/  LDL.LU R48, [R1+0x20a8] ;  /* 0x0020a80001307983 */ /* 0x000ea80000300800 */
[----:B------:R-:W2:Y:S04]  /*10ca90*/  LDL.LU R49, [R1+0x20ac] ;  /* 0x0020ac0001317983 */ /* 0x000ea80000300800 */
[----:B------:R-:W2:Y:S04]  /*10caa0*/  LDL.LU R56, [R1+0x20c0] ;  /* 0x0020c00001387983 */ /* 0x000ea80000300800 */
[----:B------:R-:W2:Y:S01]  /*10cab0*/  LDL.LU R57, [R1+0x20c4] ;  /* 0x0020c40001397983 */ /* 0x000ea20000300800 */
[----:B------:R-:W-:-:S03]  /*10cac0*/  IADD3 R22, P1, PT, R17, R3, RZ ;  /* 0x0000000311167210 */ /* 0x000fc60007f3e0ff */
[----:B------:R-:W2:Y:S04]  /*10cad0*/  LDL.LU R59, [R1+0x20c8] ;  /* 0x0020c800013b7983 */ /* 0x000ea80000300800 */
[----:B------:R-:W2:Y:S01]  /*10cae0*/  LDL.LU R60, [R1+0x20cc] ;  /* 0x0020cc00013c7983 */ /* 0x000ea20000300800 */
[----:B------:R-:W-:-:S03]  /*10caf0*/  IMAD.X R23, R20, 0x1, R4, P1 ;  /* 0x0000000114177824 */ /* 0x000fc600008e0604 */
[----:B------:R-:W2:Y:S04]  /*10cb00*/  LDL.LU R61, [R1+0x20e0] ;  /* 0x0020e000013d7983 */ /* 0x000ea80000300800 */
[----:B0-----:R-:W2:Y:S04]  /*10cb10*/  LDL.LU R19, [R1+0x20e4] ;  /* 0x0020e40001137983 */ /* 0x001ea80000300800 */
[----:B------:R-:W2:Y:S04]  /*10cb20*/  LDL.LU R21, [R1+0x20e8] ;  /* 0x0020e80001157983 */ /* 0x000ea80000300800 */
[----:B------:R0:W-:Y:S04]  /*10cb30*/  STL.64 [R1+0x4d48], R22 ;  /* 0x004d481601007387 */ /* 0x0001e80000100a00 */
[----:B0-----:R-:W2:Y:S01]  /*10cb40*/  LDL.LU R22, [R1+0x20ec] ;  /* 0x0020ec0001167983 */ /* 0x001ea20000300800 */
[----:B------:R-:W-:-:S05]  /*10cb50*/  IADD3 R24, P1, PT, R17, R0, RZ ;  /* 0x0000000011187210 */ /* 0x000fca0007f3e0ff */
[----:B------:R-:W-:Y:S01]  /*10cb60*/  IMAD.X R25, R20, 0x1, R2, P1 ;  /* 0x0000000114197824 */ /* 0x000fe200008e0602 */
[----:B---3--:R-:W-:-:S05]  /*10cb70*/  F2FP.SATFINITE.E5M2.F32.PACK_AB_MERGE_C R23, R33, R32, RZ ;  /* 0x000000202117723e */ /* 0x008fca00048060ff */
[----:B------:R0:W-:Y:S01]  /*10cb80*/  STL [R1+0x5370], R23 ;  /* 0x0053701701007387 */ /* 0x0001e20000100800 */
[----:B------:R-:W-:-:S05]  /*10cb90*/  F2FP.SATFINITE.E5M2.F32.PACK_AB_MERGE_C R18, R38, R36, RZ ;  /* 0x000000242612723e */ /* 0x000fca00048060ff */
[----:B------:R3:W-:Y:S04]  /*10cba0*/  STL [R1+0x5340], R18 ;  /* 0x0053401201007387 */ /* 0x0007e80000100800 */
[----:B------:R1:W-:Y:S01]  /*10cbb0*/  STL.64 [R1+0x4d38], R24 ;  /* 0x004d381801007387 */ /* 0x0003e20000100a00 */
[----:B0-----:R-:W-:Y:S02]  /*10cbc0*/  F2FP.SATFINITE.E5M2.F32.PACK_AB_MERGE_C R23, R42, R40, RZ ;  /* 0x000000282a17723e */ /* 0x001fe400048060ff */
[----:B---3--:R-:W-:Y:S02]  /*10cbd0*/  F2FP.SATFINITE.E5M2.F32.PACK_AB_MERGE_C R18, R44, R43, RZ ;  /* 0x0000002b2c12723e */ /* 0x008fe400048060ff */
        /* <DEDUP_REMOVED lines=8> */
[----:B---3--:R-:W-:-:S03]  /*10cc60*/  IADD3 R24, P1, PT, R17, R5, RZ ;  /* 0x0000000511187210 */ /* 0x008fc60007f3e0ff */
[----:B------:R0:W-:Y:S02]  /*10cc70*/  STL [R1+0x530c], R18 ;  /* 0x00530c1201007387 */ /* 0x0001e40000100800 */
[----:B------:R-:W-:Y:S02]  /*10cc80*/  IMAD.X R25, R20, 0x1, R6, P1 ;  /* 0x0000000114197824 */ /* 0x000fe400008e0606 */
[----:B------:R-:W3:Y:S04]  /*10cc90*/  LDL.LU R50, [R1+0x2100] ;  /* 0x0021000001327983 */ /* 0x000ee80000300800 */
[----:B------:R-:W3:Y:S01]  /*10cca0*/  LDL.LU R51, [R1+0x2104] ;  /* 0x0021040001337983 */ /* 0x000ee20000300800 */
[----:B0-----:R-:W-:-:S03]  /*10ccb0*/  F2FP.SATFINITE.E5M2.F32.PACK_AB_MERGE_C R18, R55, R54, RZ ;  /* 0x000000363712723e */ /* 0x001fc600048060ff */
[----:B------:R0:W-:Y:S04]  /*10ccc0*/  STL.64 [R1+0x4d18], R24 ;  /* 0x004d181801007387 */ /* 0x0001e80000100a00 */
[----:B------:R4:W-:Y:S04]  /*10ccd0*/  STL [R1+0x5318], R18 ;  /* 0x0053181201007387 */ /* 0x0009e80000100800 */
[----:B------:R-:W3:Y:S04]  /*10cce0*/  LDL.LU R52, [R1+0x2108] ;  /* 0x0021080001347983 */ /* 0x000ee80000300800 */
[----:B------:R-:W3:Y:S01]  /*10ccf0*/  LDL.LU R53, [R1+0x210c] ;  /* 0x00210c0001357983 */ /* 0x000ee20000300800 */
[----:B0-----:R-:W-:-:S03]  /*10cd00*/  IADD3 R24, P1, PT, R17, R14, RZ ;  /* 0x0000000e11187210 */ /* 0x001fc60007f3e0ff */
[----:B------:R-:W3:Y:S04]  /*10cd10*/  LDL.LU R54, [R1+0x2120] ;  /* 0x0021200001367983 */ /* 0x000ee80000300800 */
[----:B------:R-:W3:Y:S01]  /*10cd20*/  LDL.LU R55, [R1+0x2124] ;  /* 0x0021240001377983 */ /* 0x000ee20000300800 */
[----:B----4-:R-:W-:Y:S01]  /*10cd30*/  F2FP.SATFINITE.E5M2.F32.PACK_AB_MERGE_C R18, R46, R45, RZ ;  /* 0x0000002d2e12723e */ /* 0x010fe200048060ff */
[----:B------:R-:W-:-:S04]  /*10cd40*/  IMAD.X R25, R20, 0x1, R16, P1 ;  /* 0x0000000114197824 */ /* 0x000fc800008e0610 */
[----:B------:R-:W-:Y:S04]  /*10cd50*/  STL [R1+0x52f8], R18 ;  /* 0x0052f81201007387 */ /* 0x000fe80000100800 */
[----:B------:R0:W-:Y:S02]  /*10cd60*/  STL.64 [R1+0x4d08], R24 ;  /* 0x004d081801007387 */ /* 0x0001e40000100a00 */
[----:B0-----:R-:W-:-:S05]  /*10cd70*/  IADD3 R24, P1, PT, R17, R7, RZ ;  /* 0x0000000711187210 */ /* 0x001fca0007f3e0ff */
[----:B------:R-:W-:Y:S01]  /*10cd80*/  IMAD.X R25, R20, 0x1, R8, P1 ;  /* 0x0000000114197824 */ /* 0x000fe200008e0608 */
[----:B--2---:R-:W-:Y:S02]  /*10cd90*/  F2FP.SATFINITE.E5M2.F32.PACK_AB_MERGE_C R23, R49, R48, RZ ;  /* 0x000000303117723e */ /* 0x004fe400048060ff */
[----:B------:R-:W-:-:S03]  /*10cda0*/  F2FP.SATFINITE.E5M2.F32.PACK_AB_MERGE_C R18, R57, R56, RZ ;  /* 0x000000383912723e */ /* 0x000fc600048060ff */
[----:B------:R-:W-:Y:S04]  /*10cdb0*/  STL [R1+0x5300], R23 ;  /* 0x0053001701007387 */ /* 0x000fe80000100800 */
[----:B------:R0:W-:Y:S04]  /*10cdc0*/  STL [R1+0x52cc], R18 ;  /* 0x0052cc1201007387 */ /* 0x0001e80000100800 */
[----:B------:R1:W-:Y:S01]  /*10cdd0*/  STL.64 [R1+0x4d00], R24 ;  /* 0x004d001801007387 */ /* 0x0003e20000100a00 */
[----:B0-----:R-:W-:Y:S02]  /*10cde0*/  IADD3 R18, P1, PT, R17, R9, RZ ;  /* 0x0000000911127210 */ /* 0x001fe40007f3e0ff */
[----:B------:R-:W-:-:S02]  /*10cdf0*/  F2FP.SATFINITE.E5M2.F32.PACK_AB_MERGE_C R23, R19, R61, RZ ;  /* 0x0000003d1317723e */ /* 0x000fc400048060ff */
[----:B-1----:R-:W-:Y:S01]  /*10ce00*/  F2FP.SATFINITE.E5M2.F32.PACK_AB_MERGE_C R24, R60, R59, RZ ;  /* 0x0000003b3c18723e */ /* 0x002fe200048060ff */
[----:B------:R-:W-:-:S04]  /*10ce10*/  IMAD.X R19, R20, 0x1, R11, P1 ;  /* 0x0000000114137824 */ /* 0x000fc800008e060b */
[----:B------:R-:W-:Y:S04]  /*10ce20*/  STL [R1+0x52d4], R24 ;  /* 0x0052d41801007387 */ /* 0x000fe80000100800 */
[----:B------:R-:W-:Y:S04]  /*10ce30*/  STL [R1+0x52b0], R23 ;  /* 0x0052b01701007387 */ /* 0x000fe80000100800 */
[----:B------:R0:W-:Y:S04]  /*10ce40*/  STL.64 [R1+0x4cf0], R18 ;  /* 0x004cf01201007387 */ /* 0x0001e80000100a00 */
[----:B------:R-:W2:Y:S04]  /*10ce50*/  LDL.LU R36, [R1+0x2128] ;  /* 0x0021280001247983 */ /* 0x000ea80000300800 */
[----:B------:R-:W2:Y:S01]  /*10ce60*/  LDL.LU R38, [R1+0x212c] ;  /* 0x00212c0001267983 */ /* 0x000ea20000300800 */
        /* <DEDUP_REMOVED lines=12> */
[----:B0-----:R-:W4:Y:S04]  /*10cf30*/  LDL.LU R19, [R1+0x216c] ;  /* 0x00216c0001137983 */ /* 0x001f280000300800 */
[----:B------:R-:W4:Y:S04]  /*10cf40*/  LDL.LU R21, [R1+0x2180] ;  /* 0x0021800001157983 */ /* 0x000f280000300800 */
[----:B------:R-:W4:Y:S01]  /*10cf50*/  LDL.LU R22, [R1+0x2184] ;  /* 0x0021840001167983 */ /* 0x000f220000300800 */
[----:B------:R-:W-:Y:S01]  /*10cf60*/  VIADD R17, R17, UR6 ;  /* 0x0000000611117c36 */ /* 0x000fe20008000000 */
[----:B------:R-:W0:Y:S04]  /*10cf70*/  LDCU UR6, c[0x0][0x3b8] ;  /* 0x00007700ff0677ac */ /* 0x000e280008000800 */
[----:B------:R-:W-:-:S02]  /*10cf80*/  IADD3 R24, P1, PT, R17, R3, RZ ;  /* 0x0000000311187210 */ /* 0x000fc40007f3e0ff */
[----:B---3--:R-:W-:-:S05]  /*10cf90*/  F2FP.SATFINITE.E5M2.F32.PACK_AB_MERGE_C R18, R51, R50, RZ ;  /* 0x000000323312723e */ /* 0x008fca00048060ff */
[----:B------:R1:W-:Y:S01]  /*10cfa0*/  STL [R1+0x5298], R18 ;  /* 0x0052981201007387 */ /* 0x0003e20000100800 */
[----:B------:R-:W-:-:S05]  /*10cfb0*/  F2FP.SATFINITE.E5M2.F32.PACK_AB_MERGE_C R20, R53, R52, RZ ;  /* 0x000000343514723e */ /* 0x000fca00048060ff */
[----:B------:R-:W-:Y:S01]  /*10cfc0*/  STL [R1+0x529c], R20 ;  /* 0x00529c1401007387 */ /* 0x000fe20000100800 */
[----:B-1----:R-:W-:-:S03]  /*10cfd0*/  F2FP.SATFINITE.E5M2.F32.PACK_AB_MERGE_C R18, R55, R54, RZ ;  /* 0x000000363712723e */ /* 0x002fc600048060ff */
[----:B------:R-:W3:Y:S04]  /*10cfe0*/  LDL.LU R43, [R1+0x2188] ;  /* 0x00218800012b7983 */ /* 0x000ee80000300800 */
        /* <DEDUP_REMOVED lines=12> */
[----:B-1----:R-:W-:-:S05]  /*10d0b0*/  SHF.R.S32.HI R18, RZ, 0x1f, R17 ;  /* 0x0000001fff127819 */ /* 0x002fca0000011411 */
[----:B------:R-:W-:-:S05]  /*10d0c0*/  IMAD.X R25, R18, 0x1, R4, P1 ;  /* 0x0000000112197824 */ /* 0x000fca00008e0604 */
[----:B------:R1:W-:Y:S02]  /*10d0d0*/  STL.64 [R1+0x4cc8], R24 ;  /* 0x004cc81801007387 */ /* 0x0003e40000100a00 */
[----:B-1----:R-:W-:-:S05]  /*10d0e0*/  IADD3 R24, P1, PT, R17, R0, RZ ;  /* 0x0000000011187210 */ /* 0x002fca0007f3e0ff */
[----:B------:R-:W-:Y:S01]  /*10d0f0*/  IMAD.X R25, R18, 0x1, R2, P1 ;  /* 0x0000000112197824 */ /* 0x000fe200008e0602 */
[----:B--2---:R-:W-:-:S05]  /*10d100*/  F2FP.SATFINITE.E5M2.F32.PACK_AB_MERGE_C R23, R38, R36, RZ ;  /* 0x000000242617723e */ /* 0x004fca00048060ff */
[----:B------:R-:W-:Y:S01]  /*10d110*/  STL [R1+0x5280], R23 ;  /* 0x0052801701007387 */ /* 0x000fe20000100800 */
[----:B----4-:R-:W-:-:S05]  /*10d120*/  F2FP.SATFINITE.E5M2.F32.PACK_AB_MERGE_C R20, R42, R40, RZ ;  /* 0x000000282a14723e */ /* 0x010fca00048060ff */
[----:B------:R1:W-:Y:S02]  /*10d130*/  STL [R1+0x5258], R20 ;  /* 0x0052581401007387 */ /* 0x0003e40000100800 */
[----:B-1----:R-:W-:Y:S02]  /*10d140*/  F2FP.SATFINITE.E5M2.F32.PACK_AB_MERGE_C R20, R59, R56, RZ ;  /* 0x000000383b14723e */ /* 0x002fe400048060ff */
[----:B------:R-:W2:Y:S04]  /*10d150*/  LDL.LU R56, [R1+0x21e8] ;  /* 0x0021e80001387983 */ /* 0x000ea80000300800 */
[----:B------:R-:W2:Y:S04]  /*10d160*/  LDL.LU R59, [R1+0x21ec] ;  /* 0x0021ec00013b7983 */ /* 0x000ea80000300800 */
[----:B------:R1:W-:Y:S04]  /*10d170*/  STL.64 [R1+0x4cb8], R24 ;  /* 0x004cb81801007387 */ /* 0x0003e80000100a00 */
[----:B------:R4:W-:Y:S01]  /*10d180*/  STL [R1+0x525c], R20 ;  /* 0x00525c1401007387 */ /* 0x0009e20000100800 */
[----:B-1----:R-:W-:-:S02]  /*10d190*/  IADD3 R24, P1, PT, R17, R13, RZ ;  /* 0x0000000d11187210 */ /* 0x002fc40007f3e0ff */
[----:B----4-:R-:W-:-:S03]  /*10d1a0*/  F2FP.SATFINITE.E5M2.F32.PACK_AB_MERGE_C R20, R60, R57, RZ ;  /* 0x000000393c14723e */ /* 0x010fc600048060ff */
[----:B------:R-:W-:Y:S02]  /*10d1b0*/  IMAD.X R25, R18, 0x1, R15, P1 ;  /* 0x0000000112197824 */ /* 0x000fe400008e060f */
[----:B------:R1:W-:Y:S04]  /*10d1c0*/  STL [R1+0x5238], R20 ;  /* 0x0052381401007387 */ /* 0x0003e80000100800 */
[----:B------:R-:W4:Y:S01]  /*10d1d0*/  LDL.LU R57, [R1+0x2200] ;  /* 0x0022000001397983 */ /* 0x000f220000300800 */
[----:B-1----:R-:W-:-:S03]  /*10d1e0*/  F2FP.SATFINITE.E5M2.F32.PACK_AB_MERGE_C R20, R19, R61, RZ ;  /* 0x0000003d1314723e */ /* 0x002fc600048060ff */
[----:B------:R-:W-:Y:S01]  /*10d1f0*/  STL.64 [R1+0x4ca8], R24 ;  /* 0x004ca81801007387 */ /* 0x000fe20000100a00 */
[----:B------:R-:W-:-:S03]  /*10d200*/  F2FP.SATFINITE.E5M2.F32.PACK_AB_MERGE_C R19, R22, R21, RZ ;  /* 0x000000151613723e */ /* 0x000fc600048060ff */
[----:B------:R1:W-:Y:S04]  /*10d210*/  STL [R1+0x53d4], R20 ;  /* 0x0053d41401007387 */ /* 0x0003e80000100800 */
[----:B------:R-:W4:Y:S01]  /*10d220*/  LDL.LU R60, [R1+0x2204] ;  /* 0x00220400013c7983 */ /* 0x000f220000300800 */
[----:B-1----:R-:W-:-:S03]  /*10d230*/  IADD3 R20, P1, PT, R17, R5, RZ ;  /* 0x0000000511147210 */ /* 0x002fc60007f3e0ff */
[----:B------:R1:W-:Y:S02]  /*10d240*/  STL [R1+0x5218], R19 ;  /* 0x0052181301007387 */ /* 0x0003e40000100800 */
[----:B------:R-:W-:Y:S02]  /*10d250*/  IMAD.X R21, R18, 0x1, R6, P1 ;  /* 0x0000000112157824 */ /* 0x000fe400008e0606 */
[----:B------:R-:W4:Y:S04]  /*10d260*/  LDL.LU R61, [R1+0x2208] ;  /* 0x00220800013d7983 */ /* 0x000f280000300800 */
[----:B-1----:R-:W4:Y:S04]  /*10d270*/  LDL.LU R19, [R1+0x220c] ;  /* 0x00220c0001137983 */ /* 0x002f280000300800 */
[----:B------:R1:W-:Y:S04]  /*10d280*/  STL.64 [R1+0x4c98], R20 ;  /* 0x004c981401007387 */ /* 0x0003e80000100a00 */
[----:B-1----:R-:W4:Y:S04]  /*10d290*/  LDL.LU R21, [R1+0x2220] ;  /* 0x0022200001157983 */ /* 0x002f280000300800 */
[----:B------:R-:W4:Y:S01]  /*10d2a0*/  LDL.LU R22, [R1+0x2224] ;  /* 0x0022240001167983 */ /* 0x000f220000300800 */
[----:B------:R-:W-:-:S05]  /*10d2b0*/  IADD3 R24, P1, PT, R17, R14, RZ ;  /* 0x0000000e11187210 */ /* 0x000fca0007f3e0ff */
[----:B------:R-:W-:Y:S01]  /*10d2c0*/  IMAD.X R25, R18, 0x1, R16, P1 ;  /* 0x0000000112197824 */ /* 0x000fe200008e0610 */
[----:B---3--:R-:W-:-:S05]  /*10d2d0*/  F2FP.SATFINITE.E5M2.F32.PACK_AB_MERGE_C R23, R44, R43, RZ ;  /* 0x0000002b2c17723e */ /* 0x008fca00048060ff */
[----:B------:R1:W-:Y:S01]  /*10d2e0*/  STL [R1+0x5224], R23 ;  /* 0x0052241701007387 */ /* 0x0003e20000100800 */
[----:B------:R-:W-:-:S05]  /*10d2f0*/  F2FP.SATFINITE.E5M2.F32.PACK_AB_MERGE_C R20, R46, R45, RZ ;  /* 0x0000002d2e14723e */ /* 0x000fca00048060ff */
[----:B------:R3:W-:Y:S04]  /*10d300*/  STL [R1+0x51f8], R20 ;  /* 0x0051f81401007387 */ /* 0x0007e80000100800 */
[----:B------:R0:W-:Y:S01]  /*10d310*/  STL.64 [R1+0x4c88], R24 ;  /* 0x004c881801007387 */ /* 0x0001e20000100a00 */
[----:B-1----:R-:W-:Y:S02]  /*10d320*/  F2FP.SATFINITE.E5M2.F32.PACK_AB_MERGE_C R23, R49, R48, RZ ;  /* 0x000000303117723e */ /* 0x002fe400048060ff */
[----:B---3--:R-:W-:Y:S02]  /*10d330*/  F2FP.SATFINITE.E5M2.F32.PACK_AB_MERGE_C R20, R51, R50, RZ ;  /* 0x000000323314723e */ /* 0x008fe400048060ff */
[----:B0-----:R-:W-:Y:S01]  /*10d340*/  IADD3 R24, P1, PT, R17, R7, RZ ;  /* 0x0000000711187210 */ /* 0x001fe20007f3e0ff */
[----:B------:R-:W-:Y:S04]  /*10d350*/  STL [R1+0x5208], R23 ;  /* 0x0052081701007387 */ /* 0x000fe80000100800 */
[----:B------:R-:W-:Y:S01]  /*10d360*/  IMAD.X R25, R18, 0x1, R8, P1 ;  /* 0x0000000112197824 */ /* 0x000fe200008e0608 */
[----:B------:R0:W-:Y:S01]  /*10d370*/  STL [R1+0x51dc], R20 ;  /* 0x0051dc1401007387 */ /* 0x0001e20000100800 */
[----:B------:R-:W-:-:S05]  /*10d380*/  F2FP.SATFINITE.E5M2.F32.PACK_AB_MERGE_C R33, R55, R54, RZ ;  /* 0x000000363721723e */ /* 0x000fca00048060ff */
[----:B------:R-:W-:Y:S01]  /*10d390*/  STL [R1+0x5d18], R33 ;  /* 0x005d182101007387 */ /* 0x000fe20000100800 */
[----:B0-----:R-:W-:-:S03]  /*10d3a0*/  F2FP.SATFINITE.E5M2.F32.PACK_AB_MERGE_C R20, R53, R52, RZ ;  /* 0x000000343514723e */ /* 0x001fc600048060ff */
[----:B------:R0:W-:Y:S04]  /*10d3b0*/  STL.64 [R1+0x4c80], R24 ;  /* 0x004c801801007387 */ /* 0x0001e80000100a00 */
[----:B------:R-:W-:Y:S04]  /*10d3c0*/  STL [R1+0x51e0], R20 ;  /* 0x0051e01401007387 */ /* 0x000fe80000100800 */
[----:B------:R-:W3:Y:S01]  /*10d3d0*/  LDL.LU R50, [R1+0x2228] ;  /* 0x0022280001327983 */ /* 0x000ee20000300800 */
[----:B0-----:R-:W-:-:S03]  /*10d3e0*/  IADD3 R24, P1, PT, R17, R9, RZ ;  /* 0x0000000911187210 */ /* 0x001fc60007f3e0ff */
[----:B------:R-:W3:Y:S02]  /*10d3f0*/  LDL.LU R51, [R1+0x222c] ;  /* 0x00222c0001337983 */ /* 0x000ee40000300800 */
[----:B------:R-:W-:Y:S02]  /*10d400*/  IMAD.X R25, R18, 0x1, R11, P1 ;  /* 0x0000000112197824 */ /* 0x000fe400008e060b */
[----:B------:R-:W3:Y:S04]  /*10d410*/  LDL.LU R52, [R1+0x2240] ;  /* 0x0022400001347983 */ /* 0x000ee80000300800 */
[----:B------:R0:W-:Y:S04]  /*10d420*/  STL.64 [R1+0x4c78], R24 ;  /* 0x004c781801007387 */ /* 0x0001e80000100a00 */
[----:B------:R-:W3:Y:S01]  /*10d430*/  LDL.LU R53, [R1+0x2244] ;  /* 0x0022440001357983 */ /* 0x000ee20000300800 */
[----:B0-----:R-:W-:-:S05]  /*10d440*/  IADD3 R24, P1, PT, R17, R10, RZ ;  /* 0x0000000a11187210 */ /* 0x001fca0007f3e0ff */
[----:B------:R-:W-:Y:S01]  /*10d450*/  IMAD.X R25, R18, 0x1, R12, P1 ;  /* 0x0000000112197824 */ /* 0x000fe200008e060c */
[----:B--2---:R-:W-:-:S05]  /*10d460*/  F2FP.SATFINITE.E5M2.F32.PACK_AB_MERGE_C R20, R59, R56, RZ ;  /* 0x000000383b14723e */ /* 0x004fca00048060ff */
[----:B------:R0:W-:Y:S04]  /*10d470*/  STL [R1+0x53dc], R20 ;  /* 0x0053dc1401007387 */ /* 0x0001e80000100800 */
[----:B------:R-:W2:Y:S04]  /*10d480*/  LDL.LU R54, [R1+0x2248] ;  /* 0x0022480001367983 */ /* 0x000ea80000300800 */
[----:B------:R-:W2:Y:S04]  /*10d490*/  LDL.LU R55, [R1+0x224c] ;  /* 0x00224c0001377983 */ /* 0x000ea80000300800 */
[----:B------:R-:W2:Y:S04]  /*10d4a0*/  LDL.LU R56, [R1+0x2260] ;  /* 0x0022600001387983 */ /* 0x000ea80000300800 */
[----:B------:R-:W-:Y:S04]  /*10d4b0*/  STL.64 [R1+0x4c70], R24 ;  /* 0x004c701801007387 */ /* 0x000fe80000100a00 */
[----:B------:R-:W2:Y:S01]  /*10d4c0*/  LDL.LU R59, [R1+0x2264] ;  /* 0x00226400013b7983 */ /* 0x000ea20000300800 */
[----:B0-----:R-:W-:Y:S01]  /*10d4d0*/  VIADD R20, R17, UR6 ;  /* 0x0000000611147c36 */ /* 0x001fe20008000000 */
[----:B------:R-:W0:Y:S01]  /*10d4e0*/  LDCU UR6, c[0x0][0x3b8] ;  /* 0x00007700ff0677ac */ /* 0x000e220008000800 */
[----:B----4-:R-:W-:-:S05]  /*10d4f0*/  F2FP.SATFINITE.E5M2.F32.PACK_AB_MERGE_C R58, R60, R57, RZ ;  /* 0x000000393c3a723e */ /* 0x010fca00048060ff */
[----:B------:R-:W-:Y:S01]  /*10d500*/  STL [R1+0x5d30], R58 ;  /* 0x005d303a01007387 */ /* 0x000fe20000100800 */
[----:B------:R-:W-:-:S05]  /*10d510*/  F2FP.SATFINITE.E5M2.F32.PACK_AB_MERGE_C R37, R19, R61, RZ ;  /* 0x0000003d1325723e */ /* 0x000fca00048060ff */
[----:B------:R-:W-:Y:S04]  /*10d520*/  STL [R1+0x5d2c], R37 ;  /* 0x005d2c2501007387 */ /* 0x000fe80000100800 */
[----:B------:R-:W4:Y:S04]  /*10d530*/  LDL.LU R40, [R1+0x2268] ;  /* 0x0022680001287983 */ /* 0x000f280000300800 */
[----:B------:R-:W4:Y:S01]  /*10d540*/  LDL.LU R42, [R1+0x226c] ;  /* 0x00226c00012a7983 */ /* 0x000f220000300800 */
[----:B------:R-:W-:-:S05]  /*10d550*/  F2FP.SATFINITE.E5M2.F32.PACK_AB_MERGE_C R17, R22, R21, RZ ;  /* 0x000000151611723e */ /* 0x000fca00048060ff */
[----:B------:R-:W-:Y:S04]  /*10d560*/  STL [R1+0x5180], R17 ;  /* 0x0051801101007387 */ /* 0x000fe80000100800 */
[----:B------:R-:W4:Y:S04]  /*10d570*/  LDL.LU R43, [R1+0x2280] ;  /* 0x00228000012b7983 */ /* 0x000f280000300800 */
[----:B------:R-:W4:Y:S04]  /*10d580*/  LDL.LU R44, [R1+0x2284] ;  /* 0x00228400012c7983 */ /* 0x000f280000300800 */
[----:B------:R-:W4:Y:S04]  /*10d590*/  LDL.LU R57, [R1+0x2288] ;  /* 0x0022880001397983 */ /* 0x000f280000300800 */
[----:B------:R-:W4:Y:S01]  /*10d5a0*/  LDL.LU R60, [R1+0x228c] ;  /* 0x00228c00013c7983 */ /* 0x000f220000300800 */
[----:B------:R-:W-:-:S02]  /*10d5b0*/  SHF.R.S32.HI R18, RZ, 0x1f, R20 ;  /* 0x0000001fff127819 */ /* 0x000fc40000011414 */
[----:B------:R-:W-:Y:S01]  /*10d5c0*/  IADD3 R22, P1, PT, R20, R3, RZ ;  /* 0x0000000314167210 */ /* 0x000fe20007f3e0ff */
[----:B------:R-:W4:Y:S04]  /*10d5d0*/  LDL.LU R45, [R1+0x22a0] ;  /* 0x0022a000012d7983 */ /* 0x000f280000300800 */
[----:B------:R-:W4:Y:S01]  /*10d5e0*/  LDL.LU R46, [R1+0x22a4] ;  /* 0x0022a400012e7983 */ /* 0x000f220000300800 */
[----:B------:R-:W-:-:S03]  /*10d5f0*/  IMAD.X R23, R18, 0x1, R4, P1 ;  /* 0x0000000112177824 */ /* 0x000fc600008e0604 */
[----:B------:R-:W4:Y:S04]  /*10d600*/  LDL.LU R61, [R1+0x22a8] ;  /* 0x0022a800013d7983 */ /* 0x000f280000300800 */
[----:B------:R-:W4:Y:S04]  /*10d610*/  LDL.LU R19, [R1+0x22ac] ;  /* 0x0022ac0001137983 */ /* 0x000f280000300800 */
[----:B------:R-:W4:Y:S04]  /*10d620*/  LDL.LU R21, [R1+0x22c0] ;  /* 0x0022c00001157983 */ /* 0x000f280000300800 */
[----:B------:R1:W-:Y:S04]  /*10d630*/  STL.64 [R1+0x4c50], R22 ;  /* 0x004c501601007387 */ /* 0x0003e80000100a00 */
[----:B-1----:R-:W4:Y:S01]  /*10d640*/  LDL.LU R22, [R1+0x22c4] ;  /* 0x0022c40001167983 */ /* 0x002f220000300800 */
[----:B------:R-:W-:-:S05]  /*10d650*/  IADD3 R24, P1, PT, R20, R0, RZ ;  /* 0x0000000014187210 */ /* 0x000fca0007f3e0ff */
[----:B------:R-:W-:Y:S01]  /*10d660*/  IMAD.X R25, R18, 0x1, R2, P1 ;  /* 0x0000000112197824 */ /* 0x000fe200008e0602 */
[----:B---3--:R-:W-:-:S05]  /*10d670*/  F2FP.SATFINITE.E5M2.F32.PACK_AB_MERGE_C R23, R51, R50, RZ ;  /* 0x000000323317723e */ /* 0x008fca00048060ff */
[----:B------:R-:W-:Y:S01]  /*10d680*/  STL [R1+0x5184], R23 ;  /* 0x0051841701007387 */ /* 0x000fe20000100800 */
[----:B------:R-:W-:-:S05]  /*10d690*/  F2FP.SATFINITE.E5M2.F32.PACK_AB_MERGE_C R17, R53, R52, RZ ;  /* 0x000000343511723e */ /* 0x000fca00048060ff */
[----:B------:R-:W-:Y:S04]  /*10d6a0*/  STL [R1+0x5160], R17 ;  /* 0x0051601101007387 */ /* 0x000fe80000100800 */
[----:B------:R-:W3:Y:S04]  /*10d6b0*/  LDL.LU R48, [R1+0x22c8] ;  /* 0x0022c80001307983 */ /* 0x000ee80000300800 */
[----:B------:R-:W3:Y:S04]  /*10d6c0*/  LDL.LU R49, [R1+0x22cc] ;  /* 0x0022cc0001317983 */ /* 0x000ee80000300800 */
[----:B------:R-:W3:Y:S04]  /*10d6d0*/  LDL.LU R50, [R1+0x22e0] ;  /* 0x0022e00001327983 */ /* 0x000ee80000300800 */
[----:B------:R1:W-:Y:S04]  /*10d6e0*/  STL.64 [R1+0x4c40], R24 ;  /* 0x004c401801007387 */ /* 0x0003e80000100a00 */
[----:B------:R-:W3:Y:S04]  /*10d6f0*/  LDL.LU R51, [R1+0x22e4] ;  /* 0x0022e40001337983 */ /* 0x000ee80000300800 */
[----:B------:R-:W3:Y:S01]  /*10d700*/  LDL.LU R52, [R1+0x22e8] ;  /* 0x0022e80001347983 */ /* 0x000ee20000300800 */
[----:B-1----:R-:W-:-:S05]  /*10d710*/  IADD3 R24, P1, PT, R20, R13, RZ ;  /* 0x0000000d14187210 */ /* 0x002fca0007f3e0ff */
[----:B------:R-:W-:Y:S01]  /*10d720*/  IMAD.X R25, R18, 0x1, R15, P1 ;  /* 0x0000000112197824 */ /* 0x000fe200008e060f */
[----:B--2---:R-:W-:-:S05]  /*10d730*/  F2FP.SATFINITE.E5M2.F32.PACK_AB_MERGE_C R23, R55, R54, RZ ;  /* 0x000000363717723e */ /* 0x004fca00048060ff */
[----:B------:R-:W-:Y:S04]  /*10d740*/  STL [R1+0x5168], R23 ;  /* 0x0051681701007387 */ /* 0x000fe80000100800 */
[----:B------:R-:W2:Y:S01]  /*10d750*/  LDL.LU R53, [R1+0x22ec] ;  /* 0x0022ec0001357983 */ /* 0x000ea20000300800 */
[----:B------:R-:W-:-:S05]  /*10d760*/  F2FP.SATFINITE.E5M2.F32.PACK_AB_MERGE_C R17, R59, R56, RZ ;  /* 0x000000383b11723e */ /* 0x000fca00048060ff */
[----:B------:R-:W-:Y:S04]  /*10d770*/  STL [R1+0x5134], R17 ;  /* 0x0051341101007387 */ /* 0x000fe80000100800 */
[----:B------:R-:W2:Y:S04]  /*10d780*/  LDL.LU R54, [R1+0x2300] ;  /* 0x0023000001367983 */ /* 0x000ea80000300800 */
[----:B------:R-:W2:Y:S04]  /*10d790*/  LDL.LU R55, [R1+0x2304] ;  /* 0x0023040001377983 */ /* 0x000ea80000300800 */
[----:B------:R-:W2:Y:S04]  /*10d7a0*/  LDL.LU R56, [R1+0x2308] ;  /* 0x0023080001387983 */ /* 0x000ea80000300800 */
[----:B------:R1:W-:Y:S04]  /*10d7b0*/  STL.64 [R1+0x4c30], R24 ;  /* 0x004c301801007387 */ /* 0x0003e80000100a00 */
[----:B------:R-:W2:Y:S01]  /*10d7c0*/  LDL.LU R59, [R1+0x230c] ;  /* 0x00230c00013b7983 */ /* 0x000ea20000300800 */
[----:B-1----:R-:W-:-:S05]  /*10d7d0*/  IADD3 R24, P1, PT, R20, R5, RZ ;  /* 0x0000000514187210 */ /* 0x002fca0007f3e0ff */
[----:B------:R-:W-:Y:S01]  /*10d7e0*/  IMAD.X R25, R18, 0x1, R6, P1 ;  /* 0x0000000112197824 */ /* 0x000fe200008e0606 */
[----:B----4-:R-:W-:-:S05]  /*10d7f0*/  F2FP.SATFINITE.E5M2.F32.PACK_AB_MERGE_C R23, R42, R40, RZ ;  /* 0x000000282a17723e */ /* 0x010fca00048060ff */
[----:B------:R-:W-:Y:S01]  /*10d800*/  STL [R1+0x53ec], R23 ;  /* 0x0053ec1701007387 */ /* 0x000fe20000100800 */
[----:B------:R-:W-:-:S05]  /*10d810*/  F2FP.SATFINITE.E5M2.F32.PACK_AB_MERGE_C R17, R44, R43, RZ ;  /* 0x0000002b2c11723e */ /* 0x000fca00048060ff */
[----:B------:R1:W-:Y:S02]  /*10d820*/  STL [R1+0x50c4], R17 ;  /* 0x0050c41101007387 */ /* 0x0003e40000100800 */
[----:B-1----:R-:W-:Y:S02]  /*10d830*/  F2FP.SATFINITE.E5M2.F32.PACK_AB_MERGE_C R17, R60, R57, RZ ;  /* 0x000000393c11723e */ /* 0x002fe400048060ff */
[----:B------:R-:W4:Y:S04]  /*10d840*/  LDL.LU R57, [R1+0x2ab0] ;  /* 0x002ab00001397983 */ /* 0x000f280000300800 */
[----:B------:R-:W4:Y:S04]  /*10d850*/  LDL.LU R60, [R1+0x2ab4] ;  /* 0x002ab400013c7983 */ /* 0x000f280000300800 */
[----:B------:R1:W-:Y:S01]  /*10d860*/  STL.64 [R1+0x4c20], R24 ;  /* 0x004c201801007387 */ /* 0x0003e20000100a00 */
[----:B------:R-:W-:-:S02]  /*10d870*/  F2FP.SATFINITE.E5M2.F32.PACK_AB_MERGE_C R27, R46, R45, RZ ;  /* 0x0000002d2e1b723e */ /* 0x000fc400048060ff */
[----:B------:R-:W-:Y:S01]  /*10d880*/  F2FP.SATFINITE.E5M2.F32.PACK_AB_MERGE_C R19, R19, R61, RZ ;  /* 0x0000003d1313723e */ /* 0x000fe200048060ff */
[----:B------:R0:W-:Y:S01]  /*10d890*/  STL [R1+0x53e4], R17 ;  /* 0x0053e41101007387 */ /* 0x0001e20000100800 */
[----:B-1----:R-:W-:-:S03]  /*10d8a0*/  IADD3 R24, P1, PT, R20, R14, RZ ;  /* 0x0000000e14187210 */ /* 0x002fc60007f3e0ff */
[----:B------:R-:W-:Y:S02]  /*10d8b0*/  STL [R1+0x5d8c], R27 ;  /* 0x005d8c1b01007387 */ /* 0x000fe40000100800 */
[----:B------:R-:W-:Y:S02]  /*10d8c0*/  IMAD.X R25, R18, 0x1, R16, P1 ;  /* 0x0000000112197824 */ /* 0x000fe400008e0610 */
[----:B------:R-:W4:Y:S01]  /*10d8d0*/  LDL.LU R61, [R1+0x2ab8] ;  /* 0x002ab800013d7983 */ /* 0x000f220000300800 */
[----:B0-----:R-:W-:-:S03]  /*10d8e0*/  F2FP.SATFINITE.E5M2.F32.PACK_AB_MERGE_C R17, R22, R21, RZ ;  /* 0x000000151611723e */ /* 0x001fc600048060ff */
[----:B------:R-:W-:Y:S04]  /*10d8f0*/  STL.64 [R1+0x4c10], R24 ;  /* 0x004c101801007387 */ /* 0x000fe80000100a00 */
[----:B------:R0:W-:Y:S04]  /*10d900*/  STL [R1+0x50b4], R19 ;  /* 0x0050b41301007387 */ /* 0x0001e80000100800 */
[----:B0-----:R-:W4:Y:S04]  /*10d910*/  LDL.LU R19, [R1+0x2abc] ;  /* 0x002abc0001137983 */ /* 0x001f280000300800 */
[----:B------:R0:W-:Y:S04]  /*10d920*/  STL [R1+0x5098], R17 ;  /* 0x0050981101007387 */ /* 0x0001e80000100800 */
[----:B------:R-:W4:Y:S04]  /*10d930*/  LDL.LU R21, [R1+0x2aa0] ;  /* 0x002aa00001157983 */ /* 0x000f280000300800 */
[----:B------:R-:W4:Y:S01]  /*10d940*/  LDL.LU R22, [R1+0x2aa4] ;  /* 0x002aa40001167983 */ /* 0x000f220000300800 */
[----:B------:R-:W-:-:S05]  /*10d950*/  IADD3 R24, P1, PT, R20, R7, RZ ;  /* 0x0000000714187210 */ /* 0x000fca0007f3e0ff */
[----:B------:R-:W-:Y:S01]  /*10d960*/  IMAD.X R25, R18, 0x1, R8, P1 ;  /* 0x0000000112197824 */ /* 0x000fe200008e0608 */
[----:B---3--:R-:W-:Y:S02]  /*10d970*/  F2FP.SATFINITE.E5M2.F32.PACK_AB_MERGE_C R23, R49, R48, RZ ;  /* 0x000000303117723e */ /* 0x008fe400048060ff */
[----:B0-----:R-:W-:-:S05]  /*10d980*/  F2FP.SATFINITE.E5M2.F32.PACK_AB_MERGE_C R17, R51, R50, RZ ;  /* 0x000000323311723e */ /* 0x001fca00048060ff */
[----:B------:R-:W-:Y:S04]  /*10d990*/  STL [R1+0x5dbc], R17 ;  /* 0x005dbc1101007387 */ /* 0x000fe80000100800 */
[----:B------:R0:W-:Y:S02]  /*10d9a0*/  STL.64 [R1+0x4c00], R24 ;  /* 0x004c001801007387 */ /* 0x0001e40000100a00 */
[----:B0-----:R-:W-:Y:S02]  /*10d9b0*/  IADD3 R24, P1, PT, R20, R9, RZ ;  /* 0x0000000914187210 */ /* 0x001fe40007f3e0ff */
[----:B------:R-:W-:Y:S03]  /*10d9c0*/  STL [R1+0x509c], R23 ;  /* 0x00509c1701007387 */ /* 0x000fe60000100800 */
[----:B------:R-:W-:-:S05]  /*10d9d0*/  IMAD.X R25, R18, 0x1, R11, P1 ;  /* 0x0000000112197824 */ /* 0x000fca00008e060b */
[----:B------:R0:W-:Y:S02]  /*10d9e0*/  STL.64 [R1+0x4bf8], R24 ;  /* 0x004bf81801007387 */ /* 0x0001e40000100a00 */
[----:B0-----:R-:W-:-:S05]  /*10d9f0*/  IADD3 R24, P1, PT, R20, R10, RZ ;  /* 0x0000000a14187210 */ /* 0x001fca0007f3e0ff */
[----:B------:R-:W-:Y:S01]  /*10da00*/  IMAD.X R25, R18, 0x1, R12, P1 ;  /* 0x0000000112197824 */ /* 0x000fe200008e060c */
[----:B--2---:R-:W-:-:S05]  /*10da10*/  F2FP.SATFINITE.E5M2.F32.PACK_AB_MERGE_C R17, R53, R52, RZ ;  /* 0x000000343511723e */ /* 0x004fca00048060ff */
[----:B------:R0:W-:Y:S01]  /*10da20*/  STL [R1+0x508c], R17 ;  /* 0x00508c1101007387 */ /* 0x0001e20000100800 */
[----:B------:R-:W-:-:S05]  /*10da30*/  F2FP.SATFINITE.E5M2.F32.PACK_AB_MERGE_C R18, R55, R54, RZ ;  /* 0x000000363712723e */ /* 0x000fca00048060ff */
[----:B------:R-:W-:Y:S04]  /*10da40*/  STL [R1+0x5de4], R18 ;  /* 0x005de41201007387 */ /* 0x000fe80000100800 */
[----:B------:R-:W-:Y:S01]  /*10da50*/  STL.64 [R1+0x4bf0], R24 ;  /* 0x004bf01801007387 */ /* 0x000fe20000100a00 */
[----:B0-----:R-:W-:-:S03]  /*10da60*/  F2FP.SATFINITE.E5M2.F32.PACK_AB_MERGE_C R17, R59, R56, RZ ;  /* 0x000000383b11723e */ /* 0x001fc600048060ff */
[----:B------:R-:W2:Y:S04]  /*10da70*/  LDL.LU R38, [R1+0x2aa8] ;  /* 0x002aa80001267983 */ /* 0x000ea80000300800 */
[----:B------:R-:W2:Y:S04]  /*10da80*/  LDL.LU R59, [R1+0x2aac] ;  /* 0x002aac00013b7983 */ /* 0x000ea80000300800 */
[----:B------:R0:W-:Y:S04]  /*10da90*/  STL [R1+0x507c], R17 ;  /* 0x00507c1101007387 */ /* 0x0001e80000100800 */
[----:B------:R-:W3:Y:S04]  /*10daa0*/  LDL.LU R48, [R1+0x2a90] ;  /* 0x002a900001307983 */ /* 0x000ee80000300800 */
[----:B------:R-:W3:Y:S04]  /*10dab0*/  LDL.LU R49, [R1+0x2a94] ;  /* 0x002a940001317983 */ /* 0x000ee80000300800 */
[----:B------:R-:W3:Y:S04]  /*10dac0*/  LDL.LU R50, [R1+0x2a98] ;  /* 0x002a980001327983 */ /* 0x000ee80000300800 */
[----:B------:R-:W3:Y:S01]  /*10dad0*/  LDL.LU R55, [R1+0x2a9c] ;  /* 0x002a9c0001377983 */ /* 0x000ee20000300800 */
[----:B0-----:R-:W-:Y:S01]  /*10dae0*/  VIADD R17, R20, UR6 ;  /* 0x0000000614117c36 */ /* 0x001fe20008000000 */
[----:B------:R-:W0:Y:S02]  /*10daf0*/  LDCU UR6, c[0x0][0x3b8] ;  /* 0x00007700ff0677ac */ /* 0x000e240008000800 */
[----:B------:R-:W3:Y:S04]  /*10db00*/  LDL.LU R51, [R1+0x2a80] ;  /* 0x002a800001337983 */ /* 0x000ee80000300800 */
[----:B------:R-:W3:Y:S01]  /*10db10*/  LDL.LU R52, [R1+0x2a84] ;  /* 0x002a840001347983 */ /* 0x000ee20000300800 */
[----:B------:R-:W-:-:S02]  /*10db20*/  SHF.R.S32.HI R20, RZ, 0x1f, R17 ;  /* 0x0000001fff147819 */ /* 0x000fc40000011411 */
[----:B------:R-:W-:Y:S01]  /*10db30*/  IADD3 R24, P1, PT, R17, R3, RZ ;  /* 0x0000000311187210 */ /* 0x000fe20007f3e0ff */
[----:B------:R-:W3:Y:S04]  /*10db40*/  LDL.LU R53, [R1+0x2a88] ;  /* 0x002a880001357983 */ /* 0x000ee80000300800 */
[----:B------:R-:W-:Y:S01]  /*10db50*/  IMAD.X R25, R20, 0x1, R4, P1 ;  /* 0x0000000114197824 */ /* 0x000fe200008e0604 */
[----:B----4-:R-:W-:Y:S02]  /*10db60*/  F2FP.SATFINITE.E5M2.F32.PACK_AB_MERGE_C R18, R60, R57, RZ ;  /* 0x000000393c12723e */ /* 0x010fe400048060ff */
[----:B------:R-:W4:Y:S04]  /*10db70*/  LDL.LU R60, [R1+0x2a8c] ;  /* 0x002a8c00013c7983 */ /* 0x000f280000300800 */
[----:B------:R1:W-:Y:S01]  /*10db80*/  STL [R1+0x307c], R18 ;  /* 0x00307c1201007387 */ /* 0x0003e20000100800 */
[----:B------:R-:W-:-:S05]  /*10db90*/  F2FP.SATFINITE.E5M2.F32.PACK_AB_MERGE_C R61, R19, R61, RZ ;  /* 0x0000003d133d723e */ /* 0x000fca00048060ff */
[----:B------:R-:W-:Y:S04]  /*10dba0*/  STL [R1+0x5dfc], R61 ;  /* 0x005dfc3d01007387 */ /* 0x000fe80000100800 */
[----:B------:R-:W-:Y:S01]  /*10dbb0*/  STL.64 [R1+0x4bd0], R24 ;  /* 0x004bd01801007387 */ /* 0x000fe20000100a00 */
[----:B-1----:R-:W-:-:S03]  /*10dbc0*/  F2FP.SATFINITE.E5M2.F32.PACK_AB_MERGE_C R18, R22, R21, RZ ;  /* 0x000000151612723e */ /* 0x002fc600048060ff */
[----:B------:R-:W4:Y:S04]  /*10dbd0*/  LDL.LU R40, [R1+0x2a70] ;  /* 0x002a700001287983 */ /* 0x000f280000300800 */
[----:B------:R-:W4:Y:S04]  /*10dbe0*/  LDL.LU R42, [R1+0x2a74] ;  /* 0x002a7400012a7983 */ /* 0x000f280000300800 */
[----:B------:R-:W-:Y:S04]  /*10dbf0*/  STL [R1+0x2ab8], R18 ;  /* 0x002ab81201007387 */ /* 0x000fe80000100800 */
[----:B------:R-:W4:Y:S04]  /*10dc00*/  LDL.LU R43, [R1+0x2a78] ;  /* 0x002a7800012b7983 */ /* 0x000f280000300800 */
[----:B------:R-:W4:Y:S04]  /*10dc10*/  LDL.LU R44, [R1+0x2a7c] ;  /* 0x002a7c00012c7983 */ /* 0x000f280000300800 */
[----:B------:R-:W4:Y:S04]  /*10dc20*/  LDL.LU R45, [R1+0x2360] ;  /* 0x00236000012d7983 */ /* 0x000f280000300800 */
[----:B------:R-:W4:Y:S01]  /*10dc30*/  LDL.LU R46, [R1+0x2364] ;  /* 0x00236400012e7983 */ /* 0x000f220000300800 */
[----:B------:R-:W-:-:S03]  /*10dc40*/  IADD3 R22, P1, PT, R17, R0, RZ ;  /* 0x0000000011167210 */ /* 0x000fc60007f3e0ff */
        /* <DEDUP_REMOVED lines=10> */
[----:B--2---:R-:W-:-:S05]  /*10dcf0*/  F2FP.SATFINITE.E5M2.F32.PACK_AB_MERGE_C R59, R59, R38, RZ ;  /* 0x000000263b3b723e */ /* 0x004fca00048060ff */
[----:B------:R-:W-:Y:S01]  /*10dd00*/  STL [R1+0x5e1c], R59 ;  /* 0x005e1c3b01007387 */ /* 0x000fe20000100800 */
[----:B---3--:R-:W-:Y:S02]  /*10dd10*/  F2FP.SATFINITE.E5M2.F32.PACK_AB_MERGE_C R18, R49, R48, RZ ;  /* 0x000000303112723e */ /* 0x008fe400048060ff */
[----:B------:R-:W-:-:S03]  /*10dd20*/  F2FP.SATFINITE.E5M2.F32.PACK_AB_MERGE_C R55, R55, R50, RZ ;  /* 0x000000323737723e */ /* 0x000fc600048060ff */
[----:B------:R1:W-:Y:S04]  /*10dd30*/  STL [R1+0x2aa8], R18 ;  /* 0x002aa81201007387 */ /* 0x0003e80000100800 */
[----:B------:R-:W-:Y:S04]  /*10dd40*/  STL [R1+0x5b94], R55 ;  /* 0x005b943701007387 */ /* 0x000fe80000100800 */
[----:B------:R2:W-:Y:S01]  /*10dd50*/  STL.64 [R1+0x2aa0], R24 ;  /* 0x002aa01801007387 */ /* 0x0005e20000100a00 */
[----:B-1----:R-:W-:Y:S02]  /*10dd60*/  F2FP.SATFINITE.E5M2.F32.PACK_AB_MERGE_C R18, R52, R51, RZ ;  /* 0x000000333412723e */ /* 0x002fe400048060ff */
[----:B--2---:R-:W-:-:S03]  /*10dd70*/  IADD3 R24, P1, PT, R17, R5, RZ ;  /* 0x0000000511187210 */ /* 0x004fc60007f3e0ff */
[----:B------:R-:W-:Y:S02]  /*10dd80*/  STL [R1+0x2a98], R18 ;  /* 0x002a981201007387 */ /* 0x000fe40000100800 */
[----:B------:R-:W-:Y:S02]  /*10dd90*/  IMAD.X R25, R20, 0x1, R6, P1 ;  /* 0x0000000114197824 */ /* 0x000fe400008e0606 */
[----:B------:R-:W2:Y:S04]  /*10dda0*/  LDL.LU R48, [R1+0x2a50] ;  /* 0x002a500001307983 */ /* 0x000ea80000300800 */
[----:B------:R-:W2:Y:S04]  /*10ddb0*/  LDL.LU R49, [R1+0x2a54] ;  /* 0x002a540001317983 */ /* 0x000ea80000300800 */
[----:B------:R1:W-:Y:S04]  /*10ddc0*/  STL.64 [R1+0x2a90], R24 ;  /* 0x002a901801007387 */ /* 0x0003e80000100a00 */
[----:B------:R-:W3:Y:S01]  /*10ddd0*/  LDL.LU R50, [R1+0x2a58] ;  /* 0x002a580001327983 */ /* 0x000ee20000300800 */
[----:B----4-:R-:W-:-:S03]  /*10dde0*/  F2FP.SATFINITE.E5M2.F32.PACK_AB_MERGE_C R60, R60, R53, RZ ;  /* 0x000000353c3c723e */ /* 0x010fc600048060ff */
[----:B------:R-:W3:Y:S04]  /*10ddf0*/  LDL.LU R51, [R1+0x2a5c] ;  /* 0x002a5c0001337983 */ /* 0x000ee80000300800 */
[----:B------:R-:W4:Y:S01]  /*10de00*/  LDL.LU R52, [R1+0x2a40] ;  /* 0x002a400001347983 */ /* 0x000f220000300800 */
[----:B-1----:R-:W-:-:S03]  /*10de10*/  IADD3 R24, P1, PT, R17, R14, RZ ;  /* 0x0000000e11187210 */ /* 0x002fc60007f3e0ff */
[----:B------:R-:W4:Y:S02]  /*10de20*/  LDL.LU R53, [R1+0x2a44] ;  /* 0x002a440001357983 */ /* 0x000f240000300800 */
[----:B------:R-:W-:Y:S02]  /*10de30*/  IMAD.X R25, R20, 0x1, R16, P1 ;  /* 0x0000000114197824 */ /* 0x000fe400008e0610 */
[----:B------:R-:W-:Y:S01]  /*10de40*/  STL [R1+0x5b9c], R60 ;  /* 0x005b9c3c01007387 */ /* 0x000fe20000100800 */
[----:B------:R-:W-:-:S05]  /*10de50*/  F2FP.SATFINITE.E5M2.F32.PACK_AB_MERGE_C R47, R42, R40, RZ ;  /* 0x000000282a2f723e */ /* 0x000fca00048060ff */
[----:B------:R-:W-:Y:S04]  /*10de60*/  STL [R1+0x5e8c], R47 ;  /* 0x005e8c2f01007387 */ /* 0x000fe80000100800 */
[----:B------:R1:W-:Y:S01]  /*10de70*/  STL.64 [R1+0x2a80], R24 ;  /* 0x002a801801007387 */ /* 0x0003e20000100a00 */
[----:B------:R-:W-:Y:S02]  /*10de80*/  F2FP.SATFINITE.E5M2.F32.PACK_AB_MERGE_C R23, R44, R43, RZ ;  /* 0x0000002b2c17723e */ /* 0x000fe400048060ff */
[----:B-1----:R-:W-:Y:S02]  /*10de90*/  IADD3 R24, P1, PT, R17, R7, RZ ;  /* 0x0000000711187210 */ /* 0x002fe40007f3e0ff */
[----:B------:R-:W-:Y:S01]  /*10dea0*/  F2FP.SATFINITE.E5M2.F32.PACK_AB_MERGE_C R18, R46, R45, RZ ;  /* 0x0000002d2e12723e */ /* 0x000fe200048060ff */
[----:B------:R-:W-:Y:S02]  /*10deb0*/  STL [R1+0x2a88], R23 ;  /* 0x002a881701007387 */ /* 0x000fe40000100800 */
[----:B------:R-:W-:-:S02]  /*10dec0*/  IMAD.X R25, R20, 0x1, R8, P1 ;  /* 0x0000000114197824 */ /* 0x000fc400008e0608 */
[----:B------:R1:W-:Y:S04]  /*10ded0*/  STL [R1+0x194], R18 ;  /* 0x0001941201007387 */ /* 0x0003e80000100800 */
[----:B------:R0:W-:Y:S01]  /*10dee0*/  STL.64 [R1+0x2a78], R24 ;  /* 0x002a781801007387 */ /* 0x0001e20000100a00 */
[----:B-1----:R-:W-:Y:S02]  /*10def0*/  IADD3 R18, P1, PT, R17, R9, RZ ;  /* 0x0000000911127210 */ /* 0x002fe40007f3e0ff */
[----:B------:R-:W-:Y:S02]  /*10df00*/  F2FP.SATFINITE.E5M2.F32.PACK_AB_MERGE_C R23, R19, R57, RZ ;  /* 0x000000391317723e */ /* 0x000fe400048060ff */
[----:B0-----:R-:W-:Y:S01]  /*10df10*/  F2FP.SATFINITE.E5M2.F32.PACK_AB_MERGE_C R24, R56, R54, RZ ;  /* 0x000000363818723e */ /* 0x001fe200048060ff */
[----:B------:R-:W-:-:S04]  /*10df20*/  IMAD.X R19, R20, 0x1, R11, P1 ;  /* 0x0000000114137824 */ /* 0x000fc800008e060b */
[----:B------:R-:W-:Y:S04]  /*10df30*/  STL [R1+0x198], R24 ;  /* 0x0001981801007387 */ /* 0x000fe80000100800 */
[----:B------:R-:W-:Y:S04]  /*10df40*/  STL [R1+0x2a8c], R23 ;  /* 0x002a8c1701007387 */ /* 0x000fe80000100800 */
[----:B------:R0:W-:Y:S01]  /*10df50*/  STL.64 [R1+0x2a70], R18 ;  /* 0x002a701201007387 */ /* 0x0001e20000100a00 */
[----:B------:R-:W-:-:S05]  /*10df60*/  F2FP.SATFINITE.E5M2.F32.PACK_AB_MERGE_C R21, R22, R21, RZ ;  /* 0x000000151615723e */ /* 0x000fca00048060ff */
[----:B------:R-:W-:Y:S04]  /*10df70*/  STL [R1+0x2a6c], R21 ;  /* 0x002a6c1501007387 */ /* 0x000fe80000100800 */
[----:B------:R-:W4:Y:S01]  /*10df80*/  LDL.LU R25, [R1+0x2a48] ;  /* 0x002a480001197983 */ /* 0x000f220000300800 */
[----:B0-----:R-:W-:-:S03]  /*10df90*/  IADD3 R18, P1, PT, R17, R10, RZ ;  /* 0x0000000a11127210 */ /* 0x001fc60007f3e0ff */
[----:B------:R-:W4:Y:S02]  /*10dfa0*/  LDL.LU R26, [R1+0x2a4c] ;  /* 0x002a4c00011a7983 */ /* 0x000f240000300800 */
        /* <DEDUP_REMOVED lines=15> */
[----:B--2---:R-:W-:-:S05]  /*10e0a0*/  F2FP.SATFINITE.E5M2.F32.PACK_AB_MERGE_C R18, R49, R48, RZ ;  /* 0x000000303112723e */ /* 0x004fca00048060ff */
[----:B------:R4:W-:Y:S01]  /*10e0b0*/  STL [R1+0x2a68], R18 ;  /* 0x002a681201007387 */ /* 0x0009e20000100800 */
[----:B---3--:R-:W-:-:S05]  /*10e0c0*/  F2FP.SATFINITE.E5M2.F32.PACK_AB_MERGE_C R20, R51, R50, RZ ;  /* 0x000000323314723e */ /* 0x008fca00048060ff */
[----:B------:R-:W-:Y:S01]  /*10e0d0*/  STL [R1+0x2a5c], R20 ;  /* 0x002a5c1401007387 */ /* 0x000fe20000100800 */
[----:B----4-:R-:W-:-:S03]  /*10e0e0*/  F2FP.SATFINITE.E5M2.F32.PACK_AB_MERGE_C R18, R53, R52, RZ ;  /* 0x000000343512723e */ /* 0x010fc600048060ff */
[----:B------:R-:W2:Y:S04]  /*10e0f0*/  LDL.LU R36, [R1+0x2a18] ;  /* 0x002a180001247983 */ /* 0x000ea80000300800 */
[----:B------:R-:W2:Y:S04]  /*10e100*/  LDL.LU R38, [R1+0x2a1c] ;  /* 0x002a1c0001267983 */ /* 0x000ea80000300800 */
[----:B------:R1:W-:Y:S04]  /*10e110*/  STL [R1+0x2a58], R18 ;  /* 0x002a581201007387 */ /* 0x0003e80000100800 */
        /* <DEDUP_REMOVED lines=8> */
[----:B------:R-:W4:Y:S01]  /*10e1a0*/  LDL.LU R50, [R1+0x29e0] ;  /* 0x0029e00001327983 */ /* 0x000f220000300800 */
[----:B-1----:R-:W-:-:S03]  /*10e1b0*/  SHF.R.S32.HI R18, RZ, 0x1f, R17 ;  /* 0x0000001fff127819 */ /* 0x002fc60000011411 */
[----:B------:R-:W4:Y:S02]  /*10e1c0*/  LDL.LU R51, [R1+0x29e4] ;  /* 0x0029e40001337983 */ /* 0x000f240000300800 */
[----:B------:R-:W-:Y:S01]  /*10e1d0*/  IMAD.X R35, R18, 0x1, R4, P1 ;  /* 0x0000000112237824 */ /* 0x000fe200008e0604 */
[----:B------:R-:W-:Y:S01]  /*10e1e0*/  IADD3 R24, P1, PT, R17, R0, RZ ;  /* 0x0000000011187210 */ /* 0x000fe20007f3e0ff */
[----:B------:R-:W4:Y:S04]  /*10e1f0*/  LDL.LU R52, [R1+0x29e8] ;  /* 0x0029e80001347983 */ /* 0x000f280000300800 */
[----:B------:R-:W4:Y:S04]  /*10e200*/  LDL.LU R53, [R1+0x29ec] ;  /* 0x0029ec0001357983 */ /* 0x000f280000300800 */
[----:B------:R-:W-:Y:S01]  /*10e210*/  STL.64 [R1+0x2a50], R34 ;  /* 0x002a502201007387 */ /* 0x000fe20000100a00 */
[----:B------:R-:W-:Y:S01]  /*10e220*/  F2FP.SATFINITE.E5M2.F32.PACK_AB_MERGE_C R23, R26, R25, RZ ;  /* 0x000000191a17723e */ /* 0x000fe200048060ff */
[----:B------:R-:W-:-:S04]  /*10e230*/  IMAD.X R25, R18, 0x1, R2, P1 ;  /* 0x0000000112197824 */ /* 0x000fc800008e0602 */
[----:B------:R1:W-:Y:S01]  /*10e240*/  STL [R1+0x2a4c], R23 ;  /* 0x002a4c1701007387 */ /* 0x0003e20000100800 */
[----:B------:R-:W-:-:S05]  /*10e250*/  F2FP.SATFINITE.E5M2.F32.PACK_AB_MERGE_C R20, R29, R28, RZ ;  /* 0x0000001c1d14723e */ /* 0x000fca00048060ff */
[----:B------:R0:W-:Y:S01]  /*10e260*/  STL [R1+0x2a48], R20 ;  /* 0x002a481401007387 */ /* 0x0001e20000100800 */
[----:B-1----:R-:W-:-:S03]  /*10e270*/  F2FP.SATFINITE.E5M2.F32.PACK_AB_MERGE_C R23, R32, R31, RZ ;  /* 0x0000001f2017723e */ /* 0x002fc600048060ff */
[----:B------:R1:W-:Y:S01]  /*10e280*/  STL.64 [R1+0x2a40], R24 ;  /* 0x002a401801007387 */ /* 0x0003e20000100a00 */
[----:B0-----:R-:W-:-:S03]  /*10e290*/  F2FP.SATFINITE.E5M2.F32.PACK_AB_MERGE_C R20, R56, R54, RZ ;  /* 0x000000363814723e */ /* 0x001fc600048060ff */
[----:B------:R-:W-:Y:S01]  /*10e2a0*/  STL [R1+0x2a3c], R23 ;  /* 0x002a3c1701007387 */ /* 0x000fe20000100800 */
[----:B-1----:R-:W-:-:S03]  /*10e2b0*/  IADD3 R24, P1, PT, R17, R13, RZ ;  /* 0x0000000d11187210 */ /* 0x002fc60007f3e0ff */
[----:B------:R0:W-:Y:S02]  /*10e2c0*/  STL [R1+0x2a38], R20 ;  /* 0x002a381401007387 */ /* 0x0001e40000100800 */
[----:B------:R-:W-:Y:S01]  /*10e2d0*/  IMAD.X R25, R18, 0x1, R15, P1 ;  /* 0x0000000112197824 */ /* 0x000fe200008e060f */
[----:B0-----:R-:W-:Y:S02]  /*10e2e0*/  F2FP.SATFINITE.E5M2.F32.PACK_AB_MERGE_C R20, R19, R57, RZ ;  /* 0x000000391314723e */ /* 0x001fe400048060ff */
[----:B------:R-:W4:Y:S01]  /*10e2f0*/  LDL.LU R57, [R1+0x29d0] ;  /* 0x0029d00001397983 */ /* 0x000f220000300800 */
[----:B------:R-:W-:-:S03]  /*10e300*/  F2FP.SATFINITE.E5M2.F32.PACK_AB_MERGE_C R19, R22, R21, RZ ;  /* 0x000000151613723e */ /* 0x000fc600048060ff */
[----:B------:R-:W-:Y:S04]  /*10e310*/  STL.64 [R1+0x2a30], R24 ;  /* 0x002a301801007387 */ /* 0x000fe80000100a00 */
[----:B------:R-:W-:Y:S04]  /*10e320*/  STL [R1+0x2a2c], R20 ;  /* 0x002a2c1401007387 */ /* 0x000fe80000100800 */
[----:B------:R-:W4:Y:S04]  /*10e330*/  LDL.LU R21, [R1+0x29d4] ;  /* 0x0029d40001157983 */ /* 0x000f280000300800 */
[----:B------:R0:W-:Y:S04]  /*10e340*/  STL [R1+0x2a28], R19 ;  /* 0x002a281301007387 */ /* 0x0001e80000100800 */
[----:B------:R-:W4:Y:S04]  /*10e350*/  LDL.LU R54, [R1+0x29d8] ;  /* 0x0029d80001367983 */ /* 0x000f280000300800 */
[----:B------:R-:W4:Y:S04]  /*10e360*/  LDL.LU R56, [R1+0x29dc] ;  /* 0x0029dc0001387983 */ /* 0x000f280000300800 */
[----:B0-----:R-:W4:Y:S04]  /*10e370*/  LDL.LU R19, [R1+0x29c0] ;  /* 0x0029c00001137983 */ /* 0x001f280000300800 */
[----:B------:R-:W4:Y:S01]  /*10e380*/  LDL.LU R22, [R1+0x29c4] ;  /* 0x0029c40001167983 */ /* 0x000f220000300800 */
[----:B------:R-:W-:-:S05]  /*10e390*/  IADD3 R24, P1, PT, R17, R5, RZ ;  /* 0x0000000511187210 */ /* 0x000fca0007f3e0ff */
[----:B------:R-:W-:-:S05]  /*10e3a0*/  IMAD.X R25, R18, 0x1, R6, P1 ;  /* 0x0000000112197824 */ /* 0x000fca00008e0606 */
[----:B------:R0:W-:Y:S02]  /*10e3b0*/  STL.64 [R1+0x2a20], R24 ;  /* 0x002a201801007387 */ /* 0x0001e40000100a00 */
[----:B0-----:R-:W-:-:S05]  /*10e3c0*/  IADD3 R24, P1, PT, R17, R14, RZ ;  /* 0x0000000e11187210 */ /* 0x001fca0007f3e0ff */
[----:B------:R-:W-:Y:S01]  /*10e3d0*/  IMAD.X R25, R18, 0x1, R16, P1 ;  /* 0x0000000112197824 */ /* 0x000fe200008e0610 */
[----:B--2---:R-:W-:-:S05]  /*10e3e0*/  F2FP.SATFINITE.E5M2.F32.PACK_AB_MERGE_C R23, R38, R36, RZ ;  /* 0x000000242617723e */ /* 0x004fca00048060ff */
[----:B------:R4:W-:Y:S01]  /*10e3f0*/  STL [R1+0x2a1c], R23 ;  /* 0x002a1c1701007387 */ /* 0x0009e20000100800 */
[----:B---3--:R-:W-:-:S05]  /*10e400*/  F2FP.SATFINITE.E5M2.F32.PACK_AB_MERGE_C R20, R42, R40, RZ ;  /* 0x000000282a14723e */ /* 0x008fca00048060ff */
[----:B------:R0:W-:Y:S04]  /*10e410*/  STL [R1+0x2a18], R20 ;  /* 0x002a181401007387 */ /* 0x0001e80000100800 */
[----:B------:R1:W-:Y:S01]  /*10e420*/  STL.64 [R1+0x2a10], R24 ;  /* 0x002a101801007387 */ /* 0x0003e20000100a00 */
[----:B----4-:R-:W-:Y:S02]  /*10e430*/  F2FP.SATFINITE.E5M2.F32.PACK_AB_MERGE_C R23, R44, R43, RZ ;  /* 0x0000002b2c17723e */ /* 0x010fe400048060ff */
[----:B0-----:R-:W-:Y:S02]  /*10e440*/  F2FP.SATFINITE.E5M2.F32.PACK_AB_MERGE_C R20, R46, R45, RZ ;  /* 0x0000002d2e14723e */ /* 0x001fe400048060ff */
[----:B-1----:R-:W-:Y:S01]  /*10e450*/  IADD3 R24, P1, PT, R17, R7, RZ ;  /* 0x0000000711187210 */ /* 0x002fe20007f3e0ff */
[----:B------:R0:W-:Y:S04]  /*10e460*/  STL [R1+0x2a0c], R23 ;  /* 0x002a0c1701007387 */ /* 0x0001e80000100800 */
[----:B------:R-:W-:Y:S01]  /*10e470*/  IMAD.X R25, R18, 0x1, R8, P1 ;  /* 0x0000000112197824 */ /* 0x000fe200008e0608 */
[----:B------:R1:W-:Y:S04]  /*10e480*/  STL [R1+0x2a08], R20 ;  /* 0x002a081401007387 */ /* 0x0003e80000100800 */
[----:B------:R2:W-:Y:S01]  /*10e490*/  STL.64 [R1+0x2a00], R24 ;  /* 0x002a001801007387 */ /* 0x0005e20000100a00 */
[----:B0-----:R-:W-:-:S02]  /*10e4a0*/  F2FP.SATFINITE.E5M2.F32.PACK_AB_MERGE_C R23, R49, R48, RZ ;  /* 0x000000303117723e */ /* 0x001fc400048060ff */
[----:B-1----:R-:W-:Y:S02]  /*10e4b0*/  F2FP.SATFINITE.E5M2.F32.PACK_AB_MERGE_C R20, R51, R50, RZ ;  /* 0x000000323314723e */ /* 0x002fe400048060ff */
[----:B--2---:R-:W-:Y:S01]  /*10e4c0*/  IADD3 R24, P1, PT, R17, R9, RZ ;  /* 0x0000000911187210 */ /* 0x004fe20007f3e0ff */
[----:B------:R-:W-:Y:S04]  /*10e4d0*/  STL [R1+0x29fc], R23 ;  /* 0x0029fc1701007387 */ /* 0x000fe80000100800 */
[----:B------:R-:W-:Y:S01]  /*10e4e0*/  IMAD.X R25, R18, 0x1, R11, P1 ;  /* 0x0000000112197824 */ /* 0x000fe200008e060b */
[----:B------:R0:W-:Y:S04]  /*10e4f0*/  STL [R1+0x29f8], R20 ;  /* 0x0029f81401007387 */ /* 0x0001e80000100800 */
[----:B------:R1:W-:Y:S01]  /*10e500*/  STL.64 [R1+0x29f0], R24 ;  /* 0x0029f01801007387 */ /* 0x0003e20000100a00 */
[----:B0-----:R-:W-:-:S02]  /*10e510*/  F2FP.SATFINITE.E5M2.F32.PACK_AB_MERGE_C R20, R53, R52, RZ ;  /* 0x000000343514723e */ /* 0x001fc400048060ff */
[----:B-1----:R-:W-:-:S03]  /*10e520*/  IADD3 R24, P1, PT, R17, R10, RZ ;  /* 0x0000000a11187210 */ /* 0x002fc60007f3e0ff */
[----:B------:R-:W-:Y:S02]  /*10e530*/  STL [R1+0x29ec], R20 ;  /* 0x0029ec1401007387 */ /* 0x000fe40000100800 */
[----:B------:R-:W-:-:S05]  /*10e540*/  IMAD.X R25, R18, 0x1, R12, P1 ;  /* 0x0000000112197824 */ /* 0x000fca00008e060c */
[----:B------:R0:W-:Y:S04]  /*10e550*/  STL.64 [R1+0x29e0], R24 ;  /* 0x0029e01801007387 */ /* 0x0001e80000100a00 */
[----:B0-----:R-:W2:Y:S04]  /*10e560*/  LDL.LU R25, [R1+0x29c8] ;  /* 0x0029c80001197983 */ /* 0x001ea80000300800 */
[----:B------:R-:W2:Y:S04]  /*10e570*/  LDL.LU R26, [R1+0x29cc] ;  /* 0x0029cc00011a7983 */ /* 0x000ea80000300800 */
[----:B------:R-:W3:Y:S04]  /*10e580*/  LDL.LU R28, [R1+0x29b0] ;  /* 0x0029b000011c7983 */ /* 0x000ee80000300800 */
[----:B------:R-:W3:Y:S04]  /*10e590*/  LDL.LU R29, [R1+0x29b4] ;  /* 0x0029b400011d7983 */ /* 0x000ee80000300800 */
[----:B------:R-:W4:Y:S04]  /*10e5a0*/  LDL.LU R31, [R1+0x29b8] ;  /* 0x0029b800011f7983 */ /* 0x000f280000300800 */
[----:B------:R-:W4:Y:S04]  /*10e5b0*/  LDL.LU R32, [R1+0x29bc] ;  /* 0x0029bc0001207983 */ /* 0x000f280000300800 */
[----:B------:R-:W4:Y:S04]  /*10e5c0*/  LDL.LU R49, [R1+0x29a0] ;  /* 0x0029a00001317983 */ /* 0x000f280000300800 */
[----:B------:R-:W4:Y:S01]  /*10e5d0*/  LDL.LU R50, [R1+0x29a4] ;  /* 0x0029a40001327983 */ /* 0x000f220000300800 */
[----:B------:R-:W-:-:S03]  /*10e5e0*/  F2FP.SATFINITE.E5M2.F32.PACK_AB_MERGE_C R18, R21, R57, RZ ;  /* 0x000000391512723e */ /* 0x000fc600048060ff */
[----:B------:R-:W4:Y:S04]  /*10e5f0*/  LDL.LU R57, [R1+0x29a8] ;  /* 0x0029a80001397983 */ /* 0x000f280000300800 */
[----:B------:R-:W4:Y:S01]  /*10e600*/  LDL.LU R21, [R1+0x29ac] ;  /* 0x0029ac0001157983 */ /* 0x000f220000300800 */
[----:B------:R-:W-:-:S03]  /*10e610*/  F2FP.SATFINITE.E5M2.F32.PACK_AB_MERGE_C R20, R56, R54, RZ ;  /* 0x000000363814723e */ /* 0x000fc600048060ff */
[----:B------:R0:W-:Y:S04]  /*10e620*/  STL [R1+0x29e8], R18 ;  /* 0x0029e81201007387 */ /* 0x0001e80000100800 */
[----:B------:R-:W-:Y:S04]  /*10e630*/  STL [R1+0x29dc], R20 ;  /* 0x0029dc1401007387 */ /* 0x000fe80000100800 */
[----:B------:R-:W4:Y:S01]  /*10e640*/  LDL.LU R36, [R1+0x2990] ;  /* 0x0029900001247983 */ /* 0x000f220000300800 */
[----:B0-----:R-:W-:-:S03]  /*10e650*/  F2FP.SATFINITE.E5M2.F32.PACK_AB_MERGE_C R18, R22, R19, RZ ;  /* 0x000000131612723e */ /* 0x001fc600048060ff */
        /* <DEDUP_REMOVED lines=16> */
[----:B------:R-:W4:Y:S04]  /*10e760*/  LDL.LU R54, [R1+0x2968] ;  /* 0x0029680001367983 */ /* 0x000f280000300800 */
[----:B------:R-:W4:Y:S01]  /*10e770*/  LDL.LU R56, [R1+0x296c] ;  /* 0x00296c0001387983 */ /* 0x000f220000300800 */
[----:B0-----:R-:W-:-:S02]  /*10e780*/  SHF.R.S32.HI R18, RZ, 0x1f, R17 ;  /* 0x0000001fff127819 */ /* 0x001fc40000011411 */
[----:B------:R-:W-:-:S05]  /*10e790*/  IADD3 R34, P1, PT, R17, R3, RZ ;  /* 0x0000000311227210 */ /* 0x000fca0007f3e0ff */
[----:B------:R-:W-:Y:S01]  /*10e7a0*/  IMAD.X R35, R18, 0x1, R4, P1 ;  /* 0x0000000112237824 */ /* 0x000fe200008e0604 */
[----:B------:R-:W-:-:S04]  /*10e7b0*/  IADD3 R24, P1, PT, R17, R0, RZ ;  /* 0x0000000011187210 */ /* 0x000fc80007f3e0ff */
[----:B------:R-:W-:Y:S01]  /*10e7c0*/  STL.64 [R1+0x29d0], R34 ;  /* 0x0029d02201007387 */ /* 0x000fe20000100a00 */
[----:B--2---:R-:W-:Y:S01]  /*10e7d0*/  F2FP.SATFINITE.E5M2.F32.PACK_AB_MERGE_C R23, R26, R25, RZ ;  /* 0x000000191a17723e */ /* 0x004fe200048060ff */
[----:B------:R-:W-:Y:S01]  /*10e7e0*/  IMAD.X R25, R18, 0x1, R2, P1 ;  /* 0x0000000112197824 */ /* 0x000fe200008e0602 */
[----:B---3--:R-:W-:-:S03]  /*10e7f0*/  F2FP.SATFINITE.E5M2.F32.PACK_AB_MERGE_C R20, R29, R28, RZ ;  /* 0x0000001c1d14723e */ /* 0x008fc600048060ff */
[----:B------:R4:W-:Y:S04]  /*10e800*/  STL [R1+0x29cc], R23 ;  /* 0x0029cc1701007387 */ /* 0x0009e80000100800 */
[----:B------:R0:W-:Y:S04]  /*10e810*/  STL [R1+0x29c8], R20 ;  /* 0x0029c81401007387 */ /* 0x0001e80000100800 */
[----:B------:R2:W-:Y:S01]  /*10e820*/  STL.64 [R1+0x29c0], R24 ;  /* 0x0029c01801007387 */ /* 0x0005e20000100a00 */
[----:B----4-:R-:W-:Y:S02]  /*10e830*/  F2FP.SATFINITE.E5M2.F32.PACK_AB_MERGE_C R23, R32, R31, RZ ;  /* 0x0000001f2017723e */ /* 0x010fe400048060ff */
[----:B0-----:R-:W-:-:S03]  /*10e840*/  F2FP.SATFINITE.E5M2.F32.PACK_AB_MERGE_C R20, R50, R49, RZ ;  /* 0x000000313214723e */ /* 0x001fc600048060ff */
[----:B------:R-:W-:Y:S01]  /*10e850*/  STL [R1+0x29bc], R23 ;  /* 0x0029bc1701007387 */ /* 0x000fe20000100800 */
[----:B--2---:R-:W-:-:S03]  /*10e860*/  IADD3 R24, P1, PT, R17, R13, RZ ;  /* 0x0000000d11187210 */ /* 0x004fc60007f3e0ff */
[----:B------:R0:W-:Y:S02]  /*10e870*/  STL [R1+0x29b8], R20 ;  /* 0x0029b81401007387 */ /* 0x0001e40000100800 */
[----:B------:R-:W-:Y:S02]  /*10e880*/  IMAD.X R25, R18, 0x1, R15, P1 ;  /* 0x0000000112197824 */ /* 0x000fe400008e060f */
[----:B------:R-:W2:Y:S04]  /*10e890*/  LDL.LU R49, [R1+0x2950] ;  /* 0x0029500001317983 */ /* 0x000ea80000300800 */
[----:B------:R-:W2:Y:S04]  /*10e8a0*/  LDL.LU R50, [R1+0x2954] ;  /* 0x0029540001327983 */ /* 0x000ea80000300800 */
[----:B------:R-:W-:Y:S01]  /*10e8b0*/  STL.64 [R1+0x29b0], R24 ;  /* 0x0029b01801007387 */ /* 0x000fe20000100a00 */
[----:B0-----:R-:W-:-:S05]  /*10e8c0*/  F2FP.SATFINITE.E5M2.F32.PACK_AB_MERGE_C R20, R21, R57, RZ ;  /* 0x000000391514723e */ /* 0x001fca00048060ff */
[----:B------:R0:W-:Y:S04]  /*10e8d0*/  STL [R1+0x29ac], R20 ;  /* 0x0029ac1401007387 */ /* 0x0001e80000100800 */
[----:B------:R-:W3:Y:S04]  /*10e8e0*/  LDL.LU R57, [R1+0x2958] ;  /* 0x0029580001397983 */ /* 0x000ee80000300800 */
[----:B------:R-:W3:Y:S01]  /*10e8f0*/  LDL.LU R21, [R1+0x295c] ;  /* 0x00295c0001157983 */ /* 0x000ee20000300800 */
[----:B0-----:R-:W-:-:S05]  /*10e900*/  F2FP.SATFINITE.E5M2.F32.PACK_AB_MERGE_C R20, R38, R36, RZ ;  /* 0x000000242614723e */ /* 0x001fca00048060ff */
[----:B------:R0:W-:Y:S02]  /*10e910*/  STL [R1+0x29a8], R20 ;  /* 0x0029a81401007387 */ /* 0x0001e40000100800 */
[----:B0-----:R-:W-:Y:S02]  /*10e920*/  F2FP.SATFINITE.E5M2.F32.PACK_AB_MERGE_C R20, R22, R19, RZ ;  /* 0x000000131614723e */ /* 0x001fe400048060ff */
[----:B------:R-:W4:Y:S04]  /*10e930*/  LDL.LU R19, [R1+0x2940] ;  /* 0x0029400001137983 */ /* 0x000f280000300800 */
[----:B------:R-:W4:Y:S01]  /*10e940*/  LDL.LU R22, [R1+0x2944] ;  /* 0x0029440001167983 */ /* 0x000f220000300800 */
[----:B------:R-:W-:-:S05]  /*10e950*/  IADD3 R24, P1, PT, R17, R5, RZ ;  /* 0x0000000511187210 */ /* 0x000fca0007f3e0ff */
[----:B------:R-:W-:-:S05]  /*10e960*/  IMAD.X R25, R18, 0x1, R6, P1 ;  /* 0x0000000112197824 */ /* 0x000fca00008e0606 */
[----:B------:R0:W-:Y:S04]  /*10e970*/  STL.64 [R1+0x29a0], R24 ;  /* 0x0029a01801007387 */ /* 0x0001e80000100a00 */
[----:B------:R1:W-:Y:S01]  /*10e980*/  STL [R1+0x299c], R20 ;  /* 0x00299c1401007387 */ /* 0x0003e20000100800 */
[----:B0-----:R-:W-:Y:S02]  /*10e990*/  IADD3 R24, P1, PT, R17, R14, RZ ;  /* 0x0000000e11187210 */ /* 0x001fe40007f3e0ff */
[----:B-1----:R-:W-:-:S03]  /*10e9a0*/  F2FP.SATFINITE.E5M2.F32.PACK_AB_MERGE_C R20, R42, R40, RZ ;  /* 0x000000282a14723e */ /* 0x002fc600048060ff */
[----:B------:R-:W-:Y:S02]  /*10e9b0*/  IMAD.X R25, R18, 0x1, R16, P1 ;  /* 0x0000000112197824 */ /* 0x000fe400008e0610 */
[----:B------:R0:W-:Y:S04]  /*10e9c0*/  STL [R1+0x2998], R20 ;  /* 0x0029981401007387 */ /* 0x0001e80000100800 */
[----:B------:R1:W-:Y:S01]  /*10e9d0*/  STL.64 [R1+0x2990], R24 ;  /* 0x0029901801007387 */ /* 0x0003e20000100a00 */
[----:B------:R-:W-:Y:S02]  /*10e9e0*/  F2FP.SATFINITE.E5M2.F32.PACK_AB_MERGE_C R23, R44, R43, RZ ;  /* 0x0000002b2c17723e */ /* 0x000fe400048060ff */
[----:B0-----:R-:W-:Y:S02]  /*10e9f0*/  F2FP.SATFINITE.E5M2.F32.PACK_AB_MERGE_C R20, R46, R45, RZ ;  /* 0x0000002d2e14723e */ /* 0x001fe400048060ff */
        /* <DEDUP_REMOVED lines=8> */
[----:B------:R-:W-:-:S03]  /*10ea80*/  IADD3 R24, P1, PT, R17, R9, RZ ;  /* 0x0000000911187210 */ /* 0x000fc60007f3e0ff */
[----:B------:R0:W-:Y:S02]  /*10ea90*/  STL [R1+0x2978], R20 ;  /* 0x0029781401007387 */ /* 0x0001e40000100800 */
[----:B------:R-:W-:Y:S02]  /*10eaa0*/  IMAD.X R25, R18, 0x1, R11, P1 ;  /* 0x0000000112197824 */ /* 0x000fe400008e060b */
[----:B------:R-:W4:Y:S04]  /*10eab0*/  LDL.LU R48, [R1+0x2948] ;  /* 0x0029480001307983 */ /* 0x000f280000300800 */
[----:B------:R-:W4:Y:S01]  /*10eac0*/  LDL.LU R51, [R1+0x294c] ;  /* 0x00294c0001337983 */ /* 0x000f220000300800 */
[----:B0-----:R-:W-:-:S03]  /*10ead0*/  F2FP.SATFINITE.E5M2.F32.PACK_AB_MERGE_C R20, R56, R54, RZ ;  /* 0x000000363814723e */ /* 0x001fc600048060ff */
[----:B------:R0:W-:Y:S04]  /*10eae0*/  STL.64 [R1+0x2970], R24 ;  /* 0x0029701801007387 */ /* 0x0001e80000100a00 */
        /* <DEDUP_REMOVED lines=8> */
[----:B------:R-:W-:Y:S04]  /*10eb70*/  STL.64 [R1+0x2960], R24 ;  /* 0x0029601801007387 */ /* 0x000fe80000100a00 */
[----:B------:R-:W4:Y:S04]  /*10eb80*/  LDL.LU R56, [R1+0x2924] ;  /* 0x0029240001387983 */ /* 0x000f280000300800 */
[----:B------:R-:W4:Y:S01]  /*10eb90*/  LDL.LU R36, [R1+0x2928] ;  /* 0x0029280001247983 */ /* 0x000f220000300800 */
[----:B--2---:R-:W-:-:S05]  /*10eba0*/  F2FP.SATFINITE.E5M2.F32.PACK_AB_MERGE_C R20, R50, R49, RZ ;  /* 0x000000313214723e */ /* 0x004fca00048060ff */
[----:B------:R0:W-:Y:S04]  /*10ebb0*/  STL [R1+0x2968], R20 ;  /* 0x0029681401007387 */ /* 0x0001e80000100800 */
[----:B------:R-:W2:Y:S01]  /*10ebc0*/  LDL.LU R38, [R1+0x292c] ;  /* 0x00292c0001267983 */ /* 0x000ea20000300800 */
[----:B0-----:R-:W-:Y:S01]  /*10ebd0*/  VIADD R20, R17, UR6 ;  /* 0x0000000611147c36 */ /* 0x001fe20008000000 */
[----:B------:R-:W0:Y:S01]  /*10ebe0*/  LDCU UR6, c[0x0][0x3b8] ;  /* 0x00007700ff0677ac */ /* 0x000e220008000800 */
[----:B---3--:R-:W-:-:S05]  /*10ebf0*/  F2FP.SATFINITE.E5M2.F32.PACK_AB_MERGE_C R18, R21, R57, RZ ;  /* 0x000000391512723e */ /* 0x008fca00048060ff */
[----:B------:R1:W-:Y:S04]  /*10ec00*/  STL [R1+0x295c], R18 ;  /* 0x00295c1201007387 */ /* 0x0003e80000100800 */
[----:B------:R-:W3:Y:S04]  /*10ec10*/  LDL.LU R57, [R1+0x2910] ;  /* 0x0029100001397983 */ /* 0x000ee80000300800 */
[----:B------:R-:W3:Y:S04]  /*10ec20*/  LDL.LU R21, [R1+0x2914] ;  /* 0x0029140001157983 */ /* 0x000ee80000300800 */
[----:B------:R-:W3:Y:S04]  /*10ec30*/  LDL.LU R40, [R1+0x2918] ;  /* 0x0029180001287983 */ /* 0x000ee80000300800 */
[----:B------:R-:W3:Y:S01]  /*10ec40*/  LDL.LU R42, [R1+0x291c] ;  /* 0x00291c00012a7983 */ /* 0x000ee20000300800 */
[----:B----4-:R-:W-:-:S05]  /*10ec50*/  F2FP.SATFINITE.E5M2.F32.PACK_AB_MERGE_C R17, R22, R19, RZ ;  /* 0x000000131611723e */ /* 0x010fca00048060ff */
[----:B------:R-:W-:Y:S04]  /*10ec60*/  STL [R1+0x2958], R17 ;  /* 0x0029581101007387 */ /* 0x000fe80000100800 */
[----:B------:R-:W4:Y:S04]  /*10ec70*/  LDL.LU R19, [R1+0x2900] ;  /* 0x0029000001137983 */ /* 0x000f280000300800 */
[----:B------:R-:W4:Y:S01]  /*10ec80*/  LDL.LU R22, [R1+0x2904] ;  /* 0x0029040001167983 */ /* 0x000f220000300800 */
[----:B-1----:R-:W-:-:S03]  /*10ec90*/  SHF.R.S32.HI R18, RZ, 0x1f, R20 ;  /* 0x0000001fff127819 */ /* 0x002fc60000011414 */
[----:B------:R-:W4:Y:S01]  /*10eca0*/  LDL.LU R43, [R1+0x2908] ;  /* 0x00290800012b7983 */ /* 0x000f220000300800 */
[----:B------:R-:W-:-:S03]  /*10ecb0*/  IADD3 R24, P1, PT, R20, R3, RZ ;  /* 0x0000000314187210 */ /* 0x000fc60007f3e0ff */
[----:B------:R-:W4:Y:S04]  /*10ecc0*/  LDL.LU R44, [R1+0x290c] ;  /* 0x00290c00012c7983 */ /* 0x000f280000300800 */
[----:B------:R-:W4:Y:S04]  /*10ecd0*/  LDL.LU R45, [R1+0x28f0] ;  /* 0x0028f000012d7983 */ /* 0x000f280000300800 */
[----:B------:R-:W4:Y:S01]  /*10ece0*/  LDL.LU R46, [R1+0x28f4] ;  /* 0x0028f400012e7983 */ /* 0x000f220000300800 */
[----:B------:R-:W-:-:S03]  /*10ecf0*/  IMAD.X R25, R18, 0x1, R4, P1 ;  /* 0x0000000112197824 */ /* 0x000fc600008e0604 */
[----:B------:R-:W4:Y:S04]  /*10ed00*/  LDL.LU R49, [R1+0x28f8] ;  /* 0x0028f80001317983 */ /* 0x000f280000300800 */
[----:B------:R-:W4:Y:S04]  /*10ed10*/  LDL.LU R50, [R1+0x28fc] ;  /* 0x0028fc0001327983 */ /* 0x000f280000300800 */
[----:B------:R1:W-:Y:S02]  /*10ed20*/  STL.64 [R1+0x2950], R24 ;  /* 0x0029501801007387 */ /* 0x0003e40000100a00 */
[----:B-1----:R-:W-:-:S05]  /*10ed30*/  IADD3 R24, P1, PT, R20, R0, RZ ;  /* 0x0000000014187210 */ /* 0x002fca0007f3e0ff */
[----:B------:R-:W-:Y:S01]  /*10ed40*/  IMAD.X R25, R18, 0x1, R2, P1 ;  /* 0x0000000112197824 */ /* 0x000fe200008e0602 */
[----:B------:R-:W-:Y:S02]  /*10ed50*/  F2FP.SATFINITE.E5M2.F32.PACK_AB_MERGE_C R17, R51, R48, RZ ;  /* 0x000000303311723e */ /* 0x000fe400048060ff */
[----:B------:R-:W4:Y:S04]  /*10ed60*/  LDL.LU R48, [R1+0x28e0] ;  /* 0x0028e00001307983 */ /* 0x000f280000300800 */
[----:B------:R-:W4:Y:S04]  /*10ed70*/  LDL.LU R51, [R1+0x28e4] ;  /* 0x0028e40001337983 */ /* 0x000f280000300800 */
[----:B------:R1:W-:Y:S02]  /*10ed80*/  STL [R1+0x294c], R17 ;  /* 0x00294c1101007387 */ /* 0x0003e40000100800 */
[----:B-1----:R-:W-:-:S02]  /*10ed90*/  F2FP.SATFINITE.E5M2.F32.PACK_AB_MERGE_C R17, R53, R52, RZ ;  /* 0x000000343511723e */ /* 0x002fc400048060ff */
[----:B------:R-:W4:Y:S04]  /*10eda0*/  LDL.LU R52, [R1+0x28e8] ;  /* 0x0028e80001347983 */ /* 0x000f280000300800 */
[----:B------:R-:W4:Y:S01]  /*10edb0*/  LDL.LU R53, [R1+0x28ec] ;  /* 0x0028ec0001357983 */ /* 0x000f220000300800 */
[----:B------:R-:W-:-:S03]  /*10edc0*/  F2FP.SATFINITE.E5M2.F32.PACK_AB_MERGE_C R23, R32, R31, RZ ;  /* 0x0000001f2017723e */ /* 0x000fc600048060ff */
[----:B------:R1:W-:Y:S02]  /*10edd0*/  STL [R1+0x2948], R17 ;  /* 0x0029481101007387 */ /* 0x0003e40000100800 */
[----:B-1----:R-:W-:Y:S02]  /*10ede0*/  F2FP.SATFINITE.E5M2.F32.PACK_AB_MERGE_C R17, R56, R54, RZ ;  /* 0x000000363811723e */ /* 0x002fe400048060ff */
[----:B------:R-:W4:Y:S04]  /*10edf0*/  LDL.LU R54, [R1+0x28d0] ;  /* 0x0028d00001367983 */ /* 0x000f280000300800 */
[----:B------:R1:W-:Y:S04]  /*10ee00*/  STL.64 [R1+0x2940], R24 ;  /* 0x0029401801007387 */ /* 0x0003e80000100a00 */
[----:B------:R2:W-:Y:S04]  /*10ee10*/  STL [R1+0x293c], R23 ;  /* 0x00293c1701007387 */ /* 0x0005e80000100800 */
[----:B------:R-:W4:Y:S01]  /*10ee20*/  LDL.LU R56, [R1+0x28d4] ;  /* 0x0028d40001387983 */ /* 0x000f220000300800 */
[----:B-1----:R-:W-:-:S03]  /*10ee30*/  IADD3 R24, P1, PT, R20, R13, RZ ;  /* 0x0000000d14187210 */ /* 0x002fc60007f3e0ff */
[----:B------:R3:W-:Y:S02]  /*10ee40*/  STL [R1+0x2938], R17 ;  /* 0x0029381101007387 */ /* 0x0007e40000100800 */
[----:B------:R-:W-:Y:S01]  /*10ee50*/  IMAD.X R25, R18, 0x1, R15, P1 ;  /* 0x0000000112197824 */ /* 0x000fe200008e060f */
[----:B--2---:R-:W-:Y:S02]  /*10ee60*/  F2FP.SATFINITE.E5M2.F32.PACK_AB_MERGE_C R23, R38, R36, RZ ;  /* 0x000000242617723e */ /* 0x004fe400048060ff */
[----:B---3--:R-:W-:Y:S02]  /*10ee70*/  F2FP.SATFINITE.E5M2.F32.PACK_AB_MERGE_C R17, R21, R57, RZ ;  /* 0x000000391511723e */ /* 0x008fe400048060ff */
[----:B------:R-:W2:Y:S04]  /*10ee80*/  LDL.LU R57, [R1+0x28d8] ;  /* 0x0028d80001397983 */ /* 0x000ea80000300800 */
[----:B------:R1:W-:Y:S04]  /*10ee90*/  STL.64 [R1+0x2930], R24 ;  /* 0x0029301801007387 */ /* 0x0003e80000100a00 */
[----:B------:R3:W-:Y:S04]  /*10eea0*/  STL [R1+0x292c], R23 ;  /* 0x00292c1701007387 */ /* 0x0007e80000100800 */
[----:B------:R-:W2:Y:S01]  /*10eeb0*/  LDL.LU R21, [R1+0x28dc] ;  /* 0x0028dc0001157983 */ /* 0x000ea20000300800 */
[----:B-1----:R-:W-:-:S03]  /*10eec0*/  IADD3 R24, P1, PT, R20, R5, RZ ;  /* 0x0000000514187210 */ /* 0x002fc60007f3e0ff */
[----:B------:R4:W-:Y:S01]  /*10eed0*/  STL [R1+0x2928], R17 ;  /* 0x0029281101007387 */ /* 0x0009e20000100800 */
[----:B---3--:R-:W-:Y:S01]  /*10eee0*/  F2FP.SATFINITE.E5M2.F32.PACK_AB_MERGE_C R23, R42, R40, RZ ;  /* 0x000000282a17723e */ /* 0x008fe200048060ff */
[----:B------:R-:W-:Y:S01]  /*10eef0*/  IMAD.X R25, R18, 0x1, R6, P1 ;  /* 0x0000000112197824 */ /* 0x000fe200008e0606 */
[----:B----4-:R-:W-:Y:S02]  /*10ef00*/  F2FP.SATFINITE.E5M2.F32.PACK_AB_MERGE_C R17, R22, R19, RZ ;  /* 0x000000131611723e */ /* 0x010fe400048060ff */
[----:B------:R-:W3:Y:S04]  /*10ef10*/  LDL.LU R19, [R1+0x28c0] ;  /* 0x0028c00001137983 */ /* 0x000ee80000300800 */
[----:B------:R1:W-:Y:S04]  /*10ef20*/  STL.64 [R1+0x2920], R24 ;  /* 0x0029201801007387 */ /* 0x0003e80000100a00 */
[----:B------:R4:W-:Y:S04]  /*10ef30*/  STL [R1+0x291c], R23 ;  /* 0x00291c1701007387 */ /* 0x0009e80000100800 */
[----:B------:R-:W3:Y:S01]  /*10ef40*/  LDL.LU R22, [R1+0x28c4] ;  /* 0x0028c40001167983 */ /* 0x000ee20000300800 */
[----:B-1----:R-:W-:-:S03]  /*10ef50*/  IADD3 R24, P1, PT, R20, R14, RZ ;  /* 0x0000000e14187210 */ /* 0x002fc60007f3e0ff */
[----:B------:R1:W-:Y:S02]  /*10ef60*/  STL [R1+0x2918], R17 ;  /* 0x0029181101007387 */ /* 0x0003e40000100800 */
[----:B------:R-:W-:Y:S01]  /*10ef70*/  IMAD.X R25, R18, 0x1, R16, P1 ;  /* 0x0000000112197824 */ /* 0x000fe200008e0610 */
[----:B----4-:R-:W-:-:S04]  /*10ef80*/  F2FP.SATFINITE.E5M2.F32.PACK_AB_MERGE_C R23, R44, R43, RZ ;  /* 0x0000002b2c17723e */ /* 0x010fc800048060ff */
[----:B------:R4:W-:Y:S01]  /*10ef90*/  STL.64 [R1+0x2910], R24 ;  /* 0x0029101801007387 */ /* 0x0009e20000100a00 */
[----:B-1----:R-:W-:-:S03]  /*10efa0*/  F2FP.SATFINITE.E5M2.F32.PACK_AB_MERGE_C R17, R46, R45, RZ ;  /* 0x0000002d2e11723e */ /* 0x002fc600048060ff */
[----:B------:R-:W-:Y:S01]  /*10efb0*/  STL [R1+0x290c], R23 ;  /* 0x00290c1701007387 */ /* 0x000fe20000100800 */
[----:B----4-:R-:W-:-:S03]  /*10efc0*/  IADD3 R24, P1, PT, R20, R7, RZ ;  /* 0x0000000714187210 */ /* 0x010fc60007f3e0ff */
[----:B------:R1:W-:Y:S02]  /*10efd0*/  STL [R1+0x2908], R17 ;  /* 0x0029081101007387 */ /* 0x0003e40000100800 */
[----:B------:R-:W-:Y:S01]  /*10efe0*/  IMAD.X R25, R18, 0x1, R8, P1 ;  /* 0x0000000112197824 */ /* 0x000fe200008e0608 */
[----:B-1----:R-:W-:Y:S02]  /*10eff0*/  F2FP.SATFINITE.E5M2.F32.PACK_AB_MERGE_C R17, R50, R49, RZ ;  /* 0x000000313211723e */ /* 0x002fe400048060ff */
[----:B------:R-:W4:Y:S04]  /*10f000*/  LDL.LU R49, [R1+0x28c8] ;  /* 0x0028c80001317983 */ /* 0x000f280000300800 */
[----:B------:R-:W4:Y:S04]  /*10f010*/  LDL.LU R50, [R1+0x28cc] ;  /* 0x0028cc0001327983 */ /* 0x000f280000300800 */
[----:B------:R1:W-:Y:S04]  /*10f020*/  STL.64 [R1+0x2900], R24 ;  /* 0x0029001801007387 */ /* 0x0003e80000100a00 */
[----:B------:R0:W-:Y:S01]  /*10f030*/  STL [R1+0x28fc], R17 ;  /* 0x0028fc1101007387 */ /* 0x0001e20000100800 */
[----:B-1----:R-:W-:-:S02]  /*10f040*/  IADD3 R24, P1, PT, R20, R9, RZ ;  /* 0x0000000914187210 */ /* 0x002fc40007f3e0ff */
[----:B0-----:R-:W-:-:S03]  /*10f050*/  F2FP.SATFINITE.E5M2.F32.PACK_AB_MERGE_C R17, R51, R48, RZ ;  /* 0x000000303311723e */ /* 0x001fc600048060ff */
[----:B------:R-:W-:Y:S02]  /*10f060*/  IMAD.X R25, R18, 0x1, R11, P1 ;  /* 0x0000000112197824 */ /* 0x000fe400008e060b */
[----:B------:R0:W-:Y:S02]  /*10f070*/  STL [R1+0x28f8], R17 ;  /* 0x0028f81101007387 */ /* 0x0001e40000100800 */
[----:B0-----:R-:W-:-:S05]  /*10f080*/  F2FP.SATFINITE.E5M2.F32.PACK_AB_MERGE_C R17, R53, R52, RZ ;  /* 0x000000343511723e */ /* 0x001fca00048060ff */
[----:B------:R-:W-:Y:S04]  /*10f090*/  STL [R1+0x5dc0], R17 ;  /* 0x005dc01101007387 */ /* 0x000fe80000100800 */
[----:B------:R0:W-:Y:S04]  /*10f0a0*/  STL.64 [R1+0x28f0], R24 ;  /* 0x0028f01801007387 */ /* 0x0001e80000100a00 */
[----:B------:R-:W4:Y:S04]  /*10f0b0*/  LDL.LU R51, [R1+0x28b0] ;  /* 0x0028b00001337983 */ /* 0x000f280000300800 */
[----:B------:R-:W4:Y:S01]  /*10f0c0*/  LDL.LU R52, [R1+0x28b4] ;  /* 0x0028b40001347983 */ /* 0x000f220000300800 */
[----:B0-----:R-:W-:-:S05]  /*10f0d0*/  IADD3 R24, P1, PT, R20, R10, RZ ;  /* 0x0000000a14187210 */ /* 0x001fca0007f3e0ff */
[----:B------:R-:W-:Y:S01]  /*10f0e0*/  IMAD.X R25, R18, 0x1, R12, P1 ;  /* 0x0000000112197824 */ /* 0x000fe200008e060c */
[----:B------:R-:W-:-:S04]  /*10f0f0*/  F2FP.SATFINITE.E5M2.F32.PACK_AB_MERGE_C R17, R56, R54, RZ ;  /* 0x000000363811723e */ /* 0x000fc800048060ff */
[----:B------:R-:W-:Y:S04]  /*10f100*/  STL.64 [R1+0x28e0], R24 ;  /* 0x0028e01801007387 */ /* 0x000fe80000100a00 */
[----:B------:R-:W4:Y:S04]  /*10f110*/  LDL.LU R31, [R1+0x28b8] ;  /* 0x0028b800011f7983 */ /* 0x000f280000300800 */
[----:B------:R-:W4:Y:S04]  /*10f120*/  LDL.LU R32, [R1+0x28bc] ;  /* 0x0028bc0001207983 */ /* 0x000f280000300800 */
[----:B------:R-:W-:Y:S04]  /*10f130*/  STL [R1+0x28e8], R17 ;  /* 0x0028e81101007387 */ /* 0x000fe80000100800 */
[----:B------:R-:W4:Y:S04]  /*10f140*/  LDL.LU R36, [R1+0x28a0] ;  /* 0x0028a00001247983 */ /* 0x000f280000300800 */
[----:B------:R-:W4:Y:S04]  /*10f150*/  LDL.LU R53, [R1+0x28a4] ;  /* 0x0028a40001357983 */ /* 0x000f280000300800 */
[----:B------:R-:W4:Y:S04]  /*10f160*/  LDL.LU R54, [R1+0x28a8] ;  /* 0x0028a80001367983 */ /* 0x000f280000300800 */
[----:B------:R-:W4:Y:S01]  /*10f170*/  LDL.LU R56, [R1+0x28ac] ;  /* 0x0028ac0001387983 */ /* 0x000f220000300800 */
[----:B--2---:R-:W-:-:S03]  /*10f180*/  F2FP.SATFINITE.E5M2.F32.PACK_AB_MERGE_C R18, R21, R57, RZ ;  /* 0x000000391512723e */ /* 0x004fc600048060ff */
[----:B------:R-:W2:Y:S04]  /*10f190*/  LDL.LU R57, [R1+0x2890] ;  /* 0x0028900001397983 */ /* 0x000ea80000300800 */
[----:B------:R-:W2:Y:S04]  /*10f1a0*/  LDL.LU R21, [R1+0x2894] ;  /* 0x0028940001157983 */ /* 0x000ea80000300800 */
[----:B------:R3:W-:Y:S02]  /*10f1b0*/  STL [R1+0x5de8], R18 ;  /* 0x005de81201007387 */ /* 0x0007e40000100800 */
[----:B---3--:R-:W-:-:S02]  /*10f1c0*/  F2FP.SATFINITE.E5M2.F32.PACK_AB_MERGE_C R18, R22, R19, RZ ;  /* 0x000000131612723e */ /* 0x008fc400048060ff */
[----:B------:R-:W3:Y:S04]  /*10f1d0*/  LDL.LU R19, [R1+0x2898] ;  /* 0x0028980001137983 */ /* 0x000ee80000300800 */
[----:B------:R-:W3:Y:S01]  /*10f1e0*/  LDL.LU R22, [R1+0x289c] ;  /* 0x00289c0001167983 */ /* 0x000ee20000300800 */
[----:B------:R-:W-:Y:S01]  /*10f1f0*/  VIADD R17, R20, UR6 ;  /* 0x0000000614117c36 */ /* 0x000fe20008000000 */
[----:B------:R-:W0:Y:S02]  /*10f200*/  LDCU UR6, c[0x0][0x3b8] ;  /* 0x00007700ff0677ac */ /* 0x000e240008000800 */
[----:B------:R1:W-:Y:S02]  /*10f210*/  STL [R1+0x28d8], R18 ;  /* 0x0028d81201007387 */ /* 0x0003e40000100800 */
[----:B------:R-:W-:-:S02]  /*10f220*/  IADD3 R24, P1, PT, R17, R3, RZ ;  /* 0x0000000311187210 */ /* 0x000fc40007f3e0ff */
[----:B------:R-:W3:Y:S04]  /*10f230*/  LDL.LU R38, [R1+0x2880] ;  /* 0x0028800001267983 */ /* 0x000ee80000300800 */
[----:B------:R-:W3:Y:S01]  /*10f240*/  LDL.LU R40, [R1+0x2884] ;  /* 0x0028840001287983 */ /* 0x000ee20000300800 */
[----:B-1----:R-:W-:-:S05]  /*10f250*/  SHF.R.S32.HI R18, RZ, 0x1f, R17 ;  /* 0x0000001fff127819 */ /* 0x002fca0000011411 */
[----:B------:R-:W-:-:S05]  /*10f260*/  IMAD.X R25, R18, 0x1, R4, P1 ;  /* 0x0000000112197824 */ /* 0x000fca00008e0604 */
[----:B------:R1:W-:Y:S04]  /*10f270*/  STL.64 [R1+0x28d0], R24 ;  /* 0x0028d01801007387 */ /* 0x0003e80000100a00 */
[----:B------:R-:W3:Y:S04]  /*10f280*/  LDL.LU R42, [R1+0x2888] ;  /* 0x00288800012a7983 */ /* 0x000ee80000300800 */
[----:B------:R-:W3:Y:S01]  /*10f290*/  LDL.LU R43, [R1+0x288c] ;  /* 0x00288c00012b7983 */ /* 0x000ee20000300800 */
[----:B----4-:R-:W-:-:S05]  /*10f2a0*/  F2FP.SATFINITE.E5M2.F32.PACK_AB_MERGE_C R20, R50, R49, RZ ;  /* 0x000000313214723e */ /* 0x010fca00048060ff */
[----:B------:R4:W-:Y:S04]  /*10f2b0*/  STL [R1+0x28cc], R20 ;  /* 0x0028cc1401007387 */ /* 0x0009e80000100800 */
[----:B------:R-:W3:Y:S04]  /*10f2c0*/  LDL.LU R44, [R1+0x27e0] ;  /* 0x0027e000012c7983 */ /* 0x000ee80000300800 */
[----:B------:R-:W3:Y:S04]  /*10f2d0*/  LDL.LU R45, [R1+0x27e4] ;  /* 0x0027e400012d7983 */ /* 0x000ee80000300800 */
[----:B------:R-:W3:Y:S04]  /*10f2e0*/  LDL.LU R46, [R1+0x27e8] ;  /* 0x0027e800012e7983 */ /* 0x000ee80000300800 */
[----:B------:R-:W3:Y:S04]  /*10f2f0*/  LDL.LU R48, [R1+0x27ec] ;  /* 0x0027ec0001307983 */ /* 0x000ee80000300800 */
[----:B------:R-:W3:Y:S04]  /*10f300*/  LDL.LU R49, [R1+0x2870] ;  /* 0x0028700001317983 */ /* 0x000ee80000300800 */
[----:B------:R-:W3:Y:S01]  /*10f310*/  LDL.LU R50, [R1+0x2874] ;  /* 0x0028740001327983 */ /* 0x000ee20000300800 */
[----:B-1----:R-:W-:-:S05]  /*10f320*/  IADD3 R24, P1, PT, R17, R0, RZ ;  /* 0x0000000011187210 */ /* 0x002fca0007f3e0ff */
[----:B------:R-:W-:Y:S01]  /*10f330*/  IMAD.X R25, R18, 0x1, R2, P1 ;  /* 0x0000000112197824 */ /* 0x000fe200008e0602 */
[----:B----4-:R-:W-:Y:S02]  /*10f340*/  F2FP.SATFINITE.E5M2.F32.PACK_AB_MERGE_C R20, R52, R51, RZ ;  /* 0x000000333414723e */ /* 0x010fe400048060ff */
[----:B------:R-:W4:Y:S04]  /*10f350*/  LDL.LU R51, [R1+0x2878] ;  /* 0x0028780001337983 */ /* 0x000f280000300800 */
[----:B------:R-:W4:Y:S04]  /*10f360*/  LDL.LU R52, [R1+0x287c] ;  /* 0x00287c0001347983 */ /* 0x000f280000300800 */
[----:B------:R1:W-:Y:S02]  /*10f370*/  STL [R1+0x28c8], R20 ;  /* 0x0028c81401007387 */ /* 0x0003e40000100800 */
[----:B-1----:R-:W-:-:S02]  /*10f380*/  F2FP.SATFINITE.E5M2.F32.PACK_AB_MERGE_C R20, R32, R31, RZ ;  /* 0x0000001f2014723e */ /* 0x002fc400048060ff */
[----:B------:R-:W-:-:S05]  /*10f390*/  F2FP.SATFINITE.E5M2.F32.PACK_AB_MERGE_C R53, R53, R36, RZ ;  /* 0x000000243535723e */ /* 0x000fca00048060ff */
[----:B------:R-:W-:Y:S04]  /*10f3a0*/  STL [R1+0x5e60], R53 ;  /* 0x005e603501007387 */ /* 0x000fe80000100800 */
[----:B------:R1:W-:Y:S04]  /*10f3b0*/  STL.64 [R1+0x28c0], R24 ;  /* 0x0028c01801007387 */ /* 0x0003e80000100a00 */
[----:B------:R0:W-:Y:S01]  /*10f3c0*/  STL [R1+0x28bc], R20 ;  /* 0x0028bc1401007387 */ /* 0x0001e20000100800 */
[----:B-1----:R-:W-:-:S05]  /*10f3d0*/  IADD3 R24, P1, PT, R17, R13, RZ ;  /* 0x0000000d11187210 */ /* 0x002fca0007f3e0ff */
[----:B------:R-:W-:Y:S01]  /*10f3e0*/  IMAD.X R25, R18, 0x1, R15, P1 ;  /* 0x0000000112197824 */ /* 0x000fe200008e060f */
[----:B0-----:R-:W-:-:S04]  /*10f3f0*/  IADD3 R20, P1, PT, R17, R5, RZ ;  /* 0x0000000511147210 */ /* 0x001fc80007f3e0ff */
[----:B------:R0:W-:Y:S02]  /*10f400*/  STL.64 [R1+0x28b0], R24 ;  /* 0x0028b01801007387 */ /* 0x0001e40000100a00 */
[----:B0-----:R-:W-:-:S05]  /*10f410*/  F2FP.SATFINITE.E5M2.F32.PACK_AB_MERGE_C R24, R56, R54, RZ ;  /* 0x000000363818723e */ /* 0x001fca00048060ff */
[----:B------:R-:W-:Y:S01]  /*10f420*/  STL [R1+0x28ac], R24 ;  /* 0x0028ac1801007387 */ /* 0x000fe20000100800 */
[----:B--2---:R-:W-:Y:S01]  /*10f430*/  F2FP.SATFINITE.E5M2.F32.PACK_AB_MERGE_C R23, R21, R57, RZ ;  /* 0x000000391517723e */ /* 0x004fe200048060ff */
[----:B------:R-:W-:-:S04]  /*10f440*/  IMAD.X R21, R18, 0x1, R6, P1 ;  /* 0x0000000112157824 */ /* 0x000fc800008e0606 */
[----:B------:R-:W-:Y:S04]  /*10f450*/  STL [R1+0x28a8], R23 ;  /* 0x0028a81701007387 */ /* 0x000fe80000100800 */
[----:B------:R-:W2:Y:S04]  /*10f460*/  LDL.LU R54, [R1+0x2860] ;  /* 0x0028600001367983 */ /* 0x000ea80000300800 */
[----:B------:R0:W-:Y:S04]  /*10f470*/  STL.64 [R1+0x28a0], R20 ;  /* 0x0028a01401007387 */ /* 0x0001e80000100a00 */
[----:B0-----:R-:W2:Y:S04]  /*10f480*/  LDL.LU R21, [R1+0x2864] ;  /* 0x0028640001157983 */ /* 0x001ea80000300800 */
[----:B------:R-:W2:Y:S01]  /*10f490*/  LDL.LU R56, [R1+0x2868] ;  /* 0x0028680001387983 */ /* 0x000ea20000300800 */
[----:B---3--:R-:W-:-:S03]  /*10f4a0*/  F2FP.SATFINITE.E5M2.F32.PACK_AB_MERGE_C R19, R22, R19, RZ ;  /* 0x000000131613723e */ /* 0x008fc600048060ff */
[----:B------:R-:W3:Y:S04]  /*10f4b0*/  LDL.LU R57, [R1+0x286c] ;  /* 0x00286c0001397983 */ /* 0x000ee80000300800 */
[----:B------:R0:W-:Y:S04]  /*10f4c0*/  STL [R1+0x2898], R19 ;  /* 0x0028981301007387 */ /* 0x0001e80000100800 */
[----:B0-----:R-:W3:Y:S04]  /*10f4d0*/  LDL.LU R19, [R1+0x2850] ;  /* 0x0028500001137983 */ /* 0x001ee80000300800 */
[----:B------:R-:W3:Y:S01]  /*10f4e0*/  LDL.LU R22, [R1+0x2854] ;  /* 0x0028540001167983 */ /* 0x000ee20000300800 */
[----:B------:R-:W-:-:S02]  /*10f4f0*/  IADD3 R24, P1, PT, R17, R14, RZ ;  /* 0x0000000e11187210 */ /* 0x000fc40007f3e0ff */
[----:B------:R-:W-:-:S03]  /*10f500*/  F2FP.SATFINITE.E5M2.F32.PACK_AB_MERGE_C R20, R40, R38, RZ ;  /* 0x000000262814723e */ /* 0x000fc600048060ff */
[----:B------:R-:W-:Y:S01]  /*10f510*/  IMAD.X R25, R18, 0x1, R16, P1 ;  /* 0x0000000112197824 */ /* 0x000fe200008e0610 */
[----:B------:R-:W-:Y:S01]  /*10f520*/  F2FP.SATFINITE.E5M2.F32.PACK_AB_MERGE_C R47, R43, R42, RZ ;  /* 0x0000002a2b2f723e */ /* 0x000fe200048060ff */
[----:B------:R0:W-:Y:S04]  /*10f530*/  STL [R1+0x18c], R20 ;  /* 0x00018c1401007387 */ /* 0x0001e80000100800 */
[----:B------:R-:W-:Y:S04]  /*10f540*/  STL [R1+0x5ea8], R47 ;  /* 0x005ea82f01007387 */ /* 0x000fe80000100800 */
[----:B------:R1:W-:Y:S01]  /*10f550*/  STL.64 [R1+0x2890], R24 ;  /* 0x0028901801007387 */ /* 0x0003e20000100a00 */
[----:B0-----:R-:W-:-:S02]  /*10f560*/  F2FP.SATFINITE.E5M2.F32.PACK_AB_MERGE_C R20, R45, R44, RZ ;  /* 0x0000002c2d14723e */ /* 0x001fc400048060ff */
[----:B-1----:R-:W-:-:S03]  /*10f570*/  IADD3 R24, P1, PT, R17, R7, RZ ;  /* 0x0000000711187210 */ /* 0x002fc60007f3e0ff */
[----:B------:R0:W-:Y:S02]  /*10f580*/  STL [R1+0x184], R20 ;  /* 0x0001841401007387 */ /* 0x0001e40000100800 */
[----:B------:R-:W-:Y:S01]  /*10f590*/  IMAD.X R25, R18, 0x1, R8, P1 ;  /* 0x0000000112197824 */ /* 0x000fe200008e0608 */
[----:B------:R-:W-:-:S05]  /*10f5a0*/  F2FP.SATFINITE.E5M2.F32.PACK_AB_MERGE_C R38, R50, R49, RZ ;  /* 0x000000313226723e */ /* 0x000fca00048060ff */
[----:B------:R-:W-:Y:S04]  /*10f5b0*/  STL [R1+0x5cac], R38 ;  /* 0x005cac2601007387 */ /* 0x000fe80000100800 */
[----:B------:R1:W-:Y:S01]  /*10f5c0*/  STL.64 [R1+0x2888], R24 ;  /* 0x0028881801007387 */ /* 0x0003e20000100a00 */
[----:B0-----:R-:W-:Y:S02]  /*10f5d0*/  F2FP.SATFINITE.E5M2.F32.PACK_AB_MERGE_C R20, R48, R46, RZ ;  /* 0x0000002e3014723e */ /* 0x001fe400048060ff */
[----:B-1----:R-:W-:-:S03]  /*10f5e0*/  IADD3 R24, P1, PT, R17, R9, RZ ;  /* 0x0000000911187210 */ /* 0x002fc60007f3e0ff */
[----:B------:R4:W-:Y:S02]  /*10f5f0*/  STL [R1+0x188], R20 ;  /* 0x0001881401007387 */ /* 0x0009e40000100800 */
[----:B------:R-:W-:-:S05]  /*10f600*/  IMAD.X R25, R18, 0x1, R11, P1 ;  /* 0x0000000112197824 */ /* 0x000fca00008e060b */
[----:B------:R0:W-:Y:S01]  /*10f610*/  STL.64 [R1+0x2880], R24 ;  /* 0x0028801801007387 */ /* 0x0001e20000100a00 */
[----:B----4-:R-:W-:Y:S02]  /*10f620*/  F2FP.SATFINITE.E5M2.F32.PACK_AB_MERGE_C R20, R52, R51, RZ ;  /* 0x000000333414723e */ /* 0x010fe400048060ff */
[----:B0-----:R-:W-:-:S03]  /*10f630*/  IADD3 R24, P1, PT, R17, R10, RZ ;  /* 0x0000000a11187210 */ /* 0x001fc60007f3e0ff */
[----:B------:R-:W-:Y:S02]  /*10f640*/  STL [R1+0x2878], R20 ;  /* 0x0028781401007387 */ /* 0x000fe40000100800 */
[----:B------:R-:W-:Y:S02]  /*10f650*/  IMAD.X R25, R18, 0x1, R12, P1 ;  /* 0x0000000112197824 */ /* 0x000fe400008e060c */
[----:B------:R-:W4:Y:S04]  /*10f660*/  LDL.LU R23, [R1+0x2858] ;  /* 0x0028580001177983 */ /* 0x000f280000300800 */
[----:B------:R0:W-:Y:S04]  /*10f670*/  STL.64 [R1+0x2870], R24 ;  /* 0x0028701801007387 */ /* 0x0001e80000100a00 */
[----:B0-----:R-:W4:Y:S04]  /*10f680*/  LDL.LU R24, [R1+0x285c] ;  /* 0x00285c0001187983 */ /* 0x001f280000300800 */
[----:B------:R-:W4:Y:S04]  /*10f690*/  LDL.LU R25, [R1+0x2840] ;  /* 0x0028400001197983 */ /* 0x000f280000300800 */
[----:B------:R-:W4:Y:S04]  /*10f6a0*/  LDL.LU R26, [R1+0x2844] ;  /* 0x00284400011a7983 */ /* 0x000f280000300800 */
[----:B------:R-:W4:Y:S04]  /*10f6b0*/  LDL.LU R44, [R1+0x2848] ;  /* 0x00284800012c7983 */ /* 0x000f280000300800 */
[----:B------:R-:W4:Y:S04]  /*10f6c0*/  LDL.LU R45, [R1+0x284c] ;  /* 0x00284c00012d7983 */ /* 0x000f280000300800 */
[----:B------:R-:W4:Y:S04]  /*10f6d0*/  LDL.LU R51, [R1+0x2830] ;  /* 0x0028300001337983 */ /* 0x000f280000300800 */
[----:B------:R-:W4:Y:S01]  /*10f6e0*/  LDL.LU R52, [R1+0x2834] ;  /* 0x0028340001347983 */ /* 0x000f220000300800 */
[----:B------:R-:W-:Y:S01]  /*10f6f0*/  VIADD R17, R17, UR6 ;  /* 0x0000000611117c36 */ /* 0x000fe20008000000 */
[----:B------:R-:W0:Y:S01]  /*10f700*/  LDCU UR6, c[0x0][0x3b8] ;  /* 0x00007700ff0677ac */ /* 0x000e220008000800 */
[----:B--2---:R-:W-:-:S02]  /*10f710*/  F2FP.SATFINITE.E5M2.F32.PACK_AB_MERGE_C R18, R21, R54, RZ ;  /* 0x000000361512723e */ /* 0x004fc400048060ff */
[----:B------:R-:W2:Y:S04]  /*10f720*/  LDL.LU R54, [R1+0x2838] ;  /* 0x0028380001367983 */ /* 0x000ea80000300800 */
[----:B------:R-:W2:Y:S01]  /*10f730*/  LDL.LU R21, [R1+0x283c] ;  /* 0x00283c0001157983 */ /* 0x000ea20000300800 */
[----:B---3--:R-:W-:-:S03]  /*10f740*/  F2FP.SATFINITE.E5M2.F32.PACK_AB_MERGE_C R20, R57, R56, RZ ;  /* 0x000000383914723e */ /* 0x008fc600048060ff */
[----:B------:R1:W-:Y:S04]  /*10f750*/  STL [R1+0x2864], R18 ;  /* 0x0028641201007387 */ /* 0x0003e80000100800 */
[----:B------:R3:W-:Y:S04]  /*10f760*/  STL [R1+0x2868], R20 ;  /* 0x0028681401007387 */ /* 0x0007e80000100800 */
[----:B------:R-:W2:Y:S04]  /*10f770*/  LDL.LU R28, [R1+0x2820] ;  /* 0x00282000011c7983 */ /* 0x000ea80000300800 */
[----:B------:R-:W2:Y:S01]  /*10f780*/  LDL.LU R29, [R1+0x2824] ;  /* 0x00282400011d7983 */ /* 0x000ea20000300800 */
[----:B-1----:R-:W-:-:S05]  /*10f790*/  F2FP.SATFINITE.E5M2.F32.PACK_AB_MERGE_C R18, R22, R19, RZ ;  /* 0x000000131612723e */ /* 0x002fca00048060ff */
[----:B------:R1:W-:Y:S04]  /*10f7a0*/  STL [R1+0x2860], R18 ;  /* 0x0028601201007387 */ /* 0x0003e80000100800 */
[----:B------:R-:W2:Y:S04]  /*10f7b0*/  LDL.LU R31, [R1+0x2828] ;  /* 0x00282800011f7983 */ /* 0x000ea80000300800 */
[----:B------:R-:W2:Y:S04]  /*10f7c0*/  LDL.LU R32, [R1+0x282c] ;  /* 0x00282c0001207983 */ /* 0x000ea80000300800 */
[----:B------:R-:W2:Y:S04]  /*10f7d0*/  LDL.LU R36, [R1+0x2810] ;  /* 0x0028100001247983 */ /* 0x000ea80000300800 */
[----:B------:R-:W2:Y:S04]  /*10f7e0*/  LDL.LU R40, [R1+0x2814] ;  /* 0x0028140001287983 */ /* 0x000ea80000300800 */
[----:B------:R-:W2:Y:S01]  /*10f7f0*/  LDL.LU R42, [R1+0x2818] ;  /* 0x00281800012a7983 */ /* 0x000ea20000300800 */
[----:B---3--:R-:W-:-:S03]  /*10f800*/  SHF.R.S32.HI R20, RZ, 0x1f, R17 ;  /* 0x0000001fff147819 */ /* 0x008fc60000011411 */
[----:B------:R-:W3:Y:S01]  /*10f810*/  LDL.LU R43, [R1+0x281c] ;  /* 0x00281c00012b7983 */ /* 0x000ee20000300800 */
[----:B-1----:R-:W-:-:S03]  /*10f820*/  IADD3 R18, P1, PT, R17, R3, RZ ;  /* 0x0000000311127210 */ /* 0x002fc60007f3e0ff */
[----:B------:R-:W3:Y:S04]  /*10f830*/  LDL.LU R46, [R1+0x2800] ;  /* 0x00280000012e7983 */ /* 0x000ee80000300800 */
[----:B------:R-:W3:Y:S01]  /*10f840*/  LDL.LU R48, [R1+0x2804] ;  /* 0x0028040001307983 */ /* 0x000ee20000300800 */
[----:B------:R-:W-:-:S03]  /*10f850*/  IMAD.X R19, R20, 0x1, R4, P1 ;  /* 0x0000000114137824 */ /* 0x000fc600008e0604 */
[----:B------:R-:W3:Y:S04]  /*10f860*/  LDL.LU R49, [R1+0x2808] ;  /* 0x0028080001317983 */ /* 0x000ee80000300800 */
[----:B------:R-:W3:Y:S04]  /*10f870*/  LDL.LU R50, [R1+0x280c] ;  /* 0x00280c0001327983 */ /* 0x000ee80000300800 */
[----:B------:R-:W3:Y:S04]  /*10f880*/  LDL.LU R56, [R1+0x27f0] ;  /* 0x0027f00001387983 */ /* 0x000ee80000300800 */
[----:B------:R-:W3:Y:S04]  /*10f890*/  LDL.LU R57, [R1+0x27f4] ;  /* 0x0027f40001397983 */ /* 0x000ee80000300800 */
[----:B------:R1:W-:Y:S04]  /*10f8a0*/  STL.64 [R1+0x2850], R18 ;  /* 0x0028501201007387 */ /* 0x0003e80000100a00 */
[----:B-1----:R-:W3:Y:S04]  /*10f8b0*/  LDL.LU R19, [R1+0x27f8] ;  /* 0x0027f80001137983 */ /* 0x002ee80000300800 */
[----:B------:R-:W3:Y:S01]  /*10f8c0*/  LDL.LU R22, [R1+0x27fc] ;  /* 0x0027fc0001167983 */ /* 0x000ee20000300800 */
[----:B----4-:R-:W-:-:S02]  /*10f8d0*/  F2FP.SATFINITE.E5M2.F32.PACK_AB_MERGE_C R23, R24, R23, RZ ;  /* 0x000000171817723e */ /* 0x010fc400048060ff */
[----:B------:R-:W-:Y:S02]  /*10f8e0*/  IADD3 R24, P1, PT, R17, R0, RZ ;  /* 0x0000000011187210 */ /* 0x000fe40007f3e0ff */
[----:B------:R-:W-:-:S03]  /*10f8f0*/  F2FP.SATFINITE.E5M2.F32.PACK_AB_MERGE_C R18, R26, R25, RZ ;  /* 0x000000191a12723e */ /* 0x000fc600048060ff */
[----:B------:R-:W-:Y:S01]  /*10f900*/  IMAD.X R25, R20, 0x1, R2, P1 ;  /* 0x0000000114197824 */ /* 0x000fe200008e0602 */
[----:B------:R1:W-:Y:S04]  /*10f910*/  STL [R1+0x285c], R23 ;  /* 0x00285c1701007387 */ /* 0x0003e80000100800 */
[----:B------:R4:W-:Y:S04]  /*10f920*/  STL [R1+0x2858], R18 ;  /* 0x0028581201007387 */ /* 0x0009e80000100800 */
[----:B------:R0:W-:Y:S01]  /*10f930*/  STL.64 [R1+0x2840], R24 ;  /* 0x0028401801007387 */ /* 0x0001e20000100a00 */
[----:B-1----:R-:W-:-:S02]  /*10f940*/  F2FP.SATFINITE.E5M2.F32.PACK_AB_MERGE_C R23, R45, R44, RZ ;  /* 0x0000002c2d17723e */ /* 0x002fc400048060ff */
[----:B----4-:R-:W-:-:S03]  /*10f950*/  F2FP.SATFINITE.E5M2.F32.PACK_AB_MERGE_C R18, R52, R51, RZ ;  /* 0x000000333412723e */ /* 0x010fc600048060ff */
[----:B------:R-:W-:Y:S01]  /*10f960*/  STL [R1+0x284c], R23 ;  /* 0x00284c1701007387 */ /* 0x000fe20000100800 */
[----:B0-----:R-:W-:-:S03]  /*10f970*/  IADD3 R24, P1, PT, R17, R13, RZ ;  /* 0x0000000d11187210 */ /* 0x001fc60007f3e0ff */
[----:B------:R-:W-:Y:S02]  /*10f980*/  STL [R1+0x2848], R18 ;  /* 0x0028481201007387 */ /* 0x000fe40000100800 */
[----:B------:R-:W-:Y:S02]  /*10f990*/  IMAD.X R25, R20, 0x1, R15, P1 ;  /* 0x0000000114197824 */ /* 0x000fe400008e060f */
[----:B------:R-:W4:Y:S04]  /*10f9a0*/  LDL.LU R44, [R1+0x27d0] ;  /* 0x0027d000012c7983 */ /* 0x000f280000300800 */
[----:B------:R-:W4:Y:S04]  /*10f9b0*/  LDL.LU R45, [R1+0x27d4] ;  /* 0x0027d400012d7983 */ /* 0x000f280000300800 */
[----:B------:R0:W-:Y:S02]  /*10f9c0*/  STL.64 [R1+0x2830], R24 ;  /* 0x0028301801007387 */ /* 0x0001e40000100a00 */
[----:B0-----:R-:W-:-:S05]  /*10f9d0*/  IADD3 R24, P1, PT, R17, R5, RZ ;  /* 0x0000000511187210 */ /* 0x001fca0007f3e0ff */
[----:B------:R-:W-:Y:S01]  /*10f9e0*/  IMAD.X R25, R20, 0x1, R6, P1 ;  /* 0x0000000114197824 */ /* 0x000fe200008e0606 */
[----:B--2---:R-:W-:-:S05]  /*10f9f0*/  F2FP.SATFINITE.E5M2.F32.PACK_AB_MERGE_C R18, R21, R54, RZ ;  /* 0x000000361512723e */ /* 0x004fca00048060ff */
[----:B------:R0:W-:Y:S04]  /*10fa00*/  STL [R1+0x283c], R18 ;  /* 0x00283c1201007387 */ /* 0x0001e80000100800 */
[----:B------:R-:W2:Y:S04]  /*10fa10*/  LDL.LU R51, [R1+0x27d8] ;  /* 0x0027d80001337983 */ /* 0x000ea80000300800 */
[----:B------:R-:W2:Y:S04]  /*10fa20*/  LDL.LU R52, [R1+0x27dc] ;  /* 0x0027dc0001347983 */ /* 0x000ea80000300800 */
[----:B------:R-:W2:Y:S04]  /*10fa30*/  LDL.LU R54, [R1+0x27c0] ;  /* 0x0027c00001367983 */ /* 0x000ea80000300800 */
[----:B------:R-:W2:Y:S01]  /*10fa40*/  LDL.LU R21, [R1+0x27c4] ;  /* 0x0027c40001157983 */ /* 0x000ea20000300800 */
[----:B0-----:R-:W-:-:S05]  /*10fa50*/  F2FP.SATFINITE.E5M2.F32.PACK_AB_MERGE_C R18, R29, R28, RZ ;  /* 0x0000001c1d12723e */ /* 0x001fca00048060ff */
        /* <DEDUP_REMOVED lines=9> */
[----:B---3--:R-:W-:-:S02]  /*10faf0*/  F2FP.SATFINITE.E5M2.F32.PACK_AB_MERGE_C R23, R43, R42, RZ ;  /* 0x0000002a2b17723e */ /* 0x008fc400048060ff */
        /* <DEDUP_REMOVED lines=15> */
[----:B------:R-:W-:Y:S04]  /*10fbf0*/  STL.64 [R1+0x27e8], R24 ;  /* 0x0027e81801007387 */ /* 0x000fe80000100a00 */
[----:B------:R0:W-:Y:S04]  /*10fc00*/  STL [R1+0x27f8], R18 ;  /* 0x0027f81201007387 */ /* 0x0001e80000100800 */
[----:B------:R-:W3:Y:S04]  /*10fc10*/  LDL.LU R56, [R1+0x27b0] ;  /* 0x0027b00001387983 */ /* 0x000ee80000300800 */
[----:B------:R-:W3:Y:S01]  /*10fc20*/  LDL.LU R57, [R1+0x27b4] ;  /* 0x0027b40001397983 */ /* 0x000ee20000300800 */
[----:B0-----:R-:W-:-:S03]  /*10fc30*/  IADD3 R18, P1, PT, R17, R10, RZ ;  /* 0x0000000a11127210 */ /* 0x001fc60007f3e0ff */
[----:B------:R-:W3:Y:S02]  /*10fc40*/  LDL.LU R49, [R1+0x27b8] ;  /* 0x0027b80001317983 */ /* 0x000ee40000300800 */
[----:B------:R-:W-:Y:S02]  /*10fc50*/  IMAD.X R19, R20, 0x1, R12, P1 ;  /* 0x0000000114137824 */ /* 0x000fe400008e060c */
[----:B------:R-:W3:Y:S04]  /*10fc60*/  LDL.LU R50, [R1+0x27bc] ;  /* 0x0027bc0001327983 */ /* 0x000ee80000300800 */
[----:B------:R0:W-:Y:S04]  /*10fc70*/  STL.64 [R1+0x27e0], R18 ;  /* 0x0027e01201007387 */ /* 0x0001e80000100a00 */
[----:B0-----:R-:W3:Y:S04]  /*10fc80*/  LDL.LU R19, [R1+0x27a0] ;  /* 0x0027a00001137983 */ /* 0x001ee80000300800 */
[----:B------:R-:W3:Y:S01]  /*10fc90*/  LDL.LU R22, [R1+0x27a4] ;  /* 0x0027a40001167983 */ /* 0x000ee20000300800 */
[----:B----4-:R-:W-:-:S05]  /*10fca0*/  F2FP.SATFINITE.E5M2.F32.PACK_AB_MERGE_C R18, R45, R44, RZ ;  /* 0x0000002c2d12723e */ /* 0x010fca00048060ff */
[----:B------:R0:W-:Y:S01]  /*10fcb0*/  STL [R1+0x27f0], R18 ;  /* 0x0027f01201007387 */ /* 0x0001e20000100800 */
[----:B------:R-:W-:Y:S01]  /*10fcc0*/  VIADD R17, R17, UR6 ;  /* 0x0000000611117c36 */ /* 0x000fe20008000000 */
[----:B------:R-:W1:Y:S04]  /*10fcd0*/  LDCU UR6, c[0x0][0x3b8] ;  /* 0x00007700ff0677ac */ /* 0x000e680008000800 */
[----:B------:R-:W-:Y:S02]  /*10fce0*/  IADD3 R24, P1, PT, R17, R3, RZ ;  /* 0x0000000311187210 */ /* 0x000fe40007f3e0ff */
[----:B--2---:R-:W-:-:S05]  /*10fcf0*/  F2FP.SATFINITE.E5M2.F32.PACK_AB_MERGE_C R20, R52, R51, RZ ;  /* 0x000000333414723e */ /* 0x004fca00048060ff */
[----:B------:R-:W-:Y:S01]  /*10fd00*/  STL [R1+0x27dc], R20 ;  /* 0x0027dc1401007387 */ /* 0x000fe20000100800 */
[----:B0-----:R-:W-:-:S03]  /*10fd10*/  F2FP.SATFINITE.E5M2.F32.PACK_AB_MERGE_C R18, R21, R54, RZ ;  /* 0x000000361512723e */ /* 0x001fc600048060ff */
[----:B------:R-:W2:Y:S04]  /*10fd20*/  LDL.LU R28, [R1+0x27a8] ;  /* 0x0027a800011c7983 */ /* 0x000ea80000300800 */
[----:B------:R-:W2:Y:S04]  /*10fd30*/  LDL.LU R29, [R1+0x27ac] ;  /* 0x0027ac00011d7983 */ /* 0x000ea80000300800 */
        /* <DEDUP_REMOVED lines=11> */
[----:B0-----:R-:W-:-:S03]  /*10fdf0*/  SHF.R.S32.HI R18, RZ, 0x1f, R17 ;  /* 0x0000001fff127819 */ /* 0x001fc60000011411 */
[----:B------:R-:W4:Y:S04]  /*10fe00*/  LDL.LU R52, [R1+0x2778] ;  /* 0x0027780001347983 */ /* 0x000f280000300800 */
[----:B------:R-:W4:Y:S01]  /*10fe10*/  LDL.LU R54, [R1+0x277c] ;  /* 0x00277c0001367983 */ /* 0x000f220000300800 */
[----:B------:R-:W-:-:S05]  /*10fe20*/  IMAD.X R25, R18, 0x1, R4, P1 ;  /* 0x0000000112197824 */ /* 0x000fca00008e0604 */
[----:B------:R0:W-:Y:S01]  /*10fe30*/  STL.64 [R1+0x27d0], R24 ;  /* 0x0027d01801007387 */ /* 0x0001e20000100a00 */
[----:B---3--:R-:W-:-:S03]  /*10fe40*/  F2FP.SATFINITE.E5M2.F32.PACK_AB_MERGE_C R20, R48, R46, RZ ;  /* 0x0000002e3014723e */ /* 0x008fc600048060ff */
[----:B------:R-:W3:Y:S01]  /*10fe50*/  LDL.LU R46, [R1+0x2760] ;  /* 0x00276000012e7983 */ /* 0x000ee20000300800 */
[----:B0-----:R-:W-:-:S03]  /*10fe60*/  IADD3 R24, P1, PT, R17, R0, RZ ;  /* 0x0000000011187210 */ /* 0x001fc60007f3e0ff */
[----:B------:R-:W3:Y:S04]  /*10fe70*/  LDL.LU R48, [R1+0x2764] ;  /* 0x0027640001307983 */ /* 0x000ee80000300800 */
[----:B------:R0:W-:Y:S01]  /*10fe80*/  STL [R1+0x27cc], R20 ;  /* 0x0027cc1401007387 */ /* 0x0001e20000100800 */
[----:B------:R-:W-:Y:S01]  /*10fe90*/  IMAD.X R25, R18, 0x1, R2, P1 ;  /* 0x0000000112197824 */ /* 0x000fe200008e0602 */
[----:B0-----:R-:W-:Y:S02]  /*10fea0*/  F2FP.SATFINITE.E5M2.F32.PACK_AB_MERGE_C R20, R57, R56, RZ ;  /* 0x000000383914723e */ /* 0x001fe400048060ff */
[----:B------:R-:W3:Y:S04]  /*10feb0*/  LDL.LU R56, [R1+0x2768] ;  /* 0x0027680001387983 */ /* 0x000ee80000300800 */
[----:B------:R-:W3:Y:S04]  /*10fec0*/  LDL.LU R57, [R1+0x276c] ;  /* 0x00276c0001397983 */ /* 0x000ee80000300800 */
[----:B------:R0:W-:Y:S02]  /*10fed0*/  STL [R1+0x27c8], R20 ;  /* 0x0027c81401007387 */ /* 0x0001e40000100800 */
[----:B0-----:R-:W-:-:S02]  /*10fee0*/  F2FP.SATFINITE.E5M2.F32.PACK_AB_MERGE_C R20, R50, R49, RZ ;  /* 0x000000313214723e */ /* 0x001fc400048060ff */
[----:B------:R-:W3:Y:S01]  /*10fef0*/  LDL.LU R49, [R1+0x2750] ;  /* 0x0027500001317983 */ /* 0x000ee20000300800 */
[----:B------:R-:W-:-:S03]  /*10ff00*/  F2FP.SATFINITE.E5M2.F32.PACK_AB_MERGE_C R19, R22, R19, RZ ;  /* 0x000000131613723e */ /* 0x000fc600048060ff */
[----:B------:R-:W-:Y:S04]  /*10ff10*/  STL.64 [R1+0x27c0], R24 ;  /* 0x0027c01801007387 */ /* 0x000fe80000100a00 */
[----:B------:R-:W-:Y:S04]  /*10ff20*/  STL [R1+0x27bc], R20 ;  /* 0x0027bc1401007387 */ /* 0x000fe80000100800 */
[----:B------:R-:W3:Y:S04]  /*10ff30*/  LDL.LU R50, [R1+0x2754] ;  /* 0x0027540001327983 */ /* 0x000ee80000300800 */
[----:B------:R0:W-:Y:S04]  /*10ff40*/  STL [R1+0x27b8], R19 ;  /* 0x0027b81301007387 */ /* 0x0001e80000100800 */
[----:B0-----:R-:W3:Y:S04]  /*10ff50*/  LDL.LU R19, [R1+0x2758] ;  /* 0x0027580001137983 */ /* 0x001ee80000300800 */
[----:B------:R-:W3:Y:S01]  /*10ff60*/  LDL.LU R22, [R1+0x275c] ;  /* 0x00275c0001167983 */ /* 0x000ee20000300800 */
[----:B------:R-:W-:-:S05]  /*10ff70*/  IADD3 R24, P1, PT, R17, R13, RZ ;  /* 0x0000000d11187210 */ /* 0x000fca0007f3e0ff */
[----:B------:R-:W-:Y:S01]  /*10ff80*/  IMAD.X R25, R18, 0x1, R15, P1 ;  /* 0x0000000112197824 */ /* 0x000fe200008e060f */
[----:B--2---:R-:W-:Y:S02]  /*10ff90*/  F2FP.SATFINITE.E5M2.F32.PACK_AB_MERGE_C R23, R29, R28, RZ ;  /* 0x0000001c1d17723e */ /* 0x004fe400048060ff */
[----:B----4-:R-:W-:Y:S02]  /*10ffa0*/  F2FP.SATFINITE.E5M2.F32.PACK_AB_MERGE_C R20, R21, R51, RZ ;  /* 0x000000331514723e */ /* 0x010fe400048060ff */
[----:B------:R-:W2:Y:S04]  /*10ffb0*/  LDL.LU R51, [R1+0x2740] ;  /* 0x0027400001337983 */ /* 0x000ea80000300800 */
[----:B------:R0:W-:Y:S04]  /*10ffc0*/  STL.64 [R1+0x27b0], R24 ;  /* 0x0027b01801007387 */ /* 0x0001e80000100a00 */
[----:B------:R4:W-:Y:S04]  /*10ffd0*/  STL [R1+0x27ac], R23 ;  /* 0x0027ac1701007387 */ /* 0x0009e80000100800 */
[----:B------:R-:W2:Y:S01]  /*10ffe0*/  LDL.LU R21, [R1+0x2744] ;  /* 0x0027440001157983 */ /* 0x000ea20000300800 */
[----:B0-----:R-:W-:-:S03]  /*10fff0*/  IADD3 R24, P1, PT, R17, R5, RZ ;  /* 0x0000000511187210 */ /* 0x001fc60007f3e0ff */
[----:B------:R0:W-:Y:S02]  /*110000*/  STL [R1+0x27a8], R20 ;  /* 0x0027a81401007387 */ /* 0x0001e40000100800 */
[----:B------:R-:W-:Y:S01]  /*110010*/  IMAD.X R25, R18, 0x1, R6, P1 ;  /* 0x0000000112197824 */ /* 0x000fe200008e0606 */
[----:B----4-:R-:W-:-:S04]  /*110020*/  F2FP.SATFINITE.E5M2.F32.PACK_AB_MERGE_C R23, R32, R31, RZ ;  /* 0x0000001f2017723e */ /* 0x010fc800048060ff */
[----:B------:R4:W-:Y:S01]  /*110030*/  STL.64 [R1+0x27a0], R24 ;  /* 0x0027a01801007387 */ /* 0x0009e20000100a00 */
[----:B0-----:R-:W-:-:S03]  /*110040*/  F2FP.SATFINITE.E5M2.F32.PACK_AB_MERGE_C R20, R40, R36, RZ ;  /* 0x000000242814723e */ /* 0x001fc600048060ff */
[----:B------:R0:W-:Y:S01]  /*110050*/  STL [R1+0x279c], R23 ;  /* 0x00279c1701007387 */ /* 0x0001e20000100800 */
[----:B----4-:R-:W-:-:S03]  /*110060*/  IADD3 R24, P1, PT, R17, R14, RZ ;  /* 0x0000000e11187210 */ /* 0x010fc60007f3e0ff */
[----:B------:R4:W-:Y:S01]  /*110070*/  STL [R1+0x2798], R20 ;  /* 0x0027981401007387 */ /* 0x0009e20000100800 */
[----:B0-----:R-:W-:Y:S01]  /*110080*/  F2FP.SATFINITE.E5M2.F32.PACK_AB_MERGE_C R23, R43, R42, RZ ;  /* 0x0000002a2b17723e */ /* 0x001fe200048060ff */
[----:B------:R-:W-:Y:S01]  /*110090*/  IMAD.X R25, R18, 0x1, R16, P1 ;  /* 0x0000000112197824 */ /* 0x000fe200008e0610 */
[----:B----4-:R-:W-:-:S04]  /*1100a0*/  F2FP.SATFINITE.E5M2.F32.PACK_AB_MERGE_C R20, R45, R44, RZ ;  /* 0x0000002c2d14723e */ /* 0x010fc800048060ff */
[----:B------:R0:W-:Y:S04]  /*1100b0*/  STL.64 [R1+0x2790], R24 ;  /* 0x0027901801007387 */ /* 0x0001e80000100a00 */
[----:B------:R-:W-:Y:S04]  /*1100c0*/  STL [R1+0x278c], R23 ;  /* 0x00278c1701007387 */ /* 0x000fe80000100800 */
[----:B------:R4:W-:Y:S01]  /*1100d0*/  STL [R1+0x2788], R20 ;  /* 0x0027881401007387 */ /* 0x0009e20000100800 */
[----:B0-----:R-:W-:Y:S02]  /*1100e0*/  IADD3 R24, P1, PT, R17, R7, RZ ;  /* 0x0000000711187210 */ /* 0x001fe40007f3e0ff */
[----:B----4-:R-:W-:-:S03]  /*1100f0*/  F2FP.SATFINITE.E5M2.F32.PACK_AB_MERGE_C R20, R54, R52, RZ ;  /* 0x000000343614723e */ /* 0x010fc600048060ff */
[----:B------:R-:W-:Y:S01]  /*110100*/  IMAD.X R25, R18, 0x1, R8, P1 ;  /* 0x0000000112197824 */ /* 0x000fe200008e0608 */
[----:B------:R-:W4:Y:S04]  /*110110*/  LDL.LU R52, [R1+0x2748] ;  /* 0x0027480001347983 */ /* 0x000f280000300800 */
[----:B------:R-:W4:Y:S04]  /*110120*/  LDL.LU R54, [R1+0x274c] ;  /* 0x00274c0001367983 */ /* 0x000f280000300800 */
[----:B------:R0:W-:Y:S01]  /*110130*/  STL.64 [R1+0x2780], R24 ;  /* 0x0027801801007387 */ /* 0x0001e20000100a00 */
[----:B---3--:R-:W-:-:S03]  /*110140*/  F2FP.SATFINITE.E5M2.F32.PACK_AB_MERGE_C R31, R48, R46, RZ ;  /* 0x0000002e301f723e */ /* 0x008fc600048060ff */
[----:B------:R3:W-:Y:S01]  /*110150*/  STL [R1+0x277c], R20 ;  /* 0x00277c1401007387 */ /* 0x0007e20000100800 */
[----:B0-----:R-:W-:-:S03]  /*110160*/  IADD3 R24, P1, PT, R17, R9, RZ ;  /* 0x0000000911187210 */ /* 0x001fc60007f3e0ff */
[----:B------:R-:W-:Y:S02]  /*110170*/  STL [R1+0x5d1c], R31 ;  /* 0x005d1c1f01007387 */ /* 0x000fe40000100800 */
[----:B------:R-:W-:Y:S01]  /*110180*/  IMAD.X R25, R18, 0x1, R11, P1 ;  /* 0x0000000112197824 */ /* 0x000fe200008e060b */
[----:B---3--:R-:W-:-:S04]  /*110190*/  F2FP.SATFINITE.E5M2.F32.PACK_AB_MERGE_C R20, R57, R56, RZ ;  /* 0x000000383914723e */ /* 0x008fc800048060ff */
[----:B------:R0:W-:Y:S04]  /*1101a0*/  STL.64 [R1+0x2770], R24 ;  /* 0x0027701801007387 */ /* 0x0001e80000100a00 */
[----:B------:R-:W-:Y:S04]  /*1101b0*/  STL [R1+0x276c], R20 ;  /* 0x00276c1401007387 */ /* 0x000fe80000100800 */
[----:B------:R-:W3:Y:S01]  /*1101c0*/  LDL.LU R56, [R1+0x2730] ;  /* 0x0027300001387983 */ /* 0x000ee20000300800 */
[----:B0-----:R-:W-:-:S03]  /*1101d0*/  IADD3 R24, P1, PT, R17, R10, RZ ;  /* 0x0000000a11187210 */ /* 0x001fc60007f3e0ff */
[----:B------:R-:W3:Y:S01]  /*1101e0*/  LDL.LU R57, [R1+0x2734] ;  /* 0x0027340001397983 */ /* 0x000ee20000300800 */
[----:B------:R-:W-:Y:S01]  /*1101f0*/  F2FP.SATFINITE.E5M2.F32.PACK_AB_MERGE_C R37, R50, R49, RZ ;  /* 0x000000313225723e */ /* 0x000fe200048060ff */
[----:B------:R-:W-:-:S05]  /*110200*/  IMAD.X R25, R18, 0x1, R12, P1 ;  /* 0x0000000112197824 */ /* 0x000fca00008e060c */
[----:B------:R0:W-:Y:S04]  /*110210*/  STL.64 [R1+0x2760], R24 ;  /* 0x0027601801007387 */ /* 0x0001e80000100a00 */
[----:B------:R-:W-:Y:S01]  /*110220*/  STL [R1+0x5d34], R37 ;  /* 0x005d342501007387 */ /* 0x000fe20000100800 */
[----:B------:R-:W-:-:S03]  /*110230*/  F2FP.SATFINITE.E5M2.F32.PACK_AB_MERGE_C R55, R22, R19, RZ ;  /* 0x000000131637723e */ /* 0x000fc600048060ff */
[----:B------:R-:W3:Y:S04]  /*110240*/  LDL.LU R19, [R1+0x2738] ;  /* 0x0027380001137983 */ /* 0x000ee80000300800 */
[----:B------:R-:W3:Y:S04]  /*110250*/  LDL.LU R22, [R1+0x273c] ;  /* 0x00273c0001167983 */ /* 0x000ee80000300800 */
[----:B------:R-:W-:Y:S04]  /*110260*/  STL [R1+0x5d38], R55 ;  /* 0x005d383701007387 */ /* 0x000fe80000100800 */
[----:B0-----:R-:W3:Y:S04]  /*110270*/  LDL.LU R24, [R1+0x2720] ;  /* 0x0027200001187983 */ /* 0x001ee80000300800 */
[----:B------:R-:W3:Y:S01]  /*110280*/  LDL.LU R25, [R1+0x2724] ;  /* 0x0027240001197983 */ /* 0x000ee20000300800 */
[----:B-1----:R-:W-:Y:S01]  /*110290*/  VIADD R17, R17, UR6 ;  /* 0x0000000611117c36 */ /* 0x002fe20008000000 */
[----:B------:R-:W0:Y:S04]  /*1102a0*/  LDCU UR6, c[0x0][0x3b8] ;  /* 0x00007700ff0677ac */ /* 0x000e280008000800 */
[----:B------:R-:W-:-:S02]  /*1102b0*/  IADD3 R30, P1, PT, R17, R3, RZ ;  /* 0x00000003111e7210 */ /* 0x000fc40007f3e0ff */
[----:B--2---:R-:W-:-:S05]  /*1102c0*/  F2FP.SATFINITE.E5M2.F32.PACK_AB_MERGE_C R18, R21, R51, RZ ;  /* 0x000000331512723e */ /* 0x004fca00048060ff */
        /* <DEDUP_REMOVED lines=9> */
[----:B-1----:R-:W-:-:S03]  /*110360*/  SHF.R.S32.HI R18, RZ, 0x1f, R17 ;  /* 0x0000001fff127819 */ /* 0x002fc60000011411 */
[----:B------:R-:W2:Y:S02]  /*110370*/  LDL.LU R36, [R1+0x2708] ;  /* 0x0027080001247983 */ /* 0x000ea40000300800 */
[----:B------:R-:W-:Y:S02]  /*110380*/  IMAD.X R31, R18, 0x1, R4, P1 ;  /* 0x00000001121f7824 */ /* 0x000fe400008e0604 */
[----:B------:R-:W2:Y:S04]  /*110390*/  LDL.LU R40, [R1+0x270c] ;  /* 0x00270c0001287983 */ /* 0x000ea80000300800 */
[----:B------:R1:W-:Y:S01]  /*1103a0*/  STL.64 [R1+0x2750], R30 ;  /* 0x0027501e01007387 */ /* 0x0003e20000100a00 */
[----:B----4-:R-:W-:-:S05]  /*1103b0*/  F2FP.SATFINITE.E5M2.F32.PACK_AB_MERGE_C R20, R54, R52, RZ ;  /* 0x000000343614723e */ /* 0x010fca00048060ff */
        /* <DEDUP_REMOVED lines=9> */
[----:B-1----:R-:W-:-:S02]  /*110450*/  IADD3 R30, P1, PT, R17, R0, RZ ;  /* 0x00000000111e7210 */ /* 0x002fc40007f3e0ff */
[----:B---3--:R-:W-:-:S03]  /*110460*/  F2FP.SATFINITE.E5M2.F32.PACK_AB_MERGE_C R20, R57, R56, RZ ;  /* 0x000000383914723e */ /* 0x008fc600048060ff */
[----:B------:R-:W-:Y:S02]  /*110470*/  IMAD.X R31, R18, 0x1, R2, P1 ;  /* 0x00000001121f7824 */ /* 0x000fe400008e0602 */
[----:B------:R-:W-:Y:S04]  /*110480*/  STL [R1+0x2748], R20 ;  /* 0x0027481401007387 */ /* 0x000fe80000100800 */
[----:B------:R-:W3:Y:S04]  /*110490*/  LDL.LU R56, [R1+0x26d0] ;  /* 0x0026d00001387983 */ /* 0x000ee80000300800 */
[----:B------:R-:W3:Y:S04]  /*1104a0*/  LDL.LU R57, [R1+0x26d4] ;  /* 0x0026d40001397983 */ /* 0x000ee80000300800 */
[----:B------:R-:W-:Y:S01]  /*1104b0*/  STL.64 [R1+0x2740], R30 ;  /* 0x0027401e01007387 */ /* 0x000fe20000100a00 */
[----:B------:R-:W-:-:S05]  /*1104c0*/  F2FP.SATFINITE.E5M2.F32.PACK_AB_MERGE_C R19, R22, R19, RZ ;  /* 0x000000131613723e */ /* 0x000fca00048060ff */
[----:B------:R1:W-:Y:S04]  /*1104d0*/  STL [R1+0x273c], R19 ;  /* 0x00273c1301007387 */ /* 0x0003e80000100800 */
[----:B-1----:R-:W3:Y:S04]  /*1104e0*/  LDL.LU R19, [R1+0x26d8] ;  /* 0x0026d80001137983 */ /* 0x002ee80000300800 */
[----:B------:R-:W3:Y:S01]  /*1104f0*/  LDL.LU R22, [R1+0x26dc] ;  /* 0x0026dc0001167983 */ /* 0x000ee20000300800 */
[----:B------:R-:W-:Y:S02]  /*110500*/  F2FP.SATFINITE.E5M2.F32.PACK_AB_MERGE_C R20, R25, R24, RZ ;  /* 0x000000181914723e */ /* 0x000fe400048060ff */
[----:B------:R-:W-:-:S05]  /*110510*/  IADD3 R24, P1, PT, R17, R13, RZ ;  /* 0x0000000d11187210 */ /* 0x000fca0007f3e0ff */
[----:B------:R-:W-:Y:S01]  /*110520*/  IMAD.X R25, R18, 0x1, R15, P1 ;  /* 0x0000000112197824 */ /* 0x000fe200008e060f */
[----:B------:R-:W-:Y:S04]  /*110530*/  STL [R1+0x2738], R20 ;  /* 0x0027381401007387 */ /* 0x000fe80000100800 */
[----:B------:R1:W-:Y:S02]  /*110540*/  STL.64 [R1+0x2730], R24 ;  /* 0x0027301801007387 */ /* 0x0003e40000100a00 */
[----:B-1----:R-:W-:-:S05]  /*110550*/  IADD3 R24, P1, PT, R17, R5, RZ ;  /* 0x0000000511187210 */ /* 0x002fca0007f3e0ff */
[----:B------:R-:W-:Y:S01]  /*110560*/  IMAD.X R25, R18, 0x1, R6, P1 ;  /* 0x0000000112197824 */ /* 0x000fe200008e0606 */
[----:B--2---:R-:W-:-:S05]  /*110570*/  F2FP.SATFINITE.E5M2.F32.PACK_AB_MERGE_C R23, R28, R26, RZ ;  /* 0x0000001a1c17723e */ /* 0x004fca00048060ff */
[----:B------:R1:W-:Y:S01]  /*110580*/  STL [R1+0x272c], R23 ;  /* 0x00272c1701007387 */ /* 0x0003e20000100800 */
[----:B------:R-:W-:-:S05]  /*110590*/  F2FP.SATFINITE.E5M2.F32.PACK_AB_MERGE_C R20, R32, R29, RZ ;  /* 0x0000001d2014723e */ /* 0x000fca00048060ff */
[----:B------:R2:W-:Y:S01]  /*1105a0*/  STL [R1+0x2728], R20 ;  /* 0x0027281401007387 */ /* 0x0005e20000100800 */
[----:B-1----:R-:W-:-:S03]  /*1105b0*/  F2FP.SATFINITE.E5M2.F32.PACK_AB_MERGE_C R23, R45, R44, RZ ;  /* 0x0000002c2d17723e */ /* 0x002fc600048060ff */
[----:B------:R-:W3:Y:S04]  /*1105c0*/  LDL.LU R44, [R1+0x26c0] ;  /* 0x0026c000012c7983 */ /* 0x000ee80000300800 */
[----:B------:R-:W-:Y:S01]  /*1105d0*/  STL.64 [R1+0x2720], R24 ;  /* 0x0027201801007387 */ /* 0x000fe20000100a00 */
[----:B--2---:R-:W-:-:S03]  /*1105e0*/  F2FP.SATFINITE.E5M2.F32.PACK_AB_MERGE_C R20, R21, R48, RZ ;  /* 0x000000301514723e */ /* 0x004fc600048060ff */
[----:B------:R-:W-:Y:S04]  /*1105f0*/  STL [R1+0x271c], R23 ;  /* 0x00271c1701007387 */ /* 0x000fe80000100800 */
[----:B------:R-:W2:Y:S04]  /*110600*/  LDL.LU R45, [R1+0x26c4] ;  /* 0x0026c400012d7983 */ /* 0x000ea80000300800 */
[----:B------:R1:W-:Y:S04]  /*110610*/  STL [R1+0x2718], R20 ;  /* 0x0027181401007387 */ /* 0x0003e80000100800 */
[----:B------:R-:W2:Y:S01]  /*110620*/  LDL.LU R48, [R1+0x26c8] ;  /* 0x0026c80001307983 */ /* 0x000ea20000300800 */
[----:B-1----:R-:W-:-:S05]  /*110630*/  IADD3 R20, P1, PT, R17, R14, RZ ;  /* 0x0000000e11147210 */ /* 0x002fca0007f3e0ff */
[----:B------:R-:W-:Y:S01]  /*110640*/  IMAD.X R21, R18, 0x1, R16, P1 ;  /* 0x0000000112157824 */ /* 0x000fe200008e0610 */
[----:B------:R-:W-:-:S04]  /*110650*/  IADD3 R24, P1, PT, R17, R7, RZ ;  /* 0x0000000711187210 */ /* 0x000fc80007f3e0ff */
[----:B------:R1:W-:Y:S01]  /*110660*/  STL.64 [R1+0x2710], R20 ;  /* 0x0027101401007387 */ /* 0x0003e20000100a00 */
[----:B------:R-:W-:Y:S01]  /*110670*/  F2FP.SATFINITE.E5M2.F32.PACK_AB_MERGE_C R23, R40, R36, RZ ;  /* 0x000000242817723e */ /* 0x000fe200048060ff */
[----:B------:R-:W-:Y:S02]  /*110680*/  IMAD.X R25, R18, 0x1, R8, P1 ;  /* 0x0000000112197824 */ /* 0x000fe400008e0608 */
[----:B-1----:R-:W2:Y:S01]  /*110690*/  LDL.LU R21, [R1+0x26cc] ;  /* 0x0026cc0001157983 */ /* 0x002ea20000300800 */
[----:B----4-:R-:W-:-:S03]  /*1106a0*/  F2FP.SATFINITE.E5M2.F32.PACK_AB_MERGE_C R20, R43, R42, RZ ;  /* 0x0000002a2b14723e */ /* 0x010fc600048060ff */
[----:B------:R1:W-:Y:S04]  /*1106b0*/  STL [R1+0x270c], R23 ;  /* 0x00270c1701007387 */ /* 0x0003e80000100800 */
[----:B------:R4:W-:Y:S04]  /*1106c0*/  STL [R1+0x2708], R20 ;  /* 0x0027081401007387 */ /* 0x0009e80000100800 */
[----:B------:R0:W-:Y:S01]  /*1106d0*/  STL.64 [R1+0x2700], R24 ;  /* 0x0027001801007387 */ /* 0x0001e20000100a00 */
[----:B-1----:R-:W-:Y:S02]  /*1106e0*/  F2FP.SATFINITE.E5M2.F32.PACK_AB_MERGE_C R23, R49, R46, RZ ;  /* 0x0000002e3117723e */ /* 0x002fe400048060ff */
[----:B----4-:R-:W-:-:S03]  /*1106f0*/  F2FP.SATFINITE.E5M2.F32.PACK_AB_MERGE_C R20, R51, R50, RZ ;  /* 0x000000323314723e */ /* 0x010fc600048060ff */
[----:B------:R-:W-:Y:S01]  /*110700*/  STL [R1+0x26fc], R23 ;  /* 0x0026fc1701007387 */ /* 0x000fe20000100800 */
[----:B0-----:R-:W-:-:S03]  /*110710*/  IADD3 R24, P1, PT, R17, R9, RZ ;  /* 0x0000000911187210 */ /* 0x001fc60007f3e0ff */
[----:B------:R0:W-:Y:S02]  /*110720*/  STL [R1+0x26f8], R20 ;  /* 0x0026f81401007387 */ /* 0x0001e40000100800 */
[----:B------:R-:W-:Y:S01]  /*110730*/  IMAD.X R25, R18, 0x1, R11, P1 ;  /* 0x0000000112197824 */ /* 0x000fe200008e060b */
[----:B0-----:R-:W-:-:S04]  /*110740*/  F2FP.SATFINITE.E5M2.F32.PACK_AB_MERGE_C R20, R54, R52, RZ ;  /* 0x000000343614723e */ /* 0x001fc800048060ff */
[----:B------:R0:W-:Y:S04]  /*110750*/  STL.64 [R1+0x26f0], R24 ;  /* 0x0026f01801007387 */ /* 0x0001e80000100a00 */
[----:B------:R-:W-:Y:S04]  /*110760*/  STL [R1+0x26ec], R20 ;  /* 0x0026ec1401007387 */ /* 0x000fe80000100800 */
[----:B------:R-:W4:Y:S04]  /*110770*/  LDL.LU R50, [R1+0x26b0] ;  /* 0x0026b00001327983 */ /* 0x000f280000300800 */
[----:B------:R-:W4:Y:S01]  /*110780*/  LDL.LU R51, [R1+0x26b4] ;  /* 0x0026b40001337983 */ /* 0x000f220000300800 */
[----:B0-----:R-:W-:-:S05]  /*110790*/  IADD3 R24, P1, PT, R17, R10, RZ ;  /* 0x0000000a11187210 */ /* 0x001fca0007f3e0ff */
[----:B------:R-:W-:Y:S01]  /*1107a0*/  IMAD.X R25, R18, 0x1, R12, P1 ;  /* 0x0000000112197824 */ /* 0x000fe200008e060c */
[----:B---3--:R-:W-:-:S04]  /*1107b0*/  F2FP.SATFINITE.E5M2.F32.PACK_AB_MERGE_C R18, R57, R56, RZ ;  /* 0x000000383912723e */ /* 0x008fc800048060ff */
[----:B------:R-:W-:Y:S01]  /*1107c0*/  STL.64 [R1+0x26e0], R24 ;  /* 0x0026e01801007387 */ /* 0x000fe20000100a00 */
[----:B------:R-:W-:-:S05]  /*1107d0*/  F2FP.SATFINITE.E5M2.F32.PACK_AB_MERGE_C R60, R22, R19, RZ ;  /* 0x00000013163c723e */ /* 0x000fca00048060ff */
[----:B------:R-:W-:Y:S04]  /*1107e0*/  STL [R1+0x5dec], R60 ;  /* 0x005dec3c01007387 */ /* 0x000fe80000100800 */
        /* <DEDUP_REMOVED lines=9> */
[----:B------:R-:W-:Y:S01]  /*110880*/  VIADD R17, R17, UR6 ;  /* 0x0000000611117c36 */ /* 0x000fe20008000000 */
[----:B------:R-:W1:Y:S04]  /*110890*/  LDCU UR6, c[0x0][0x3b8] ;  /* 0x00007700ff0677ac */ /* 0x000e680008000800 */
[----:B0-----:R-:W-:-:S02]  /*1108a0*/  SHF.R.S32.HI R18, RZ, 0x1f, R17 ;  /* 0x0000001fff127819 */ /* 0x001fc40000011411 */
[----:B------:R-:W-:-:S05]  /*1108b0*/  IADD3 R24, P1, PT, R17, R3, RZ ;  /* 0x0000000311187210 */ /* 0x000fca0007f3e0ff */
[----:B------:R-:W-:-:S05]  /*1108c0*/  IMAD.X R25, R18, 0x1, R4, P1 ;  /* 0x0000000112197824 */ /* 0x000fca00008e0604 */
[----:B------:R0:W-:Y:S04]  /*1108d0*/  STL.64 [R1+0x26d0], R24 ;  /* 0x0026d01801007387 */ /* 0x0001e80000100a00 */
[----:B0-----:R-:W3:Y:S04]  /*1108e0*/  LDL.LU R25, [R1+0x2698] ;  /* 0x0026980001197983 */ /* 0x001ee80000300800 */
[----:B------:R-:W3:Y:S04]  /*1108f0*/  LDL.LU R26, [R1+0x269c] ;  /* 0x00269c00011a7983 */ /* 0x000ee80000300800 */
[----:B------:R-:W3:Y:S04]  /*110900*/  LDL.LU R28, [R1+0x2680] ;  /* 0x00268000011c7983 */ /* 0x000ee80000300800 */
[----:B------:R-:W3:Y:S04]  /*110910*/  LDL.LU R29, [R1+0x2684] ;  /* 0x00268400011d7983 */ /* 0x000ee80000300800 */
[----:B------:R-:W3:Y:S01]  /*110920*/  LDL.LU R32, [R1+0x2688] ;  /* 0x0026880001207983 */ /* 0x000ee20000300800 */
[----:B------:R-:W-:-:S02]  /*110930*/  IADD3 R20, P1, PT, R17, R0, RZ ;  /* 0x0000000011147210 */ /* 0x000fc40007f3e0ff */
[----:B--2---:R-:W-:Y:S02]  /*110940*/  F2FP.SATFINITE.E5M2.F32.PACK_AB_MERGE_C R61, R45, R44, RZ ;  /* 0x0000002c2d3d723e */ /* 0x004fe400048060ff */
[----:B------:R-:W-:Y:S02]  /*110950*/  F2FP.SATFINITE.E5M2.F32.PACK_AB_MERGE_C R21, R21, R48, RZ ;  /* 0x000000301515723e */ /* 0x000fe400048060ff */
        /* <DEDUP_REMOVED lines=8> */
[----:B----4-:R-:W-:-:S05]  /*1109e0*/  F2FP.SATFINITE.E5M2.F32.PACK_AB_MERGE_C R59, R51, R50, RZ ;  /* 0x00000032333b723e */ /* 0x010fca00048060ff */
[----:B------:R-:W-:Y:S04]  /*1109f0*/  STL [R1+0x5e20], R59 ;  /* 0x005e203b01007387 */ /* 0x000fe80000100800 */
[----:B------:R-:W4:Y:S04]  /*110a00*/  LDL.LU R50, [R1+0x2678] ;  /* 0x0026780001327983 */ /* 0x000f280000300800 */
[----:B------:R-:W4:Y:S01]  /*110a10*/  LDL.LU R51, [R1+0x267c] ;  /* 0x00267c0001337983 */ /* 0x000f220000300800 */
[----:B0-----:R-:W-:-:S05]  /*110a20*/  IMAD.X R21, R18, 0x1, R2, P1 ;  /* 0x0000000112157824 */ /* 0x001fca00008e0602 */
[----:B------:R0:W-:Y:S01]  /*110a30*/  STL.64 [R1+0x26c0], R20 ;  /* 0x0026c01401007387 */ /* 0x0001e20000100a00 */
[----:B---3--:R-:W-:Y:S02]  /*110a40*/  F2FP.SATFINITE.E5M2.F32.PACK_AB_MERGE_C R54, R54, R46, RZ ;  /* 0x0000002e3636723e */ /* 0x008fe400048060ff */
[----:B------:R-:W-:-:S03]  /*110a50*/  F2FP.SATFINITE.E5M2.F32.PACK_AB_MERGE_C R23, R56, R49, RZ ;  /* 0x000000313817723e */ /* 0x000fc600048060ff */
[----:B------:R-:W-:Y:S04]  /*110a60*/  STL [R1+0x5e24], R54 ;  /* 0x005e243601007387 */ /* 0x000fe80000100800 */
[----:B------:R-:W-:Y:S01]  /*110a70*/  STL [R1+0x26b8], R23 ;  /* 0x0026b81701007387 */ /* 0x000fe20000100800 */
[----:B------:R-:W-:-:S03]  /*110a80*/  F2FP.SATFINITE.E5M2.F32.PACK_AB_MERGE_C R56, R22, R19, RZ ;  /* 0x000000131638723e */ /* 0x000fc600048060ff */
[----:B------:R-:W3:Y:S04]  /*110a90*/  LDL.LU R19, [R1+0x2650] ;  /* 0x0026500001137983 */ /* 0x000ee80000300800 */
[----:B------:R-:W3:Y:S01]  /*110aa0*/  LDL.LU R22, [R1+0x2654] ;  /* 0x0026540001167983 */ /* 0x000ee20000300800 */
[----:B0-----:R-:W-:-:S05]  /*110ab0*/  IADD3 R20, P1, PT, R17, R13, RZ ;  /* 0x0000000d11147210 */ /* 0x001fca0007f3e0ff */
[----:B------:R-:W-:-:S05]  /*110ac0*/  IMAD.X R21, R18, 0x1, R15, P1 ;  /* 0x0000000112157824 */ /* 0x000fca00008e060f */
[----:B------:R0:W-:Y:S04]  /*110ad0*/  STL.64 [R1+0x26b0], R20 ;  /* 0x0026b01401007387 */ /* 0x0001e80000100a00 */
[----:B------:R-:W-:Y:S04]  /*110ae0*/  STL [R1+0x5ba0], R56 ;  /* 0x005ba03801007387 */ /* 0x000fe80000100800 */
[----:B------:R-:W3:Y:S01]  /*110af0*/  LDL.LU R46, [R1+0x2658] ;  /* 0x00265800012e7983 */ /* 0x000ee20000300800 */
[----:B0-----:R-:W-:-:S03]  /*110b00*/  F2FP.SATFINITE.E5M2.F32.PACK_AB_MERGE_C R20, R57, R52, RZ ;  /* 0x000000343914723e */ /* 0x001fc600048060ff */
[----:B------:R-:W3:Y:S04]  /*110b10*/  LDL.LU R49, [R1+0x265c] ;  /* 0x00265c0001317983 */ /* 0x000ee80000300800 */
[----:B------:R0:W-:Y:S04]  /*110b20*/  STL [R1+0x174], R20 ;  /* 0x0001741401007387 */ /* 0x0001e80000100800 */
[----:B------:R-:W3:Y:S04]  /*110b30*/  LDL.LU R52, [R1+0x2640] ;  /* 0x0026400001347983 */ /* 0x000ee80000300800 */
[----:B------:R-:W3:Y:S01]  /*110b40*/  LDL.LU R57, [R1+0x2644] ;  /* 0x0026440001397983 */ /* 0x000ee20000300800 */
[----:B0-----:R-:W-:-:S05]  /*110b50*/  IADD3 R20, P1, PT, R17, R5, RZ ;  /* 0x0000000511147210 */ /* 0x001fca0007f3e0ff */
[----:B------:R-:W-:Y:S01]  /*110b60*/  IMAD.X R21, R18, 0x1, R6, P1 ;  /* 0x0000000112157824 */ /* 0x000fe200008e0606 */
[----:B------:R-:W-:-:S04]  /*110b70*/  F2FP.SATFINITE.E5M2.F32.PACK_AB_MERGE_C R24, R26, R25, RZ ;  /* 0x000000191a18723e */ /* 0x000fc800048060ff */
[----:B------:R0:W-:Y:S01]  /*110b80*/  STL.64 [R1+0x26a0], R20 ;  /* 0x0026a01401007387 */ /* 0x0001e20000100a00 */
[----:B------:R-:W-:-:S03]  /*110b90*/  F2FP.SATFINITE.E5M2.F32.PACK_AB_MERGE_C R23, R29, R28, RZ ;  /* 0x0000001c1d17723e */ /* 0x000fc600048060ff */
[----:B------:R-:W-:Y:S01]  /*110ba0*/  STL [R1+0x2698], R24 ;  /* 0x0026981801007387 */ /* 0x000fe20000100800 */
[----:B0-----:R-:W-:-:S03]  /*110bb0*/  IADD3 R20, P1, PT, R17, R14, RZ ;  /* 0x0000000e11147210 */ /* 0x001fc60007f3e0ff */
[----:B------:R0:W-:Y:S02]  /*110bc0*/  STL [R1+0x170], R23 ;  /* 0x0001701701007387 */ /* 0x0001e40000100800 */
[----:B------:R-:W-:Y:S01]  /*110bd0*/  IMAD.X R21, R18, 0x1, R16, P1 ;  /* 0x0000000112157824 */ /* 0x000fe200008e0610 */
[----:B--2---:R-:W-:-:S05]  /*110be0*/  F2FP.SATFINITE.E5M2.F32.PACK_AB_MERGE_C R48, R48, R32, RZ ;  /* 0x000000203030723e */ /* 0x004fca00048060ff */
[----:B------:R-:W-:Y:S04]  /*110bf0*/  STL [R1+0x5ce4], R48 ;  /* 0x005ce43001007387 */ /* 0x000fe80000100800 */
[----:B------:R2:W-:Y:S01]  /*110c00*/  STL.64 [R1+0x2690], R20 ;  /* 0x0026901401007387 */ /* 0x0005e20000100a00 */
[----:B0-----:R-:W-:Y:S02]  /*110c10*/  F2FP.SATFINITE.E5M2.F32.PACK_AB_MERGE_C R23, R40, R36, RZ ;  /* 0x000000242817723e */ /* 0x001fe400048060ff */
[----:B--2---:R-:W-:-:S03]  /*110c20*/  IADD3 R20, P1, PT, R17, R7, RZ ;  /* 0x0000000711147210 */ /* 0x004fc60007f3e0ff */
[----:B------:R-:W-:Y:S02]  /*110c30*/  STL [R1+0x168], R23 ;  /* 0x0001681701007387 */ /* 0x000fe40000100800 */
[----:B------:R-:W-:-:S05]  /*110c40*/  IMAD.X R21, R18, 0x1, R8, P1 ;  /* 0x0000000112157824 */ /* 0x000fca00008e0608 */
[----:B------:R0:W-:Y:S02]  /*110c50*/  STL.64 [R1+0x2680], R20 ;  /* 0x0026801401007387 */ /* 0x0001e40000100a00 */
[----:B0-----:R-:W-:Y:S02]  /*110c60*/  F2FP.SATFINITE.E5M2.F32.PACK_AB_MERGE_C R20, R43, R42, RZ ;  /* 0x0000002a2b14723e */ /* 0x001fe400048060ff */
[----:B------:R-:W-:-:S05]  /*110c70*/  F2FP.SATFINITE.E5M2.F32.PACK_AB_MERGE_C R42, R45, R44, RZ ;  /* 0x0000002c2d2a723e */ /* 0x000fca00048060ff */
[----:B------:R-:W-:Y:S04]  /*110c80*/  STL [R1+0x5a00], R42 ;  /* 0x005a002a01007387 */ /* 0x000fe80000100800 */
[----:B------:R0:W-:Y:S01]  /*110c90*/  STL [R1+0x2668], R20 ;  /* 0x0026681401007387 */ /* 0x0001e20000100800 */
[----:B----4-:R-:W-:Y:S02]  /*110ca0*/  F2FP.SATFINITE.E5M2.F32.PACK_AB_MERGE_C R40, R51, R50, RZ ;  /* 0x000000323328723e */ /* 0x010fe400048060ff */
[----:B0-----:R-:W-:-:S03]  /*110cb0*/  IADD3 R20, P1, PT, R17, R9, RZ ;  /* 0x0000000911147210 */ /* 0x001fc60007f3e0ff */
[----:B------:R-:W-:Y:S02]  /*110cc0*/  STL [R1+0x5a04], R40 ;  /* 0x005a042801007387 */ /* 0x000fe40000100800 */
[----:B------:R-:W-:-:S05]  /*110cd0*/  IMAD.X R21, R18, 0x1, R11, P1 ;  /* 0x0000000112157824 */ /* 0x000fca00008e060b */
[----:B------:R0:W-:Y:S04]  /*110ce0*/  STL.64 [R1+0x2660], R20 ;  /* 0x0026601401007387 */ /* 0x0001e80000100a00 */
[----:B------:R-:W2:Y:S04]  /*110cf0*/  LDL.LU R33, [R1+0x2648] ;  /* 0x0026480001217983 */ /* 0x000ea80000300800 */
[----:B------:R-:W2:Y:S01]  /*110d00*/  LDL.LU R39, [R1+0x264c] ;  /* 0x00264c0001277983 */ /* 0x000ea20000300800 */
[----:B0-----:R-:W-:-:S03]  /*110d10*/  IADD3 R20, P1, PT, R17, R10, RZ ;  /* 0x0000000a11147210 */ /* 0x001fc60007f3e0ff */
[----:B------:R-:W4:Y:S02]  /*110d20*/  LDL.LU R50, [R1+0x2630] ;  /* 0x0026300001327983 */ /* 0x000f240000300800 */
[----:B------:R-:W-:-:S05]  /*110d30*/  IMAD.X R21, R18, 0x1, R12, P1 ;  /* 0x0000000112157824 */ /* 0x000fca00008e060c */
[----:B------:R0:W-:Y:S04]  /*110d40*/  STL.64 [R1+0x2368], R20 ;  /* 0x0023681401007387 */ /* 0x0001e80000100a00 */
[----:B------:R-:W4:Y:S01]  /*110d50*/  LDL.LU R51, [R1+0x2634] ;  /* 0x0026340001337983 */ /* 0x000f220000300800 */
[----:B---3--:R-:W-:-:S03]  /*110d60*/  F2FP.SATFINITE.E5M2.F32.PACK_AB_MERGE_C R18, R22, R19, RZ ;  /* 0x000000131612723e */ /* 0x008fc600048060ff */
[----:B------:R-:W3:Y:S04]  /*110d70*/  LDL.LU R19, [R1+0x2638] ;  /* 0x0026380001137983 */ /* 0x000ee80000300800 */
[----:B------:R-:W3:Y:S04]  /*110d80*/  LDL.LU R22, [R1+0x263c] ;  /* 0x00263c0001167983 */ /* 0x000ee80000300800 */
[----:B------:R0:W-:Y:S02]  /*110d90*/  STL [R1+0x2654], R18 ;  /* 0x0026541201007387 */ /* 0x0001e40000100800 */
[----:B0-----:R-:W-:-:S05]  /*110da0*/  F2FP.SATFINITE.E5M2.F32.PACK_AB_MERGE_C R20, R49, R46, RZ ;  /* 0x0000002e3114723e */ /* 0x001fca00048060ff */
[----:B------:R0:W-:Y:S04]  /*110db0*/  STL [R1+0x2650], R20 ;  /* 0x0026501401007387 */ /* 0x0001e80000100800 */
[----:B------:R-:W3:Y:S01]  /*110dc0*/  LDL.LU R35, [R1+0x2620] ;  /* 0x0026200001237983 */ /* 0x000ee20000300800 */
[----:B------:R-:W-:-:S03]  /*110dd0*/  F2FP.SATFINITE.E5M2.F32.PACK_AB_MERGE_C R18, R57, R52, RZ ;  /* 0x000000343912723e */ /* 0x000fc600048060ff */
[----:B------:R-:W3:Y:S04]  /*110de0*/  LDL.LU R34, [R1+0x2624] ;  /* 0x0026240001227983 */ /* 0x000ee80000300800 */
[----:B------:R0:W-:Y:S04]  /*110df0*/  STL [R1+0x2644], R18 ;  /* 0x0026441201007387 */ /* 0x0001e80000100800 */
        /* <DEDUP_REMOVED lines=17> */
[----:B-1----:R-:W-:Y:S01]  /*110f10*/  VIADD R17, R17, UR6 ;  /* 0x0000000611117c36 */ /* 0x002fe20008000000 */
[----:B------:R-:W0:Y:S02]  /*110f20*/  LDCU UR6, c[0x0][0x3b8] ;  /* 0x00007700ff0677ac */ /* 0x000e240008000800 */
[----:B------:R-:W3:Y:S02]  /*110f30*/  LDL.LU R57, [R1+0x25ec] ;  /* 0x0025ec0001397983 */ /* 0x000ee40000300800 */
[----:B------:R-:W-:-:S02]  /*110f40*/  SHF.R.S32.HI R18, RZ, 0x1f, R17 ;  /* 0x0000001fff127819 */ /* 0x000fc40000011411 */
[----:B------:R-:W-:-:S05]  /*110f50*/  IADD3 R54, P1, PT, R17, R3, RZ ;  /* 0x0000000311367210 */ /* 0x000fca0007f3e0ff */
[----:B------:R-:W-:Y:S01]  /*110f60*/  IMAD.X R55, R18, 0x1, R4, P1 ;  /* 0x0000000112377824 */ /* 0x000fe200008e0604 */
[----:B------:R-:W-:-:S04]  /*110f70*/  IADD3 R38, P1, PT, R17, R0, RZ ;  /* 0x0000000011267210 */ /* 0x000fc80007f3e0ff */
[----:B------:R-:W-:Y:S01]  /*110f80*/  STL.64 [R1+0x2360], R54 ;  /* 0x0023603601007387 */ /* 0x000fe20000100a00 */
[----:B--2---:R-:W-:Y:S01]  /*110f90*/  F2FP.SATFINITE.E5M2.F32.PACK_AB_MERGE_C R27, R39, R33, RZ ;  /* 0x00000021271b723e */ /* 0x004fe200048060ff */
[----:B------:R-:W-:-:S04]  /*110fa0*/  IMAD.X R39, R18, 0x1, R2, P1 ;  /* 0x0000000112277824 */ /* 0x000fc800008e0602 */
[----:B------:R-:W-:Y:S01]  /*110fb0*/  STL [R1+0x2640], R27 ;  /* 0x0026401b01007387 */ /* 0x000fe20000100800 */
[----:B----4-:R-:W-:-:S05]  /*110fc0*/  F2FP.SATFINITE.E5M2.F32.PACK_AB_MERGE_C R21, R51, R50, RZ ;  /* 0x000000323315723e */ /* 0x010fca00048060ff */
[----:B------:R-:W-:Y:S04]  /*110fd0*/  STL [R1+0x2634], R21 ;  /* 0x0026341501007387 */ /* 0x000fe80000100800 */
[----:B------:R-:W2:Y:S01]  /*110fe0*/  LDL.LU R50, [R1+0x25d0] ;  /* 0x0025d00001327983 */ /* 0x000ea20000300800 */
[----:B---3--:R-:W-:-:S03]  /*110ff0*/  F2FP.SATFINITE.E5M2.F32.PACK_AB_MERGE_C R19, R22, R19, RZ ;  /* 0x000000131613723e */ /* 0x008fc600048060ff */
[----:B------:R-:W2:Y:S04]  /*111000*/  LDL.LU R51, [R1+0x25d4] ;  /* 0x0025d40001337983 */ /* 0x000ea80000300800 */
[----:B------:R-:W-:Y:S04]  /*111010*/  STL.64 [R1+0x2308], R38 ;  /* 0x0023082601007387 */ /* 0x000fe80000100a00 */
[----:B------:R1:W-:Y:S04]  /*111020*/  STL [R1+0x2630], R19 ;  /* 0x0026301301007387 */ /* 0x0003e80000100800 */
[----:B-1----:R-:W3:Y:S04]  /*111030*/  LDL.LU R19, [R1+0x25d8] ;  /* 0x0025d80001137983 */ /* 0x002ee80000300800 */
[----:B------:R-:W3:Y:S01]  /*111040*/  LDL.LU R22, [R1+0x25dc] ;  /* 0x0025dc0001167983 */ /* 0x000ee20000300800 */
[----:B------:R-:W-:-:S02]  /*111050*/  F2FP.SATFINITE.E5M2.F32.PACK_AB_MERGE_C R21, R34, R35, RZ ;  /* 0x000000232215723e */ /* 0x000fc400048060ff */
[----:B------:R-:W-:-:S05]  /*111060*/  IADD3 R34, P1, PT, R17, R13, RZ ;  /* 0x0000000d11227210 */ /* 0x000fca0007f3e0ff */
[----:B------:R-:W-:Y:S01]  /*111070*/  IMAD.X R35, R18, 0x1, R15, P1 ;  /* 0x0000000112237824 */ /* 0x000fe200008e060f */
[----:B------:R1:W-:Y:S01]  /*111080*/  STL [R1+0x2624], R21 ;  /* 0x0026241501007387 */ /* 0x0003e20000100800 */
[----:B------:R-:W-:Y:S02]  /*111090*/  F2FP.SATFINITE.E5M2.F32.PACK_AB_MERGE_C R27, R30, R41, RZ ;  /* 0x000000291e1b723e */ /* 0x000fe400048060ff */
[----:B------:R-:W-:Y:S02]  /*1110a0*/  F2FP.SATFINITE.E5M2.F32.PACK_AB_MERGE_C R23, R23, R20, RZ ;  /* 0x000000141717723e */ /* 0x000fe400048060ff */
[----:B------:R-:W-:Y:S01]  /*1110b0*/  IADD3 R20, P1, PT, R17, R5, RZ ;  /* 0x0000000511147210 */ /* 0x000fe20007f3e0ff */
[----:B------:R-:W-:Y:S04]  /*1110c0*/  STL.64 [R1+0x2300], R34 ;  /* 0x0023002201007387 */ /* 0x000fe80000100a00 */
[----:B-1----:R-:W-:Y:S01]  /*1110d0*/  IMAD.X R21, R18, 0x1, R6, P1 ;  /* 0x0000000112157824 */ /* 0x002fe200008e0606 */
[----:B------:R-:W-:Y:S04]  /*1110e0*/  STL [R1+0x2620], R27 ;  /* 0x0026201b01007387 */ /* 0x000fe80000100800 */
[----:B------:R1:W-:Y:S04]  /*1110f0*/  STL [R1+0x2628], R23 ;  /* 0x0026281701007387 */ /* 0x0003e80000100800 */
[----:B------:R4:W-:Y:S01]  /*111100*/  STL.64 [R1+0x22e8], R20 ;  /* 0x0022e81401007387 */ /* 0x0009e20000100a00 */
[----:B------:R-:W-:-:S02]  /*111110*/  F2FP.SATFINITE.E5M2.F32.PACK_AB_MERGE_C R24, R25, R24, RZ ;  /* 0x000000181918723e */ /* 0x000fc400048060ff */
[----:B-1----:R-:W-:Y:S02]  /*111120*/  F2FP.SATFINITE.E5M2.F32.PACK_AB_MERGE_C R23, R28, R26, RZ ;  /* 0x0000001a1c17723e */ /* 0x002fe400048060ff */
[----:B----4-:R-:W-:Y:S01]  /*111130*/  IADD3 R20, P1, PT, R17, R14, RZ ;  /* 0x0000000e11147210 */ /* 0x010fe20007f3e0ff */
[----:B------:R1:W-:Y:S04]  /*111140*/  STL [R1+0x2618], R24 ;  /* 0x0026181801007387 */ /* 0x0003e80000100800 */
[----:B------:R-:W-:Y:S01]  /*111150*/  IMAD.X R21, R18, 0x1, R16, P1 ;  /* 0x0000000112157824 */ /* 0x000fe200008e0610 */
[----:B------:R4:W-:Y:S04]  /*111160*/  STL [R1+0x263c], R23 ;  /* 0x00263c1701007387 */ /* 0x0009e80000100800 */
[----:B------:R0:W-:Y:S01]  /*111170*/  STL.64 [R1+0x22e0], R20 ;  /* 0x0022e01401007387 */ /* 0x0001e20000100a00 */
[----:B-1----:R-:W-:-:S02]  /*111180*/  F2FP.SATFINITE.E5M2.F32.PACK_AB_MERGE_C R24, R32, R29, RZ ;  /* 0x0000001d2018723e */ /* 0x002fc400048060ff */
        /* <DEDUP_REMOVED lines=11> */
[----:B------:R0:W-:Y:S04]  /*111240*/  STL [R1+0x27fc], R23 ;  /* 0x0027fc1701007387 */ /* 0x0001e80000100800 */
[----:B------:R1:W-:Y:S01]  /*111250*/  STL.64 [R1+0x22c0], R20 ;  /* 0x0022c01401007387 */ /* 0x0003e20000100a00 */
[----:B0-----:R-:W-:-:S02]  /*111260*/  F2FP.SATFINITE.E5M2.F32.PACK_AB_MERGE_C R23, R57, R52, RZ ;  /* 0x000000343917723e */ /* 0x001fc400048060ff */
[----:B-1----:R-:W-:-:S03]  /*111270*/  IADD3 R20, P1, PT, R17, R10, RZ ;  /* 0x0000000a11147210 */ /* 0x002fc60007f3e0ff */
[----:B------:R-:W-:Y:S02]  /*111280*/  STL [R1+0x26ac], R23 ;  /* 0x0026ac1701007387 */ /* 0x000fe40000100800 */
[----:B------:R-:W-:Y:S02]  /*111290*/  IMAD.X R21, R18, 0x1, R12, P1 ;  /* 0x0000000112157824 */ /* 0x000fe400008e060c */
[----:B------:R-:W4:Y:S04]  /*1112a0*/  LDL.LU R27, [R1+0x25c0] ;  /* 0x0025c000011b7983 */ /* 0x000f280000300800 */
[----:B------:R-:W4:Y:S04]  /*1112b0*/  LDL.LU R58, [R1+0x25c4] ;  /* 0x0025c400013a7983 */ /* 0x000f280000300800 */
[----:B------:R-:W4:Y:S04]  /*1112c0*/  LDL.LU R33, [R1+0x25c8] ;  /* 0x0025c80001217983 */ /* 0x000f280000300800 */
[----:B------:R2:W-:Y:S04]  /*1112d0*/  STL.64 [R1+0x22a8], R20 ;  /* 0x0022a81401007387 */ /* 0x0005e80000100a00 */
[----:B------:R-:W4:Y:S04]  /*1112e0*/  LDL.LU R39, [R1+0x25cc] ;  /* 0x0025cc0001277983 */ /* 0x000f280000300800 */
[----:B------:R-:W4:Y:S04]  /*1112f0*/  LDL.LU R52, [R1+0x25b0] ;  /* 0x0025b00001347983 */ /* 0x000f280000300800 */
[----:B------:R-:W4:Y:S04]  /*111300*/  LDL.LU R57, [R1+0x25b4] ;  /* 0x0025b40001397983 */ /* 0x000f280000300800 */
[----:B------:R-:W4:Y:S01]  /*111310*/  LDL.LU R35, [R1+0x25b8] ;  /* 0x0025b80001237983 */ /* 0x000f220000300800 */
[----:B--2---:R-:W-:-:S05]  /*111320*/  F2FP.SATFINITE.E5M2.F32.PACK_AB_MERGE_C R20, R51, R50, RZ ;  /* 0x000000323314723e */ /* 0x004fca00048060ff */
[----:B------:R0:W-:Y:S04]  /*111330*/  STL [R1+0x542c], R20 ;  /* 0x00542c1401007387 */ /* 0x0001e80000100800 */
[----:B------:R-:W2:Y:S01]  /*111340*/  LDL.LU R34, [R1+0x25bc] ;  /* 0x0025bc0001227983 */ /* 0x000ea20000300800 */
[----:B---3--:R-:W-:-:S05]  /*111350*/  F2FP.SATFINITE.E5M2.F32.PACK_AB_MERGE_C R18, R22, R19, RZ ;  /* 0x000000131612723e */ /* 0x008fca00048060ff */
        /* <DEDUP_REMOVED lines=22> */
[----:B------:R-:W0:Y:S04]  /*1114c0*/  LDCU UR6, c[0x0][0x3b8] ;  /* 0x00007700ff0677ac */ /* 0x000e280008000800 */
[----:B-1----:R-:W-:-:S02]  /*1114d0*/  SHF.R.S32.HI R18, RZ, 0x1f, R17 ;  /* 0x0000001fff127819 */ /* 0x002fc40000011411 */
[----:B------:R-:W-:-:S05]  /*1114e0*/  IADD3 R54, P1, PT, R17, R3, RZ ;  /* 0x0000000311367210 */ /* 0x000fca0007f3e0ff */
[----:B------:R-:W-:Y:S01]  /*1114f0*/  IMAD.X R55, R18, 0x1, R4, P1 ;  /* 0x0000000112377824 */ /* 0x000fe200008e0604 */
[----:B------:R-:W-:Y:S02]  /*111500*/  IADD3 R38, P1, PT, R17, R0, RZ ;  /* 0x0000000011267210 */ /* 0x000fe40007f3e0ff */
[----:B----4-:R-:W-:-:S05]  /*111510*/  F2FP.SATFINITE.E5M2.F32.PACK_AB_MERGE_C R21, R58, R27, RZ ;  /* 0x0000001b3a15723e */ /* 0x010fca00048060ff */
[----:B------:R1:W-:Y:S01]  /*111520*/  STL [R1+0x543c], R21 ;  /* 0x00543c1501007387 */ /* 0x0003e20000100800 */
[----:B------:R-:W-:Y:S02]  /*111530*/  F2FP.SATFINITE.E5M2.F32.PACK_AB_MERGE_C R27, R39, R33, RZ ;  /* 0x00000021271b723e */ /* 0x000fe400048060ff */
[----:B-1----:R-:W-:Y:S02]  /*111540*/  F2FP.SATFINITE.E5M2.F32.PACK_AB_MERGE_C R21, R57, R52, RZ ;  /* 0x000000343915723e */ /* 0x002fe400048060ff */
[----:B------:R-:W4:Y:S04]  /*111550*/  LDL.LU R52, [R1+0x2550] ;  /* 0x0025500001347983 */ /* 0x000f280000300800 */
[----:B------:R-:W-:Y:S04]  /*111560*/  STL.64 [R1+0x22a0], R54 ;  /* 0x0022a03601007387 */ /* 0x000fe80000100a00 */
[----:B------:R2:W-:Y:S04]  /*111570*/  STL [R1+0x5438], R27 ;  /* 0x0054381b01007387 */ /* 0x0005e80000100800 */
[----:B------:R-:W4:Y:S01]  /*111580*/  LDL.LU R57, [R1+0x2554] ;  /* 0x0025540001397983 */ /* 0x000f220000300800 */
[----:B------:R-:W-:-:S03]  /*111590*/  IMAD.X R39, R18, 0x1, R2, P1 ;  /* 0x0000000112277824 */ /* 0x000fc600008e0602 */
[----:B------:R3:W-:Y:S04]  /*1115a0*/  STL [R1+0x544c], R21 ;  /* 0x00544c1501007387 */ /* 0x0007e80000100800 */
[----:B------:R-:W-:Y:S01]  /*1115b0*/  STL.64 [R1+0x2288], R38 ;  /* 0x0022882601007387 */ /* 0x000fe20000100a00 */
[----:B--2---:R-:W-:-:S05]  /*1115c0*/  F2FP.SATFINITE.E5M2.F32.PACK_AB_MERGE_C R27, R34, R35, RZ ;  /* 0x00000023221b723e */ /* 0x004fca00048060ff */
[----:B------:R1:W-:Y:S01]  /*1115d0*/  STL [R1+0x5448], R27 ;  /* 0x0054481b01007387 */ /* 0x0003e20000100800 */
[----:B---3--:R-:W-:Y:S02]  /*1115e0*/  F2FP.SATFINITE.E5M2.F32.PACK_AB_MERGE_C R21, R30, R41, RZ ;  /* 0x000000291e15723e */ /* 0x008fe400048060ff */
[----:B------:R-:W-:-:S05]  /*1115f0*/  IADD3 R30, P1, PT, R17, R13, RZ ;  /* 0x0000000d111e7210 */ /* 0x000fca0007f3e0ff */
[----:B------:R-:W-:Y:S01]  /*111600*/  IMAD.X R31, R18, 0x1, R15, P1 ;  /* 0x00000001121f7824 */ /* 0x000fe200008e060f */
[----:B-1----:R-:W-:Y:S02]  /*111610*/  F2FP.SATFINITE.E5M2.F32.PACK_AB_MERGE_C R27, R23, R20, RZ ;  /* 0x00000014171b723e */ /* 0x002fe400048060ff */
[----:B------:R-:W-:Y:S01]  /*111620*/  IADD3 R20, P1, PT, R17, R5, RZ ;  /* 0x0000000511147210 */ /* 0x000fe20007f3e0ff */
[----:B------:R1:W-:Y:S01]  /*111630*/  STL [R1+0x5460], R21 ;  /* 0x0054601501007387 */ /* 0x0003e20000100800 */
[----:B------:R-:W-:-:S03]  /*111640*/  F2FP.SATFINITE.E5M2.F32.PACK_AB_MERGE_C R23, R25, R24, RZ ;  /* 0x000000181917723e */ /* 0x000fc600048060ff */
[----:B------:R-:W-:Y:S01]  /*111650*/  STL.64 [R1+0x2280], R30 ;  /* 0x0022801e01007387 */ /* 0x000fe20000100a00 */
[----:B-1----:R-:W-:-:S03]  /*111660*/  IMAD.X R21, R18, 0x1, R6, P1 ;  /* 0x0000000112157824 */ /* 0x002fc600008e0606 */
[----:B------:R-:W-:Y:S04]  /*111670*/  STL [R1+0x545c], R27 ;  /* 0x00545c1b01007387 */ /* 0x000fe80000100800 */
[----:B------:R1:W-:Y:S04]  /*111680*/  STL [R1+0x5474], R23 ;  /* 0x0054741701007387 */ /* 0x0003e80000100800 */
[----:B------:R2:W-:Y:S01]  /*111690*/  STL.64 [R1+0x2268], R20 ;  /* 0x0022681401007387 */ /* 0x0005e20000100a00 */
[----:B------:R-:W-:Y:S02]  /*1116a0*/  F2FP.SATFINITE.E5M2.F32.PACK_AB_MERGE_C R24, R28, R26, RZ ;  /* 0x0000001a1c18723e */ /* 0x000fe400048060ff */
[----:B-1----:R-:W-:-:S02]  /*1116b0*/  F2FP.SATFINITE.E5M2.F32.PACK_AB_MERGE_C R23, R32, R29, RZ ;  /* 0x0000001d2017723e */ /* 0x002fc400048060ff */
[----:B--2---:R-:W-:Y:S01]  /*1116c0*/  IADD3 R20, P1, PT, R17, R14, RZ ;  /* 0x0000000e11147210 */ /* 0x004fe20007f3e0ff */
[----:B------:R1:W-:Y:S04]  /*1116d0*/  STL [R1+0x546c], R24 ;  /* 0x00546c1801007387 */ /* 0x0003e80000100800 */
[----:B------:R-:W-:Y:S01]  /*1116e0*/  IMAD.X R21, R18, 0x1, R16, P1 ;  /* 0x0000000112157824 */ /* 0x000fe200008e0610 */
[----:B------:R2:W-:Y:S04]  /*1116f0*/  STL [R1+0x5484], R23 ;  /* 0x0054841701007387 */ /* 0x0005e80000100800 */
[----:B------:R3:W-:Y:S01]  /*111700*/  STL.64 [R1+0x2260], R20 ;  /* 0x0022601401007387 */ /* 0x0007e20000100a00 */
[----:B-1----:R-:W-:-:S02]  /*111710*/  F2FP.SATFINITE.E5M2.F32.PACK_AB_MERGE_C R24, R43, R36, RZ ;  /* 0x000000242b18723e */ /* 0x002fc400048060ff */
[----:B--2---:R-:W-:-:S03]  /*111720*/  F2FP.SATFINITE.E5M2.F32.PACK_AB_MERGE_C R23, R45, R44, RZ ;  /* 0x0000002c2d17723e */ /* 0x004fc600048060ff */
[----:B------:R1:W-:Y:S01]  /*111730*/  STL [R1+0x547c], R24 ;  /* 0x00547c1801007387 */ /* 0x0003e20000100800 */
[----:B---3--:R-:W-:-:S03]  /*111740*/  IADD3 R20, P1, PT, R17, R7, RZ ;  /* 0x0000000711147210 */ /* 0x008fc60007f3e0ff */
[----:B------:R2:W-:Y:S02]  /*111750*/  STL [R1+0x5494], R23 ;  /* 0x0054941701007387 */ /* 0x0005e40000100800 */
[----:B------:R-:W-:Y:S01]  /*111760*/  IMAD.X R21, R18, 0x1, R8, P1 ;  /* 0x0000000112157824 */ /* 0x000fe200008e0608 */
[----:B-1----:R-:W-:Y:S02]  /*111770*/  F2FP.SATFINITE.E5M2.F32.PACK_AB_MERGE_C R24, R49, R46, RZ ;  /* 0x0000002e3118723e */ /* 0x002fe400048060ff */
[----:B--2---:R-:W-:Y:S02]  /*111780*/  F2FP.SATFINITE.E5M2.F32.PACK_AB_MERGE_C R23, R51, R50, RZ ;  /* 0x000000323317723e */ /* 0x004fe400048060ff */
[----:B------:R1:W-:Y:S01]  /*111790*/  STL.64 [R1+0x2248], R20 ;  /* 0x0022481401007387 */ /* 0x0003e20000100a00 */
[----:B------:R-:W-:-:S03]  /*1117a0*/  F2FP.SATFINITE.E5M2.F32.PACK_AB_MERGE_C R46, R22, R19, RZ ;  /* 0x00000013162e723e */ /* 0x000fc600048060ff */
[----:B------:R-:W-:Y:S04]  /*1117b0*/  STL [R1+0x548c], R24 ;  /* 0x00548c1801007387 */ /* 0x000fe80000100800 */
[----:B------:R-:W-:Y:S04]  /*1117c0*/  STL [R1+0x2570], R23 ;  /* 0x0025701701007387 */ /* 0x000fe80000100800 */
[----:B------:R-:W2:Y:S04]  /*1117d0*/  LDL.LU R19, [R1+0x2558] ;  /* 0x0025580001137983 */ /* 0x000ea80000300800 */
[----:B------:R-:W2:Y:S01]  /*1117e0*/  LDL.LU R22, [R1+0x255c] ;  /* 0x00255c0001167983 */ /* 0x000ea20000300800 */
[----:B-1----:R-:W-:-:S05]  /*1117f0*/  IADD3 R20, P1, PT, R17, R9, RZ ;  /* 0x0000000911147210 */ /* 0x002fca0007f3e0ff */
[----:B------:R-:W-:-:S05]  /*111800*/  IMAD.X R21, R18, 0x1, R11, P1 ;  /* 0x0000000112157824 */ /* 0x000fca00008e060b */
[----:B------:R1:W-:Y:S04]  /*111810*/  STL.64 [R1+0x2240], R20 ;  /* 0x0022401401007387 */ /* 0x0003e80000100a00 */
[----:B------:R-:W-:Y:S01]  /*111820*/  STL [R1+0x5a08], R46 ;  /* 0x005a082e01007387 */ /* 0x000fe20000100800 */
[----:B-1----:R-:W-:-:S05]  /*111830*/  IADD3 R20, P1, PT, R17, R10, RZ ;  /* 0x0000000a11147210 */ /* 0x002fca0007f3e0ff */
[----:B------:R-:W-:Y:S02]  /*111840*/  IMAD.X R21, R18, 0x1, R12, P1 ;  /* 0x0000000112157824 */ /* 0x000fe400008e060c */
[----:B------:R-:W3:Y:S04]  /*111850*/  LDL.LU R18, [R1+0x2540] ;  /* 0x0025400001127983 */ /* 0x000ee80000300800 */
[----:B------:R-:W3:Y:S04]  /*111860*/  LDL.LU R27, [R1+0x2544] ;  /* 0x00254400011b7983 */ /* 0x000ee80000300800 */
[----:B------:R4:W-:Y:S04]  /*111870*/  STL.64 [R1+0x2228], R20 ;  /* 0x0022281401007387 */ /* 0x0009e80000100a00 */
[----:B------:R-:W3:Y:S04]  /*111880*/  LDL.LU R58, [R1+0x2548] ;  /* 0x00254800013a7983 */ /* 0x000ee80000300800 */
[----:B------:R-:W3:Y:S01]  /*111890*/  LDL.LU R33, [R1+0x254c] ;  /* 0x00254c0001217983 */ /* 0x000ee20000300800 */
[----:B----4-:R-:W-:-:S05]  /*1118a0*/  F2FP.SATFINITE.E5M2.F32.PACK_AB_MERGE_C R20, R57, R52, RZ ;  /* 0x000000343914723e */ /* 0x010fca00048060ff */
[----:B------:R1:W-:Y:S04]  /*1118b0*/  STL [R1+0x2550], R20 ;  /* 0x0025501401007387 */ /* 0x0003e80000100800 */
[----:B------:R-:W4:Y:S04]  /*1118c0*/  LDL.LU R39, [R1+0x2530] ;  /* 0x0025300001277983 */ /* 0x000f280000300800 */
[----:B------:R-:W4:Y:S04]  /*1118d0*/  LDL.LU R35, [R1+0x2534] ;  /* 0x0025340001237983 */ /* 0x000f280000300800 */
[----:B------:R-:W4:Y:S04]  /*1118e0*/  LDL.LU R34, [R1+0x2538] ;  /* 0x0025380001227983 */ /* 0x000f280000300800 */
[----:B------:R-:W4:Y:S04]  /*1118f0*/  LDL.LU R41, [R1+0x253c] ;  /* 0x00253c0001297983 */ /* 0x000f280000300800 */
        /* <DEDUP_REMOVED lines=18> */
[----:B--2---:R-:W-:-:S03]  /*111a20*/  F2FP.SATFINITE.E5M2.F32.PACK_AB_MERGE_C R42, R22, R19, RZ ;  /* 0x00000013162a723e */ /* 0x004fc600048060ff */
[----:B------:R-:W2:Y:S04]  /*111a30*/  LDL.LU R19, [R1+0x24e8] ;  /* 0x0024e80001137983 */ /* 0x000ea80000300800 */
[----:B------:R-:W2:Y:S01]  /*111a40*/  LDL.LU R22, [R1+0x24ec] ;  /* 0x0024ec0001167983 */ /* 0x000ea20000300800 */
[----:B0-----:R-:W-:Y:S01]  /*111a50*/  VIADD R17, R17, UR6 ;  /* 0x0000000611117c36 */ /* 0x001fe20008000000 */
[----:B------:R-:W0:Y:S04]  /*111a60*/  LDCU UR6, c[0x0][0x3b8] ;  /* 0x00007700ff0677ac */ /* 0x000e280008000800 */
[----:B------:R-:W-:Y:S01]  /*111a70*/  IADD3 R46, P1, PT, R17, R3, RZ ;  /* 0x00000003112e7210 */ /* 0x000fe20007f3e0ff */
[----:B------:R-:W-:Y:S01]  /*111a80*/  STL [R1+0x5bb0], R42 ;  /* 0x005bb02a01007387 */ /* 0x000fe20000100800 */
[----:B---3--:R-:W-:-:S02]  /*111a90*/  F2FP.SATFINITE.E5M2.F32.PACK_AB_MERGE_C R21, R27, R18, RZ ;  /* 0x000000121b15723e */ /* 0x008fc400048060ff */
[----:B------:R-:W-:-:S05]  /*111aa0*/  SHF.R.S32.HI R18, RZ, 0x1f, R17 ;  /* 0x0000001fff127819 */ /* 0x000fca0000011411 */
[----:B------:R-:W-:Y:S01]  /*111ab0*/  IMAD.X R47, R18, 0x1, R4, P1 ;  /* 0x00000001122f7824 */ /* 0x000fe200008e0604 */
[----:B------:R-:W-:Y:S01]  /*111ac0*/  IADD3 R38, P1, PT, R17, R0, RZ ;  /* 0x0000000011267210 */ /* 0x000fe20007f3e0ff */
[----:B------:R4:W-:Y:S01]  /*111ad0*/  STL [R1+0x2544], R21 ;  /* 0x0025441501007387 */ /* 0x0009e20000100800 */
[----:B------:R-:W-:-:S03]  /*111ae0*/  F2FP.SATFINITE.E5M2.F32.PACK_AB_MERGE_C R27, R33, R58, RZ ;  /* 0x0000003a211b723e */ /* 0x000fc600048060ff */
[----:B------:R-:W-:Y:S04]  /*111af0*/  STL.64 [R1+0x2220], R46 ;  /* 0x0022202e01007387 */ /* 0x000fe80000100a00 */
[----:B------:R1:W-:Y:S01]  /*111b00*/  STL [R1+0x2540], R27 ;  /* 0x0025401b01007387 */ /* 0x0003e20000100800 */
[----:B----4-:R-:W-:Y:S01]  /*111b10*/  F2FP.SATFINITE.E5M2.F32.PACK_AB_MERGE_C R21, R35, R39, RZ ;  /* 0x000000272315723e */ /* 0x010fe200048060ff */
[----:B------:R-:W-:-:S04]  /*111b20*/  IMAD.X R39, R18, 0x1, R2, P1 ;  /* 0x0000000112277824 */ /* 0x000fc800008e0602 */
[----:B------:R3:W-:Y:S01]  /*111b30*/  STL [R1+0x2534], R21 ;  /* 0x0025341501007387 */ /* 0x0007e20000100800 */
[----:B------:R-:W-:Y:S02]  /*111b40*/  F2FP.SATFINITE.E5M2.F32.PACK_AB_MERGE_C R31, R41, R34, RZ ;  /* 0x00000022291f723e */ /* 0x000fe400048060ff */
[----:B-1----:R-:W-:Y:S02]  /*111b50*/  F2FP.SATFINITE.E5M2.F32.PACK_AB_MERGE_C R27, R20, R30, RZ ;  /* 0x0000001e141b723e */ /* 0x002fe400048060ff */
[----:B------:R-:W-:Y:S01]  /*111b60*/  IADD3 R20, P1, PT, R17, R13, RZ ;  /* 0x0000000d11147210 */ /* 0x000fe20007f3e0ff */
[----:B------:R-:W-:Y:S04]  /*111b70*/  STL.64 [R1+0x2208], R38 ;  /* 0x0022082601007387 */ /* 0x000fe80000100a00 */
[----:B---3--:R-:W-:Y:S01]  /*111b80*/  IMAD.X R21, R18, 0x1, R15, P1 ;  /* 0x0000000112157824 */ /* 0x008fe200008e060f */
[----:B------:R-:W-:Y:S04]  /*111b90*/  STL [R1+0x2530], R31 ;  /* 0x0025301f01007387 */ /* 0x000fe80000100800 */
[----:B------:R-:W-:Y:S04]  /*111ba0*/  STL [R1+0x2520], R27 ;  /* 0x0025201b01007387 */ /* 0x000fe80000100800 */
[----:B------:R1:W-:Y:S01]  /*111bb0*/  STL.64 [R1+0x2200], R20 ;  /* 0x0022001401007387 */ /* 0x0003e20000100a00 */
[----:B------:R-:W-:-:S02]  /*111bc0*/  F2FP.SATFINITE.E5M2.F32.PACK_AB_MERGE_C R24, R24, R23, RZ ;  /* 0x000000171818723e */ /* 0x000fc400048060ff */
[----:B------:R-:W-:Y:S02]  /*111bd0*/  F2FP.SATFINITE.E5M2.F32.PACK_AB_MERGE_C R23, R26, R25, RZ ;  /* 0x000000191a17723e */ /* 0x000fe400048060ff */
[----:B-1----:R-:W-:Y:S01]  /*111be0*/  IADD3 R20, P1, PT, R17, R5, RZ ;  /* 0x0000000511147210 */ /* 0x002fe20007f3e0ff */
        /* <DEDUP_REMOVED lines=21> */
[----:B------:R-:W-:Y:S04]  /*111d40*/  STL [R1+0x24f0], R24 ;  /* 0x0024f01801007387 */ /* 0x000fe80000100800 */
[----:B------:R-:W-:Y:S01]  /*111d50*/  IMAD.X R21, R18, 0x1, R11, P1 ;  /* 0x0000000112157824 */ /* 0x000fe200008e060b */
[----:B------:R-:W-:Y:S04]  /*111d60*/  STL [R1+0x54c0], R23 ;  /* 0x0054c01701007387 */ /* 0x000fe80000100800 */
[----:B------:R-:W3:Y:S04]  /*111d70*/  LDL.LU R47, [R1+0x24d0] ;  /* 0x0024d000012f7983 */ /* 0x000ee80000300800 */
[----:B------:R-:W3:Y:S04]  /*111d80*/  LDL.LU R53, [R1+0x24d4] ;  /* 0x0024d40001357983 */ /* 0x000ee80000300800 */
[----:B------:R-:W-:Y:S01]  /*111d90*/  STL.64 [R1+0x21c0], R20 ;  /* 0x0021c01401007387 */ /* 0x000fe20000100a00 */
[----:B--2---:R-:W-:-:S05]  /*111da0*/  F2FP.SATFINITE.E5M2.F32.PACK_AB_MERGE_C R19, R22, R19, RZ ;  /* 0x000000131613723e */ /* 0x004fca00048060ff */
[----:B------:R1:W-:Y:S04]  /*111db0*/  STL [R1+0x54bc], R19 ;  /* 0x0054bc1301007387 */ /* 0x0003e80000100800 */
[----:B-1----:R-:W2:Y:S04]  /*111dc0*/  LDL.LU R19, [R1+0x24d8] ;  /* 0x0024d80001137983 */ /* 0x002ea80000300800 */
[----:B------:R-:W2:Y:S01]  /*111dd0*/  LDL.LU R22, [R1+0x24dc] ;  /* 0x0024dc0001167983 */ /* 0x000ea20000300800 */
[----:B------:R-:W-:-:S05]  /*111de0*/  IADD3 R20, P1, PT, R17, R10, RZ ;  /* 0x0000000a11147210 */ /* 0x000fca0007f3e0ff */
        /* <DEDUP_REMOVED lines=28> */
[----:B---3--:R-:W-:-:S02]  /*111fb0*/  F2FP.SATFINITE.E5M2.F32.PACK_AB_MERGE_C R31, R53, R47, RZ ;  /* 0x0000002f351f723e */ /* 0x008fc400048060ff */
[----:B--2---:R-:W-:Y:S02]  /*111fc0*/  F2FP.SATFINITE.E5M2.F32.PACK_AB_MERGE_C R21, R22, R19, RZ ;  /* 0x000000131615723e */ /* 0x004fe400048060ff */
[----:B------:R-:W2:Y:S04]  /*111fd0*/  LDL.LU R19, [R1+0x2478] ;  /* 0x0024780001137983 */ /* 0x000ea80000300800 */
[----:B------:R-:W-:Y:S04]  /*111fe0*/  STL [R1+0x54d0], R31 ;  /* 0x0054d01f01007387 */ /* 0x000fe80000100800 */
[----:B------:R-:W2:Y:S01]  /*111ff0*/  LDL.LU R22, [R1+0x247c] ;  /* 0x00247c0001167983 */ /* 0x000ea20000300800 */
[----:B0-----:R-:W-:Y:S01]  /*112000*/  VIADD R17, R17, UR6 ;  /* 0x0000000611117c36 */ /* 0x001fe20008000000 */
[----:B------:R-:W0:Y:S02]  /*112010*/  LDCU UR6, c[0x0][0x3b8] ;  /* 0x00007700ff0677ac */ /* 0x000e240008000800 */
[----:B------:R4:W-:Y:S02]  /*112020*/  STL [R1+0x54cc], R21 ;  /* 0x0054cc1501007387 */ /* 0x0009e40000100800 */
[----:B------:R-:W-:-:S02]  /*112030*/  IADD3 R46, P1, PT, R17, R3, RZ ;  /* 0x00000003112e7210 */ /* 0x000fc40007f3e0ff */
[----:B----4-:R-:W-:Y:S02]  /*112040*/  F2FP.SATFINITE.E5M2.F32.PACK_AB_MERGE_C R21, R27, R18, RZ ;  /* 0x000000121b15723e */ /* 0x010fe400048060ff */
[----:B------:R-:W-:Y:S02]  /*112050*/  SHF.R.S32.HI R18, RZ, 0x1f, R17 ;  /* 0x0000001fff127819 */ /* 0x000fe40000011411 */
[----:B------:R-:W-:-:S03]  /*112060*/  F2FP.SATFINITE.E5M2.F32.PACK_AB_MERGE_C R27, R33, R58, RZ ;  /* 0x0000003a211b723e */ /* 0x000fc600048060ff */
[C---:B------:R-:W-:Y:S01]  /*112070*/  IMAD.X R47, R18.reuse, 0x1, R4, P1 ;  /* 0x00000001122f7824 */ /* 0x040fe200008e0604 */
[----:B------:R-:W-:Y:S01]  /*112080*/  IADD3 R38, P1, PT, R17, R0, RZ ;  /* 0x0000000011267210 */ /* 0x000fe20007f3e0ff */
[----:B------:R1:W-:Y:S04]  /*112090*/  STL [R1+0x54e0], R21 ;  /* 0x0054e01501007387 */ /* 0x0003e80000100800 */
[----:B------:R-:W-:Y:S04]  /*1120a0*/  STL.64 [R1+0x21b0], R46 ;  /* 0x0021b02e01007387 */ /* 0x000fe80000100a00 */
[----:B------:R3:W-:Y:S01]  /*1120b0*/  STL [R1+0x54dc], R27 ;  /* 0x0054dc1b01007387 */ /* 0x0007e20000100800 */
[----:B-1----:R-:W-:Y:S01]  /*1120c0*/  F2FP.SATFINITE.E5M2.F32.PACK_AB_MERGE_C R21, R35, R39, RZ ;  /* 0x000000272315723e */ /* 0x002fe200048060ff */
[----:B------:R-:W-:Y:S01]  /*1120d0*/  IMAD.X R39, R18, 0x1, R2, P1 ;  /* 0x0000000112277824 */ /* 0x000fe200008e0602 */
[----:B------:R-:W-:-:S02]  /*1120e0*/  F2FP.SATFINITE.E5M2.F32.PACK_AB_MERGE_C R31, R41, R34, RZ ;  /* 0x00000022291f723e */ /* 0x000fc400048060ff */
[----:B---3--:R-:W-:Y:S02]  /*1120f0*/  F2FP.SATFINITE.E5M2.F32.PACK_AB_MERGE_C R27, R20, R30, RZ ;  /* 0x0000001e141b723e */ /* 0x008fe400048060ff */
[----:B------:R-:W-:Y:S01]  /*112100*/  IADD3 R20, P1, PT, R17, R13, RZ ;  /* 0x0000000d11147210 */ /* 0x000fe20007f3e0ff */
[----:B------:R1:W-:Y:S04]  /*112110*/  STL [R1+0x54f0], R21 ;  /* 0x0054f01501007387 */ /* 0x0003e80000100800 */
[----:B------:R-:W-:Y:S01]  /*112120*/  STL.64 [R1+0x2188], R38 ;  /* 0x0021882601007387 */ /* 0x000fe20000100a00 */
[----:B-1----:R-:W-:-:S03]  /*112130*/  IMAD.X R21, R18, 0x1, R15, P1 ;  /* 0x0000000112157824 */ /* 0x002fc600008e060f */
[----:B------:R-:W-:Y:S04]  /*112140*/  STL [R1+0x54ec], R31 ;  /* 0x0054ec1f01007387 */ /* 0x000fe80000100800 */
[----:B------:R-:W-:Y:S04]  /*112150*/  STL [R1+0x5500], R27 ;  /* 0x0055001b01007387 */ /* 0x000fe80000100800 */
[----:B------:R1:W-:Y:S01]  /*112160*/  STL.64 [R1+0x2180], R20 ;  /* 0x0021801401007387 */ /* 0x0003e20000100a00 */
[----:B------:R-:W-:Y:S02]  /*112170*/  F2FP.SATFINITE.E5M2.F32.PACK_AB_MERGE_C R24, R24, R23, RZ ;  /* 0x000000171818723e */ /* 0x000fe400048060ff */
[----:B------:R-:W-:-:S02]  /*112180*/  F2FP.SATFINITE.E5M2.F32.PACK_AB_MERGE_C R23, R26, R25, RZ ;  /* 0x000000191a17723e */ /* 0x000fc400048060ff */
        /* <DEDUP_REMOVED lines=17> */
[----:B------:R-:W-:Y:S01]  /*1122a0*/  STL [R1+0x5518], R23 ;  /* 0x0055181701007387 */ /* 0x000fe20000100800 */
[----:B------:R-:W-:-:S03]  /*1122b0*/  F2FP.SATFINITE.E5M2.F32.PACK_AB_MERGE_C R44, R57, R52, RZ ;  /* 0x00000034392c723e */ /* 0x000fc600048060ff */
[----:B------:R1:W-:Y:S04]  /*1122c0*/  STL.64 [R1+0x2148], R20 ;  /* 0x0021481401007387 */ /* 0x0003e80000100a00 */
[----:B------:R-:W-:Y:S01]  /*1122d0*/  STL [R1+0x5a0c], R44 ;  /* 0x005a0c2c01007387 */ /* 0x000fe20000100800 */
[----:B-1----:R-:W-:-:S05]  /*1122e0*/  F2FP.SATFINITE.E5M2.F32.PACK_AB_MERGE_C R20, R51, R50, RZ ;  /* 0x000000323314723e */ /* 0x002fca00048060ff */
[----:B------:R1:W-:Y:S01]  /*1122f0*/  STL [R1+0x5514], R20 ;  /* 0x0055141401007387 */ /* 0x0003e20000100800 */
[----:B--2---:R-:W-:-:S03]  /*112300*/  F2FP.SATFINITE.E5M2.F32.PACK_AB_MERGE_C R43, R22, R19, RZ ;  /* 0x00000013162b723e */ /* 0x004fc600048060ff */
[----:B------:R-:W2:Y:S04]  /*112310*/  LDL.LU R19, [R1+0x2450] ;  /* 0x0024500001137983 */ /* 0x000ea80000300800 */
[----:B------:R-:W2:Y:S01]  /*112320*/  LDL.LU R22, [R1+0x2454] ;  /* 0x0024540001167983 */ /* 0x000ea20000300800 */
[----:B-1----:R-:W-:-:S05]  /*112330*/  IADD3 R20, P1, PT, R17, R9, RZ ;  /* 0x0000000911147210 */ /* 0x002fca0007f3e0ff */
[----:B------:R-:W-:-:S05]  /*112340*/  IMAD.X R21, R18, 0x1, R11, P1 ;  /* 0x0000000112157824 */ /* 0x000fca00008e060b */
[----:B------:R1:W-:Y:S04]  /*112350*/  STL.64 [R1+0x2140], R20 ;  /* 0x0021401401007387 */ /* 0x0003e80000100a00 */
[----:B------:R-:W-:Y:S04]  /*112360*/  STL [R1+0x5a10], R43 ;  /* 0x005a102b01007387 */ /* 0x000fe80000100800 */
[----:B------:R-:W3:Y:S01]  /*112370*/  LDL.LU R31, [R1+0x2458] ;  /* 0x00245800011f7983 */ /* 0x000ee20000300800 */
[----:B-1----:R-:W-:-:S03]  /*112380*/  IADD3 R20, P1, PT, R17, R10, RZ ;  /* 0x0000000a11147210 */ /* 0x002fc60007f3e0ff */
        /* <DEDUP_REMOVED lines=33> */
[----:B------:R-:W0:Y:S02]  /*1125a0*/  LDCU UR6, c[0x0][0x3b8] ;  /* 0x00007700ff0677ac */ /* 0x000e240008000800 */
[----:B------:R4:W-:Y:S02]  /*1125b0*/  STL [R1+0x25bc], R21 ;  /* 0x0025bc1501007387 */ /* 0x0009e40000100800 */
[----:B------:R-:W-:-:S02]  /*1125c0*/  IADD3 R42, P1, PT, R17, R3, RZ ;  /* 0x00000003112a7210 */ /* 0x000fc40007f3e0ff */
[----:B---3--:R-:W-:Y:S02]  /*1125d0*/  F2FP.SATFINITE.E5M2.F32.PACK_AB_MERGE_C R31, R38, R31, RZ ;  /* 0x0000001f261f723e */ /* 0x008fe400048060ff */
[----:B----4-:R-:W-:Y:S02]  /*1125e0*/  F2FP.SATFINITE.E5M2.F32.PACK_AB_MERGE_C R21, R18, R47, RZ ;  /* 0x0000002f1215723e */ /* 0x010fe400048060ff */
[----:B------:R-:W-:Y:S01]  /*1125f0*/  SHF.R.S32.HI R18, RZ, 0x1f, R17 ;  /* 0x0000001fff127819 */ /* 0x000fe20000011411 */
[----:B------:R-:W-:Y:S04]  /*112600*/  STL [R1+0x25b8], R31 ;  /* 0x0025b81f01007387 */ /* 0x000fe80000100800 */
[----:B------:R-:W-:Y:S01]  /*112610*/  IMAD.X R43, R18, 0x1, R4, P1 ;  /* 0x00000001122b7824 */ /* 0x000fe200008e0604 */
[----:B------:R1:W-:Y:S01]  /*112620*/  STL [R1+0x25d0], R21 ;  /* 0x0025d01501007387 */ /* 0x0003e20000100800 */
[----:B------:R-:W-:-:S03]  /*112630*/  F2FP.SATFINITE.E5M2.F32.PACK_AB_MERGE_C R27, R27, R53, RZ ;  /* 0x000000351b1b723e */ /* 0x000fc600048060ff */
[----:B------:R3:W-:Y:S01]  /*112640*/  STL.64 [R1+0x2120], R42 ;  /* 0x0021202a01007387 */ /* 0x0007e20000100a00 */
[----:B-1----:R-:W-:-:S03]  /*112650*/  F2FP.SATFINITE.E5M2.F32.PACK_AB_MERGE_C R21, R33, R58, RZ ;  /* 0x0000003a2115723e */ /* 0x002fc600048060ff */
[----:B------:R1:W-:Y:S01]  /*112660*/  STL [R1+0x25cc], R27 ;  /* 0x0025cc1b01007387 */ /* 0x0003e20000100800 */
[----:B---3--:R-:W-:-:S03]  /*112670*/  IADD3 R42, P1, PT, R17, R0, RZ ;  /* 0x00000000112a7210 */ /* 0x008fc60007f3e0ff */
[----:B------:R3:W-:Y:S02]  /*112680*/  STL [R1+0x25dc], R21 ;  /* 0x0025dc1501007387 */ /* 0x0007e40000100800 */
[C---:B------:R-:W-:Y:S01]  /*112690*/  IMAD.X R43, R18.reuse, 0x1, R2, P1 ;  /* 0x00000001122b7824 */ /* 0x040fe200008e0602 */
[----:B-1----:R-:W-:Y:S02]  /*1126a0*/  F2FP.SATFINITE.E5M2.F32.PACK_AB_MERGE_C R27, R35, R39, RZ ;  /* 0x00000027231b723e */ /* 0x002fe400048060ff */
[----:B---3--:R-:W-:Y:S02]  /*1126b0*/  F2FP.SATFINITE.E5M2.F32.PACK_AB_MERGE_C R21, R41, R34, RZ ;  /* 0x000000222915723e */ /* 0x008fe400048060ff */
[----:B------:R-:W-:Y:S01]  /*1126c0*/  IADD3 R34, P1, PT, R17, R13, RZ ;  /* 0x0000000d11227210 */ /* 0x000fe20007f3e0ff */
[----:B------:R-:W-:Y:S04]  /*1126d0*/  STL.64 [R1+0x2108], R42 ;  /* 0x0021082a01007387 */ /* 0x000fe80000100a00 */
[----:B------:R1:W-:Y:S01]  /*1126e0*/  STL [R1+0x25d8], R27 ;  /* 0x0025d81b01007387 */ /* 0x0003e20000100800 */
[----:B------:R-:W-:-:S03]  /*1126f0*/  IMAD.X R35, R18, 0x1, R15, P1 ;  /* 0x0000000112237824 */ /* 0x000fc600008e060f */
[----:B------:R3:W-:Y:S01]  /*112700*/  STL [R1+0x25e4], R21 ;  /* 0x0025e41501007387 */ /* 0x0007e20000100800 */
[----:B-1----:R-:W-:Y:S02]  /*112710*/  F2FP.SATFINITE.E5M2.F32.PACK_AB_MERGE_C R27, R20, R30, RZ ;  /* 0x0000001e141b723e */ /* 0x002fe400048060ff */
[----:B------:R-:W-:Y:S02]  /*112720*/  IADD3 R20, P1, PT, R17, R5, RZ ;  /* 0x0000000511147210 */ /* 0x000fe40007f3e0ff */
[----:B------:R-:W-:Y:S01]  /*112730*/  F2FP.SATFINITE.E5M2.F32.PACK_AB_MERGE_C R23, R24, R23, RZ ;  /* 0x000000171817723e */ /* 0x000fe200048060ff */
[----:B------:R-:W-:Y:S02]  /*112740*/  STL.64 [R1+0x2100], R34 ;  /* 0x0021002201007387 */ /* 0x000fe40000100a00 */
[----:B---3--:R-:W-:Y:S02]  /*112750*/  IMAD.X R21, R18, 0x1, R6, P1 ;  /* 0x0000000112157824 */ /* 0x008fe400008e0606 */
[----:B------:R-:W-:Y:S04]  /*112760*/  STL [R1+0x25e0], R27 ;  /* 0x0025e01b01007387 */ /* 0x000fe80000100800 */
[----:B------:R1:W-:Y:S04]  /*112770*/  STL [R1+0x25f0], R23 ;  /* 0x0025f01701007387 */ /* 0x0003e80000100800 */
[----:B------:R3:W-:Y:S01]  /*112780*/  STL.64 [R1+0x20e8], R20 ;  /* 0x0020e81401007387 */ /* 0x0007e20000100a00 */
[----:B------:R-:W-:-:S02]  /*112790*/  F2FP.SATFINITE.E5M2.F32.PACK_AB_MERGE_C R24, R26, R25, RZ ;  /* 0x000000191a18723e */ /* 0x000fc400048060ff */
        /* <DEDUP_REMOVED lines=26> */
[----:B------:R-:W-:-:S03]  /*112940*/  IADD3 R20, P1, PT, R17, R10, RZ ;  /* 0x0000000a11147210 */ /* 0x000fc60007f3e0ff */
[----:B------:R-:W4:Y:S02]  /*112950*/  LDL.LU R47, [R1+0x23c0] ;  /* 0x0023c000012f7983 */ /* 0x000f240000300800 */
[----:B------:R-:W-:-:S05]  /*112960*/  IMAD.X R21, R18, 0x1, R12, P1 ;  /* 0x0000000112157824 */ /* 0x000fca00008e060c */
[----:B------:R1:W-:Y:S04]  /*112970*/  STL.64 [R1+0x20a8], R20 ;  /* 0x0020a81401007387 */ /* 0x0003e80000100a00 */
        /* <DEDUP_REMOVED lines=35> */
[----:B------:R-:W-:-:S05]  /*112bb0*/  SHF.R.S32.HI R20, RZ, 0x1f, R17 ;  /* 0x0000001fff147819 */ /* 0x000fca0000011411 */
[----:B------:R-:W-:Y:S01]  /*112bc0*/  IMAD.X R43, R20, 0x1, R4, P1 ;  /* 0x00000001142b7824 */ /* 0x000fe200008e0604 */
[----:B------:R1:W-:Y:S04]  /*112bd0*/  STL [R1+0x2658], R21 ;  /* 0x0026581501007387 */ /* 0x0003e80000100800 */
[----:B------:R3:W-:Y:S01]  /*112be0*/  STL.64 [R1+0x20a0], R42 ;  /* 0x0020a02a01007387 */ /* 0x0007e20000100a00 */
[----:B-1----:R-:W-:Y:S02]  /*112bf0*/  F2FP.SATFINITE.E5M2.F32.PACK_AB_MERGE_C R21, R18, R53, RZ ;  /* 0x000000351215723e */ /* 0x002fe400048060ff */
[----:B------:R-:W-:Y:S02]  /*112c00*/  F2FP.SATFINITE.E5M2.F32.PACK_AB_MERGE_C R18, R58, R27, RZ ;  /* 0x0000001b3a12723e */ /* 0x000fe400048060ff */
[----:B---3--:R-:W-:Y:S01]  /*112c10*/  IADD3 R42, P1, PT, R17, R0, RZ ;  /* 0x00000000112a7210 */ /* 0x008fe20007f3e0ff */
[----:B------:R1:W-:Y:S04]  /*112c20*/  STL [R1+0x264c], R21 ;  /* 0x00264c1501007387 */ /* 0x0003e80000100800 */
[----:B------:R-:W-:Y:S01]  /*112c30*/  IMAD.X R43, R20, 0x1, R2, P1 ;  /* 0x00000001142b7824 */ /* 0x000fe200008e0602 */
[----:B------:R3:W-:Y:S01]  /*112c40*/  STL [R1+0x268c], R18 ;  /* 0x00268c1201007387 */ /* 0x0007e20000100800 */
[----:B-1----:R-:W-:-:S03]  /*112c50*/  F2FP.SATFINITE.E5M2.F32.PACK_AB_MERGE_C R21, R39, R33, RZ ;  /* 0x000000212715723e */ /* 0x002fc600048060ff */
[----:B------:R-:W-:Y:S01]  /*112c60*/  STL.64 [R1+0x2088], R42 ;  /* 0x0020882a01007387 */ /* 0x000fe20000100a00 */
[----:B---3--:R-:W-:Y:S02]  /*112c70*/  F2FP.SATFINITE.E5M2.F32.PACK_AB_MERGE_C R18, R34, R35, RZ ;  /* 0x000000232212723e */ /* 0x008fe400048060ff */
[----:B------:R-:W-:Y:S01]  /*112c80*/  IADD3 R34, P1, PT, R17, R13, RZ ;  /* 0x0000000d11227210 */ /* 0x000fe20007f3e0ff */
[----:B------:R1:W-:Y:S04]  /*112c90*/  STL [R1+0x267c], R21 ;  /* 0x00267c1501007387 */ /* 0x0003e80000100800 */
[----:B------:R-:W-:Y:S01]  /*112ca0*/  IMAD.X R35, R20, 0x1, R15, P1 ;  /* 0x0000000114237824 */ /* 0x000fe200008e060f */
[----:B------:R3:W-:Y:S01]  /*112cb0*/  STL [R1+0x286c], R18 ;  /* 0x00286c1201007387 */ /* 0x0007e20000100800 */
[----:B-1----:R-:W-:-:S02]  /*112cc0*/  F2FP.SATFINITE.E5M2.F32.PACK_AB_MERGE_C R21, R30, R41, RZ ;  /* 0x000000291e15723e */ /* 0x002fc400048060ff */
[----:B------:R-:W-:Y:S02]  /*112cd0*/  IADD3 R30, P1, PT, R17, R5, RZ ;  /* 0x00000005111e7210 */ /* 0x000fe40007f3e0ff */
[----:B---3--:R-:W-:-:S03]  /*112ce0*/  F2FP.SATFINITE.E5M2.F32.PACK_AB_MERGE_C R18, R24, R23, RZ ;  /* 0x000000171812723e */ /* 0x008fc600048060ff */
[----:B------:R-:W-:Y:S01]  /*112cf0*/  IMAD.X R31, R20, 0x1, R6, P1 ;  /* 0x00000001141f7824 */ /* 0x000fe200008e0606 */
[----:B------:R-:W-:Y:S01]  /*112d00*/  IADD3 R24, P1, PT, R17, R14, RZ ;  /* 0x0000000e11187210 */ /* 0x000fe20007f3e0ff */
[----:B------:R-:W-:Y:S04]  /*112d10*/  STL.64 [R1+0x2080], R34 ;  /* 0x0020802201007387 */ /* 0x000fe80000100a00 */
[----:B------:R1:W-:Y:S04]  /*112d20*/  STL [R1+0x280c], R21 ;  /* 0x00280c1501007387 */ /* 0x0003e80000100800 */
[----:B------:R3:W-:Y:S01]  /*112d30*/  STL [R1+0x5434], R18 ;  /* 0x0054341201007387 */ /* 0x0007e20000100800 */
[----:B-1----:R-:W-:Y:S01]  /*112d40*/  F2FP.SATFINITE.E5M2.F32.PACK_AB_MERGE_C R21, R26, R25, RZ ;  /* 0x000000191a15723e */ /* 0x002fe200048060ff */
[----:B------:R-:W-:Y:S01]  /*112d50*/  IMAD.X R25, R20, 0x1, R16, P1 ;  /* 0x0000000114197824 */ /* 0x000fe200008e0610 */
[----:B---3--:R-:W-:Y:S01]  /*112d60*/  F2FP.SATFINITE.E5M2.F32.PACK_AB_MERGE_C R18, R29, R28, RZ ;  /* 0x0000001c1d12723e */ /* 0x008fe200048060ff */
[----:B------:R-:W-:Y:S04]  /*112d70*/  STL.64 [R1+0x2068], R30 ;  /* 0x0020681e01007387 */ /* 0x000fe80000100a00 */
[----:B------:R1:W-:Y:S04]  /*112d80*/  STL [R1+0x5430], R21 ;  /* 0x0054301501007387 */ /* 0x0003e80000100800 */
[----:B------:R3:W-:Y:S04]  /*112d90*/  STL [R1+0x5444], R18 ;  /* 0x0054441201007387 */ /* 0x0007e80000100800 */
[----:B------:R4:W-:Y:S01]  /*112da0*/  STL.64 [R1+0x2060], R24 ;  /* 0x0020601801007387 */ /* 0x0009e20000100a00 */
[----:B-1----:R-:W-:-:S02]  /*112db0*/  F2FP.SATFINITE.E5M2.F32.PACK_AB_MERGE_C R21, R36, R32, RZ ;  /* 0x000000202415723e */ /* 0x002fc400048060ff */
[----:B------:R-:W-:Y:S02]  /*112dc0*/  F2FP.SATFINITE.E5M2.F32.PACK_AB_MERGE_C R32, R57, R52, RZ ;  /* 0x000000343920723e */ /* 0x000fe400048060ff */
[----:B---3--:R-:W-:Y:S02]  /*112dd0*/  F2FP.SATFINITE.E5M2.F32.PACK_AB_MERGE_C R18, R49, R45, RZ ;  /* 0x0000002d3112723e */ /* 0x008fe400048060ff */
[----:B----4-:R-:W-:Y:S01]  /*112de0*/  IADD3 R24, P1, PT, R17, R7, RZ ;  /* 0x0000000711187210 */ /* 0x010fe20007f3e0ff */
[----:B------:R-:W-:Y:S04]  /*112df0*/  STL [R1+0x5440], R21 ;  /* 0x0054401501007387 */ /* 0x000fe80000100800 */
[----:B------:R-:W-:Y:S01]  /*112e00*/  IMAD.X R25, R20, 0x1, R8, P1 ;  /* 0x0000000114197824 */ /* 0x000fe200008e0608 */
[----:B------:R1:W-:Y:S04]  /*112e10*/  STL [R1+0x5458], R18 ;  /* 0x0054581201007387 */ /* 0x0003e80000100800 */
[----:B------:R-:W-:Y:S04]  /*112e20*/  STL [R1+0x5a14], R32 ;  /* 0x005a142001007387 */ /* 0x000fe80000100800 */
[----:B------:R3:W-:Y:S01]  /*112e30*/  STL.64 [R1+0x2048], R24 ;  /* 0x0020481801007387 */ /* 0x0007e20000100a00 */
[----:B-1----:R-:W-:-:S05]  /*112e40*/  F2FP.SATFINITE.E5M2.F32.PACK_AB_MERGE_C R18, R51, R50, RZ ;  /* 0x000000323312723e */ /* 0x002fca00048060ff */
[----:B------:R1:W-:Y:S01]  /*112e50*/  STL [R1+0x5454], R18 ;  /* 0x0054541201007387 */ /* 0x0003e20000100800 */
[----:B---3--:R-:W-:-:S05]  /*112e60*/  IADD3 R24, P1, PT, R17, R9, RZ ;  /* 0x0000000911187210 */ /* 0x008fca0007f3e0ff */
[----:B------:R-:W-:Y:S01]  /*112e70*/  IMAD.X R25, R20, 0x1, R11, P1 ;  /* 0x0000000114197824 */ /* 0x000fe200008e060b */
[----:B-1----:R-:W-:-:S04]  /*112e80*/  IADD3 R18, P1, PT, R17, R10, RZ ;  /* 0x0000000a11127210 */ /* 0x002fc80007f3e0ff */
[----:B------:R-:W-:Y:S01]  /*112e90*/  STL.64 [R1+0x2040], R24 ;  /* 0x0020401801007387 */ /* 0x000fe20000100a00 */
[----:B--2---:R-:W-:Y:S01]  /*112ea0*/  F2FP.SATFINITE.E5M2.F32.PACK_AB_MERGE_C R21, R22, R19, RZ ;  /* 0x000000131615723e */ /* 0x004fe200048060ff */
[----:B------:R-:W-:-:S04]  /*112eb0*/  IMAD.X R19, R20, 0x1, R12, P1 ;  /* 0x0000000114137824 */ /* 0x000fc800008e060c */
[----:B------:R-:W-:Y:S04]  /*112ec0*/  STL [R1+0x5464], R21 ;  /* 0x0054641501007387 */ /* 0x000fe80000100800 */
[----:B------:R-:W2:Y:S04]  /*112ed0*/  LDL.LU R60, [R1+0x2340] ;  /* 0x00234000013c7983 */ /* 0x000ea80000300800 */
[----:B------:R-:W2:Y:S04]  /*112ee0*/  LDL.LU R55, [R1+0x2344] ;  /* 0x0023440001377983 */ /* 0x000ea80000300800 */
[----:B------:R-:W3:Y:S04]  /*112ef0*/  LDL.LU R37, [R1+0x2348] ;  /* 0x0023480001257983 */ /* 0x000ee80000300800 */
[----:B------:R1:W-:Y:S04]  /*112f00*/  STL.64 [R1+0x2028], R18 ;  /* 0x0020281201007387 */ /* 0x0003e80000100a00 */
[----:B------:R-:W3:Y:S04]  /*112f10*/  LDL.LU R31, [R1+0x234c] ;  /* 0x00234c00011f7983 */ /* 0x000ee80000300800 */
        /* <DEDUP_REMOVED lines=28> */
[----:B0-----:R-:W-:Y:S01]  /*1130e0*/  VIADD R17, R17, UR6 ;  /* 0x0000000611117c36 */ /* 0x001fe20008000000 */
[----:B------:R-:W0:Y:S04]  /*1130f0*/  LDCU UR6, c[0x0][0x3b8] ;  /* 0x00007700ff0677ac */ /* 0x000e280008000800 */
[----:B------:R-:W-:-:S02]  /*113100*/  IADD3 R42, P1, PT, R17, R3, RZ ;  /* 0x00000003112a7210 */ /* 0x000fc40007f3e0ff */
[----:B--2---:R-:W-:-:S05]  /*113110*/  F2FP.SATFINITE.E5M2.F32.PACK_AB_MERGE_C R56, R55, R60, RZ ;  /* 0x0000003c3738723e */ /* 0x004fca00048060ff */
[----:B------:R-:W-:Y:S01]  /*113120*/  STL [R1+0x5ba8], R56 ;  /* 0x005ba83801007387 */ /* 0x000fe20000100800 */
[----:B---3--:R-:W-:Y:S02]  /*113130*/  F2FP.SATFINITE.E5M2.F32.PACK_AB_MERGE_C R31, R31, R37, RZ ;  /* 0x000000251f1f723e */ /* 0x008fe400048060ff */
[----:B----4-:R-:W-:Y:S02]  /*113140*/  F2FP.SATFINITE.E5M2.F32.PACK_AB_MERGE_C R21, R19, R38, RZ ;  /* 0x000000261315723e */ /* 0x010fe400048060ff */
[----:B------:R-:W-:Y:S01]  /*113150*/  SHF.R.S32.HI R19, RZ, 0x1f, R17 ;  /* 0x0000001fff137819 */ /* 0x000fe20000011411 */
[----:B------:R-:W-:Y:S04]  /*113160*/  STL [R1+0x5468], R31 ;  /* 0x0054681f01007387 */ /* 0x000fe80000100800 */
[----:B------:R-:W-:Y:S01]  /*113170*/  IMAD.X R43, R19, 0x1, R4, P1 ;  /* 0x00000001132b7824 */ /* 0x000fe200008e0604 */
[----:B------:R1:W-:Y:S04]  /*113180*/  STL [R1+0x24a4], R21 ;  /* 0x0024a41501007387 */ /* 0x0003e80000100800 */
[----:B------:R2:W-:Y:S01]  /*113190*/  STL.64 [R1+0x2020], R42 ;  /* 0x0020202a01007387 */ /* 0x0005e20000100a00 */
[----:B------:R-:W-:-:S02]  /*1131a0*/  F2FP.SATFINITE.E5M2.F32.PACK_AB_MERGE_C R18, R27, R18, RZ ;  /* 0x000000121b12723e */ /* 0x000fc400048060ff */
[----:B-1----:R-:W-:Y:S02]  /*1131b0*/  F2FP.SATFINITE.E5M2.F32.PACK_AB_MERGE_C R21, R53, R47, RZ ;  /* 0x0000002f3515723e */ /* 0x002fe400048060ff */
[----:B--2---:R-:W-:-:S03]  /*1131c0*/  IADD3 R42, P1, PT, R17, R0, RZ ;  /* 0x00000000112a7210 */ /* 0x004fc60007f3e0ff */
[----:B------:R1:W-:Y:S02]  /*1131d0*/  STL [R1+0x5470], R21 ;  /* 0x0054701501007387 */ /* 0x0003e40000100800 */
[----:B------:R-:W-:Y:S02]  /*1131e0*/  IMAD.X R43, R19, 0x1, R2, P1 ;  /* 0x00000001132b7824 */ /* 0x000fe400008e0602 */
[----:B------:R2:W-:Y:S01]  /*1131f0*/  STL [R1+0x2484], R18 ;  /* 0x0024841201007387 */ /* 0x0005e20000100800 */
[----:B------:R-:W-:Y:S02]  /*113200*/  IADD3 R32, P1, PT, R17, R13, RZ ;  /* 0x0000000d11207210 */ /* 0x000fe40007f3e0ff */
[----:B-1----:R-:W-:Y:S01]  /*113210*/  F2FP.SATFINITE.E5M2.F32.PACK_AB_MERGE_C R21, R33, R58, RZ ;  /* 0x0000003a2115723e */ /* 0x002fe200048060ff */
[----:B------:R-:W-:Y:S01]  /*113220*/  STL.64 [R1+0x2008], R42 ;  /* 0x0020082a01007387 */ /* 0x000fe20000100a00 */
[----:B--2---:R-:W-:-:S03]  /*113230*/  F2FP.SATFINITE.E5M2.F32.PACK_AB_MERGE_C R18, R35, R39, RZ ;  /* 0x000000272312723e */ /* 0x004fc600048060ff */
[----:B------:R-:W-:Y:S01]  /*113240*/  STL [R1+0x5478], R21 ;  /* 0x0054781501007387 */ /* 0x000fe20000100800 */
[----:B------:R-:W-:-:S03]  /*113250*/  IMAD.X R33, R19, 0x1, R15, P1 ;  /* 0x0000000113217824 */ /* 0x000fc600008e060f */
[----:B------:R1:W-:Y:S01]  /*113260*/  STL [R1+0x245c], R18 ;  /* 0x00245c1201007387 */ /* 0x0003e20000100800 */
[----:B------:R-:W-:Y:S02]  /*113270*/  F2FP.SATFINITE.E5M2.F32.PACK_AB_MERGE_C R27, R41, R34, RZ ;  /* 0x00000022291b723e */ /* 0x000fe400048060ff */
[----:B-1----:R-:W-:Y:S02]  /*113280*/  F2FP.SATFINITE.E5M2.F32.PACK_AB_MERGE_C R18, R20, R30, RZ ;  /* 0x0000001e1412723e */ /* 0x002fe400048060ff */
[----:B------:R-:W-:Y:S01]  /*113290*/  IADD3 R20, P1, PT, R17, R5, RZ ;  /* 0x0000000511147210 */ /* 0x000fe20007f3e0ff */
[----:B------:R-:W-:Y:S04]  /*1132a0*/  STL.64 [R1+0x2000], R32 ;  /* 0x0020002001007387 */ /* 0x000fe80000100a00 */
[----:B------:R-:W-:Y:S01]  /*1132b0*/  IMAD.X R21, R19, 0x1, R6, P1 ;  /* 0x0000000113157824 */ /* 0x000fe200008e0606 */
[----:B------:R-:W-:Y:S04]  /*1132c0*/  STL [R1+0x5480], R27 ;  /* 0x0054801b01007387 */ /* 0x000fe80000100800 */
[----:B------:R1:W-:Y:S04]  /*1132d0*/  STL [R1+0x2434], R18 ;  /* 0x0024341201007387 */ /* 0x0003e80000100800 */
[----:B------:R2:W-:Y:S01]  /*1132e0*/  STL.64 [R1+0x1fe8], R20 ;  /* 0x001fe81401007387 */ /* 0x0005e20000100a00 */
[----:B------:R-:W-:-:S02]  /*1132f0*/  F2FP.SATFINITE.E5M2.F32.PACK_AB_MERGE_C R23, R24, R23, RZ ;  /* 0x000000171817723e */ /* 0x000fc400048060ff */
[----:B-1----:R-:W-:Y:S02]  /*113300*/  F2FP.SATFINITE.E5M2.F32.PACK_AB_MERGE_C R18, R26, R25, RZ ;  /* 0x000000191a12723e */ /* 0x002fe400048060ff */
[----:B--2---:R-:W-:Y:S01]  /*113310*/  IADD3 R20, P1, PT, R17, R14, RZ ;  /* 0x0000000e11147210 */ /* 0x004fe20007f3e0ff */
[----:B------:R1:W-:Y:S04]  /*113320*/  STL [R1+0x5488], R23 ;  /* 0x0054881701007387 */ /* 0x0003e80000100800 */
[----:B------:R-:W-:Y:S01]  /*113330*/  IMAD.X R21, R19, 0x1, R16, P1 ;  /* 0x0000000113157824 */ /* 0x000fe200008e0610 */
[----:B------:R2:W-:Y:S04]  /*113340*/  STL [R1+0x2418], R18 ;  /* 0x0024181201007387 */ /* 0x0005e80000100800 */
[----:B------:R3:W-:Y:S01]  /*113350*/  STL.64 [R1+0x1fe0], R20 ;  /* 0x001fe01401007387 */ /* 0x0007e20000100a00 */
[----:B-1----:R-:W-:-:S02]  /*113360*/  F2FP.SATFINITE.E5M2.F32.PACK_AB_MERGE_C R23, R29, R28, RZ ;  /* 0x0000001c1d17723e */ /* 0x002fc400048060ff */
[----:B--2---:R-:W-:Y:S02]  /*113370*/  F2FP.SATFINITE.E5M2.F32.PACK_AB_MERGE_C R18, R45, R36, RZ ;  /* 0x000000242d12723e */ /* 0x004fe400048060ff */
[----:B---3--:R-:W-:Y:S01]  /*113380*/  IADD3 R20, P1, PT, R17, R7, RZ ;  /* 0x0000000711147210 */ /* 0x008fe20007f3e0ff */
[----:B------:R1:W-:Y:S04]  /*113390*/  STL [R1+0x5490], R23 ;  /* 0x0054901701007387 */ /* 0x0003e80000100800 */
[----:B------:R-:W-:Y:S01]  /*1133a0*/  IMAD.X R21, R19, 0x1, R8, P1 ;  /* 0x0000000113157824 */ /* 0x000fe200008e0608 */
[----:B------:R2:W-:Y:S04]  /*1133b0*/  STL [R1+0x23fc], R18 ;  /* 0x0023fc1201007387 */ /* 0x0005e80000100800 */
[----:B------:R3:W-:Y:S01]  /*1133c0*/  STL.64 [R1+0x1fb8], R20 ;  /* 0x001fb81401007387 */ /* 0x0007e20000100a00 */
[----:B-1----:R-:W-:-:S02]  /*1133d0*/  F2FP.SATFINITE.E5M2.F32.PACK_AB_MERGE_C R23, R50, R49, RZ ;  /* 0x000000313217723e */ /* 0x002fc400048060ff */
[----:B--2---:R-:W-:-:S03]  /*1133e0*/  F2FP.SATFINITE.E5M2.F32.PACK_AB_MERGE_C R18, R52, R51, RZ ;  /* 0x000000333412723e */ /* 0x004fc600048060ff */
[----:B------:R-:W-:Y:S01]  /*1133f0*/  STL [R1+0x5498], R23 ;  /* 0x0054981701007387 */ /* 0x000fe20000100800 */
[----:B---3--:R-:W-:-:S03]  /*113400*/  IADD3 R20, P1, PT, R17, R9, RZ ;  /* 0x0000000911147210 */ /* 0x008fc60007f3e0ff */
[----:B------:R1:W-:Y:S02]  /*113410*/  STL [R1+0x54a0], R18 ;  /* 0x0054a01201007387 */ /* 0x0003e40000100800 */
[----:B------:R-:W-:Y:S02]  /*113420*/  IMAD.X R21, R19, 0x1, R11, P1 ;  /* 0x0000000113157824 */ /* 0x000fe400008e060b */
[----:B------:R-:W2:Y:S04]  /*113430*/  LDL.LU R37, [R1+0x2270] ;  /* 0x0022700001257983 */ /* 0x000ea80000300800 */
[----:B------:R-:W2:Y:S01]  /*113440*/  LDL.LU R31, [R1+0x2274] ;  /* 0x00227400011f7983 */ /* 0x000ea20000300800 */
[----:B-1----:R-:W-:-:S03]  /*113450*/  F2FP.SATFINITE.E5M2.F32.PACK_AB_MERGE_C R18, R22, R57, RZ ;  /* 0x000000391612723e */ /* 0x002fc600048060ff */
[----:B------:R-:W-:Y:S04]  /*113460*/  STL.64 [R1+0x1fb0], R20 ;  /* 0x001fb01401007387 */ /* 0x000fe80000100a00 */
[----:B------:R1:W-:Y:S04]  /*113470*/  STL [R1+0x549c], R18 ;  /* 0x00549c1201007387 */ /* 0x0003e80000100800 */
[----:B------:R-:W3:Y:S04]  /*113480*/  LDL.LU R38, [R1+0x2278] ;  /* 0x0022780001267983 */ /* 0x000ee80000300800 */
[----:B-1----:R-:W3:Y:S01]  /*113490*/  LDL.LU R18, [R1+0x227c] ;  /* 0x00227c0001127983 */ /* 0x002ee20000300800 */
        /* <DEDUP_REMOVED lines=33> */
[----:B------:R4:W-:Y:S01]  /*1136b0*/  STL [R1+0x54a8], R21 ;  /* 0x0054a81501007387 */ /* 0x0009e20000100800 */
[----:B---3--:R-:W-:-:S05]  /*1136c0*/  F2FP.SATFINITE.E5M2.F32.PACK_AB_MERGE_C R18, R18, R38, RZ ;  /* 0x000000261212723e */ /* 0x008fca00048060ff */
[----:B------:R1:W-:Y:S01]  /*1136d0*/  STL [R1+0x54a4], R18 ;  /* 0x0054a41201007387 */ /* 0x0003e20000100800 */
[----:B----4-:R-:W-:Y:S02]  /*1136e0*/  F2FP.SATFINITE.E5M2.F32.PACK_AB_MERGE_C R21, R49, R45, RZ ;  /* 0x0000002d3115723e */ /* 0x010fe400048060ff */
[----:B-1----:R-:W-:-:S03]  /*1136f0*/  SHF.R.S32.HI R18, RZ, 0x1f, R17 ;  /* 0x0000001fff127819 */ /* 0x002fc60000011411 */
[----:B------:R1:W-:Y:S02]  /*113700*/  STL [R1+0x54b0], R21 ;  /* 0x0054b01501007387 */ /* 0x0003e40000100800 */
[----:B------:R-:W-:Y:S02]  /*113710*/  IMAD.X R43, R18, 0x1, R4, P1 ;  /* 0x00000001122b7824 */ /* 0x000fe400008e0604 */
[----:B------:R-:W2:Y:S04]  /*113720*/  LDL.LU R45, [R1+0x2198] ;  /* 0x00219800012d7983 */ /* 0x000ea80000300800 */
[----:B------:R-:W2:Y:S04]  /*113730*/  LDL.LU R49, [R1+0x219c] ;  /* 0x00219c0001317983 */ /* 0x000ea80000300800 */
[----:B------:R3:W-:Y:S01]  /*113740*/  STL.64 [R1+0x1fa0], R42 ;  /* 0x001fa02a01007387 */ /* 0x0007e20000100a00 */
[----:B------:R-:W-:-:S02]  /*113750*/  F2FP.SATFINITE.E5M2.F32.PACK_AB_MERGE_C R31, R53, R47, RZ ;  /* 0x0000002f351f723e */ /* 0x000fc400048060ff */
[----:B-1----:R-:W-:Y:S02]  /*113760*/  F2FP.SATFINITE.E5M2.F32.PACK_AB_MERGE_C R21, R58, R27, RZ ;  /* 0x0000001b3a15723e */ /* 0x002fe400048060ff */
[C---:B---3--:R-:W-:Y:S01]  /*113770*/  IADD3 R42, P1, PT, R17.reuse, R0, RZ ;  /* 0x00000000112a7210 */ /* 0x048fe20007f3e0ff */
[----:B------:R-:W-:Y:S04]  /*113780*/  STL [R1+0x54ac], R31 ;  /* 0x0054ac1f01007387 */ /* 0x000fe80000100800 */
[----:B------:R-:W-:Y:S01]  /*113790*/  IMAD.X R43, R18, 0x1, R2, P1 ;  /* 0x00000001122b7824 */ /* 0x000fe200008e0602 */
[----:B------:R-:W-:Y:S01]  /*1137a0*/  IADD3 R32, P1, PT, R17, R13, RZ ;  /* 0x0000000d11207210 */ /* 0x000fe20007f3e0ff */
[----:B------:R1:W-:Y:S01]  /*1137b0*/  STL [R1+0x54b8], R21 ;  /* 0x0054b81501007387 */ /* 0x0003e20000100800 */
[----:B------:R-:W-:-:S03]  /*1137c0*/  F2FP.SATFINITE.E5M2.F32.PACK_AB_MERGE_C R27, R39, R33, RZ ;  /* 0x00000021271b723e */ /* 0x000fc600048060ff */
[----:B------:R-:W-:Y:S01]  /*1137d0*/  IMAD.X R33, R18, 0x1, R15, P1 ;  /* 0x0000000112217824 */ /* 0x000fe200008e060f */
[----:B------:R-:W-:Y:S01]  /*1137e0*/  STL.64 [R1+0x1f88], R42 ;  /* 0x001f882a01007387 */ /* 0x000fe20000100a00 */
[----:B-1----:R-:W-:Y:S02]  /*1137f0*/  F2FP.SATFINITE.E5M2.F32.PACK_AB_MERGE_C R21, R34, R35, RZ ;  /* 0x000000232215723e */ /* 0x002fe400048060ff */
[----:B------:R-:W-:Y:S02]  /*113800*/  F2FP.SATFINITE.E5M2.F32.PACK_AB_MERGE_C R23, R23, R20, RZ ;  /* 0x000000141717723e */ /* 0x000fe400048060ff */
[----:B------:R-:W-:Y:S01]  /*113810*/  IADD3 R20, P1, PT, R17, R5, RZ ;  /* 0x0000000511147210 */ /* 0x000fe20007f3e0ff */
[----:B------:R1:W-:Y:S04]  /*113820*/  STL [R1+0x54b4], R27 ;  /* 0x0054b41b01007387 */ /* 0x0003e80000100800 */
[----:B------:R3:W-:Y:S01]  /*113830*/  STL [R1+0x54c8], R21 ;  /* 0x0054c81501007387 */ /* 0x0007e20000100800 */
[----:B-1----:R-:W-:-:S03]  /*113840*/  F2FP.SATFINITE.E5M2.F32.PACK_AB_MERGE_C R27, R30, R41, RZ ;  /* 0x000000291e1b723e */ /* 0x002fc600048060ff */
[----:B------:R-:W-:Y:S01]  /*113850*/  STL.64 [R1+0x1f80], R32 ;  /* 0x001f802001007387 */ /* 0x000fe20000100a00 */
[----:B---3--:R-:W-:-:S03]  /*113860*/  IMAD.X R21, R18, 0x1, R6, P1 ;  /* 0x0000000112157824 */ /* 0x008fc600008e0606 */
[----:B------:R-:W-:Y:S04]  /*113870*/  STL [R1+0x54c4], R27 ;  /* 0x0054c41b01007387 */ /* 0x000fe80000100800 */
[----:B------:R1:W-:Y:S04]  /*113880*/  STL [R1+0x54d8], R23 ;  /* 0x0054d81701007387 */ /* 0x0003e80000100800 */
[----:B------:R3:W-:Y:S01]  /*113890*/  STL.64 [R1+0x1f68], R20 ;  /* 0x001f681401007387 */ /* 0x0007e20000100a00 */
[----:B------:R-:W-:Y:S02]  /*1138a0*/  F2FP.SATFINITE.E5M2.F32.PACK_AB_MERGE_C R24, R25, R24, RZ ;  /* 0x000000181918723e */ /* 0x000fe400048060ff */
[----:B-1----:R-:W-:-:S02]  /*1138b0*/  F2FP.SATFINITE.E5M2.F32.PACK_AB_MERGE_C R23, R28, R26, RZ ;  /* 0x0000001a1c17723e */ /* 0x002fc400048060ff */
        /* <DEDUP_REMOVED lines=11> */
[----:B------:R1:W-:Y:S01]  /*113970*/  STL.64 [R1+0x1f48], R20 ;  /* 0x001f481401007387 */ /* 0x0003e20000100a00 */
[----:B------:R-:W-:-:S03]  /*113980*/  F2FP.SATFINITE.E5M2.F32.PACK_AB_MERGE_C R19, R22, R19, RZ ;  /* 0x000000131613723e */ /* 0x000fc600048060ff */
[----:B------:R-:W3:Y:S01]  /*113990*/  LDL.LU R50, [R1+0x2170] ;  /* 0x0021700001327983 */ /* 0x000ee20000300800 */
[----:B-1----:R-:W-:-:S05]  /*1139a0*/  F2FP.SATFINITE.E5M2.F32.PACK_AB_MERGE_C R20, R57, R52, RZ ;  /* 0x000000343914723e */ /* 0x002fca00048060ff */
[----:B------:R-:W-:Y:S04]  /*1139b0*/  STL [R1+0x54f4], R20 ;  /* 0x0054f41401007387 */ /* 0x000fe80000100800 */
[----:B------:R-:W3:Y:S04]  /*1139c0*/  LDL.LU R51, [R1+0x2174] ;  /* 0x0021740001337983 */ /* 0x000ee80000300800 */
[----:B------:R1:W-:Y:S04]  /*1139d0*/  STL [R1+0x235c], R19 ;  /* 0x00235c1301007387 */ /* 0x0003e80000100800 */
[----:B------:R-:W4:Y:S04]  /*1139e0*/  LDL.LU R52, [R1+0x2178] ;  /* 0x0021780001347983 */ /* 0x000f280000300800 */
[----:B------:R-:W4:Y:S04]  /*1139f0*/  LDL.LU R57, [R1+0x217c] ;  /* 0x00217c0001397983 */ /* 0x000f280000300800 */
[----:B-1----:R-:W4:Y:S04]  /*113a00*/  LDL.LU R19, [R1+0x2150] ;  /* 0x0021500001137983 */ /* 0x002f280000300800 */
[----:B------:R-:W4:Y:S01]  /*113a10*/  LDL.LU R22, [R1+0x2154] ;  /* 0x0021540001167983 */ /* 0x000f220000300800 */
[----:B------:R-:W-:-:S05]  /*113a20*/  IADD3 R20, P1, PT, R17, R9, RZ ;  /* 0x0000000911147210 */ /* 0x000fca0007f3e0ff */
[----:B------:R-:W-:-:S05]  /*113a30*/  IMAD.X R21, R18, 0x1, R11, P1 ;  /* 0x0000000112157824 */ /* 0x000fca00008e060b */
[----:B------:R1:W-:Y:S02]  /*113a40*/  STL.64 [R1+0x1f40], R20 ;  /* 0x001f401401007387 */ /* 0x0003e40000100a00 */
[----:B-1----:R-:W-:-:S05]  /*113a50*/  IADD3 R20, P1, PT, R17, R10, RZ ;  /* 0x0000000a11147210 */ /* 0x002fca0007f3e0ff */
[----:B------:R-:W-:Y:S01]  /*113a60*/  IMAD.X R21, R18, 0x1, R12, P1 ;  /* 0x0000000112157824 */ /* 0x000fe200008e060c */
[----:B--2---:R-:W-:-:S05]  /*113a70*/  F2FP.SATFINITE.E5M2.F32.PACK_AB_MERGE_C R23, R49, R45, RZ ;  /* 0x0000002d3117723e */ /* 0x004fca00048060ff */
[----:B------:R1:W-:Y:S04]  /*113a80*/  STL [R1+0x2370], R23 ;  /* 0x0023701701007387 */ /* 0x0003e80000100800 */
        /* <DEDUP_REMOVED lines=21> */
[----:B---3--:R-:W-:-:S03]  /*113be0*/  F2FP.SATFINITE.E5M2.F32.PACK_AB_MERGE_C R20, R51, R50, RZ ;  /* 0x000000323314723e */ /* 0x008fc600048060ff */
[----:B------:R-:W3:Y:S04]  /*113bf0*/  LDL.LU R50, [R1+0x20b8] ;  /* 0x0020b80001327983 */ /* 0x000ee80000300800 */
[----:B------:R-:W3:Y:S04]  /*113c00*/  LDL.LU R51, [R1+0x20bc] ;  /* 0x0020bc0001337983 */ /* 0x000ee80000300800 */
[----:B------:R4:W-:Y:S02]  /*113c10*/  STL [R1+0x22d4], R20 ;  /* 0x0022d41401007387 */ /* 0x0009e40000100800 */
[----:B----4-:R-:W-:-:S02]  /*113c20*/  F2FP.SATFINITE.E5M2.F32.PACK_AB_MERGE_C R20, R57, R52, RZ ;  /* 0x000000343914723e */ /* 0x010fc400048060ff */
[----:B------:R-:W-:-:S03]  /*113c30*/  F2FP.SATFINITE.E5M2.F32.PACK_AB_MERGE_C R19, R22, R19, RZ ;  /* 0x000000131613723e */ /* 0x000fc600048060ff */
[----:B------:R-:W-:Y:S04]  /*113c40*/  STL [R1+0x22f8], R20 ;  /* 0x0022f81401007387 */ /* 0x000fe80000100800 */
[----:B------:R-:W4:Y:S04]  /*113c50*/  LDL.LU R52, [R1+0x2090] ;  /* 0x0020900001347983 */ /* 0x000f280000300800 */
[----:B------:R-:W4:Y:S04]  /*113c60*/  LDL.LU R57, [R1+0x2094] ;  /* 0x0020940001397983 */ /* 0x000f280000300800 */
[----:B------:R1:W-:Y:S04]  /*113c70*/  STL [R1+0x2250], R19 ;  /* 0x0022501301007387 */ /* 0x0003e80000100800 */
[----:B-1----:R-:W4:Y:S04]  /*113c80*/  LDL.LU R19, [R1+0x2098] ;  /* 0x0020980001137983 */ /* 0x002f280000300800 */
[----:B------:R-:W4:Y:S01]  /*113c90*/  LDL.LU R22, [R1+0x209c] ;  /* 0x00209c0001167983 */ /* 0x000f220000300800 */
[----:B0-----:R-:W-:Y:S01]  /*113ca0*/  VIADD R17, R17, UR6 ;  /* 0x0000000611117c36 */ /* 0x001fe20008000000 */
[----:B------:R-:W0:Y:S04]  /*113cb0*/  LDCU UR6, c[0x0][0x3b8] ;  /* 0x00007700ff0677ac */ /* 0x000e280008000800 */
[----:B------:R-:W-:-:S02]  /*113cc0*/  SHF.R.S32.HI R20, RZ, 0x1f, R17 ;  /* 0x0000001fff147819 */ /* 0x000fc40000011411 */
[----:B------:R-:W-:-:S05]  /*113cd0*/  IADD3 R42, P1, PT, R17, R3, RZ ;  /* 0x00000003112a7210 */ /* 0x000fca0007f3e0ff */
[----:B------:R-:W-:-:S05]  /*113ce0*/  IMAD.X R43, R20, 0x1, R4, P1 ;  /* 0x00000001142b7824 */ /* 0x000fca00008e0604 */
[----:B------:R1:W-:Y:S02]  /*113cf0*/  STL.64 [R1+0x1f30], R42 ;  /* 0x001f302a01007387 */ /* 0x0003e40000100a00 */
[----:B-1----:R-:W-:-:S05]  /*113d00*/  IADD3 R42, P1, PT, R17, R0, RZ ;  /* 0x00000000112a7210 */ /* 0x002fca0007f3e0ff */
[----:B------:R-:W-:Y:S01]  /*113d10*/  IMAD.X R43, R20, 0x1, R2, P1 ;  /* 0x00000001142b7824 */ /* 0x000fe200008e0602 */
[----:B------:R-:W-:Y:S02]  /*113d20*/  IADD3 R32, P1, PT, R17, R13, RZ ;  /* 0x0000000d11207210 */ /* 0x000fe40007f3e0ff */
[----:B--2---:R-:W-:-:S05]  /*113d30*/  F2FP.SATFINITE.E5M2.F32.PACK_AB_MERGE_C R21, R53, R47, RZ ;  /* 0x0000002f3515723e */ /* 0x004fca00048060ff */
[----:B------:R1:W-:Y:S01]  /*113d40*/  STL [R1+0x2258], R21 ;  /* 0x0022581501007387 */ /* 0x0003e20000100800 */
[----:B------:R-:W-:-:S05]  /*113d50*/  F2FP.SATFINITE.E5M2.F32.PACK_AB_MERGE_C R18, R27, R18, RZ ;  /* 0x000000121b12723e */ /* 0x000fca00048060ff */
[----:B------:R2:W-:Y:S01]  /*113d60*/  STL [R1+0x21d4], R18 ;  /* 0x0021d41201007387 */ /* 0x0005e20000100800 */
[----:B-1----:R-:W-:-:S03]  /*113d70*/  F2FP.SATFINITE.E5M2.F32.PACK_AB_MERGE_C R21, R33, R58, RZ ;  /* 0x0000003a2115723e */ /* 0x002fc600048060ff */
[----:B------:R-:W-:Y:S01]  /*113d80*/  STL.64 [R1+0x1f18], R42 ;  /* 0x001f182a01007387 */ /* 0x000fe20000100a00 */
[----:B------:R-:W-:Y:S01]  /*113d90*/  IMAD.X R33, R20, 0x1, R15, P1 ;  /* 0x0000000114217824 */ /* 0x000fe200008e060f */
[----:B--2---:R-:W-:Y:S02]  /*113da0*/  F2FP.SATFINITE.E5M2.F32.PACK_AB_MERGE_C R18, R35, R39, RZ ;  /* 0x000000272312723e */ /* 0x004fe400048060ff */
[----:B------:R1:W-:Y:S04]  /*113db0*/  STL [R1+0x21d8], R21 ;  /* 0x0021d81501007387 */ /* 0x0003e80000100800 */
[----:B------:R2:W-:Y:S01]  /*113dc0*/  STL [R1+0x2174], R18 ;  /* 0x0021741201007387 */ /* 0x0005e20000100800 */
[----:B-1----:R-:W-:-:S03]  /*113dd0*/  F2FP.SATFINITE.E5M2.F32.PACK_AB_MERGE_C R21, R41, R34, RZ ;  /* 0x000000222915723e */ /* 0x002fc600048060ff */
[----:B------:R-:W-:Y:S01]  /*113de0*/  STL.64 [R1+0x1f10], R32 ;  /* 0x001f102001007387 */ /* 0x000fe20000100a00 */
[----:B--2---:R-:W-:Y:S02]  /*113df0*/  F2FP.SATFINITE.E5M2.F32.PACK_AB_MERGE_C R18, R23, R30, RZ ;  /* 0x0000001e1712723e */ /* 0x004fe400048060ff */
[----:B------:R-:W-:Y:S01]  /*113e00*/  IADD3 R30, P1, PT, R17, R5, RZ ;  /* 0x00000005111e7210 */ /* 0x000fe20007f3e0ff */
[----:B------:R1:W-:Y:S04]  /*113e10*/  STL [R1+0x2194], R21 ;  /* 0x0021941501007387 */ /* 0x0003e80000100800 */
[----:B------:R-:W-:Y:S01]  /*113e20*/  IMAD.X R31, R20, 0x1, R6, P1 ;  /* 0x00000001141f7824 */ /* 0x000fe200008e0606 */
[----:B------:R2:W-:Y:S01]  /*113e30*/  STL [R1+0x2118], R18 ;  /* 0x0021181201007387 */ /* 0x0005e20000100800 */
[----:B-1----:R-:W-:-:S02]  /*113e40*/  F2FP.SATFINITE.E5M2.F32.PACK_AB_MERGE_C R21, R25, R24, RZ ;  /* 0x000000181915723e */ /* 0x002fc400048060ff */
[----:B------:R-:W-:Y:S02]  /*113e50*/  IADD3 R24, P1, PT, R17, R14, RZ ;  /* 0x0000000e11187210 */ /* 0x000fe40007f3e0ff */
[----:B--2---:R-:W-:-:S03]  /*113e60*/  F2FP.SATFINITE.E5M2.F32.PACK_AB_MERGE_C R18, R28, R26, RZ ;  /* 0x0000001a1c12723e */ /* 0x004fc600048060ff */
[----:B------:R-:W-:Y:S01]  /*113e70*/  IMAD.X R25, R20, 0x1, R16, P1 ;  /* 0x0000000114197824 */ /* 0x000fe200008e0610 */
[----:B------:R-:W-:Y:S04]  /*113e80*/  STL.64 [R1+0x1ef8], R30 ;  /* 0x001ef81e01007387 */ /* 0x000fe80000100a00 */
[----:B------:R1:W-:Y:S04]  /*113e90*/  STL [R1+0x20f4], R21 ;  /* 0x0020f41501007387 */ /* 0x0003e80000100800 */
[----:B------:R2:W-:Y:S04]  /*113ea0*/  STL [R1+0x20d0], R18 ;  /* 0x0020d01201007387 */ /* 0x0005e80000100800 */
[----:B------:R0:W-:Y:S01]  /*113eb0*/  STL.64 [R1+0x1ef0], R24 ;  /* 0x001ef01801007387 */ /* 0x0001e20000100a00 */
[----:B-1----:R-:W-:-:S02]  /*113ec0*/  F2FP.SATFINITE.E5M2.F32.PACK_AB_MERGE_C R21, R36, R29, RZ ;  /* 0x0000001d2415723e */ /* 0x002fc400048060ff */
[----:B--2---:R-:W-:-:S03]  /*113ed0*/  F2FP.SATFINITE.E5M2.F32.PACK_AB_MERGE_C R18, R49, R45, RZ ;  /* 0x0000002d3112723e */ /* 0x004fc600048060ff */
[----:B------:R-:W-:Y:S01]  /*113ee0*/  STL [R1+0x20d4], R21 ;  /* 0x0020d41501007387 */ /* 0x000fe20000100800 */
[----:B0-----:R-:W-:-:S03]  /*113ef0*/  IADD3 R24, P1, PT, R17, R7, RZ ;  /* 0x0000000711187210 */ /* 0x001fc60007f3e0ff */
[----:B------:R3:W-:Y:S02]  /*113f00*/  STL [R1+0x20b0], R18 ;  /* 0x0020b01201007387 */ /* 0x0007e40000100800 */
[----:B------:R-:W-:Y:S02]  /*113f10*/  IMAD.X R25, R20, 0x1, R8, P1 ;  /* 0x0000000114197824 */ /* 0x000fe400008e0608 */
[----:B------:R-:W2:Y:S04]  /*113f20*/  LDL.LU R26, [R1+0x2070] ;  /* 0x00207000011a7983 */ /* 0x000ea80000300800 */
[----:B------:R-:W2:Y:S04]  /*113f30*/  LDL.LU R28, [R1+0x2074] ;  /* 0x00207400011c7983 */ /* 0x000ea80000300800 */
[----:B------:R0:W-:Y:S01]  /*113f40*/  STL.64 [R1+0x1ed8], R24 ;  /* 0x001ed81801007387 */ /* 0x0001e20000100a00 */
[----:B---3--:R-:W-:-:S05]  /*113f50*/  F2FP.SATFINITE.E5M2.F32.PACK_AB_MERGE_C R18, R51, R50, RZ ;  /* 0x000000323312723e */ /* 0x008fca00048060ff */
[----:B------:R4:W-:Y:S04]  /*113f60*/  STL [R1+0x20b4], R18 ;  /* 0x0020b41201007387 */ /* 0x0009e80000100800 */
[----:B------:R-:W3:Y:S04]  /*113f70*/  LDL.LU R29, [R1+0x2078] ;  /* 0x00207800011d7983 */ /* 0x000ee80000300800 */
[----:B------:R-:W3:Y:S04]  /*113f80*/  LDL.LU R36, [R1+0x207c] ;  /* 0x00207c0001247983 */ /* 0x000ee80000300800 */
[----:B------:R-:W3:Y:S01]  /*113f90*/  LDL.LU R45, [R1+0x2050] ;  /* 0x00205000012d7983 */ /* 0x000ee20000300800 */
[----:B0-----:R-:W-:-:S03]  /*113fa0*/  IADD3 R24, P1, PT, R17, R9, RZ ;  /* 0x0000000911187210 */ /* 0x001fc60007f3e0ff */
[----:B------:R-:W3:Y:S01]  /*113fb0*/  LDL.LU R49, [R1+0x2054] ;  /* 0x0020540001317983 */ /* 0x000ee20000300800 */
[----:B----4-:R-:W-:Y:S01]  /*113fc0*/  F2FP.SATFINITE.E5M2.F32.PACK_AB_MERGE_C R18, R57, R52, RZ ;  /* 0x000000343912723e */ /* 0x010fe200048060ff */
[----:B------:R-:W-:-:S04]  /*113fd0*/  IMAD.X R25, R20, 0x1, R11, P1 ;  /* 0x0000000114197824 */ /* 0x000fc800008e060b */
[----:B------:R0:W-:Y:S04]  /*113fe0*/  STL [R1+0x2090], R18 ;  /* 0x0020901201007387 */ /* 0x0001e80000100800 */
[----:B------:R1:W-:Y:S01]  /*113ff0*/  STL.64 [R1+0x1ed0], R24 ;  /* 0x001ed01801007387 */ /* 0x0003e20000100a00 */
[----:B0-----:R-:W-:Y:S02]  /*114000*/  IADD3 R18, P1, PT, R17, R10, RZ ;  /* 0x0000000a11127210 */ /* 0x001fe40007f3e0ff */
[----:B------:R-:W-:-:S03]  /*114010*/  F2FP.SATFINITE.E5M2.F32.PACK_AB_MERGE_C R21, R22, R19, RZ ;  /* 0x000000131615723e */ /* 0x000fc600048060ff */
[----:B------:R-:W-:Y:S02]  /*114020*/  IMAD.X R19, R20, 0x1, R12, P1 ;  /* 0x0000000114137824 */ /* 0x000fe400008e060c */
[----:B------:R-:W-:Y:S04]  /*114030*/  STL [R1+0x2094], R21 ;  /* 0x0020941501007387 */ /* 0x000fe80000100800 */
        /* <DEDUP_REMOVED lines=19> */
[----:B0-----:R-:W4:Y:S04]  /*114170*/  LDL.LU R19, [R1+0x1fc0] ;  /* 0x001fc00001137983 */ /* 0x001f280000300800 */
        /* <DEDUP_REMOVED lines=8> */
[----:B-1----:R-:W-:-:S03]  /*114200*/  F2FP.SATFINITE.E5M2.F32.PACK_AB_MERGE_C R18, R49, R45, RZ ;  /* 0x0000002d3112723e */ /* 0x002fc600048060ff */
[----:B------:R-:W2:Y:S04]  /*114210*/  LDL.LU R26, [R1+0x1fc8] ;  /* 0x001fc800011a7983 */ /* 0x000ea80000300800 */
[----:B------:R-:W2:Y:S04]  /*114220*/  LDL.LU R28, [R1+0x1fcc] ;  /* 0x001fcc00011c7983 */ /* 0x000ea80000300800 */
[----:B------:R1:W-:Y:S04]  /*114230*/  STL [R1+0x2050], R18 ;  /* 0x0020501201007387 */ /* 0x0003e80000100800 */
[----:B------:R-:W3:Y:S04]  /*114240*/  LDL.LU R29, [R1+0x1f90] ;  /* 0x001f9000011d7983 */ /* 0x000ee80000300800 */
[----:B------:R-:W3:Y:S01]  /*114250*/  LDL.LU R36, [R1+0x1f94] ;  /* 0x001f940001247983 */ /* 0x000ee20000300800 */
[----:B-1----:R-:W-:-:S03]  /*114260*/  SHF.R.S32.HI R18, RZ, 0x1f, R17 ;  /* 0x0000001fff127819 */ /* 0x002fc60000011411 */
[----:B------:R-:W3:Y:S02]  /*114270*/  LDL.LU R45, [R1+0x1f98] ;  /* 0x001f9800012d7983 */ /* 0x000ee40000300800 */
[----:B------:R-:W-:Y:S02]  /*114280*/  IMAD.X R43, R18, 0x1, R4, P1 ;  /* 0x00000001122b7824 */ /* 0x000fe400008e0604 */
[----:B------:R-:W3:Y:S04]  /*114290*/  LDL.LU R49, [R1+0x1f9c] ;  /* 0x001f9c0001317983 */ /* 0x000ee80000300800 */
[----:B------:R1:W-:Y:S01]  /*1142a0*/  STL.64 [R1+0x1eb0], R42 ;  /* 0x001eb02a01007387 */ /* 0x0003e20000100a00 */
[----:B----4-:R-:W-:Y:S02]  /*1142b0*/  F2FP.SATFINITE.E5M2.F32.PACK_AB_MERGE_C R31, R53, R47, RZ ;  /* 0x0000002f351f723e */ /* 0x010fe400048060ff */
[----:B-1----:R-:W-:-:S03]  /*1142c0*/  IADD3 R42, P1, PT, R17, R0, RZ ;  /* 0x00000000112a7210 */ /* 0x002fc60007f3e0ff */
[----:B------:R-:W-:Y:S02]  /*1142d0*/  STL [R1+0x2054], R31 ;  /* 0x0020541f01007387 */ /* 0x000fe40000100800 */
[----:B------:R-:W-:Y:S01]  /*1142e0*/  IMAD.X R43, R18, 0x1, R2, P1 ;  /* 0x00000001122b7824 */ /* 0x000fe200008e0602 */
[----:B------:R-:W-:Y:S02]  /*1142f0*/  IADD3 R32, P1, PT, R17, R13, RZ ;  /* 0x0000000d11207210 */ /* 0x000fe40007f3e0ff */
[----:B------:R-:W-:-:S05]  /*114300*/  F2FP.SATFINITE.E5M2.F32.PACK_AB_MERGE_C R21, R58, R27, RZ ;  /* 0x0000001b3a15723e */ /* 0x000fca00048060ff */
[----:B------:R1:W-:Y:S01]  /*114310*/  STL [R1+0x2030], R21 ;  /* 0x0020301501007387 */ /* 0x0003e20000100800 */
[----:B------:R-:W-:Y:S01]  /*114320*/  F2FP.SATFINITE.E5M2.F32.PACK_AB_MERGE_C R27, R39, R33, RZ ;  /* 0x00000021271b723e */ /* 0x000fe200048060ff */
[----:B------:R-:W-:Y:S02]  /*114330*/  IMAD.X R33, R18, 0x1, R15, P1 ;  /* 0x0000000112217824 */ /* 0x000fe400008e060f */
[----:B------:R-:W-:Y:S01]  /*114340*/  STL.64 [R1+0x1d98], R42 ;  /* 0x001d982a01007387 */ /* 0x000fe20000100a00 */
[----:B-1----:R-:W-:-:S03]  /*114350*/  F2FP.SATFINITE.E5M2.F32.PACK_AB_MERGE_C R21, R34, R35, RZ ;  /* 0x000000232215723e */ /* 0x002fc600048060ff */
[----:B------:R1:W-:Y:S04]  /*114360*/  STL [R1+0x2034], R27 ;  /* 0x0020341b01007387 */ /* 0x0003e80000100800 */
[----:B------:R4:W-:Y:S01]  /*114370*/  STL [R1+0x2010], R21 ;  /* 0x0020101501007387 */ /* 0x0009e20000100800 */
[----:B-1----:R-:W-:Y:S02]  /*114380*/  F2FP.SATFINITE.E5M2.F32.PACK_AB_MERGE_C R27, R30, R41, RZ ;  /* 0x000000291e1b723e */ /* 0x002fe400048060ff */
[----:B------:R-:W-:Y:S02]  /*114390*/  F2FP.SATFINITE.E5M2.F32.PACK_AB_MERGE_C R23, R23, R20, RZ ;  /* 0x000000141717723e */ /* 0x000fe400048060ff */
[----:B------:R-:W-:Y:S01]  /*1143a0*/  IADD3 R20, P1, PT, R17, R5, RZ ;  /* 0x0000000511147210 */ /* 0x000fe20007f3e0ff */
[----:B------:R-:W-:Y:S04]  /*1143b0*/  STL.64 [R1+0x1d90], R32 ;  /* 0x001d902001007387 */ /* 0x000fe80000100a00 */
[----:B----4-:R-:W-:Y:S01]  /*1143c0*/  IMAD.X R21, R18, 0x1, R6, P1 ;  /* 0x0000000112157824 */ /* 0x010fe200008e0606 */
[----:B------:R-:W-:Y:S04]  /*1143d0*/  STL [R1+0x2014], R27 ;  /* 0x0020141b01007387 */ /* 0x000fe80000100800 */
[----:B------:R1:W-:Y:S04]  /*1143e0*/  STL [R1+0x1ff0], R23 ;  /* 0x001ff01701007387 */ /* 0x0003e80000100800 */
[----:B------:R4:W-:Y:S01]  /*1143f0*/  STL.64 [R1+0x1d58], R20 ;  /* 0x001d581401007387 */ /* 0x0009e20000100a00 */
[----:B------:R-:W-:-:S02]  /*114400*/  F2FP.SATFINITE.E5M2.F32.PACK_AB_MERGE_C R24, R25, R24, RZ ;  /* 0x000000181918723e */ /* 0x000fc400048060ff */
[----:B-1----:R-:W-:Y:S02]  /*114410*/  F2FP.SATFINITE.E5M2.F32.PACK_AB_MERGE_C R23, R51, R50, RZ ;  /* 0x000000323317723e */ /* 0x002fe400048060ff */
[----:B----4-:R-:W-:Y:S01]  /*114420*/  IADD3 R20, P1, PT, R17, R14, RZ ;  /* 0x0000000e11147210 */ /* 0x010fe20007f3e0ff */
[----:B------:R-:W-:Y:S04]  /*114430*/  STL [R1+0x1ff4], R24 ;  /* 0x001ff41801007387 */ /* 0x000fe80000100800 */
[----:B------:R-:W-:Y:S01]  /*114440*/  IMAD.X R21, R18, 0x1, R16, P1 ;  /* 0x0000000112157824 */ /* 0x000fe200008e0610 */
[----:B------:R-:W-:Y:S04]  /*114450*/  STL [R1+0x1fd0], R23 ;  /* 0x001fd01701007387 */ /* 0x000fe80000100800 */
[----:B------:R1:W-:Y:S01]  /*114460*/  STL.64 [R1+0x1d50], R20 ;  /* 0x001d501401007387 */ /* 0x0003e20000100a00 */
[----:B------:R-:W-:-:S03]  /*114470*/  F2FP.SATFINITE.E5M2.F32.PACK_AB_MERGE_C R19, R22, R19, RZ ;  /* 0x000000131613723e */ /* 0x000fc600048060ff */
[----:B------:R-:W4:Y:S01]  /*114480*/  LDL.LU R50, [R1+0x1f70] ;  /* 0x001f700001327983 */ /* 0x000f220000300800 */
[----:B-1----:R-:W-:-:S05]  /*114490*/  F2FP.SATFINITE.E5M2.F32.PACK_AB_MERGE_C R20, R57, R52, RZ ;  /* 0x000000343914723e */ /* 0x002fca00048060ff */
[----:B------:R-:W-:Y:S04]  /*1144a0*/  STL [R1+0x1fd4], R20 ;  /* 0x001fd41401007387 */ /* 0x000fe80000100800 */
[----:B------:R-:W4:Y:S04]  /*1144b0*/  LDL.LU R51, [R1+0x1f74] ;  /* 0x001f740001337983 */ /* 0x000f280000300800 */
        /* <DEDUP_REMOVED lines=11> */
[----:B------:R-:W-:Y:S01]  /*114570*/  STL [R1+0x1fc4], R24 ;  /* 0x001fc41801007387 */ /* 0x000fe20000100800 */
[----:B---3--:R-:W-:-:S05]  /*114580*/  F2FP.SATFINITE.E5M2.F32.PACK_AB_MERGE_C R23, R36, R29, RZ ;  /* 0x0000001d2417723e */ /* 0x008fca00048060ff */
[----:B------:R1:W-:Y:S04]  /*114590*/  STL [R1+0x1f90], R23 ;  /* 0x001f901701007387 */ /* 0x0003e80000100800 */
[----:B------:R2:W-:Y:S01]  /*1145a0*/  STL.64 [R1+0x1c40], R20 ;  /* 0x001c401401007387 */ /* 0x0005e20000100a00 */
[----:B-1----:R-:W-:Y:S02]  /*1145b0*/  F2FP.SATFINITE.E5M2.F32.PACK_AB_MERGE_C R23, R49, R45, RZ ;  /* 0x0000002d3117723e */ /* 0x002fe400048060ff */
[----:B--2---:R-:W-:-:S03]  /*1145c0*/  IADD3 R20, P1, PT, R17, R10, RZ ;  /* 0x0000000a11147210 */ /* 0x004fc60007f3e0ff */
[----:B------:R1:W-:Y:S02]  /*1145d0*/  STL [R1+0x1f94], R23 ;  /* 0x001f941701007387 */ /* 0x0003e40000100800 */
[----:B------:R-:W-:Y:S02]  /*1145e0*/  IMAD.X R21, R18, 0x1, R12, P1 ;  /* 0x0000000112157824 */ /* 0x000fe400008e060c */
[----:B------:R-:W2:Y:S04]  /*1145f0*/  LDL.LU R47, [R1+0x1f58] ;  /* 0x001f5800012f7983 */ /* 0x000ea80000300800 */
[----:B------:R-:W2:Y:S04]  /*114600*/  LDL.LU R53, [R1+0x1f5c] ;  /* 0x001f5c0001357983 */ /* 0x000ea80000300800 */
[----:B------:R-:W3:Y:S04]  /*114610*/  LDL.LU R18, [R1+0x1f20] ;  /* 0x001f200001127983 */ /* 0x000ee80000300800 */
[----:B------:R4:W-:Y:S04]  /*114620*/  STL.64 [R1+0x1c18], R20 ;  /* 0x001c181401007387 */ /* 0x0009e80000100a00 */
        /* <DEDUP_REMOVED lines=9> */
[----:B------:R-:W3:Y:S04]  /*1146c0*/  LDL.LU R24, [R1+0x1ee8] ;  /* 0x001ee80001187983 */ /* 0x000ee80000300800 */
[----:B------:R-:W3:Y:S04]  /*1146d0*/  LDL.LU R25, [R1+0x1eec] ;  /* 0x001eec0001197983 */ /* 0x000ee80000300800 */
[----:B------:R-:W3:Y:S04]  /*1146e0*/  LDL.LU R26, [R1+0x1ec0] ;  /* 0x001ec000011a7983 */ /* 0x000ee80000300800 */
[----:B------:R-:W3:Y:S04]  /*1146f0*/  LDL.LU R28, [R1+0x1ec4] ;  /* 0x001ec400011c7983 */ /* 0x000ee80000300800 */
[----:B------:R-:W3:Y:S04]  /*114700*/  LDL.LU R45, [R1+0x1ec8] ;  /* 0x001ec800012d7983 */ /* 0x000ee80000300800 */
[----:B------:R-:W3:Y:S01]  /*114710*/  LDL.LU R49, [R1+0x1ecc] ;  /* 0x001ecc0001317983 */ /* 0x000ee20000300800 */
[----:B----4-:R-:W-:-:S05]  /*114720*/  F2FP.SATFINITE.E5M2.F32.PACK_AB_MERGE_C R20, R51, R50, RZ ;  /* 0x000000323314723e */ /* 0x010fca00048060ff */
[----:B------:R1:W-:Y:S02]  /*114730*/  STL [R1+0x1f70], R20 ;  /* 0x001f701401007387 */ /* 0x0003e40000100800 */
[----:B-1----:R-:W-:-:S05]  /*114740*/  F2FP.SATFINITE.E5M2.F32.PACK_AB_MERGE_C R20, R57, R52, RZ ;  /* 0x000000343914723e */ /* 0x002fca00048060ff */
[----:B------:R-:W-:Y:S01]  /*114750*/  STL [R1+0x1f74], R20 ;  /* 0x001f741401007387 */ /* 0x000fe20000100800 */
[----:B------:R-:W-:-:S03]  /*114760*/  F2FP.SATFINITE.E5M2.F32.PACK_AB_MERGE_C R19, R22, R19, RZ ;  /* 0x000000131613723e */ /* 0x000fc600048060ff */
[----:B------:R-:W4:Y:S04]  /*114770*/  LDL.LU R50, [R1+0x1e90] ;  /* 0x001e900001327983 */ /* 0x000f280000300800 */
[----:B------:R-:W4:Y:S04]  /*114780*/  LDL.LU R51, [R1+0x1e94] ;  /* 0x001e940001337983 */ /* 0x000f280000300800 */
[----:B------:R1:W-:Y:S04]  /*114790*/  STL [R1+0x1f50], R19 ;  /* 0x001f501301007387 */ /* 0x0003e80000100800 */
[----:B------:R-:W4:Y:S04]  /*1147a0*/  LDL.LU R29, [R1+0x1e98] ;  /* 0x001e9800011d7983 */ /* 0x000f280000300800 */
[----:B------:R-:W4:Y:S04]  /*1147b0*/  LDL.LU R36, [R1+0x1e9c] ;  /* 0x001e9c0001247983 */ /* 0x000f280000300800 */
[----:B------:R-:W4:Y:S04]  /*1147c0*/  LDL.LU R52, [R1+0x1d80] ;  /* 0x001d800001347983 */ /* 0x000f280000300800 */
[----:B------:R-:W4:Y:S04]  /*1147d0*/  LDL.LU R57, [R1+0x1d84] ;  /* 0x001d840001397983 */ /* 0x000f280000300800 */
        /* <DEDUP_REMOVED lines=13> */
[----:B---3--:R-:W-:-:S05]  /*1148b0*/  F2FP.SATFINITE.E5M2.F32.PACK_AB_MERGE_C R18, R27, R18, RZ ;  /* 0x000000121b12723e */ /* 0x008fca00048060ff */
[----:B------:R2:W-:Y:S01]  /*1148c0*/  STL [R1+0x424], R18 ;  /* 0x0004241201007387 */ /* 0x0005e20000100800 */
[----:B-1----:R-:W-:-:S03]  /*1148d0*/  F2FP.SATFINITE.E5M2.F32.PACK_AB_MERGE_C R21, R33, R58, RZ ;  /* 0x0000003a2115723e */ /* 0x002fc600048060ff */
[----:B------:R-:W-:Y:S01]  /*1148e0*/  STL.64 [R1+0x1af8], R42 ;  /* 0x001af82a01007387 */ /* 0x000fe20000100a00 */
[----:B------:R-:W-:Y:S01]  /*1148f0*/  IMAD.X R33, R20, 0x1, R15, P1 ;  /* 0x0000000114217824 */ /* 0x000fe200008e060f */
[----:B--2---:R-:W-:Y:S02]  /*114900*/  F2FP.SATFINITE.E5M2.F32.PACK_AB_MERGE_C R18, R35, R39, RZ ;  /* 0x000000272312723e */ /* 0x004fe400048060ff */
[----:B------:R1:W-:Y:S04]  /*114910*/  STL [R1+0x428], R21 ;  /* 0x0004281501007387 */ /* 0x0003e80000100800 */
[----:B------:R2:W-:Y:S01]  /*114920*/  STL [R1+0x40c], R18 ;  /* 0x00040c1201007387 */ /* 0x0005e20000100800 */
[----:B-1----:R-:W-:Y:S02]  /*114930*/  F2FP.SATFINITE.E5M2.F32.PACK_AB_MERGE_C R21, R41, R34, RZ ;  /* 0x000000222915723e */ /* 0x002fe400048060ff */
[----:B--2---:R-:W-:-:S02]  /*114940*/  F2FP.SATFINITE.E5M2.F32.PACK_AB_MERGE_C R18, R23, R30, RZ ;  /* 0x0000001e1712723e */ /* 0x004fc400048060ff */
[----:B------:R-:W-:Y:S01]  /*114950*/  IADD3 R30, P1, PT, R17, R5, RZ ;  /* 0x00000005111e7210 */ /* 0x000fe20007f3e0ff */
[----:B------:R-:W-:Y:S04]  /*114960*/  STL.64 [R1+0x1af0], R32 ;  /* 0x001af02001007387 */ /* 0x000fe80000100a00 */
[----:B------:R1:W-:Y:S01]  /*114970*/  STL [R1+0x410], R21 ;  /* 0x0004101501007387 */ /* 0x0003e20000100800 */
[----:B------:R-:W-:-:S03]  /*114980*/  IMAD.X R31, R20, 0x1, R6, P1 ;  /* 0x00000001141f7824 */ /* 0x000fc600008e0606 */
[----:B------:R2:W-:Y:S01]  /*114990*/  STL [R1+0x3f0], R18 ;  /* 0x0003f01201007387 */ /* 0x0005e20000100800 */
[----:B-1----:R-:W-:Y:S02]  /*1149a0*/  F2FP.SATFINITE.E5M2.F32.PACK_AB_MERGE_C R21, R25, R24, RZ ;  /* 0x000000181915723e */ /* 0x002fe400048060ff */
[----:B------:R-:W-:Y:S02]  /*1149b0*/  IADD3 R24, P1, PT, R17, R14, RZ ;  /* 0x0000000e11187210 */ /* 0x000fe40007f3e0ff */
[----:B--2---:R-:W-:Y:S01]  /*1149c0*/  F2FP.SATFINITE.E5M2.F32.PACK_AB_MERGE_C R18, R28, R26, RZ ;  /* 0x0000001a1c12723e */ /* 0x004fe200048060ff */
[----:B------:R-:W-:Y:S02]  /*1149d0*/  STL.64 [R1+0x1ab8], R30 ;  /* 0x001ab81e01007387 */ /* 0x000fe40000100a00 */
[----:B------:R-:W-:Y:S02]  /*1149e0*/  IMAD.X R25, R20, 0x1, R16, P1 ;  /* 0x0000000114197824 */ /* 0x000fe400008e0610 */
[----:B------:R-:W-:Y:S04]  /*1149f0*/  STL [R1+0x3fc], R21 ;  /* 0x0003fc1501007387 */ /* 0x000fe80000100800 */
[----:B------:R1:W-:Y:S04]  /*114a00*/  STL [R1+0x3d0], R18 ;  /* 0x0003d01201007387 */ /* 0x0003e80000100800 */
[----:B------:R-:W2:Y:S04]  /*114a10*/  LDL.LU R26, [R1+0x1d30] ;  /* 0x001d3000011a7983 */ /* 0x000ea80000300800 */
[----:B------:R-:W2:Y:S01]  /*114a20*/  LDL.LU R28, [R1+0x1d34] ;  /* 0x001d3400011c7983 */ /* 0x000ea20000300800 */
[----:B-1----:R-:W-:-:S03]  /*114a30*/  F2FP.SATFINITE.E5M2.F32.PACK_AB_MERGE_C R18, R49, R45, RZ ;  /* 0x0000002d3112723e */ /* 0x002fc600048060ff */
[----:B------:R1:W-:Y:S04]  /*114a40*/  STL.64 [R1+0x1ab0], R24 ;  /* 0x001ab01801007387 */ /* 0x0003e80000100a00 */
[----:B------:R4:W-:Y:S04]  /*114a50*/  STL [R1+0x3e0], R18 ;  /* 0x0003e01201007387 */ /* 0x0009e80000100800 */
[----:B------:R-:W3:Y:S04]  /*114a60*/  LDL.LU R45, [R1+0x1d38] ;  /* 0x001d3800012d7983 */ /* 0x000ee80000300800 */
[----:B------:R-:W3:Y:S01]  /*114a70*/  LDL.LU R49, [R1+0x1d3c] ;  /* 0x001d3c0001317983 */ /* 0x000ee20000300800 */
[----:B-1----:R-:W-:-:S05]  /*114a80*/  IADD3 R24, P1, PT, R17, R7, RZ ;  /* 0x0000000711187210 */ /* 0x002fca0007f3e0ff */
[----:B------:R-:W-:Y:S01]  /*114a90*/  IMAD.X R25, R20, 0x1, R8, P1 ;  /* 0x0000000114197824 */ /* 0x000fe200008e0608 */
[----:B----4-:R-:W-:Y:S02]  /*114aa0*/  F2FP.SATFINITE.E5M2.F32.PACK_AB_MERGE_C R18, R51, R50, RZ ;  /* 0x000000323312723e */ /* 0x010fe400048060ff */
[----:B------:R-:W4:Y:S04]  /*114ab0*/  LDL.LU R50, [R1+0x1c30] ;  /* 0x001c300001327983 */ /* 0x000f280000300800 */
[----:B------:R-:W4:Y:S04]  /*114ac0*/  LDL.LU R51, [R1+0x1c34] ;  /* 0x001c340001337983 */ /* 0x000f280000300800 */
[----:B------:R1:W-:Y:S01]  /*114ad0*/  STL [R1+0x3b4], R18 ;  /* 0x0003b41201007387 */ /* 0x0003e20000100800 */
[----:B------:R-:W-:-:S03]  /*114ae0*/  F2FP.SATFINITE.E5M2.F32.PACK_AB_MERGE_C R21, R36, R29, RZ ;  /* 0x0000001d2415723e */ /* 0x000fc600048060ff */
[----:B------:R0:W-:Y:S04]  /*114af0*/  STL.64 [R1+0x19b8], R24 ;  /* 0x0019b81801007387 */ /* 0x0001e80000100a00 */
[----:B------:R0:W-:Y:S01]  /*114b00*/  STL [R1+0x3b0], R21 ;  /* 0x0003b01501007387 */ /* 0x0001e20000100800 */
[----:B-1----:R-:W-:Y:S02]  /*114b10*/  F2FP.SATFINITE.E5M2.F32.PACK_AB_MERGE_C R18, R57, R52, RZ ;  /* 0x000000343912723e */ /* 0x002fe400048060ff */
[----:B0-----:R-:W-:Y:S02]  /*114b20*/  IADD3 R24, P1, PT, R17, R9, RZ ;  /* 0x0000000911187210 */ /* 0x001fe40007f3e0ff */
[----:B------:R-:W-:-:S03]  /*114b30*/  F2FP.SATFINITE.E5M2.F32.PACK_AB_MERGE_C R21, R22, R19, RZ ;  /* 0x000000131615723e */ /* 0x000fc600048060ff */
[----:B------:R-:W-:Y:S01]  /*114b40*/  IMAD.X R25, R20, 0x1, R11, P1 ;  /* 0x0000000114197824 */ /* 0x000fe200008e060b */
[----:B------:R0:W-:Y:S04]  /*114b50*/  STL [R1+0x388], R18 ;  /* 0x0003881201007387 */ /* 0x0001e80000100800 */
[----:B------:R-:W-:Y:S04]  /*114b60*/  STL.64 [R1+0x19b0], R24 ;  /* 0x0019b01801007387 */ /* 0x000fe80000100a00 */
        /* <DEDUP_REMOVED lines=24> */
[----:B------:R-:W-:Y:S01]  /*114cf0*/  STL [R1+0x344], R21 ;  /* 0x0003441501007387 */ /* 0x000fe20000100800 */
[----:B---3--:R-:W-:-:S03]  /*114d00*/  F2FP.SATFINITE.E5M2.F32.PACK_AB_MERGE_C R18, R49, R45, RZ ;  /* 0x0000002d3112723e */ /* 0x008fc600048060ff */
[----:B------:R-:W2:Y:S04]  /*114d10*/  LDL.LU R45, [R1+0x1998] ;  /* 0x00199800012d7983 */ /* 0x000ea80000300800 */
[----:B------:R4:W-:Y:S04]  /*114d20*/  STL [R1+0x33c], R18 ;  /* 0x00033c1201007387 */ /* 0x0009e80000100800 */
[----:B------:R-:W2:Y:S04]  /*114d30*/  LDL.LU R49, [R1+0x199c] ;  /* 0x00199c0001317983 */ /* 0x000ea80000300800 */
[----:B------:R-:W3:Y:S04]  /*114d40*/  LDL.LU R24, [R1+0x1930] ;  /* 0x0019300001187983 */ /* 0x000ee80000300800 */
[----:B------:R-:W3:Y:S01]  /*114d50*/  LDL.LU R25, [R1+0x1934] ;  /* 0x0019340001197983 */ /* 0x000ee20000300800 */
[----:B----4-:R-:W-:-:S05]  /*114d60*/  F2FP.SATFINITE.E5M2.F32.PACK_AB_MERGE_C R18, R51, R50, RZ ;  /* 0x000000323312723e */ /* 0x010fca00048060ff */
[----:B------:R1:W-:Y:S04]  /*114d70*/  STL [R1+0x328], R18 ;  /* 0x0003281201007387 */ /* 0x0003e80000100800 */
[----:B------:R-:W4:Y:S04]  /*114d80*/  LDL.LU R26, [R1+0x1938] ;  /* 0x00193800011a7983 */ /* 0x000f280000300800 */
[----:B------:R-:W4:Y:S04]  /*114d90*/  LDL.LU R28, [R1+0x193c] ;  /* 0x00193c00011c7983 */ /* 0x000f280000300800 */
[----:B------:R-:W4:Y:S04]  /*114da0*/  LDL.LU R50, [R1+0x1920] ;  /* 0x0019200001327983 */ /* 0x000f280000300800 */
[----:B------:R-:W4:Y:S01]  /*114db0*/  LDL.LU R51, [R1+0x1924] ;  /* 0x0019240001337983 */ /* 0x000f220000300800 */
[----:B-1----:R-:W-:-:S05]  /*114dc0*/  SHF.R.S32.HI R18, RZ, 0x1f, R17 ;  /* 0x0000001fff127819 */ /* 0x002fca0000011411 */
[----:B------:R-:W-:Y:S01]  /*114dd0*/  IMAD.X R43, R18, 0x1, R4, P1 ;  /* 0x00000001122b7824 */ /* 0x000fe200008e0604 */
[----:B------:R-:W-:Y:S02]  /*114de0*/  F2FP.SATFINITE.E5M2.F32.PACK_AB_MERGE_C R21, R57, R52, RZ ;  /* 0x000000343915723e */ /* 0x000fe400048060ff */
[----:B------:R-:W4:Y:S04]  /*114df0*/  LDL.LU R52, [R1+0x1928] ;  /* 0x0019280001347983 */ /* 0x000f280000300800 */
[----:B------:R-:W4:Y:S04]  /*114e00*/  LDL.LU R57, [R1+0x192c] ;  /* 0x00192c0001397983 */ /* 0x000f280000300800 */
[----:B------:R1:W-:Y:S04]  /*114e10*/  STL.64 [R1+0x19a0], R42 ;  /* 0x0019a02a01007387 */ /* 0x0003e80000100a00 */
[----:B------:R0:W-:Y:S01]  /*114e20*/  STL [R1+0x31c], R21 ;  /* 0x00031c1501007387 */ /* 0x0001e20000100800 */
[----:B-1----:R-:W-:-:S02]  /*114e30*/  IADD3 R42, P1, PT, R17, R0, RZ ;  /* 0x00000000112a7210 */ /* 0x002fc40007f3e0ff */
[----:B0-----:R-:W-:Y:S02]  /*114e40*/  F2FP.SATFINITE.E5M2.F32.PACK_AB_MERGE_C R21, R58, R27, RZ ;  /* 0x0000001b3a15723e */ /* 0x001fe400048060ff */
[----:B------:R-:W-:Y:S01]  /*114e50*/  F2FP.SATFINITE.E5M2.F32.PACK_AB_MERGE_C R27, R39, R33, RZ ;  /* 0x00000021271b723e */ /* 0x000fe200048060ff */
[C---:B------:R-:W-:Y:S01]  /*114e60*/  IMAD.X R43, R18.reuse, 0x1, R2, P1 ;  /* 0x00000001122b7824 */ /* 0x040fe200008e0602 */
[----:B------:R-:W-:Y:S01]  /*114e70*/  IADD3 R32, P1, PT, R17, R13, RZ ;  /* 0x0000000d11207210 */ /* 0x000fe20007f3e0ff */
[----:B------:R0:W-:Y:S04]  /*114e80*/  STL [R1+0x2fc], R21 ;  /* 0x0002fc1501007387 */ /* 0x0001e80000100800 */
[----:B------:R-:W-:Y:S01]  /*114e90*/  STL.64 [R1+0x1968], R42 ;  /* 0x0019682a01007387 */ /* 0x000fe20000100a00 */
[----:B------:R-:W-:-:S03]  /*114ea0*/  IMAD.X R33, R18, 0x1, R15, P1 ;  /* 0x0000000112217824 */ /* 0x000fc600008e060f */
[----:B------:R1:W-:Y:S01]  /*114eb0*/  STL [R1+0x308], R27 ;  /* 0x0003081b01007387 */ /* 0x0003e20000100800 */
[----:B0-----:R-:W-:Y:S02]  /*114ec0*/  F2FP.SATFINITE.E5M2.F32.PACK_AB_MERGE_C R21, R34, R35, RZ ;  /* 0x000000232215723e */ /* 0x001fe400048060ff */
[----:B------:R-:W-:Y:S02]  /*114ed0*/  F2FP.SATFINITE.E5M2.F32.PACK_AB_MERGE_C R23, R23, R20, RZ ;  /* 0x000000141717723e */ /* 0x000fe400048060ff */
[----:B------:R-:W-:Y:S02]  /*114ee0*/  IADD3 R20, P1, PT, R17, R5, RZ ;  /* 0x0000000511147210 */ /* 0x000fe40007f3e0ff */
[----:B-1----:R-:W-:Y:S01]  /*114ef0*/  F2FP.SATFINITE.E5M2.F32.PACK_AB_MERGE_C R27, R30, R41, RZ ;  /* 0x000000291e1b723e */ /* 0x002fe200048060ff */
[----:B------:R0:W-:Y:S04]  /*114f00*/  STL [R1+0x164], R21 ;  /* 0x0001641501007387 */ /* 0x0001e80000100800 */
[----:B------:R-:W-:Y:S04]  /*114f10*/  STL.64 [R1+0x1960], R32 ;  /* 0x0019602001007387 */ /* 0x000fe80000100a00 */
[----:B------:R-:W-:Y:S01]  /*114f20*/  STL [R1+0x160], R27 ;  /* 0x0001601b01007387 */ /* 0x000fe20000100800 */
[----:B0-----:R-:W-:-:S03]  /*114f30*/  IMAD.X R21, R18, 0x1, R6, P1 ;  /* 0x0000000112157824 */ /* 0x001fc600008e0606 */
[----:B------:R0:W-:Y:S01]  /*114f40*/  STL [R1+0x158], R23 ;  /* 0x0001581701007387 */ /* 0x0001e20000100800 */
[----:B------:R-:W-:-:S03]  /*114f50*/  F2FP.SATFINITE.E5M2.F32.PACK_AB_MERGE_C R19, R22, R19, RZ ;  /* 0x000000131613723e */ /* 0x000fc600048060ff */
[----:B------:R-:W-:Y:S01]  /*114f60*/  STL.64 [R1+0x1958], R20 ;  /* 0x0019581401007387 */ /* 0x000fe20000100a00 */
[----:B0-----:R-:W-:-:S05]  /*114f70*/  F2FP.SATFINITE.E5M2.F32.PACK_AB_MERGE_C R23, R36, R29, RZ ;  /* 0x0000001d2417723e */ /* 0x001fca00048060ff */
[----:B------:R-:W-:Y:S04]  /*114f80*/  STL [R1+0x15c], R23 ;  /* 0x00015c1701007387 */ /* 0x000fe80000100800 */
[----:B------:R0:W-:Y:S04]  /*114f90*/  STL [R1+0x148], R19 ;  /* 0x0001481301007387 */ /* 0x0001e80000100800 */
[----:B0-----:R-:W4:Y:S04]  /*114fa0*/  LDL.LU R19, [R1+0x18f0] ;  /* 0x0018f00001137983 */ /* 0x001f280000300800 */
[----:B------:R-:W4:Y:S01]  /*114fb0*/  LDL.LU R22, [R1+0x18f4] ;  /* 0x0018f40001167983 */ /* 0x000f220000300800 */
[----:B------:R-:W-:-:S05]  /*114fc0*/  IADD3 R20, P1, PT, R17, R14, RZ ;  /* 0x0000000e11147210 */ /* 0x000fca0007f3e0ff */
[----:B------:R-:W-:-:S05]  /*114fd0*/  IMAD.X R21, R18, 0x1, R16, P1 ;  /* 0x0000000112157824 */ /* 0x000fca00008e0610 */
[----:B------:R2:W-:Y:S04]  /*114fe0*/  STL.64 [R1+0x1950], R20 ;  /* 0x0019501401007387 */ /* 0x0005e80000100a00 */
[----:B------:R-:W4:Y:S04]  /*114ff0*/  LDL.LU R29, [R1+0x18f8] ;  /* 0x0018f800011d7983 */ /* 0x000f280000300800 */
[----:B------:R-:W4:Y:S01]  /*115000*/  LDL.LU R36, [R1+0x18fc] ;  /* 0x0018fc0001247983 */ /* 0x000f220000300800 */
[----:B--2---:R-:W-:-:S05]  /*115010*/  F2FP.SATFINITE.E5M2.F32.PACK_AB_MERGE_C R20, R49, R45, RZ ;  /* 0x0000002d3114723e */ /* 0x004fca00048060ff */
[----:B------:R0:W-:Y:S04]  /*115020*/  STL [R1+0x150], R20 ;  /* 0x0001501401007387 */ /* 0x0001e80000100800 */
[----:B------:R-:W2:Y:S01]  /*115030*/  LDL.LU R45, [R1+0x18c0] ;  /* 0x0018c000012d7983 */ /* 0x000ea20000300800 */
[----:B---3--:R-:W-:-:S03]  /*115040*/  F2FP.SATFINITE.E5M2.F32.PACK_AB_MERGE_C R23, R25, R24, RZ ;  /* 0x000000181917723e */ /* 0x008fc600048060ff */
[----:B------:R-:W2:Y:S01]  /*115050*/  LDL.LU R49, [R1+0x18c4] ;  /* 0x0018c40001317983 */ /* 0x000ea20000300800 */
[----:B0-----:R-:W-:-:S05]  /*115060*/  IADD3 R20, P1, PT, R17, R7, RZ ;  /* 0x0000000711147210 */ /* 0x001fca0007f3e0ff */
[----:B------:R-:W-:Y:S01]  /*115070*/  IMAD.X R21, R18, 0x1, R8, P1 ;  /* 0x0000000112157824 */ /* 0x000fe200008e0608 */
[----:B------:R-:W-:Y:S04]  /*115080*/  STL [R1+0x13c], R23 ;  /* 0x00013c1701007387 */ /* 0x000fe80000100800 */
[----:B------:R4:W-:Y:S02]  /*115090*/  STL.64 [R1+0x1908], R20 ;  /* 0x0019081401007387 */ /* 0x0009e40000100a00 */
[----:B----4-:R-:W-:Y:S02]  /*1150a0*/  F2FP.SATFINITE.E5M2.F32.PACK_AB_MERGE_C R20, R28, R26, RZ ;  /* 0x0000001a1c14723e */ /* 0x010fe400048060ff */
[----:B------:R-:W-:-:S05]  /*1150b0*/  F2FP.SATFINITE.E5M2.F32.PACK_AB_MERGE_C R24, R51, R50, RZ ;  /* 0x000000323318723e */ /* 0x000fca00048060ff */
[----:B------:R-:W-:Y:S04]  /*1150c0*/  STL [R1+0x5cc0], R24 ;  /* 0x005cc01801007387 */ /* 0x000fe80000100800 */
[----:B------:R0:W-:Y:S02]  /*1150d0*/  STL [R1+0x140], R20 ;  /* 0x0001401401007387 */ /* 0x0001e40000100800 */
[----:B0-----:R-:W-:-:S05]  /*1150e0*/  IADD3 R20, P1, PT, R17, R9, RZ ;  /* 0x0000000911147210 */ /* 0x001fca0007f3e0ff */
[----:B------:R-:W-:Y:S01]  /*1150f0*/  IMAD.X R21, R18, 0x1, R11, P1 ;  /* 0x0000000112157824 */ /* 0x000fe200008e060b */
[----:B------:R-:W-:-:S05]  /*115100*/  F2FP.SATFINITE.E5M2.F32.PACK_AB_MERGE_C R39, R57, R52, RZ ;  /* 0x000000343927723e */ /* 0x000fca00048060ff */
[----:B------:R-:W-:Y:S04]  /*115110*/  STL [R1+0x5cb0], R39 ;  /* 0x005cb02701007387 */ /* 0x000fe80000100800 */
[----:B------:R0:W-:Y:S04]  /*115120*/  STL.64 [R1+0x1900], R20 ;  /* 0x0019001401007387 */ /* 0x0001e80000100a00 */
[----:B------:R-:W3:Y:S04]  /*115130*/  LDL.LU R31, [R1+0x18c8] ;  /* 0x0018c800011f7983 */ /* 0x000ee80000300800 */
[----:B------:R-:W3:Y:S01]  /*115140*/  LDL.LU R38, [R1+0x18cc] ;  /* 0x0018cc0001267983 */ /* 0x000ee20000300800 */
[----:B0-----:R-:W-:-:S03]  /*115150*/  IADD3 R20, P1, PT, R17, R10, RZ ;  /* 0x0000000a11147210 */ /* 0x001fc60007f3e0ff */
[----:B------:R-:W4:Y:S02]  /*115160*/  LDL.LU R47, [R1+0x18a0] ;  /* 0x0018a000012f7983 */ /* 0x000f240000300800 */
[----:B------:R-:W-:-:S05]  /*115170*/  IMAD.X R21, R18, 0x1, R12, P1 ;  /* 0x0000000112157824 */ /* 0x000fca00008e060c */
        /* <DEDUP_REMOVED lines=10> */
[----:B------:R-:W-:-:S03]  /*115220*/  F2FP.SATFINITE.E5M2.F32.PACK_AB_MERGE_C R18, R22, R19, RZ ;  /* 0x000000131612723e */ /* 0x000fc600048060ff */
[----:B------:R-:W4:Y:S04]  /*115230*/  LDL.LU R19, [R1+0x1858] ;  /* 0x0018580001137983 */ /* 0x000f280000300800 */
[----:B------:R-:W4:Y:S04]  /*115240*/  LDL.LU R22, [R1+0x185c] ;  /* 0x00185c0001167983 */ /* 0x000f280000300800 */
[----:B------:R2:W-:Y:S01]  /*115250*/  STL [R1+0x225c], R18 ;  /* 0x00225c1201007387 */ /* 0x0005e20000100800 */
[----:B0-----:R-:W-:-:S05]  /*115260*/  F2FP.SATFINITE.E5M2.F32.PACK_AB_MERGE_C R20, R36, R29, RZ ;  /* 0x0000001d2414723e */ /* 0x001fca00048060ff */
[----:B------:R0:W-:Y:S04]  /*115270*/  STL [R1+0x227c], R20 ;  /* 0x00227c1401007387 */ /* 0x0001e80000100800 */
[----:B------:R-:W4:Y:S04]  /*115280*/  LDL.LU R34, [R1+0x1820] ;  /* 0x0018200001227983 */ /* 0x000f280000300800 */
[----:B------:R-:W4:Y:S01]  /*115290*/  LDL.LU R41, [R1+0x1824] ;  /* 0x0018240001297983 */ /* 0x000f220000300800 */
[----:B------:R-:W-:Y:S01]  /*1152a0*/  VIADD R17, R17, UR6 ;  /* 0x0000000611117c36 */ /* 0x000fe20008000000 */
[----:B------:R-:W1:Y:S04]  /*1152b0*/  LDCU UR6, c[0x0][0x3b8] ;  /* 0x00007700ff0677ac */ /* 0x000e680008000800 */
[----:B------:R-:W-:-:S02]  /*1152c0*/  IADD3 R42, P1, PT, R17, R3, RZ ;  /* 0x00000003112a7210 */ /* 0x000fc40007f3e0ff */
[----:B--2---:R-:W-:-:S05]  /*1152d0*/  F2FP.SATFINITE.E5M2.F32.PACK_AB_MERGE_C R18, R49, R45, RZ ;  /* 0x0000002d3112723e */ /* 0x004fca00048060ff */
[----:B------:R2:W-:Y:S04]  /*1152e0*/  STL [R1+0x21f0], R18 ;  /* 0x0021f01201007387 */ /* 0x0005e80000100800 */
[----:B------:R-:W4:Y:S04]  /*1152f0*/  LDL.LU R30, [R1+0x1828] ;  /* 0x00182800011e7983 */ /* 0x000f280000300800 */
[----:B0-----:R-:W4:Y:S04]  /*115300*/  LDL.LU R20, [R1+0x182c] ;  /* 0x00182c0001147983 */ /* 0x001f280000300800 */
[----:B------:R-:W4:Y:S04]  /*115310*/  LDL.LU R23, [R1+0x17f0] ;  /* 0x0017f00001177983 */ /* 0x000f280000300800 */
[----:B------:R-:W4:Y:S04]  /*115320*/  LDL.LU R25, [R1+0x17f4] ;  /* 0x0017f40001197983 */ /* 0x000f280000300800 */
[----:B------:R-:W4:Y:S04]  /*115330*/  LDL.LU R26, [R1+0x17f8] ;  /* 0x0017f800011a7983 */ /* 0x000f280000300800 */
[----:B------:R-:W4:Y:S04]  /*115340*/  LDL.LU R28, [R1+0x17fc] ;  /* 0x0017fc00011c7983 */ /* 0x000f280000300800 */
[----:B------:R-:W4:Y:S01]  /*115350*/  LDL.LU R29, [R1+0x17c0] ;  /* 0x0017c000011d7983 */ /* 0x000f220000300800 */
[----:B--2---:R-:W-:-:S03]  /*115360*/  SHF.R.S32.HI R18, RZ, 0x1f, R17 ;  /* 0x0000001fff127819 */ /* 0x004fc60000011411 */
[----:B------:R-:W2:Y:S02]  /*115370*/  LDL.LU R36, [R1+0x17c4] ;  /* 0x0017c40001247983 */ /* 0x000ea40000300800 */
[----:B------:R-:W-:Y:S02]  /*115380*/  IMAD.X R43, R18, 0x1, R4, P1 ;  /* 0x00000001122b7824 */ /* 0x000fe400008e0604 */
[----:B------:R-:W2:Y:S04]  /*115390*/  LDL.LU R45, [R1+0x17c8] ;  /* 0x0017c800012d7983 */ /* 0x000ea80000300800 */
[----:B------:R-:W2:Y:S04]  /*1153a0*/  LDL.LU R49, [R1+0x17cc] ;  /* 0x0017cc0001317983 */ /* 0x000ea80000300800 */
[----:B------:R-:W-:Y:S01]  /*1153b0*/  STL.64 [R1+0x18d0], R42 ;  /* 0x0018d02a01007387 */ /* 0x000fe20000100a00 */
[----:B---3--:R-:W-:-:S02]  /*1153c0*/  F2FP.SATFINITE.E5M2.F32.PACK_AB_MERGE_C R24, R38, R31, RZ ;  /* 0x0000001f2618723e */ /* 0x008fc400048060ff */
[----:B------:R-:W-:-:S05]  /*1153d0*/  IADD3 R38, P1, PT, R17, R0, RZ ;  /* 0x0000000011267210 */ /* 0x000fca0007f3e0ff */
[----:B------:R-:W-:Y:S01]  /*1153e0*/  IMAD.X R39, R18, 0x1, R2, P1 ;  /* 0x0000000112277824 */ /* 0x000fe200008e0602 */
[----:B------:R-:W-:Y:S01]  /*1153f0*/  IADD3 R32, P1, PT, R17, R13, RZ ;  /* 0x0000000d11207210 */ /* 0x000fe20007f3e0ff */
[----:B------:R0:W-:Y:S01]  /*115400*/  STL [R1+0x221c], R24 ;  /* 0x00221c1801007387 */ /* 0x0001e20000100800 */
[----:B----4-:R-:W-:-:S05]  /*115410*/  F2FP.SATFINITE.E5M2.F32.PACK_AB_MERGE_C R21, R53, R47, RZ ;  /* 0x0000002f3515723e */ /* 0x010fca00048060ff */
[----:B------:R3:W-:Y:S01]  /*115420*/  STL [R1+0x2198], R21 ;  /* 0x0021981501007387 */ /* 0x0007e20000100800 */
[----:B0-----:R-:W-:-:S03]  /*115430*/  F2FP.SATFINITE.E5M2.F32.PACK_AB_MERGE_C R24, R58, R27, RZ ;  /* 0x0000001b3a18723e */ /* 0x001fc600048060ff */
[----:B------:R-:W-:Y:S01]  /*115440*/  STL.64 [R1+0x18c0], R38 ;  /* 0x0018c02601007387 */ /* 0x000fe20000100a00 */
[----:B---3--:R-:W-:Y:S01]  /*115450*/  F2FP.SATFINITE.E5M2.F32.PACK_AB_MERGE_C R21, R35, R33, RZ ;  /* 0x000000212315723e */ /* 0x008fe200048060ff */
[----:B------:R-:W-:Y:S02]  /*115460*/  IMAD.X R33, R18, 0x1, R15, P1 ;  /* 0x0000000112217824 */ /* 0x000fe400008e060f */
[----:B------:R0:W-:Y:S04]  /*115470*/  STL [R1+0x21a4], R24 ;  /* 0x0021a41801007387 */ /* 0x0001e80000100800 */
[----:B------:R3:W-:Y:S04]  /*115480*/  STL [R1+0x20fc], R21 ;  /* 0x0020fc1501007387 */ /* 0x0007e80000100800 */
[----:B------:R4:W-:Y:S01]  /*115490*/  STL.64 [R1+0x18b8], R32 ;  /* 0x0018b82001007387 */ /* 0x0009e20000100a00 */
[----:B0-----:R-:W-:-:S02]  /*1154a0*/  F2FP.SATFINITE.E5M2.F32.PACK_AB_MERGE_C R24, R51, R50, RZ ;  /* 0x000000323318723e */ /* 0x001fc400048060ff */
[----:B---3--:R-:W-:Y:S02]  /*1154b0*/  F2FP.SATFINITE.E5M2.F32.PACK_AB_MERGE_C R21, R57, R52, RZ ;  /* 0x000000343915723e */ /* 0x008fe400048060ff */
[----:B----4-:R-:W-:Y:S01]  /*1154c0*/  IADD3 R32, P1, PT, R17, R5, RZ ;  /* 0x0000000511207210 */ /* 0x010fe20007f3e0ff */
[----:B------:R-:W-:Y:S04]  /*1154d0*/  STL [R1+0x211c], R24 ;  /* 0x00211c1801007387 */ /* 0x000fe80000100800 */
[----:B------:R-:W-:Y:S01]  /*1154e0*/  IMAD.X R33, R18, 0x1, R6, P1 ;  /* 0x0000000112217824 */ /* 0x000fe200008e0606 */
[----:B------:R-:W-:Y:S04]  /*1154f0*/  STL [R1+0x2078], R21 ;  /* 0x0020781501007387 */ /* 0x000fe80000100800 */
[----:B------:R-:W3:Y:S04]  /*115500*/  LDL.LU R50, [R1+0x17a0] ;  /* 0x0017a00001327983 */ /* 0x000ee80000300800 */
[----:B------:R-:W3:Y:S01]  /*115510*/  LDL.LU R51, [R1+0x17a4] ;  /* 0x0017a40001337983 */ /* 0x000ee20000300800 */
[----:B------:R-:W-:-:S03]  /*115520*/  F2FP.SATFINITE.E5M2.F32.PACK_AB_MERGE_C R19, R22, R19, RZ ;  /* 0x000000131613723e */ /* 0x000fc600048060ff */
[----:B------:R-:W-:Y:S04]  /*115530*/  STL.64 [R1+0x18b0], R32 ;  /* 0x0018b02001007387 */ /* 0x000fe80000100a00 */
[----:B------:R0:W-:Y:S04]  /*115540*/  STL [R1+0x2098], R19 ;  /* 0x0020981301007387 */ /* 0x0001e80000100800 */
[----:B------:R-:W4:Y:S04]  /*115550*/  LDL.LU R52, [R1+0x17a8] ;  /* 0x0017a80001347983 */ /* 0x000f280000300800 */
[----:B------:R-:W4:Y:S04]  /*115560*/  LDL.LU R57, [R1+0x17ac] ;  /* 0x0017ac0001397983 */ /* 0x000f280000300800 */
[----:B0-----:R-:W4:Y:S04]  /*115570*/  LDL.LU R19, [R1+0x1770] ;  /* 0x0017700001137983 */ /* 0x001f280000300800 */
[----:B------:R-:W4:Y:S01]  /*115580*/  LDL.LU R22, [R1+0x1774] ;  /* 0x0017740001167983 */ /* 0x000f220000300800 */
[----:B------:R-:W-:-:S02]  /*115590*/  IADD3 R32, P1, PT, R17, R14, RZ ;  /* 0x0000000e11207210 */ /* 0x000fc40007f3e0ff */
[----:B------:R-:W-:-:S03]  /*1155a0*/  F2FP.SATFINITE.E5M2.F32.PACK_AB_MERGE_C R21, R41, R34, RZ ;  /* 0x000000222915723e */ /* 0x000fc600048060ff */
[----:B------:R-:W-:Y:S02]  /*1155b0*/  IMAD.X R33, R18, 0x1, R16, P1 ;  /* 0x0000000112217824 */ /* 0x000fe400008e0610 */
[----:B------:R0:W-:Y:S04]  /*1155c0*/  STL [R1+0x1d84], R21 ;  /* 0x001d841501007387 */ /* 0x0001e80000100800 */
[----:B------:R-:W-:Y:S01]  /*1155d0*/  STL.64 [R1+0x18a8], R32 ;  /* 0x0018a82001007387 */ /* 0x000fe20000100a00 */
[----:B------:R-:W-:Y:S02]  /*1155e0*/  F2FP.SATFINITE.E5M2.F32.PACK_AB_MERGE_C R24, R20, R30, RZ ;  /* 0x0000001e1418723e */ /* 0x000fe400048060ff */
[----:B------:R-:W-:-:S05]  /*1155f0*/  IADD3 R20, P1, PT, R17, R7, RZ ;  /* 0x0000000711147210 */ /* 0x000fca0007f3e0ff */
[----:B0-----:R-:W-:Y:S01]  /*115600*/  IMAD.X R21, R18, 0x1, R8, P1 ;  /* 0x0000000112157824 */ /* 0x001fe200008e0608 */
[----:B------:R-:W-:Y:S01]  /*115610*/  F2FP.SATFINITE.E5M2.F32.PACK_AB_MERGE_C R23, R25, R23, RZ ;  /* 0x000000171917723e */ /* 0x000fe200048060ff */
[----:B------:R0:W-:Y:S04]  /*115620*/  STL [R1+0x1d88], R24 ;  /* 0x001d881801007387 */ /* 0x0001e80000100800 */
[----:B------:R2:W-:Y:S04]  /*115630*/  STL [R1+0x1d34], R23 ;  /* 0x001d341701007387 */ /* 0x0005e80000100800 */
[----:B------:R1:W-:Y:S01]  /*115640*/  STL.64 [R1+0x18a0], R20 ;  /* 0x0018a01401007387 */ /* 0x0003e20000100a00 */
[----:B0-----:R-:W-:-:S02]  /*115650*/  F2FP.SATFINITE.E5M2.F32.PACK_AB_MERGE_C R24, R28, R26, RZ ;  /* 0x0000001a1c18723e */ /* 0x001fc400048060ff */
[----:B--2---:R-:W-:Y:S02]  /*115660*/  F2FP.SATFINITE.E5M2.F32.PACK_AB_MERGE_C R23, R36, R29, RZ ;  /* 0x0000001d2417723e */ /* 0x004fe400048060ff */
[----:B-1----:R-:W-:Y:S01]  /*115670*/  IADD3 R20, P1, PT, R17, R9, RZ ;  /* 0x0000000911147210 */ /* 0x002fe20007f3e0ff */
[----:B------:R-:W-:Y:S04]  /*115680*/  STL [R1+0x1d3c], R24 ;  /* 0x001d3c1801007387 */ /* 0x000fe80000100800 */
[----:B------:R-:W-:Y:S01]  /*115690*/  IMAD.X R21, R18, 0x1, R11, P1 ;  /* 0x0000000112157824 */ /* 0x000fe200008e060b */
[----:B------:R0:W-:Y:S04]  /*1156a0*/  STL [R1+0x1c34], R23 ;  /* 0x001c341701007387 */ /* 0x0001e80000100800 */
[----:B------:R1:W-:Y:S01]  /*1156b0*/  STL.64 [R1+0x1898], R20 ;  /* 0x0018981401007387 */ /* 0x0003e20000100a00 */
[----:B0-----:R-:W-:-:S02]  /*1156c0*/  F2FP.SATFINITE.E5M2.F32.PACK_AB_MERGE_C R23, R49, R45, RZ ;  /* 0x0000002d3117723e */ /* 0x001fc400048060ff */
[----:B-1----:R-:W-:-:S03]  /*1156d0*/  IADD3 R20, P1, PT, R17, R10, RZ ;  /* 0x0000000a11147210 */ /* 0x002fc60007f3e0ff */
[----:B------:R0:W-:Y:S02]  /*1156e0*/  STL [R1+0x1c38], R23 ;  /* 0x001c381701007387 */ /* 0x0001e40000100800 */
[----:B------:R-:W-:Y:S02]  /*1156f0*/  IMAD.X R21, R18, 0x1, R12, P1 ;  /* 0x0000000112157824 */ /* 0x000fe400008e060c */
[----:B------:R-:W2:Y:S04]  /*115700*/  LDL.LU R31, [R1+0x1778] ;  /* 0x00177800011f7983 */ /* 0x000ea80000300800 */
[----:B------:R-:W2:Y:S04]  /*115710*/  LDL.LU R38, [R1+0x177c] ;  /* 0x00177c0001267983 */ /* 0x000ea80000300800 */
[----:B------:R-:W2:Y:S04]  /*115720*/  LDL.LU R47, [R1+0x1750] ;  /* 0x00175000012f7983 */ /* 0x000ea80000300800 */
[----:B------:R3:W-:Y:S04]  /*115730*/  STL.64 [R1+0x1890], R20 ;  /* 0x0018901401007387 */ /* 0x0007e80000100a00 */
        /* <DEDUP_REMOVED lines=31> */
[----:B------:R-:W-:-:S02]  /*115930*/  SHF.R.S32.HI R20, RZ, 0x1f, R17 ;  /* 0x0000001fff147819 */ /* 0x000fc40000011411 */
[----:B------:R-:W-:-:S05]  /*115940*/  IADD3 R42, P1, PT, R17, R3, RZ ;  /* 0x00000003112a7210 */ /* 0x000fca0007f3e0ff */
[----:B------:R-:W-:-:S05]  /*115950*/  IMAD.X R43, R20, 0x1, R4, P1 ;  /* 0x00000001142b7824 */ /* 0x000fca00008e0604 */
[----:B------:R-:W-:Y:S01]  /*115960*/  STL.64 [R1+0x1888], R42 ;  /* 0x0018882a01007387 */ /* 0x000fe20000100a00 */
[----:B--2---:R-:W-:Y:S02]  /*115970*/  F2FP.SATFINITE.E5M2.F32.PACK_AB_MERGE_C R24, R38, R31, RZ ;  /* 0x0000001f2618723e */ /* 0x004fe400048060ff */
[----:B------:R-:W-:-:S03]  /*115980*/  IADD3 R38, P1, PT, R17, R0, RZ ;  /* 0x0000000011267210 */ /* 0x000fc60007f3e0ff */
[----:B------:R1:W-:Y:S02]  /*115990*/  STL [R1+0x1994], R24 ;  /* 0x0019941801007387 */ /* 0x0003e40000100800 */
[----:B------:R-:W-:Y:S01]  /*1159a0*/  IMAD.X R39, R20, 0x1, R2, P1 ;  /* 0x0000000114277824 */ /* 0x000fe200008e0602 */
[----:B------:R-:W-:Y:S02]  /*1159b0*/  F2FP.SATFINITE.E5M2.F32.PACK_AB_MERGE_C R21, R53, R47, RZ ;  /* 0x0000002f3515723e */ /* 0x000fe400048060ff */
[----:B-1----:R-:W-:-:S03]  /*1159c0*/  IADD3 R24, P1, PT, R17, R13, RZ ;  /* 0x0000000d11187210 */ /* 0x002fc60007f3e0ff */
[----:B------:R1:W-:Y:S04]  /*1159d0*/  STL [R1+0x18fc], R21 ;  /* 0x0018fc1501007387 */ /* 0x0003e80000100800 */
[----:B------:R-:W-:Y:S01]  /*1159e0*/  STL.64 [R1+0x1880], R38 ;  /* 0x0018802601007387 */ /* 0x000fe20000100a00 */
[----:B-1----:R-:W-:Y:S02]  /*1159f0*/  F2FP.SATFINITE.E5M2.F32.PACK_AB_MERGE_C R21, R27, R18, RZ ;  /* 0x000000121b15723e */ /* 0x002fe400048060ff */
[----:B------:R-:W-:Y:S01]  /*115a00*/  F2FP.SATFINITE.E5M2.F32.PACK_AB_MERGE_C R18, R25, R23, RZ ;  /* 0x000000171912723e */ /* 0x000fe200048060ff */
[----:B------:R-:W-:Y:S02]  /*115a10*/  IMAD.X R25, R20, 0x1, R15, P1 ;  /* 0x0000000114197824 */ /* 0x000fe400008e060f */
[----:B------:R1:W-:Y:S04]  /*115a20*/  STL [R1+0x1928], R21 ;  /* 0x0019281501007387 */ /* 0x0003e80000100800 */
[----:B------:R2:W-:Y:S04]  /*115a30*/  STL [R1+0x18f4], R18 ;  /* 0x0018f41201007387 */ /* 0x0005e80000100800 */
[----:B------:R-:W4:Y:S01]  /*115a40*/  LDL.LU R23, [R1+0x1650] ;  /* 0x0016500001177983 */ /* 0x000f220000300800 */
[----:B-1----:R-:W-:-:S02]  /*115a50*/  F2FP.SATFINITE.E5M2.F32.PACK_AB_MERGE_C R21, R28, R26, RZ ;  /* 0x0000001a1c15723e */ /* 0x002fc400048060ff */
[----:B--2---:R-:W-:Y:S02]  /*115a60*/  F2FP.SATFINITE.E5M2.F32.PACK_AB_MERGE_C R18, R36, R29, RZ ;  /* 0x0000001d2412723e */ /* 0x004fe400048060ff */
[----:B------:R-:W-:Y:S01]  /*115a70*/  IADD3 R36, P1, PT, R17, R5, RZ ;  /* 0x0000000511247210 */ /* 0x000fe20007f3e0ff */
[----:B------:R1:W-:Y:S04]  /*115a80*/  STL.64 [R1+0x1868], R24 ;  /* 0x0018681801007387 */ /* 0x0003e80000100a00 */
[----:B------:R-:W-:Y:S01]  /*115a90*/  STL [R1+0x18f8], R21 ;  /* 0x0018f81501007387 */ /* 0x000fe20000100800 */
[----:B------:R-:W-:-:S03]  /*115aa0*/  IMAD.X R37, R20, 0x1, R6, P1 ;  /* 0x0000000114257824 */ /* 0x000fc600008e0606 */
[----:B-1----:R-:W2:Y:S04]  /*115ab0*/  LDL.LU R25, [R1+0x1654] ;  /* 0x0016540001197983 */ /* 0x002ea80000300800 */
[----:B------:R-:W-:Y:S04]  /*115ac0*/  STL [R1+0x18cc], R18 ;  /* 0x0018cc1201007387 */ /* 0x000fe80000100800 */
[----:B------:R-:W2:Y:S04]  /*115ad0*/  LDL.LU R26, [R1+0x1658] ;  /* 0x00165800011a7983 */ /* 0x000ea80000300800 */
[----:B------:R-:W2:Y:S04]  /*115ae0*/  LDL.LU R28, [R1+0x165c] ;  /* 0x00165c00011c7983 */ /* 0x000ea80000300800 */
[----:B------:R-:W2:Y:S04]  /*115af0*/  LDL.LU R29, [R1+0x1620] ;  /* 0x00162000011d7983 */ /* 0x000ea80000300800 */
[----:B------:R1:W-:Y:S01]  /*115b00*/  STL.64 [R1+0x1860], R36 ;  /* 0x0018602401007387 */ /* 0x0003e20000100a00 */
[----:B------:R-:W-:-:S03]  /*115b10*/  IADD3 R32, P1, PT, R17, R14, RZ ;  /* 0x0000000e11207210 */ /* 0x000fc60007f3e0ff */
[----:B-1----:R-:W2:Y:S01]  /*115b20*/  LDL.LU R36, [R1+0x1624] ;  /* 0x0016240001247983 */ /* 0x002ea20000300800 */
[----:B---3--:R-:W-:Y:S01]  /*115b30*/  F2FP.SATFINITE.E5M2.F32.PACK_AB_MERGE_C R21, R33, R58, RZ ;  /* 0x0000003a2115723e */ /* 0x008fe200048060ff */
[----:B------:R-:W-:-:S04]  /*115b40*/  IMAD.X R33, R20, 0x1, R16, P1 ;  /* 0x0000000114217824 */ /* 0x000fc800008e0610 */
[----:B------:R1:W-:Y:S01]  /*115b50*/  STL [R1+0x18f0], R21 ;  /* 0x0018f01501007387 */ /* 0x0003e20000100800 */
[----:B----4-:R-:W-:Y:S02]  /*115b60*/  F2FP.SATFINITE.E5M2.F32.PACK_AB_MERGE_C R18, R34, R35, RZ ;  /* 0x000000232212723e */ /* 0x010fe400048060ff */
[----:B-1----:R-:W-:Y:S02]  /*115b70*/  F2FP.SATFINITE.E5M2.F32.PACK_AB_MERGE_C R21, R30, R41, RZ ;  /* 0x000000291e15723e */ /* 0x002fe400048060ff */
[----:B------:R-:W-:Y:S01]  /*115b80*/  IADD3 R30, P1, PT, R17, R7, RZ ;  /* 0x00000007111e7210 */ /* 0x000fe20007f3e0ff */
[----:B------:R1:W-:Y:S04]  /*115b90*/  STL [R1+0x43c], R18 ;  /* 0x00043c1201007387 */ /* 0x0003e80000100800 */
[----:B------:R-:W-:Y:S01]  /*115ba0*/  IMAD.X R31, R20, 0x1, R8, P1 ;  /* 0x00000001141f7824 */ /* 0x000fe200008e0608 */
[----:B------:R-:W-:Y:S01]  /*115bb0*/  STL.64 [R1+0x1858], R32 ;  /* 0x0018582001007387 */ /* 0x000fe20000100a00 */
[----:B-1----:R-:W-:-:S03]  /*115bc0*/  F2FP.SATFINITE.E5M2.F32.PACK_AB_MERGE_C R18, R49, R45, RZ ;  /* 0x0000002d3112723e */ /* 0x002fc600048060ff */
[----:B------:R1:W-:Y:S04]  /*115bd0*/  STL [R1+0x18c8], R21 ;  /* 0x0018c81501007387 */ /* 0x0003e80000100800 */
[----:B------:R3:W-:Y:S04]  /*115be0*/  STL [R1+0x42c], R18 ;  /* 0x00042c1201007387 */ /* 0x0007e80000100800 */
[----:B------:R4:W-:Y:S01]  /*115bf0*/  STL.64 [R1+0x1850], R30 ;  /* 0x0018501e01007387 */ /* 0x0009e20000100a00 */
[----:B-1----:R-:W-:Y:S02]  /*115c00*/  F2FP.SATFINITE.E5M2.F32.PACK_AB_MERGE_C R21, R51, R50, RZ ;  /* 0x000000323315723e */ /* 0x002fe400048060ff */
[----:B---3--:R-:W-:-:S02]  /*115c10*/  F2FP.SATFINITE.E5M2.F32.PACK_AB_MERGE_C R18, R57, R52, RZ ;  /* 0x000000343912723e */ /* 0x008fc400048060ff */
[C---:B----4-:R-:W-:Y:S01]  /*115c20*/  IADD3 R30, P1, PT, R17.reuse, R9, RZ ;  /* 0x00000009111e7210 */ /* 0x050fe20007f3e0ff */
[----:B------:R-:W-:Y:S04]  /*115c30*/  STL [R1+0x430], R21 ;  /* 0x0004301501007387 */ /* 0x000fe80000100800 */
[----:B------:R-:W-:Y:S01]  /*115c40*/  IMAD.X R31, R20, 0x1, R11, P1 ;  /* 0x00000001141f7824 */ /* 0x000fe200008e060b */
[----:B------:R1:W-:Y:S04]  /*115c50*/  STL [R1+0x414], R18 ;  /* 0x0004141201007387 */ /* 0x0003e80000100800 */
[----:B------:R-:W3:Y:S04]  /*115c60*/  LDL.LU R45, [R1+0x1628] ;  /* 0x00162800012d7983 */ /* 0x000ee80000300800 */
[----:B------:R-:W3:Y:S04]  /*115c70*/  LDL.LU R49, [R1+0x162c] ;  /* 0x00162c0001317983 */ /* 0x000ee80000300800 */
[----:B------:R-:W-:Y:S04]  /*115c80*/  STL.64 [R1+0x1838], R30 ;  /* 0x0018381e01007387 */ /* 0x000fe80000100a00 */
[----:B------:R-:W4:Y:S04]  /*115c90*/  LDL.LU R50, [R1+0x1470] ;  /* 0x0014700001327983 */ /* 0x000f280000300800 */
[----:B------:R-:W4:Y:S04]  /*115ca0*/  LDL.LU R51, [R1+0x1474] ;  /* 0x0014740001337983 */ /* 0x000f280000300800 */
[----:B------:R-:W4:Y:S04]  /*115cb0*/  LDL.LU R52, [R1+0x1478] ;  /* 0x0014780001347983 */ /* 0x000f280000300800 */
[----:B------:R-:W4:Y:S01]  /*115cc0*/  LDL.LU R57, [R1+0x147c] ;  /* 0x00147c0001397983 */ /* 0x000f220000300800 */
[----:B-1----:R-:W-:-:S02]  /*115cd0*/  IADD3 R18, P1, PT, R17, R10, RZ ;  /* 0x0000000a11127210 */ /* 0x002fc40007f3e0ff */
[----:B------:R-:W-:-:S03]  /*115ce0*/  F2FP.SATFINITE.E5M2.F32.PACK_AB_MERGE_C R33, R22, R19, RZ ;  /* 0x000000131621723e */ /* 0x000fc600048060ff */
[----:B------:R-:W-:Y:S02]  /*115cf0*/  IMAD.X R19, R20, 0x1, R12, P1 ;  /* 0x0000000114137824 */ /* 0x000fe400008e060c */
[----:B------:R-:W-:Y:S04]  /*115d00*/  STL [R1+0x5d20], R33 ;  /* 0x005d202101007387 */ /* 0x000fe80000100800 */
[----:B------:R1:W-:Y:S04]  /*115d10*/  STL.64 [R1+0x1830], R18 ;  /* 0x0018301201007387 */ /* 0x0003e80000100a00 */
[----:B-1----:R-:W4:Y:S04]  /*115d20*/  LDL.LU R19, [R1+0x1460] ;  /* 0x0014600001137983 */ /* 0x002f280000300800 */
[----:B------:R-:W4:Y:S01]  /*115d30*/  LDL.LU R22, [R1+0x1464] ;  /* 0x0014640001167983 */ /* 0x000f220000300800 */
[----:B0-----:R-:W-:Y:S01]  /*115d40*/  VIADD R18, R17, UR6 ;  /* 0x0000000611127c36 */ /* 0x001fe20008000000 */
[----:B------:R-:W0:Y:S04]  /*115d50*/  LDCU UR6, c[0x0][0x3b8] ;  /* 0x00007700ff0677ac */ /* 0x000e280008000800 */
[----:B------:R-:W-:-:S02]  /*115d60*/  SHF.R.S32.HI R21, RZ, 0x1f, R18 ;  /* 0x0000001fff157819 */ /* 0x000fc40000011412 */
[----:B------:R-:W-:-:S05]  /*115d70*/  IADD3 R30, P1, PT, R18, R3, RZ ;  /* 0x00000003121e7210 */ /* 0x000fca0007f3e0ff */
[----:B------:R-:W-:Y:S01]  /*115d80*/  IMAD.X R31, R21, 0x1, R4, P1 ;  /* 0x00000001151f7824 */ /* 0x000fe200008e0604 */
[----:B--2---:R-:W-:-:S05]  /*115d90*/  F2FP.SATFINITE.E5M2.F32.PACK_AB_MERGE_C R39, R25, R23, RZ ;  /* 0x000000171927723e */ /* 0x004fca00048060ff */
[----:B------:R-:W-:Y:S01]  /*115da0*/  STL [R1+0x5d44], R39 ;  /* 0x005d442701007387 */ /* 0x000fe20000100800 */
[----:B------:R-:W-:-:S05]  /*115db0*/  F2FP.SATFINITE.E5M2.F32.PACK_AB_MERGE_C R55, R28, R26, RZ ;  /* 0x0000001a1c37723e */ /* 0x000fca00048060ff */
[----:B------:R-:W-:Y:S04]  /*115dc0*/  STL [R1+0x5d3c], R55 ;  /* 0x005d3c3701007387 */ /* 0x000fe80000100800 */
[----:B------:R-:W2:Y:S04]  /*115dd0*/  LDL.LU R17, [R1+0x1468] ;  /* 0x0014680001117983 */ /* 0x000ea80000300800 */
[----:B------:R-:W2:Y:S01]  /*115de0*/  LDL.LU R27, [R1+0x146c] ;  /* 0x00146c00011b7983 */ /* 0x000ea20000300800 */
[----:B------:R-:W-:-:S05]  /*115df0*/  F2FP.SATFINITE.E5M2.F32.PACK_AB_MERGE_C R20, R36, R29, RZ ;  /* 0x0000001d2414723e */ /* 0x000fca00048060ff */
[----:B------:R1:W-:Y:S04]  /*115e00*/  STL [R1+0x3d4], R20 ;  /* 0x0003d41401007387 */ /* 0x0003e80000100800 */
        /* <DEDUP_REMOVED lines=10> */
[----:B------:R1:W-:Y:S02]  /*115eb0*/  STL.64 [R1+0x1828], R30 ;  /* 0x0018281e01007387 */ /* 0x0003e40000100a00 */
[----:B-1----:R-:W-:-:S05]  /*115ec0*/  IADD3 R30, P1, PT, R18, R0, RZ ;  /* 0x00000000121e7210 */ /* 0x002fca0007f3e0ff */
[----:B------:R-:W-:Y:S01]  /*115ed0*/  IMAD.X R31, R21, 0x1, R2, P1 ;  /* 0x00000001151f7824 */ /* 0x000fe200008e0602 */
[----:B---3--:R-:W-:-:S05]  /*115ee0*/  F2FP.SATFINITE.E5M2.F32.PACK_AB_MERGE_C R29, R49, R45, RZ ;  /* 0x0000002d311d723e */ /* 0x008fca00048060ff */
[----:B------:R-:W-:Y:S01]  /*115ef0*/  STL [R1+0x3dc], R29 ;  /* 0x0003dc1d01007387 */ /* 0x000fe20000100800 */
[----:B----4-:R-:W-:-:S05]  /*115f00*/  F2FP.SATFINITE.E5M2.F32.PACK_AB_MERGE_C R24, R51, R50, RZ ;  /* 0x000000323318723e */ /* 0x010fca00048060ff */
[----:B------:R1:W-:Y:S04]  /*115f10*/  STL [R1+0x3bc], R24 ;  /* 0x0003bc1801007387 */ /* 0x0003e80000100800 */
[----:B------:R3:W-:Y:S01]  /*115f20*/  STL.64 [R1+0x1820], R30 ;  /* 0x0018201e01007387 */ /* 0x0007e20000100a00 */
[----:B-1----:R-:W-:-:S03]  /*115f30*/  F2FP.SATFINITE.E5M2.F32.PACK_AB_MERGE_C R24, R57, R52, RZ ;  /* 0x000000343918723e */ /* 0x002fc600048060ff */
[----:B---3--:R-:W3:Y:S04]  /*115f40*/  LDL.LU R30, [R1+0x1438] ;  /* 0x00143800011e7983 */ /* 0x008ee80000300800 */
[----:B------:R-:W3:Y:S04]  /*115f50*/  LDL.LU R29, [R1+0x143c] ;  /* 0x00143c00011d7983 */ /* 0x000ee80000300800 */
[----:B------:R-:W-:Y:S04]  /*115f60*/  STL [R1+0x3c0], R24 ;  /* 0x0003c01801007387 */ /* 0x000fe80000100800 */
[----:B------:R-:W4:Y:S04]  /*115f70*/  LDL.LU R45, [R1+0x1420] ;  /* 0x00142000012d7983 */ /* 0x000f280000300800 */
[----:B------:R-:W4:Y:S04]  /*115f80*/  LDL.LU R49, [R1+0x1424] ;  /* 0x0014240001317983 */ /* 0x000f280000300800 */
[----:B------:R-:W4:Y:S04]  /*115f90*/  LDL.LU R50, [R1+0x1428] ;  /* 0x0014280001327983 */ /* 0x000f280000300800 */
[----:B------:R-:W4:Y:S01]  /*115fa0*/  LDL.LU R51, [R1+0x142c] ;  /* 0x00142c0001337983 */ /* 0x000f220000300800 */
[----:B------:R-:W-:-:S05]  /*115fb0*/  F2FP.SATFINITE.E5M2.F32.PACK_AB_MERGE_C R19, R22, R19, RZ ;  /* 0x000000131613723e */ /* 0x000fca00048060ff */
[----:B------:R1:W-:Y:S04]  /*115fc0*/  STL [R1+0x398], R19 ;  /* 0x0003981301007387 */ /* 0x0003e80000100800 */
[----:B------:R-:W4:Y:S04]  /*115fd0*/  LDL.LU R52, [R1+0x1410] ;  /* 0x0014100001347983 */ /* 0x000f280000300800 */
[----:B------:R-:W4:Y:S01]  /*115fe0*/  LDL.LU R57, [R1+0x1414] ;  /* 0x0014140001397983 */ /* 0x000f220000300800 */
[----:B------:R-:W-:-:S03]  /*115ff0*/  IADD3 R32, P1, PT, R18, R13, RZ ;  /* 0x0000000d12207210 */ /* 0x000fc60007f3e0ff */
[----:B-1----:R-:W4:Y:S02]  /*116000*/  LDL.LU R19, [R1+0x1418] ;  /* 0x0014180001137983 */ /* 0x002f240000300800 */
[----:B------:R-:W-:-:S05]  /*116010*/  IMAD.X R33, R21, 0x1, R15, P1 ;  /* 0x0000000115217824 */ /* 0x000fca00008e060f */
[----:B------:R1:W-:Y:S04]  /*116020*/  STL.64 [R1+0x1808], R32 ;  /* 0x0018082001007387 */ /* 0x0003e80000100a00 */
[----:B------:R-:W4:Y:S01]  /*116030*/  LDL.LU R22, [R1+0x141c] ;  /* 0x00141c0001167983 */ /* 0x000f220000300800 */
[----:B-1----:R-:W-:-:S05]  /*116040*/  IADD3 R32, P1, PT, R18, R5, RZ ;  /* 0x0000000512207210 */ /* 0x002fca0007f3e0ff */
[----:B------:R-:W-:Y:S01]  /*116050*/  IMAD.X R33, R21, 0x1, R6, P1 ;  /* 0x0000000115217824 */ /* 0x000fe200008e0606 */
[----:B--2---:R-:W-:-:S05]  /*116060*/  F2FP.SATFINITE.E5M2.F32.PACK_AB_MERGE_C R24, R27, R17, RZ ;  /* 0x000000111b18723e */ /* 0x004fca00048060ff */
[----:B------:R-:W-:Y:S01]  /*116070*/  STL [R1+0x3a0], R24 ;  /* 0x0003a01801007387 */ /* 0x000fe20000100800 */
[----:B------:R-:W-:-:S05]  /*116080*/  F2FP.SATFINITE.E5M2.F32.PACK_AB_MERGE_C R17, R35, R58, RZ ;  /* 0x0000003a2311723e */ /* 0x000fca00048060ff */
[----:B------:R1:W-:Y:S01]  /*116090*/  STL [R1+0x34c], R17 ;  /* 0x00034c1101007387 */ /* 0x0003e20000100800 */
[----:B------:R-:W-:-:S05]  /*1160a0*/  F2FP.SATFINITE.E5M2.F32.PACK_AB_MERGE_C R43, R23, R20, RZ ;  /* 0x00000014172b723e */ /* 0x000fca00048060ff */
[----:B------:R-:W-:Y:S04]  /*1160b0*/  STL [R1+0x5d9c], R43 ;  /* 0x005d9c2b01007387 */ /* 0x000fe80000100800 */
[----:B------:R2:W-:Y:S01]  /*1160c0*/  STL.64 [R1+0x1800], R32 ;  /* 0x0018002001007387 */ /* 0x0005e20000100a00 */
[----:B-1----:R-:W-:Y:S02]  /*1160d0*/  F2FP.SATFINITE.E5M2.F32.PACK_AB_MERGE_C R17, R41, R34, RZ ;  /* 0x000000222911723e */ /* 0x002fe400048060ff */
[----:B------:R-:W-:Y:S02]  /*1160e0*/  F2FP.SATFINITE.E5M2.F32.PACK_AB_MERGE_C R27, R26, R25, RZ ;  /* 0x000000191a1b723e */ /* 0x000fe400048060ff */
[C---:B--2---:R-:W-:Y:S01]  /*1160f0*/  IADD3 R32, P1, PT, R18.reuse, R14, RZ ;  /* 0x0000000e12207210 */ /* 0x044fe20007f3e0ff */
[----:B------:R1:W-:Y:S04]  /*116100*/  STL [R1+0x378], R17 ;  /* 0x0003781101007387 */ /* 0x0003e80000100800 */
[----:B------:R-:W-:Y:S01]  /*116110*/  IMAD.X R33, R21, 0x1, R16, P1 ;  /* 0x0000000115217824 */ /* 0x000fe200008e0610 */
[----:B------:R-:W-:Y:S01]  /*116120*/  STL [R1+0x5d94], R27 ;  /* 0x005d941b01007387 */ /* 0x000fe20000100800 */
[----:B------:R-:W-:-:S03]  /*116130*/  IADD3 R24, P1, PT, R18, R7, RZ ;  /* 0x0000000712187210 */ /* 0x000fc60007f3e0ff */
[----:B------:R-:W-:Y:S04]  /*116140*/  STL.64 [R1+0x17f8], R32 ;  /* 0x0017f82001007387 */ /* 0x000fe80000100a00 */
[----:B------:R-:W2:Y:S04]  /*116150*/  LDL.LU R20, [R1+0x1400] ;  /* 0x0014000001147983 */ /* 0x000ea80000300800 */
[----:B------:R-:W2:Y:S01]  /*116160*/  LDL.LU R23, [R1+0x1404] ;  /* 0x0014040001177983 */ /* 0x000ea20000300800 */
[----:B-1----:R-:W-:Y:S01]  /*116170*/  F2FP.SATFINITE.E5M2.F32.PACK_AB_MERGE_C R17, R36, R28, RZ ;  /* 0x0000001c2411723e */ /* 0x002fe200048060ff */
[----:B------:R-:W-:-:S04]  /*116180*/  IMAD.X R25, R21, 0x1, R8, P1 ;  /* 0x0000000115197824 */ /* 0x000fc800008e0608 */
[----:B------:R-:W-:Y:S04]  /*116190*/  STL [R1+0x318], R17 ;  /* 0x0003181101007387 */ /* 0x000fe80000100800 */
[----:B------:R1:W-:Y:S04]  /*1161a0*/  STL.64 [R1+0x17f0], R24 ;  /* 0x0017f01801007387 */ /* 0x0003e80000100a00 */
[----:B-1----:R-:W2:Y:S04]  /*1161b0*/  LDL.LU R25, [R1+0x1408] ;  /* 0x0014080001197983 */ /* 0x002ea80000300800 */
[----:B------:R-:W2:Y:S04]  /*1161c0*/  LDL.LU R26, [R1+0x140c] ;  /* 0x00140c00011a7983 */ /* 0x000ea80000300800 */
[----:B------:R-:W2:Y:S04]  /*1161d0*/  LDL.LU R28, [R1+0x13f0] ;  /* 0x0013f000011c7983 */ /* 0x000ea80000300800 */
[----:B------:R-:W2:Y:S01]  /*1161e0*/  LDL.LU R36, [R1+0x13f4] ;  /* 0x0013f40001247983 */ /* 0x000ea20000300800 */
[----:B---3--:R-:W-:-:S02]  /*1161f0*/  F2FP.SATFINITE.E5M2.F32.PACK_AB_MERGE_C R24, R29, R30, RZ ;  /* 0x0000001e1d18723e */ /* 0x008fc400048060ff */
[----:B------:R-:W-:-:S03]  /*116200*/  IADD3 R30, P1, PT, R18, R9, RZ ;  /* 0x00000009121e7210 */ /* 0x000fc60007f3e0ff */
[----:B------:R-:W-:Y:S01]  /*116210*/  STL [R1+0x314], R24 ;  /* 0x0003141801007387 */ /* 0x000fe20000100800 */
[----:B----4-:R-:W-:Y:S01]  /*116220*/  F2FP.SATFINITE.E5M2.F32.PACK_AB_MERGE_C R17, R49, R45, RZ ;  /* 0x0000002d3111723e */ /* 0x010fe200048060ff */
[----:B------:R-:W-:-:S04]  /*116230*/  IMAD.X R31, R21, 0x1, R11, P1 ;  /* 0x00000001151f7824 */ /* 0x000fc800008e060b */
[----:B------:R1:W-:Y:S02]  /*116240*/  STL [R1+0x2e8], R17 ;  /* 0x0002e81101007387 */ /* 0x0003e40000100800 */
[----:B-1----:R-:W-:-:S05]  /*116250*/  F2FP.SATFINITE.E5M2.F32.PACK_AB_MERGE_C R17, R51, R50, RZ ;  /* 0x000000323311723e */ /* 0x002fca00048060ff */
[----:B------:R-:W-:Y:S04]  /*116260*/  STL [R1+0x5dc8], R17 ;  /* 0x005dc81101007387 */ /* 0x000fe80000100800 */
[----:B------:R1:W-:Y:S02]  /*116270*/  STL.64 [R1+0x17d8], R30 ;  /* 0x0017d81e01007387 */ /* 0x0003e40000100a00 */
[----:B-1----:R-:W-:Y:S02]  /*116280*/  IADD3 R30, P1, PT, R18, R10, RZ ;  /* 0x0000000a121e7210 */ /* 0x002fe40007f3e0ff */
[----:B------:R-:W-:-:S03]  /*116290*/  F2FP.SATFINITE.E5M2.F32.PACK_AB_MERGE_C R17, R57, R52, RZ ;  /* 0x000000343911723e */ /* 0x000fc600048060ff */
[----:B------:R-:W-:-:S05]  /*1162a0*/  IMAD.X R31, R21, 0x1, R12, P1 ;  /* 0x00000001151f7824 */ /* 0x000fca00008e060c */
[----:B------:R-:W-:Y:S04]  /*1162b0*/  STL.64 [R1+0x17d0], R30 ;  /* 0x0017d01e01007387 */ /* 0x000fe80000100a00 */
[----:B------:R-:W3:Y:S04]  /*1162c0*/  LDL.LU R38, [R1+0x13f8] ;  /* 0x0013f80001267983 */ /* 0x000ee80000300800 */
[----:B------:R0:W-:Y:S04]  /*1162d0*/  STL [R1+0x2cc], R17 ;  /* 0x0002cc1101007387 */ /* 0x0001e80000100800 */
[----:B------:R-:W3:Y:S04]  /*1162e0*/  LDL.LU R47, [R1+0x13fc] ;  /* 0x0013fc00012f7983 */ /* 0x000ee80000300800 */
[----:B------:R-:W4:Y:S04]  /*1162f0*/  LDL.LU R53, [R1+0x13e0] ;  /* 0x0013e00001357983 */ /* 0x000f280000300800 */
[----:B------:R-:W4:Y:S04]  /*116300*/  LDL.LU R58, [R1+0x13e4] ;  /* 0x0013e400013a7983 */ /* 0x000f280000300800 */
[----:B------:R-:W4:Y:S04]  /*116310*/  LDL.LU R45, [R1+0x13e8] ;  /* 0x0013e800012d7983 */ /* 0x000f280000300800 */
[----:B------:R-:W4:Y:S01]  /*116320*/  LDL.LU R51, [R1+0x13ec] ;  /* 0x0013ec0001337983 */ /* 0x000f220000300800 */
[----:B------:R-:W-:-:S03]  /*116330*/  F2FP.SATFINITE.E5M2.F32.PACK_AB_MERGE_C R29, R22, R19, RZ ;  /* 0x00000013161d723e */ /* 0x000fc600048060ff */
[----:B------:R-:W4:Y:S04]  /*116340*/  LDL.LU R49, [R1+0x13d0] ;  /* 0x0013d00001317983 */ /* 0x000f280000300800 */
[----:B------:R-:W4:Y:S04]  /*116350*/  LDL.LU R50, [R1+0x13d4] ;  /* 0x0013d40001327983 */ /* 0x000f280000300800 */
[----:B------:R-:W-:Y:S04]  /*116360*/  STL [R1+0x5df0], R29 ;  /* 0x005df01d01007387 */ /* 0x000fe80000100800 */
[----:B------:R-:W4:Y:S04]  /*116370*/  LDL.LU R52, [R1+0x13d8] ;  /* 0x0013d80001347983 */ /* 0x000f280000300800 */
[----:B------:R-:W4:Y:S04]  /*116380*/  LDL.LU R57, [R1+0x13dc] ;  /* 0x0013dc0001397983 */ /* 0x000f280000300800 */
[----:B------:R-:W4:Y:S04]  /*116390*/  LDL.LU R19, [R1+0x13c0] ;  /* 0x0013c00001137983 */ /* 0x000f280000300800 */
[----:B------:R-:W4:Y:S01]  /*1163a0*/  LDL.LU R22, [R1+0x13c4] ;  /* 0x0013c40001167983 */ /* 0x000f220000300800 */
[----:B0-----:R-:W-:Y:S01]  /*1163b0*/  VIADD R17, R18, UR6 ;  /* 0x0000000612117c36 */ /* 0x001fe20008000000 */
[----:B------:R-:W0:Y:S04]  /*1163c0*/  LDCU UR6, c[0x0][0x3b8] ;  /* 0x00007700ff0677ac */ /* 0x000e280008000800 */
[----:B------:R-:W-:-:S02]  /*1163d0*/  SHF.R.S32.HI R18, RZ, 0x1f, R17 ;  /* 0x0000001fff127819 */ /* 0x000fc40000011411 */
[----:B--2---:R-:W-:Y:S02]  /*1163e0*/  F2FP.SATFINITE.E5M2.F32.PACK_AB_MERGE_C R23, R23, R20, RZ ;  /* 0x000000141717723e */ /* 0x004fe400048060ff */
[----:B------:R-:W-:-:S05]  /*1163f0*/  IADD3 R20, P1, PT, R17, R3, RZ ;  /* 0x0000000311147210 */ /* 0x000fca0007f3e0ff */
[----:B------:R-:W-:Y:S01]  /*116400*/  IMAD.X R21, R18, 0x1, R4, P1 ;  /* 0x0000000112157824 */ /* 0x000fe200008e0604 */
[----:B------:R-:W-:Y:S04]  /*116410*/  STL [R1+0x290], R23 ;  /* 0x0002901701007387 */ /* 0x000fe80000100800 */
[----:B------:R1:W-:Y:S04]  /*116420*/  STL.64 [R1+0x17c8], R20 ;  /* 0x0017c81401007387 */ /* 0x0003e80000100a00 */
[----:B------:R-:W2:Y:S01]  /*116430*/  LDL.LU R35, [R1+0x13c8] ;  /* 0x0013c80001237983 */ /* 0x000ea20000300800 */
[----:B-1----:R-:W-:-:S05]  /*116440*/  F2FP.SATFINITE.E5M2.F32.PACK_AB_MERGE_C R21, R26, R25, RZ ;  /* 0x000000191a15723e */ /* 0x002fca00048060ff */
[----:B------:R-:W-:Y:S01]  /*116450*/  STL [R1+0x298], R21 ;  /* 0x0002981501007387 */ /* 0x000fe20000100800 */
[----:B------:R-:W-:-:S03]  /*116460*/  F2FP.SATFINITE.E5M2.F32.PACK_AB_MERGE_C R20, R36, R28, RZ ;  /* 0x0000001c2414723e */ /* 0x000fc600048060ff */
[----:B------:R-:W2:Y:S04]  /*116470*/  LDL.LU R34, [R1+0x13cc] ;  /* 0x0013cc0001227983 */ /* 0x000ea80000300800 */
[----:B------:R1:W-:Y:S04]  /*116480*/  STL [R1+0x138], R20 ;  /* 0x0001381401007387 */ /* 0x0003e80000100800 */
[----:B------:R-:W2:Y:S04]  /*116490*/  LDL.LU R41, [R1+0x13b0] ;  /* 0x0013b00001297983 */ /* 0x000ea80000300800 */
[----:B------:R-:W2:Y:S04]  /*1164a0*/  LDL.LU R30, [R1+0x13b4] ;  /* 0x0013b400011e7983 */ /* 0x000ea80000300800 */
[----:B-1----:R-:W2:Y:S04]  /*1164b0*/  LDL.LU R20, [R1+0x13b8] ;  /* 0x0013b80001147983 */ /* 0x002ea80000300800 */
[----:B------:R-:W2:Y:S04]  /*1164c0*/  LDL.LU R23, [R1+0x13bc] ;  /* 0x0013bc0001177983 */ /* 0x000ea80000300800 */
[----:B------:R-:W2:Y:S04]  /*1164d0*/  LDL.LU R25, [R1+0x13a0] ;  /* 0x0013a00001197983 */ /* 0x000ea80000300800 */
[----:B------:R-:W2:Y:S04]  /*1164e0*/  LDL.LU R26, [R1+0x13a4] ;  /* 0x0013a400011a7983 */ /* 0x000ea80000300800 */
[----:B------:R-:W2:Y:S04]  /*1164f0*/  LDL.LU R28, [R1+0x13a8] ;  /* 0x0013a800011c7983 */ /* 0x000ea80000300800 */
[----:B------:R-:W2:Y:S01]  /*116500*/  LDL.LU R36, [R1+0x13ac] ;  /* 0x0013ac0001247983 */ /* 0x000ea20000300800 */
[----:B------:R-:W-:-:S05]  /*116510*/  IADD3 R32, P1, PT, R17, R0, RZ ;  /* 0x0000000011207210 */ /* 0x000fca0007f3e0ff */
[----:B------:R-:W-:Y:S01]  /*116520*/  IMAD.X R33, R18, 0x1, R2, P1 ;  /* 0x0000000112217824 */ /* 0x000fe200008e0602 */
[----:B---3--:R-:W-:-:S05]  /*116530*/  F2FP.SATFINITE.E5M2.F32.PACK_AB_MERGE_C R59, R47, R38, RZ ;  /* 0x000000262f3b723e */ /* 0x008fca00048060ff */
[----:B------:R-:W-:Y:S04]  /*116540*/  STL [R1+0x5e28], R59 ;  /* 0x005e283b01007387 */ /* 0x000fe80000100800 */
[----:B------:R1:W-:Y:S01]  /*116550*/  STL.64 [R1+0x17c0], R32 ;  /* 0x0017c02001007387 */ /* 0x0003e20000100a00 */
[----:B----4-:R-:W-:Y:S02]  /*116560*/  F2FP.SATFINITE.E5M2.F32.PACK_AB_MERGE_C R21, R58, R53, RZ ;  /* 0x000000353a15723e */ /* 0x010fe400048060ff */
[----:B------:R-:W-:Y:S02]  /*116570*/  F2FP.SATFINITE.E5M2.F32.PACK_AB_MERGE_C R51, R51, R45, RZ ;  /* 0x0000002d3333723e */ /* 0x000fe400048060ff */
[----:B-1----:R-:W-:Y:S01]  /*116580*/  IADD3 R32, P1, PT, R17, R13, RZ ;  /* 0x0000000d11207210 */ /* 0x002fe20007f3e0ff */
[----:B------:R1:W-:Y:S04]  /*116590*/  STL [R1+0x130], R21 ;  /* 0x0001301501007387 */ /* 0x0003e80000100800 */
[----:B------:R-:W-:Y:S01]  /*1165a0*/  IMAD.X R33, R18, 0x1, R15, P1 ;  /* 0x0000000112217824 */ /* 0x000fe200008e060f */
[----:B------:R-:W-:Y:S04]  /*1165b0*/  STL [R1+0x5e54], R51 ;  /* 0x005e543301007387 */ /* 0x000fe80000100800 */
[----:B------:R3:W-:Y:S01]  /*1165c0*/  STL.64 [R1+0x17b8], R32 ;  /* 0x0017b82001007387 */ /* 0x0007e20000100a00 */
[----:B-1----:R-:W-:-:S02]  /*1165d0*/  F2FP.SATFINITE.E5M2.F32.PACK_AB_MERGE_C R21, R50, R49, RZ ;  /* 0x000000313215723e */ /* 0x002fc400048060ff */
[----:B------:R-:W-:Y:S02]  /*1165e0*/  F2FP.SATFINITE.E5M2.F32.PACK_AB_MERGE_C R50, R57, R52, RZ ;  /* 0x000000343932723e */ /* 0x000fe400048060ff */
[----:B---3--:R-:W-:Y:S01]  /*1165f0*/  IADD3 R32, P1, PT, R17, R5, RZ ;  /* 0x0000000511207210 */ /* 0x008fe20007f3e0ff */
[----:B------:R-:W-:Y:S04]  /*116600*/  STL [R1+0x128], R21 ;  /* 0x0001281501007387 */ /* 0x000fe80000100800 */
[----:B------:R-:W-:Y:S01]  /*116610*/  IMAD.X R33, R18, 0x1, R6, P1 ;  /* 0x0000000112217824 */ /* 0x000fe200008e0606 */
[----:B------:R-:W-:Y:S01]  /*116620*/  STL [R1+0x5e78], R50 ;  /* 0x005e783201007387 */ /* 0x000fe20000100800 */
[----:B------:R-:W-:-:S03]  /*116630*/  F2FP.SATFINITE.E5M2.F32.PACK_AB_MERGE_C R19, R22, R19, RZ ;  /* 0x000000131613723e */ /* 0x000fc600048060ff */
[----:B------:R1:W-:Y:S04]  /*116640*/  STL.64 [R1+0x17b0], R32 ;  /* 0x0017b02001007387 */ /* 0x0003e80000100a00 */
[----:B------:R-:W3:Y:S04]  /*116650*/  LDL.LU R57, [R1+0x1390] ;  /* 0x0013900001397983 */ /* 0x000ee80000300800 */
[----:B------:R-:W3:Y:S04]  /*116660*/  LDL.LU R22, [R1+0x1394] ;  /* 0x0013940001167983 */ /* 0x000ee80000300800 */
[----:B------:R4:W-:Y:S01]  /*116670*/  STL [R1+0x11c], R19 ;  /* 0x00011c1301007387 */ /* 0x0009e20000100800 */
[----:B-1----:R-:W-:-:S03]  /*116680*/  IADD3 R32, P1, PT, R17, R14, RZ ;  /* 0x0000000e11207210 */ /* 0x002fc60007f3e0ff */
[----:B------:R-:W3:Y:S04]  /*116690*/  LDL.LU R45, [R1+0x1398] ;  /* 0x00139800012d7983 */ /* 0x000ee80000300800 */
[----:B------:R-:W3:Y:S01]  /*1166a0*/  LDL.LU R49, [R1+0x139c] ;  /* 0x00139c0001317983 */ /* 0x000ee20000300800 */
[----:B------:R-:W-:-:S03]  /*1166b0*/  IMAD.X R33, R18, 0x1, R16, P1 ;  /* 0x0000000112217824 */ /* 0x000fc600008e0610 */
[----:B------:R-:W3:Y:S04]  /*1166c0*/  LDL.LU R52, [R1+0x1380] ;  /* 0x0013800001347983 */ /* 0x000ee80000300800 */
[----:B------:R-:W-:Y:S04]  /*1166d0*/  STL.64 [R1+0x17a8], R32 ;  /* 0x0017a82001007387 */ /* 0x000fe80000100a00 */
[----:B----4-:R-:W4:Y:S01]  /*1166e0*/  LDL.LU R19, [R1+0x1384] ;  /* 0x0013840001137983 */ /* 0x010f220000300800 */
[----:B--2---:R-:W-:Y:S02]  /*1166f0*/  F2FP.SATFINITE.E5M2.F32.PACK_AB_MERGE_C R21, R30, R41, RZ ;  /* 0x000000291e15723e */ /* 0x004fe400048060ff */
[----:B------:R-:W-:-:S05]  /*116700*/  IADD3 R30, P1, PT, R17, R7, RZ ;  /* 0x00000007111e7210 */ /* 0x000fca0007f3e0ff */
[----:B------:R-:W-:Y:S01]  /*116710*/  IMAD.X R31, R18, 0x1, R8, P1 ;  /* 0x00000001121f7824 */ /* 0x000fe200008e0608 */
[----:B------:R-:W-:Y:S02]  /*116720*/  F2FP.SATFINITE.E5M2.F32.PACK_AB_MERGE_C R24, R23, R20, RZ ;  /* 0x000000141718723e */ /* 0x000fe400048060ff */
[----:B------:R-:W-:Y:S01]  /*116730*/  IADD3 R20, P1, PT, R17, R9, RZ ;  /* 0x0000000911147210 */ /* 0x000fe20007f3e0ff */
[----:B------:R1:W-:Y:S01]  /*116740*/  STL [R1+0x10c], R21 ;  /* 0x00010c1501007387 */ /* 0x0003e20000100800 */
[----:B------:R-:W-:-:S03]  /*116750*/  F2FP.SATFINITE.E5M2.F32.PACK_AB_MERGE_C R23, R26, R25, RZ ;  /* 0x000000191a17723e */ /* 0x000fc600048060ff */
[----:B------:R-:W-:Y:S01]  /*116760*/  STL.64 [R1+0x17a0], R30 ;  /* 0x0017a01e01007387 */ /* 0x000fe20000100a00 */
[----:B-1----:R-:W-:Y:S01]  /*116770*/  IMAD.X R21, R18, 0x1, R11, P1 ;  /* 0x0000000112157824 */ /* 0x002fe200008e060b */
[----:B------:R-:W-:Y:S02]  /*116780*/  F2FP.SATFINITE.E5M2.F32.PACK_AB_MERGE_C R25, R36, R28, RZ ;  /* 0x0000001c2419723e */ /* 0x000fe400048060ff */
[----:B------:R-:W-:Y:S04]  /*116790*/  STL [R1+0x108], R24 ;  /* 0x0001081801007387 */ /* 0x000fe80000100800 */
[----:B------:R-:W-:Y:S04]  /*1167a0*/  STL [R1+0x2238], R23 ;  /* 0x0022381701007387 */ /* 0x000fe80000100800 */
[----:B------:R-:W-:Y:S04]  /*1167b0*/  STL [R1+0x5cd0], R25 ;  /* 0x005cd01901007387 */ /* 0x000fe80000100800 */
[----:B------:R1:W-:Y:S04]  /*1167c0*/  STL.64 [R1+0x1788], R20 ;  /* 0x0017881401007387 */ /* 0x0003e80000100a00 */
[----:B------:R-:W2:Y:S04]  /*1167d0*/  LDL.LU R46, [R1+0x1388] ;  /* 0x00138800012e7983 */ /* 0x000ea80000300800 */
[----:B------:R-:W2:Y:S01]  /*1167e0*/  LDL.LU R40, [R1+0x138c] ;  /* 0x00138c0001287983 */ /* 0x000ea20000300800 */
[----:B-1----:R-:W-:-:S03]  /*1167f0*/  IADD3 R20, P1, PT, R17, R10, RZ ;  /* 0x0000000a11147210 */ /* 0x002fc60007f3e0ff */
[----:B------:R-:W2:Y:S02]  /*116800*/  LDL.LU R48, [R1+0x1370] ;  /* 0x0013700001307983 */ /* 0x000ea40000300800 */
[----:B------:R-:W-:-:S05]  /*116810*/  IMAD.X R21, R18, 0x1, R12, P1 ;  /* 0x0000000112157824 */ /* 0x000fca00008e060c */
[----:B------:R1:W-:Y:S04]  /*116820*/  STL.64 [R1+0x1780], R20 ;  /* 0x0017801401007387 */ /* 0x0003e80000100a00 */
        /* <DEDUP_REMOVED lines=11> */
[----:B------:R-:W3:Y:S01]  /*1168e0*/  LDL.LU R22, [R1+0x135c] ;  /* 0x00135c0001167983 */ /* 0x000ee20000300800 */
[----:B------:R-:W-:-:S03]  /*1168f0*/  F2FP.SATFINITE.E5M2.F32.PACK_AB_MERGE_C R20, R49, R45, RZ ;  /* 0x0000002d3114723e */ /* 0x000fc600048060ff */
[----:B------:R4:W-:Y:S04]  /*116900*/  STL [R1+0x21d0], R18 ;  /* 0x0021d01201007387 */ /* 0x0009e80000100800 */
[----:B------:R1:W-:Y:S04]  /*116910*/  STL [R1+0x21dc], R20 ;  /* 0x0021dc1401007387 */ /* 0x0003e80000100800 */
[----:B------:R-:W3:Y:S04]  /*116920*/  LDL.LU R38, [R1+0x1340] ;  /* 0x0013400001267983 */ /* 0x000ee80000300800 */
[----:B------:R-:W3:Y:S01]  /*116930*/  LDL.LU R47, [R1+0x1344] ;  /* 0x00134400012f7983 */ /* 0x000ee20000300800 */
[----:B----4-:R-:W-:Y:S01]  /*116940*/  F2FP.SATFINITE.E5M2.F32.PACK_AB_MERGE_C R18, R19, R52, RZ ;  /* 0x000000341312723e */ /* 0x010fe200048060ff */
[----:B0-----:R-:W-:Y:S01]  /*116950*/  VIADD R17, R17, UR6 ;  /* 0x0000000611117c36 */ /* 0x001fe20008000000 */
[----:B------:R-:W-:Y:S01]  /*116960*/  F2FP.SATFINITE.E5M2.F32.PACK_AB_MERGE_C R35, R34, R35, RZ ;  /* 0x000000232223723e */ /* 0x000fe200048060ff */
[----:B------:R-:W0:Y:S02]  /*116970*/  LDCU UR6, c[0x0][0x3b8] ;  /* 0x00007700ff0677ac */ /* 0x000e240008000800 */
[----:B------:R4:W-:Y:S04]  /*116980*/  STL [R1+0x215c], R18 ;  /* 0x00215c1201007387 */ /* 0x0009e80000100800 */
[----:B------:R-:W3:Y:S01]  /*116990*/  LDL.LU R53, [R1+0x1348] ;  /* 0x0013480001357983 */ /* 0x000ee20000300800 */
[----:B-1----:R-:W-:-:S03]  /*1169a0*/  SHF.R.S32.HI R20, RZ, 0x1f, R17 ;  /* 0x0000001fff147819 */ /* 0x002fc60000011411 */
[----:B----4-:R-:W4:Y:S01]  /*1169b0*/  LDL.LU R18, [R1+0x134c] ;  /* 0x00134c0001127983 */ /* 0x010f220000300800 */
[----:B------:R-:W-:-:S03]  /*1169c0*/  IADD3 R24, P1, PT, R17, R3, RZ ;  /* 0x0000000311187210 */ /* 0x000fc60007f3e0ff */
[----:B------:R-:W4:Y:S04]  /*1169d0*/  LDL.LU R58, [R1+0x1330] ;  /* 0x00133000013a7983 */ /* 0x000f280000300800 */
[----:B------:R-:W4:Y:S01]  /*1169e0*/  LDL.LU R34, [R1+0x1334] ;  /* 0x0013340001227983 */ /* 0x000f220000300800 */
[----:B------:R-:W-:-:S03]  /*1169f0*/  IMAD.X R25, R20, 0x1, R4, P1 ;  /* 0x0000000114197824 */ /* 0x000fc600008e0604 */
[----:B------:R-:W4:Y:S04]  /*116a00*/  LDL.LU R41, [R1+0x1338] ;  /* 0x0013380001297983 */ /* 0x000f280000300800 */
[----:B------:R-:W4:Y:S04]  /*116a10*/  LDL.LU R30, [R1+0x133c] ;  /* 0x00133c00011e7983 */ /* 0x000f280000300800 */
[----:B------:R-:W4:Y:S04]  /*116a20*/  LDL.LU R45, [R1+0x1320] ;  /* 0x00132000012d7983 */ /* 0x000f280000300800 */
[----:B------:R-:W4:Y:S04]  /*116a30*/  LDL.LU R49, [R1+0x1324] ;  /* 0x0013240001317983 */ /* 0x000f280000300800 */
[----:B------:R-:W4:Y:S04]  /*116a40*/  LDL.LU R52, [R1+0x1328] ;  /* 0x0013280001347983 */ /* 0x000f280000300800 */
[----:B------:R-:W4:Y:S04]  /*116a50*/  LDL.LU R19, [R1+0x132c] ;  /* 0x00132c0001137983 */ /* 0x000f280000300800 */
[----:B------:R1:W-:Y:S02]  /*116a60*/  STL.64 [R1+0x1778], R24 ;  /* 0x0017781801007387 */ /* 0x0003e40000100a00 */
[----:B-1----:R-:W-:-:S05]  /*116a70*/  IADD3 R24, P1, PT, R17, R0, RZ ;  /* 0x0000000011187210 */ /* 0x002fca0007f3e0ff */
[----:B------:R-:W-:Y:S01]  /*116a80*/  IMAD.X R25, R20, 0x1, R2, P1 ;  /* 0x0000000114197824 */ /* 0x000fe200008e0602 */
[----:B--2---:R-:W-:-:S05]  /*116a90*/  F2FP.SATFINITE.E5M2.F32.PACK_AB_MERGE_C R29, R40, R46, RZ ;  /* 0x0000002e281d723e */ /* 0x004fca00048060ff */
[----:B------:R-:W-:Y:S01]  /*116aa0*/  STL [R1+0x2178], R29 ;  /* 0x0021781d01007387 */ /* 0x000fe20000100800 */
[----:B------:R-:W-:-:S05]  /*116ab0*/  F2FP.SATFINITE.E5M2.F32.PACK_AB_MERGE_C R27, R54, R48, RZ ;  /* 0x00000030361b723e */ /* 0x000fca00048060ff */
[----:B------:R1:W-:Y:S04]  /*116ac0*/  STL [R1+0x20b8], R27 ;  /* 0x0020b81b01007387 */ /* 0x0003e80000100800 */
[----:B------:R2:W-:Y:S01]  /*116ad0*/  STL.64 [R1+0x1770], R24 ;  /* 0x0017701801007387 */ /* 0x0005e20000100a00 */
[----:B-1----:R-:W-:Y:S02]  /*116ae0*/  F2FP.SATFINITE.E5M2.F32.PACK_AB_MERGE_C R27, R60, R21, RZ ;  /* 0x000000153c1b723e */ /* 0x002fe400048060ff */
[----:B--2---:R-:W-:Y:S02]  /*116af0*/  IADD3 R24, P1, PT, R17, R13, RZ ;  /* 0x0000000d11187210 */ /* 0x004fe40007f3e0ff */
[----:B------:R-:W-:-:S03]  /*116b00*/  F2FP.SATFINITE.E5M2.F32.PACK_AB_MERGE_C R21, R31, R37, RZ ;  /* 0x000000251f15723e */ /* 0x000fc600048060ff */
[----:B------:R-:W-:Y:S01]  /*116b10*/  IMAD.X R25, R20, 0x1, R15, P1 ;  /* 0x0000000114197824 */ /* 0x000fe200008e060f */
[----:B------:R-:W-:Y:S01]  /*116b20*/  STL [R1+0x20bc], R27 ;  /* 0x0020bc1b01007387 */ /* 0x000fe20000100800 */
[----:B------:R-:W-:-:S03]  /*116b30*/  F2FP.SATFINITE.E5M2.F32.PACK_AB_MERGE_C R23, R26, R23, RZ ;  /* 0x000000171a17723e */ /* 0x000fc600048060ff */
[----:B------:R1:W-:Y:S04]  /*116b40*/  STL [R1+0x201c], R21 ;  /* 0x00201c1501007387 */ /* 0x0003e80000100800 */
[----:B------:R2:W-:Y:S01]  /*116b50*/  STL.64 [R1+0x1768], R24 ;  /* 0x0017681801007387 */ /* 0x0005e20000100a00 */
[----:B-1----:R-:W-:-:S03]  /*116b60*/  F2FP.SATFINITE.E5M2.F32.PACK_AB_MERGE_C R21, R36, R28, RZ ;  /* 0x0000001c2415723e */ /* 0x002fc600048060ff */
[----:B------:R1:W-:Y:S01]  /*116b70*/  STL [R1+0x203c], R23 ;  /* 0x00203c1701007387 */ /* 0x0003e20000100800 */
[----:B--2---:R-:W-:-:S03]  /*116b80*/  IADD3 R24, P1, PT, R17, R5, RZ ;  /* 0x0000000511187210 */ /* 0x004fc60007f3e0ff */
[----:B------:R3:W-:Y:S02]  /*116b90*/  STL [R1+0x1fd8], R21 ;  /* 0x001fd81501007387 */ /* 0x0007e40000100800 */
[----:B------:R-:W-:Y:S02]  /*116ba0*/  IMAD.X R25, R20, 0x1, R6, P1 ;  /* 0x0000000114197824 */ /* 0x000fe400008e0606 */
[----:B-1----:R-:W2:Y:S04]  /*116bb0*/  LDL.LU R23, [R1+0x1310] ;  /* 0x0013100001177983 */ /* 0x002ea80000300800 */
[----:B------:R-:W2:Y:S04]  /*116bc0*/  LDL.LU R26, [R1+0x1314] ;  /* 0x00131400011a7983 */ /* 0x000ea80000300800 */
[----:B------:R1:W-:Y:S01]  /*116bd0*/  STL.64 [R1+0x1760], R24 ;  /* 0x0017601801007387 */ /* 0x0003e20000100a00 */
[----:B---3--:R-:W-:-:S05]  /*116be0*/  F2FP.SATFINITE.E5M2.F32.PACK_AB_MERGE_C R21, R22, R57, RZ ;  /* 0x000000391615723e */ /* 0x008fca00048060ff */
[----:B------:R3:W-:Y:S04]  /*116bf0*/  STL [R1+0x1d80], R21 ;  /* 0x001d801501007387 */ /* 0x0007e80000100800 */
[----:B------:R-:W2:Y:S04]  /*116c00*/  LDL.LU R28, [R1+0x1318] ;  /* 0x00131800011c7983 */ /* 0x000ea80000300800 */
[----:B------:R-:W2:Y:S04]  /*116c10*/  LDL.LU R36, [R1+0x131c] ;  /* 0x00131c0001247983 */ /* 0x000ea80000300800 */
[----:B------:R-:W2:Y:S04]  /*116c20*/  LDL.LU R57, [R1+0x1300] ;  /* 0x0013000001397983 */ /* 0x000ea80000300800 */
[----:B------:R-:W2:Y:S01]  /*116c30*/  LDL.LU R22, [R1+0x1304] ;  /* 0x0013040001167983 */ /* 0x000ea20000300800 */
[----:B-1----:R-:W-:-:S02]  /*116c40*/  IADD3 R24, P1, PT, R17, R14, RZ ;  /* 0x0000000e11187210 */ /* 0x002fc40007f3e0ff */
[----:B---3--:R-:W-:-:S03]  /*116c50*/  F2FP.SATFINITE.E5M2.F32.PACK_AB_MERGE_C R21, R47, R38, RZ ;  /* 0x000000262f15723e */ /* 0x008fc600048060ff */
[----:B------:R-:W-:Y:S02]  /*116c60*/  IMAD.X R25, R20, 0x1, R16, P1 ;  /* 0x0000000114197824 */ /* 0x000fe400008e0610 */
[----:B------:R4:W-:Y:S04]  /*116c70*/  STL [R1+0x1c3c], R21 ;  /* 0x001c3c1501007387 */ /* 0x0009e80000100800 */
[----:B------:R1:W-:Y:S01]  /*116c80*/  STL.64 [R1+0x1758], R24 ;  /* 0x0017581801007387 */ /* 0x0003e20000100a00 */
[----:B----4-:R-:W-:Y:S02]  /*116c90*/  F2FP.SATFINITE.E5M2.F32.PACK_AB_MERGE_C R21, R18, R53, RZ ;  /* 0x000000351215723e */ /* 0x010fe400048060ff */
[----:B-1----:R-:W-:Y:S02]  /*116ca0*/  IADD3 R24, P1, PT, R17, R7, RZ ;  /* 0x0000000711187210 */ /* 0x002fe40007f3e0ff */
[----:B------:R-:W-:-:S03]  /*116cb0*/  F2FP.SATFINITE.E5M2.F32.PACK_AB_MERGE_C R18, R34, R58, RZ ;  /* 0x0000003a2212723e */ /* 0x000fc600048060ff */
[----:B------:R-:W-:Y:S01]  /*116cc0*/  IMAD.X R25, R20, 0x1, R8, P1 ;  /* 0x0000000114197824 */ /* 0x000fe200008e0608 */
[----:B------:R1:W-:Y:S04]  /*116cd0*/  STL [R1+0x1d30], R21 ;  /* 0x001d301501007387 */ /* 0x0003e80000100800 */
[----:B------:R3:W-:Y:S04]  /*116ce0*/  STL [R1+0x1aec], R18 ;  /* 0x001aec1201007387 */ /* 0x0007e80000100800 */
[----:B------:R4:W-:Y:S01]  /*116cf0*/  STL.64 [R1+0x1750], R24 ;  /* 0x0017501801007387 */ /* 0x0009e20000100a00 */
[----:B-1----:R-:W-:-:S02]  /*116d00*/  F2FP.SATFINITE.E5M2.F32.PACK_AB_MERGE_C R21, R30, R41, RZ ;  /* 0x000000291e15723e */ /* 0x002fc400048060ff */
[----:B---3--:R-:W-:-:S03]  /*116d10*/  F2FP.SATFINITE.E5M2.F32.PACK_AB_MERGE_C R18, R49, R45, RZ ;  /* 0x0000002d3112723e */ /* 0x008fc600048060ff */
[----:B------:R1:W-:Y:S01]  /*116d20*/  STL [R1+0x1bf4], R21 ;  /* 0x001bf41501007387 */ /* 0x0003e20000100800 */
[----:B----4-:R-:W-:-:S03]  /*116d30*/  IADD3 R24, P1, PT, R17, R9, RZ ;  /* 0x0000000911187210 */ /* 0x010fc60007f3e0ff */
[----:B------:R3:W-:Y:S02]  /*116d40*/  STL [R1+0x1a90], R18 ;  /* 0x001a901201007387 */ /* 0x0007e40000100800 */
[C---:B------:R-:W-:Y:S01]  /*116d50*/  IMAD.X R25, R20.reuse, 0x1, R11, P1 ;  /* 0x0000000114197824 */ /* 0x040fe200008e060b */
[----:B-1----:R-:W-:Y:S02]  /*116d60*/  F2FP.SATFINITE.E5M2.F32.PACK_AB_MERGE_C R21, R19, R52, RZ ;  /* 0x000000341315723e */ /* 0x002fe400048060ff */
[----:B---3--:R-:W-:Y:S02]  /*116d70*/  IADD3 R18, P1, PT, R17, R10, RZ ;  /* 0x0000000a11127210 */ /* 0x008fe40007f3e0ff */
[----:B------:R-:W-:Y:S03]  /*116d80*/  STL.64 [R1+0x1738], R24 ;  /* 0x0017381801007387 */ /* 0x000fe60000100a00 */
[----:B------:R-:W-:Y:S01]  /*116d90*/  IMAD.X R19, R20, 0x1, R12, P1 ;  /* 0x0000000114137824 */ /* 0x000fe200008e060c */
[----:B------:R1:W-:Y:S04]  /*116da0*/  STL [R1+0x1a98], R21 ;  /* 0x001a981501007387 */ /* 0x0003e80000100800 */
[----:B------:R-:W3:Y:S04]  /*116db0*/  LDL.LU R46, [R1+0x1308] ;  /* 0x00130800012e7983 */ /* 0x000ee80000300800 */
[----:B------:R-:W3:Y:S04]  /*116dc0*/  LDL.LU R40, [R1+0x130c] ;  /* 0x00130c0001287983 */ /* 0x000ee80000300800 */
[----:B------:R-:W4:Y:S04]  /*116dd0*/  LDL.LU R48, [R1+0x12f0] ;  /* 0x0012f00001307983 */ /* 0x000f280000300800 */
[----:B------:R0:W-:Y:S04]  /*116de0*/  STL.64 [R1+0x1730], R18 ;  /* 0x0017301201007387 */ /* 0x0001e80000100a00 */
        /* <DEDUP_REMOVED lines=8> */
[----:B0-----:R-:W4:Y:S01]  /*116e70*/  LDL.LU R19, [R1+0x12d4] ;  /* 0x0012d40001137983 */ /* 0x001f220000300800 */
[----:B--2---:R-:W-:-:S05]  /*116e80*/  F2FP.SATFINITE.E5M2.F32.PACK_AB_MERGE_C R18, R26, R23, RZ ;  /* 0x000000171a12723e */ /* 0x004fca00048060ff */
[----:B------:R0:W-:Y:S01]  /*116e90*/  STL [R1+0x192c], R18 ;  /* 0x00192c1201007387 */ /* 0x0001e20000100800 */
[----:B------:R-:W-:-:S05]  /*116ea0*/  F2FP.SATFINITE.E5M2.F32.PACK_AB_MERGE_C R20, R36, R28, RZ ;  /* 0x0000001c2414723e */ /* 0x000fca00048060ff */
[----:B------:R1:W-:Y:S01]  /*116eb0*/  STL [R1+0x1934], R20 ;  /* 0x0019341401007387 */ /* 0x0003e20000100800 */
[----:B0-----:R-:W-:-:S03]  /*116ec0*/  F2FP.SATFINITE.E5M2.F32.PACK_AB_MERGE_C R18, R22, R57, RZ ;  /* 0x000000391612723e */ /* 0x001fc600048060ff */
        /* <DEDUP_REMOVED lines=9> */
[----:B------:R-:W-:Y:S01]  /*116f60*/  VIADD R17, R17, UR6 ;  /* 0x0000000611117c36 */ /* 0x000fe20008000000 */
[----:B------:R-:W2:Y:S02]  /*116f70*/  LDCU UR6, c[0x0][0x3b8] ;  /* 0x00007700ff0677ac */ /* 0x000ea40008000800 */
[----:B------:R-:W2:Y:S04]  /*116f80*/  LDL.LU R30, [R1+0x12b8] ;  /* 0x0012b800011e7983 */ /* 0x000ea80000300800 */
[----:B-1----:R-:W2:Y:S01]  /*116f90*/  LDL.LU R20, [R1+0x12bc] ;  /* 0x0012bc0001147983 */ /* 0x002ea20000300800 */
[----:B0-----:R-:W-:-:S02]  /*116fa0*/  SHF.R.S32.HI R18, RZ, 0x1f, R17 ;  /* 0x0000001fff127819 */ /* 0x001fc40000011411 */
[----:B------:R-:W-:Y:S01]  /*116fb0*/  IADD3 R24, P1, PT, R17, R3, RZ ;  /* 0x0000000311187210 */ /* 0x000fe20007f3e0ff */
[----:B------:R-:W2:Y:S04]  /*116fc0*/  LDL.LU R23, [R1+0x12a0] ;  /* 0x0012a00001177983 */ /* 0x000ea80000300800 */
[----:B------:R-:W2:Y:S01]  /*116fd0*/  LDL.LU R26, [R1+0x12a4] ;  /* 0x0012a400011a7983 */ /* 0x000ea20000300800 */
[----:B------:R-:W-:-:S03]  /*116fe0*/  IMAD.X R25, R18, 0x1, R4, P1 ;  /* 0x0000000112197824 */ /* 0x000fc600008e0604 */
[----:B------:R-:W2:Y:S04]  /*116ff0*/  LDL.LU R28, [R1+0x12a8] ;  /* 0x0012a800011c7983 */ /* 0x000ea80000300800 */
[----:B------:R-:W2:Y:S04]  /*117000*/  LDL.LU R36, [R1+0x12ac] ;  /* 0x0012ac0001247983 */ /* 0x000ea80000300800 */
[----:B------:R0:W-:Y:S02]  /*117010*/  STL.64 [R1+0x1728], R24 ;  /* 0x0017281801007387 */ /* 0x0001e40000100a00 */
[----:B0-----:R-:W-:-:S02]  /*117020*/  IADD3 R24, P1, PT, R17, R0, RZ ;  /* 0x0000000011187210 */ /* 0x001fc40007f3e0ff */
[----:B---3--:R-:W-:-:S03]  /*117030*/  F2FP.SATFINITE.E5M2.F32.PACK_AB_MERGE_C R29, R40, R46, RZ ;  /* 0x0000002e281d723e */ /* 0x008fc600048060ff */
[----:B------:R-:W-:Y:S02]  /*117040*/  IMAD.X R25, R18, 0x1, R2, P1 ;  /* 0x0000000112197824 */ /* 0x000fe400008e0602 */
[----:B------:R-:W-:Y:S01]  /*117050*/  STL [R1+0x438], R29 ;  /* 0x0004381d01007387 */ /* 0x000fe20000100800 */
[----:B----4-:R-:W-:-:S05]  /*117060*/  F2FP.SATFINITE.E5M2.F32.PACK_AB_MERGE_C R27, R54, R48, RZ ;  /* 0x00000030361b723e */ /* 0x010fca00048060ff */
[----:B------:R0:W-:Y:S04]  /*117070*/  STL [R1+0x420], R27 ;  /* 0x0004201b01007387 */ /* 0x0001e80000100800 */
[----:B------:R1:W-:Y:S01]  /*117080*/  STL.64 [R1+0x1720], R24 ;  /* 0x0017201801007387 */ /* 0x0003e20000100a00 */
[----:B0-----:R-:W-:Y:S02]  /*117090*/  F2FP.SATFINITE.E5M2.F32.PACK_AB_MERGE_C R27, R60, R21, RZ ;  /* 0x000000153c1b723e */ /* 0x001fe400048060ff */
[----:B------:R-:W-:Y:S02]  /*1170a0*/  F2FP.SATFINITE.E5M2.F32.PACK_AB_MERGE_C R21, R31, R37, RZ ;  /* 0x000000251f15723e */ /* 0x000fe400048060ff */
[----:B-1----:R-:W-:Y:S01]  /*1170b0*/  IADD3 R24, P1, PT, R17, R13, RZ ;  /* 0x0000000d11187210 */ /* 0x002fe20007f3e0ff */
[----:B------:R-:W-:Y:S04]  /*1170c0*/  STL [R1+0x41c], R27 ;  /* 0x00041c1b01007387 */ /* 0x000fe80000100800 */
[----:B------:R-:W-:Y:S01]  /*1170d0*/  IMAD.X R25, R18, 0x1, R15, P1 ;  /* 0x0000000112197824 */ /* 0x000fe200008e060f */
[----:B------:R0:W-:Y:S02]  /*1170e0*/  STL [R1+0x404], R21 ;  /* 0x0004041501007387 */ /* 0x0001e40000100800 */
[----:B0-----:R-:W-:-:S02]  /*1170f0*/  F2FP.SATFINITE.E5M2.F32.PACK_AB_MERGE_C R21, R49, R45, RZ ;  /* 0x0000002d3115723e */ /* 0x001fc400048060ff */
[----:B------:R-:W3:Y:S04]  /*117100*/  LDL.LU R45, [R1+0x1290] ;  /* 0x00129000012d7983 */ /* 0x000ee80000300800 */
[----:B------:R0:W-:Y:S04]  /*117110*/  STL.64 [R1+0x1708], R24 ;  /* 0x0017081801007387 */ /* 0x0001e80000100a00 */
[----:B------:R-:W-:Y:S04]  /*117120*/  STL [R1+0x408], R21 ;  /* 0x0004081501007387 */ /* 0x000fe80000100800 */
[----:B------:R-:W3:Y:S01]  /*117130*/  LDL.LU R49, [R1+0x1294] ;  /* 0x0012940001317983 */ /* 0x000ee20000300800 */
[----:B------:R-:W-:-:S02]  /*117140*/  F2FP.SATFINITE.E5M2.F32.PACK_AB_MERGE_C R19, R19, R52, RZ ;  /* 0x000000341313723e */ /* 0x000fc400048060ff */
[----:B0-----:R-:W-:-:S03]  /*117150*/  IADD3 R24, P1, PT, R17, R5, RZ ;  /* 0x0000000511187210 */ /* 0x001fc60007f3e0ff */
[----:B------:R0:W-:Y:S02]  /*117160*/  STL [R1+0x3e4], R19 ;  /* 0x0003e41301007387 */ /* 0x0001e40000100800 */
[----:B------:R-:W-:Y:S02]  /*117170*/  IMAD.X R25, R18, 0x1, R6, P1 ;  /* 0x0000000112197824 */ /* 0x000fe400008e0606 */
[----:B------:R-:W4:Y:S04]  /*117180*/  LDL.LU R52, [R1+0x1298] ;  /* 0x0012980001347983 */ /* 0x000f280000300800 */
[----:B0-----:R-:W4:Y:S04]  /*117190*/  LDL.LU R19, [R1+0x129c] ;  /* 0x00129c0001137983 */ /* 0x001f280000300800 */
[----:B------:R-:W-:Y:S01]  /*1171a0*/  STL.64 [R1+0x1700], R24 ;  /* 0x0017001801007387 */ /* 0x000fe20000100a00 */
[----:B--2---:R-:W-:-:S05]  /*1171b0*/  F2FP.SATFINITE.E5M2.F32.PACK_AB_MERGE_C R27, R47, R38, RZ ;  /* 0x000000262f1b723e */ /* 0x004fca00048060ff */
[----:B------:R-:W-:Y:S01]  /*1171c0*/  STL [R1+0x3e8], R27 ;  /* 0x0003e81b01007387 */ /* 0x000fe20000100800 */
[----:B------:R-:W-:-:S05]  /*1171d0*/  F2FP.SATFINITE.E5M2.F32.PACK_AB_MERGE_C R21, R58, R53, RZ ;  /* 0x000000353a15723e */ /* 0x000fca00048060ff */
[----:B------:R0:W-:Y:S02]  /*1171e0*/  STL [R1+0x3c4], R21 ;  /* 0x0003c41501007387 */ /* 0x0001e40000100800 */
[----:B0-----:R-:W-:Y:S02]  /*1171f0*/  F2FP.SATFINITE.E5M2.F32.PACK_AB_MERGE_C R21, R22, R57, RZ ;  /* 0x000000391615723e */ /* 0x001fe400048060ff */
[----:B------:R-:W2:Y:S04]  /*117200*/  LDL.LU R57, [R1+0x1280] ;  /* 0x0012800001397983 */ /* 0x000ea80000300800 */
[----:B------:R-:W2:Y:S01]  /*117210*/  LDL.LU R22, [R1+0x1284] ;  /* 0x0012840001167983 */ /* 0x000ea20000300800 */
[----:B------:R-:W-:-:S05]  /*117220*/  IADD3 R24, P1, PT, R17, R14, RZ ;  /* 0x0000000e11187210 */ /* 0x000fca0007f3e0ff */
[----:B------:R-:W-:-:S05]  /*117230*/  IMAD.X R25, R18, 0x1, R16, P1 ;  /* 0x0000000112197824 */ /* 0x000fca00008e0610 */
[----:B------:R0:W-:Y:S04]  /*117240*/  STL.64 [R1+0x16f8], R24 ;  /* 0x0016f81801007387 */ /* 0x0001e80000100a00 */
[----:B------:R1:W-:Y:S01]  /*117250*/  STL [R1+0x3cc], R21 ;  /* 0x0003cc1501007387 */ /* 0x0003e20000100800 */
[----:B0-----:R-:W-:Y:S02]  /*117260*/  IADD3 R24, P1, PT, R17, R7, RZ ;  /* 0x0000000711187210 */ /* 0x001fe40007f3e0ff */
[----:B-1----:R-:W-:-:S03]  /*117270*/  F2FP.SATFINITE.E5M2.F32.PACK_AB_MERGE_C R21, R41, R34, RZ ;  /* 0x000000222915723e */ /* 0x002fc600048060ff */
[----:B------:R-:W-:Y:S02]  /*117280*/  IMAD.X R25, R18, 0x1, R8, P1 ;  /* 0x0000000112197824 */ /* 0x000fe400008e0608 */
[----:B------:R-:W-:Y:S04]  /*117290*/  STL [R1+0x3a8], R21 ;  /* 0x0003a81501007387 */ /* 0x000fe80000100800 */
[----:B------:R0:W-:Y:S01]  /*1172a0*/  STL.64 [R1+0x16f0], R24 ;  /* 0x0016f01801007387 */ /* 0x0001e20000100a00 */
[----:B------:R-:W-:Y:S02]  /*1172b0*/  F2FP.SATFINITE.E5M2.F32.PACK_AB_MERGE_C R23, R26, R23, RZ ;  /* 0x000000171a17723e */ /* 0x000fe400048060ff */
[----:B0-----:R-:W-:Y:S02]  /*1172c0*/  F2FP.SATFINITE.E5M2.F32.PACK_AB_MERGE_C R24, R20, R30, RZ ;  /* 0x0000001e1418723e */ /* 0x001fe400048060ff */
[----:B------:R-:W-:-:S05]  /*1172d0*/  IADD3 R20, P1, PT, R17, R9, RZ ;  /* 0x0000000911147210 */ /* 0x000fca0007f3e0ff */
[----:B------:R-:W-:Y:S01]  /*1172e0*/  IMAD.X R21, R18, 0x1, R11, P1 ;  /* 0x0000000112157824 */ /* 0x000fe200008e060b */
[----:B------:R-:W-:Y:S04]  /*1172f0*/  STL [R1+0x3ac], R24 ;  /* 0x0003ac1801007387 */ /* 0x000fe80000100800 */
[----:B------:R0:W-:Y:S04]  /*117300*/  STL [R1+0x384], R23 ;  /* 0x0003841701007387 */ /* 0x0001e80000100800 */
[----:B------:R1:W-:Y:S01]  /*117310*/  STL.64 [R1+0x16d8], R20 ;  /* 0x0016d81401007387 */ /* 0x0003e20000100a00 */
[----:B0-----:R-:W-:-:S02]  /*117320*/  F2FP.SATFINITE.E5M2.F32.PACK_AB_MERGE_C R23, R36, R28, RZ ;  /* 0x0000001c2417723e */ /* 0x001fc400048060ff */
[----:B-1----:R-:W-:-:S03]  /*117330*/  IADD3 R20, P1, PT, R17, R10, RZ ;  /* 0x0000000a11147210 */ /* 0x002fc60007f3e0ff */
[----:B------:R-:W-:Y:S02]  /*117340*/  STL [R1+0x38c], R23 ;  /* 0x00038c1701007387 */ /* 0x000fe40000100800 */
[----:B------:R-:W-:Y:S02]  /*117350*/  IMAD.X R21, R18, 0x1, R12, P1 ;  /* 0x0000000112157824 */ /* 0x000fe400008e060c */
[----:B------:R-:W2:Y:S04]  /*117360*/  LDL.LU R48, [R1+0x1288] ;  /* 0x0012880001307983 */ /* 0x000ea80000300800 */
[----:B------:R-:W2:Y:S04]  /*117370*/  LDL.LU R54, [R1+0x128c] ;  /* 0x00128c0001367983 */ /* 0x000ea80000300800 */
[----:B------:R0:W-:Y:S04]  /*117380*/  STL.64 [R1+0x16d0], R20 ;  /* 0x0016d01401007387 */ /* 0x0001e80000100a00 */
[----:B0-----:R-:W2:Y:S04]  /*117390*/  LDL.LU R21, [R1+0x1270] ;  /* 0x0012700001157983 */ /* 0x001ea80000300800 */
[----:B------:R-:W2:Y:S04]  /*1173a0*/  LDL.LU R60, [R1+0x1274] ;  /* 0x00127400013c7983 */ /* 0x000ea80000300800 */
[----:B------:R-:W2:Y:S04]  /*1173b0*/  LDL.LU R37, [R1+0x1278] ;  /* 0x0012780001257983 */ /* 0x000ea80000300800 */
[----:B------:R-:W2:Y:S04]  /*1173c0*/  LDL.LU R31, [R1+0x127c] ;  /* 0x00127c00011f7983 */ /* 0x000ea80000300800 */
[----:B------:R-:W2:Y:S01]  /*1173d0*/  LDL.LU R26, [R1+0x1260] ;  /* 0x00126000011a7983 */ /* 0x000ea20000300800 */
[----:B---3--:R-:W-:-:S03]  /*1173e0*/  F2FP.SATFINITE.E5M2.F32.PACK_AB_MERGE_C R42, R49, R45, RZ ;  /* 0x0000002d312a723e */ /* 0x008fc600048060ff */
[----:B------:R-:W3:Y:S04]  /*1173f0*/  LDL.LU R28, [R1+0x1264] ;  /* 0x00126400011c7983 */ /* 0x000ee80000300800 */
[----:B------:R-:W-:Y:S04]  /*117400*/  STL [R1+0x5d48], R42 ;  /* 0x005d482a01007387 */ /* 0x000fe80000100800 */
[----:B------:R-:W3:Y:S04]  /*117410*/  LDL.LU R38, [R1+0x1268] ;  /* 0x0012680001267983 */ /* 0x000ee80000300800 */
[----:B------:R-:W3:Y:S04]  /*117420*/  LDL.LU R47, [R1+0x126c] ;  /* 0x00126c00012f7983 */ /* 0x000ee80000300800 */
[----:B------:R-:W3:Y:S04]  /*117430*/  LDL.LU R36, [R1+0x1250] ;  /* 0x0012500001247983 */ /* 0x000ee80000300800 */
[----:B------:R-:W3:Y:S01]  /*117440*/  LDL.LU R45, [R1+0x1254] ;  /* 0x00125400012d7983 */ /* 0x000ee20000300800 */
[----:B----4-:R-:W-:-:S03]  /*117450*/  F2FP.SATFINITE.E5M2.F32.PACK_AB_MERGE_C R55, R19, R52, RZ ;  /* 0x000000341337723e */ /* 0x010fc600048060ff */
[----:B------:R-:W4:Y:S04]  /*117460*/  LDL.LU R49, [R1+0x1258] ;  /* 0x0012580001317983 */ /* 0x000f280000300800 */
[----:B------:R-:W4:Y:S01]  /*117470*/  LDL.LU R19, [R1+0x125c] ;  /* 0x00125c0001137983 */ /* 0x000f220000300800 */
[----:B------:R-:W-:Y:S01]  /*117480*/  VIADD R17, R17, UR6 ;  /* 0x0000000611117c36 */ /* 0x000fe20008000000 */
[----:B------:R-:W0:Y:S02]  /*117490*/  LDCU UR6, c[0x0][0x3b8] ;  /* 0x00007700ff0677ac */ /* 0x000e240008000800 */
[----:B------:R-:W-:Y:S04]  /*1174a0*/  STL [R1+0x5d4c], R55 ;  /* 0x005d4c3701007387 */ /* 0x000fe80000100800 */
[----:B------:R-:W4:Y:S04]  /*1174b0*/  LDL.LU R53, [R1+0x1240] ;  /* 0x0012400001357983 */ /* 0x000f280000300800 */
[----:B------:R-:W4:Y:S01]  /*1174c0*/  LDL.LU R58, [R1+0x1244] ;  /* 0x00124400013a7983 */ /* 0x000f220000300800 */
[----:B--2---:R-:W-:-:S02]  /*1174d0*/  F2FP.SATFINITE.E5M2.F32.PACK_AB_MERGE_C R18, R22, R57, RZ ;  /* 0x000000391612723e */ /* 0x004fc400048060ff */
[----:B------:R-:W-:-:S03]  /*1174e0*/  IADD3 R22, P1, PT, R17, R3, RZ ;  /* 0x0000000311167210 */ /* 0x000fc60007f3e0ff */
[----:B------:R1:W-:Y:S04]  /*1174f0*/  STL [R1+0x32c], R18 ;  /* 0x00032c1201007387 */ /* 0x0003e80000100800 */
[----:B------:R-:W2:Y:S04]  /*117500*/  LDL.LU R34, [R1+0x1248] ;  /* 0x0012480001227983 */ /* 0x000ea80000300800 */
[----:B------:R-:W2:Y:S01]  /*117510*/  LDL.LU R41, [R1+0x124c] ;  /* 0x00124c0001297983 */ /* 0x000ea20000300800 */
[----:B-1----:R-:W-:-:S03]  /*117520*/  SHF.R.S32.HI R18, RZ, 0x1f, R17 ;  /* 0x0000001fff127819 */ /* 0x002fc60000011411 */
[----:B------:R-:W2:Y:S02]  /*117530*/  LDL.LU R30, [R1+0x1230] ;  /* 0x00123000011e7983 */ /* 0x000ea40000300800 */
[----:B------:R-:W-:-:S05]  /*117540*/  IMAD.X R23, R18, 0x1, R4, P1 ;  /* 0x0000000112177824 */ /* 0x000fca00008e0604 */
[----:B------:R1:W-:Y:S04]  /*117550*/  STL.64 [R1+0x16c8], R22 ;  /* 0x0016c81601007387 */ /* 0x0003e80000100a00 */
[----:B------:R-:W2:Y:S04]  /*117560*/  LDL.LU R20, [R1+0x1234] ;  /* 0x0012340001147983 */ /* 0x000ea80000300800 */
[----:B-1----:R-:W2:Y:S04]  /*117570*/  LDL.LU R23, [R1+0x1238] ;  /* 0x0012380001177983 */ /* 0x002ea80000300800 */
[----:B------:R-:W2:Y:S04]  /*117580*/  LDL.LU R52, [R1+0x123c] ;  /* 0x00123c0001347983 */ /* 0x000ea80000300800 */
[----:B------:R-:W2:Y:S04]  /*117590*/  LDL.LU R57, [R1+0x1220] ;  /* 0x0012200001397983 */ /* 0x000ea80000300800 */
[----:B------:R-:W2:Y:S01]  /*1175a0*/  LDL.LU R22, [R1+0x1224] ;  /* 0x0012240001167983 */ /* 0x000ea20000300800 */
[----:B------:R-:W-:-:S05]  /*1175b0*/  IADD3 R24, P1, PT, R17, R0, RZ ;  /* 0x0000000011187210 */ /* 0x000fca0007f3e0ff */
[----:B------:R-:W-:Y:S01]  /*1175c0*/  IMAD.X R25, R18, 0x1, R2, P1 ;  /* 0x0000000112197824 */ /* 0x000fe200008e0602 */
[----:B------:R-:W-:-:S05]  /*1175d0*/  F2FP.SATFINITE.E5M2.F32.PACK_AB_MERGE_C R42, R54, R48, RZ ;  /* 0x00000030362a723e */ /* 0x000fca00048060ff */
[----:B------:R-:W-:Y:S01]  /*1175e0*/  STL [R1+0x5d50], R42 ;  /* 0x005d502a01007387 */ /* 0x000fe20000100800 */
[----:B------:R-:W-:-:S05]  /*1175f0*/  F2FP.SATFINITE.E5M2.F32.PACK_AB_MERGE_C R21, R60, R21, RZ ;  /* 0x000000153c15723e */ /* 0x000fca00048060ff */
[----:B------:R3:W-:Y:S04]  /*117600*/  STL [R1+0x300], R21 ;  /* 0x0003001501007387 */ /* 0x0007e80000100800 */
[----:B------:R1:W-:Y:S01]  /*117610*/  STL.64 [R1+0x16c0], R24 ;  /* 0x0016c01801007387 */ /* 0x0003e20000100a00 */
[----:B---3--:R-:W-:-:S03]  /*117620*/  F2FP.SATFINITE.E5M2.F32.PACK_AB_MERGE_C R21, R28, R26, RZ ;  /* 0x0000001a1c15723e */ /* 0x008fc600048060ff */
[----:B------:R-:W3:Y:S01]  /*117630*/  LDL.LU R26, [R1+0x1228] ;  /* 0x00122800011a7983 */ /* 0x000ee20000300800 */
[----:B-1----:R-:W-:-:S05]  /*117640*/  F2FP.SATFINITE.E5M2.F32.PACK_AB_MERGE_C R24, R31, R37, RZ ;  /* 0x000000251f18723e */ /* 0x002fca00048060ff */
[----:B------:R1:W-:Y:S04]  /*117650*/  STL [R1+0x304], R24 ;  /* 0x0003041801007387 */ /* 0x0003e80000100800 */
[----:B------:R-:W3:Y:S01]  /*117660*/  LDL.LU R28, [R1+0x122c] ;  /* 0x00122c00011c7983 */ /* 0x000ee20000300800 */
[----:B-1----:R-:W-:-:S03]  /*117670*/  IADD3 R24, P1, PT, R17, R13, RZ ;  /* 0x0000000d11187210 */ /* 0x002fc60007f3e0ff */
[----:B------:R1:W-:Y:S01]  /*117680*/  STL [R1+0x2dc], R21 ;  /* 0x0002dc1501007387 */ /* 0x0003e20000100800 */
[----:B------:R-:W-:Y:S01]  /*117690*/  F2FP.SATFINITE.E5M2.F32.PACK_AB_MERGE_C R27, R47, R38, RZ ;  /* 0x000000262f1b723e */ /* 0x000fe200048060ff */
[----:B------:R-:W-:Y:S01]  /*1176a0*/  IMAD.X R25, R18, 0x1, R15, P1 ;  /* 0x0000000112197824 */ /* 0x000fe200008e060f */
[----:B-1----:R-:W-:-:S04]  /*1176b0*/  F2FP.SATFINITE.E5M2.F32.PACK_AB_MERGE_C R21, R45, R36, RZ ;  /* 0x000000242d15723e */ /* 0x002fc800048060ff */
[----:B------:R1:W-:Y:S04]  /*1176c0*/  STL.64 [R1+0x16a8], R24 ;  /* 0x0016a81801007387 */ /* 0x0003e80000100a00 */
[----:B------:R-:W-:Y:S04]  /*1176d0*/  STL [R1+0x2e0], R27 ;  /* 0x0002e01b01007387 */ /* 0x000fe80000100800 */
[----:B------:R-:W-:Y:S01]  /*1176e0*/  STL [R1+0x2b8], R21 ;  /* 0x0002b81501007387 */ /* 0x000fe20000100800 */
[----:B-1----:R-:W-:-:S03]  /*1176f0*/  IADD3 R24, P1, PT, R17, R5, RZ ;  /* 0x0000000511187210 */ /* 0x002fc60007f3e0ff */
[----:B------:R-:W3:Y:S01]  /*117700*/  LDL.LU R36, [R1+0x1210] ;  /* 0x0012100001247983 */ /* 0x000ee20000300800 */
[----:B----4-:R-:W-:-:S03]  /*117710*/  F2FP.SATFINITE.E5M2.F32.PACK_AB_MERGE_C R19, R19, R49, RZ ;  /* 0x000000311313723e */ /* 0x010fc600048060ff */
[----:B------:R-:W4:Y:S01]  /*117720*/  LDL.LU R45, [R1+0x1214] ;  /* 0x00121400012d7983 */ /* 0x000f220000300800 */
[----:B------:R-:W-:-:S05]  /*117730*/  IMAD.X R25, R18, 0x1, R6, P1 ;  /* 0x0000000112197824 */ /* 0x000fca00008e0606 */
[----:B------:R-:W-:Y:S04]  /*117740*/  STL.64 [R1+0x16a0], R24 ;  /* 0x0016a01801007387 */ /* 0x000fe80000100a00 */
[----:B------:R1:W-:Y:S04]  /*117750*/  STL [R1+0x2c4], R19 ;  /* 0x0002c41301007387 */ /* 0x0003e80000100800 */
[----:B------:R-:W4:Y:S04]  /*117760*/  LDL.LU R49, [R1+0x1218] ;  /* 0x0012180001317983 */ /* 0x000f280000300800 */
[----:B-1----:R-:W4:Y:S01]  /*117770*/  LDL.LU R19, [R1+0x121c] ;  /* 0x00121c0001137983 */ /* 0x002f220000300800 */
[----:B------:R-:W-:-:S02]  /*117780*/  IADD3 R24, P1, PT, R17, R14, RZ ;  /* 0x0000000e11187210 */ /* 0x000fc40007f3e0ff */
[----:B------:R-:W-:-:S03]  /*117790*/  F2FP.SATFINITE.E5M2.F32.PACK_AB_MERGE_C R43, R58, R53, RZ ;  /* 0x000000353a2b723e */ /* 0x000fc600048060ff */
[----:B------:R-:W-:Y:S02]  /*1177a0*/  IMAD.X R25, R18, 0x1, R16, P1 ;  /* 0x0000000112197824 */ /* 0x000fe400008e0610 */
[----:B------:R-:W-:Y:S01]  /*1177b0*/  STL [R1+0x5da4], R43 ;  /* 0x005da42b01007387 */ /* 0x000fe20000100800 */
[----:B--2---:R-:W-:-:S05]  /*1177c0*/  F2FP.SATFINITE.E5M2.F32.PACK_AB_MERGE_C R27, R41, R34, RZ ;  /* 0x00000022291b723e */ /* 0x004fca00048060ff */
[----:B------:R-:W-:Y:S04]  /*1177d0*/  STL [R1+0x5da0], R27 ;  /* 0x005da01b01007387 */ /* 0x000fe80000100800 */
[----:B------:R1:W-:Y:S02]  /*1177e0*/  STL.64 [R1+0x1698], R24 ;  /* 0x0016981801007387 */ /* 0x0003e40000100a00 */
[----:B-1----:R-:W-:Y:S02]  /*1177f0*/  F2FP.SATFINITE.E5M2.F32.PACK_AB_MERGE_C R24, R20, R30, RZ ;  /* 0x0000001e1418723e */ /* 0x002fe400048060ff */
[----:B------:R-:W-:-:S05]  /*117800*/  IADD3 R20, P1, PT, R17, R7, RZ ;  /* 0x0000000711147210 */ /* 0x000fca0007f3e0ff */
[----:B------:R-:W-:Y:S01]  /*117810*/  IMAD.X R21, R18, 0x1, R8, P1 ;  /* 0x0000000112157824 */ /* 0x000fe200008e0608 */
[----:B------:R-:W-:Y:S04]  /*117820*/  STL [R1+0x274], R24 ;  /* 0x0002741801007387 */ /* 0x000fe80000100800 */
[----:B------:R1:W-:Y:S04]  /*117830*/  STL.64 [R1+0x1690], R20 ;  /* 0x0016901401007387 */ /* 0x0003e80000100a00 */
[----:B------:R-:W2:Y:S01]  /*117840*/  LDL.LU R41, [R1+0x1200] ;  /* 0x0012000001297983 */ /* 0x000ea20000300800 */
[----:B-1----:R-:W-:-:S02]  /*117850*/  F2FP.SATFINITE.E5M2.F32.PACK_AB_MERGE_C R21, R52, R23, RZ ;  /* 0x000000173415723e */ /* 0x002fc400048060ff */
[----:B------:R-:W-:-:S03]  /*117860*/  F2FP.SATFINITE.E5M2.F32.PACK_AB_MERGE_C R20, R22, R57, RZ ;  /* 0x000000391614723e */ /* 0x000fc600048060ff */
[----:B------:R-:W-:Y:S04]  /*117870*/  STL [R1+0x270], R21 ;  /* 0x0002701501007387 */ /* 0x000fe80000100800 */
[----:B------:R-:W2:Y:S04]  /*117880*/  LDL.LU R30, [R1+0x1204] ;  /* 0x00120400011e7983 */ /* 0x000ea80000300800 */
[----:B------:R1:W-:Y:S04]  /*117890*/  STL [R1+0x248], R20 ;  /* 0x0002481401007387 */ /* 0x0003e80000100800 */
[----:B-1----:R-:W2:Y:S04]  /*1178a0*/  LDL.LU R20, [R1+0x1208] ;  /* 0x0012080001147983 */ /* 0x002ea80000300800 */
[----:B------:R-:W2:Y:S04]  /*1178b0*/  LDL.LU R52, [R1+0x120c] ;  /* 0x00120c0001347983 */ /* 0x000ea80000300800 */
[----:B------:R-:W2:Y:S04]  /*1178c0*/  LDL.LU R57, [R1+0x11f0] ;  /* 0x0011f00001397983 */ /* 0x000ea80000300800 */
[----:B------:R-:W2:Y:S01]  /*1178d0*/  LDL.LU R22, [R1+0x11f4] ;  /* 0x0011f40001167983 */ /* 0x000ea20000300800 */
[----:B------:R-:W-:-:S05]  /*1178e0*/  IADD3 R24, P1, PT, R17, R9, RZ ;  /* 0x0000000911187210 */ /* 0x000fca0007f3e0ff */
[----:B------:R-:W-:-:S05]  /*1178f0*/  IMAD.X R25, R18, 0x1, R11, P1 ;  /* 0x0000000112197824 */ /* 0x000fca00008e060b */
[----:B------:R1:W-:Y:S02]  /*117900*/  STL.64 [R1+0x1688], R24 ;  /* 0x0016881801007387 */ /* 0x0003e40000100a00 */
[----:B-1----:R-:W-:-:S05]  /*117910*/  IADD3 R24, P1, PT, R17, R10, RZ ;  /* 0x0000000a11187210 */ /* 0x002fca0007f3e0ff */
[----:B------:R-:W-:Y:S01]  /*117920*/  IMAD.X R25, R18, 0x1, R12, P1 ;  /* 0x0000000112197824 */ /* 0x000fe200008e060c */
[----:B---3--:R-:W-:-:S05]  /*117930*/  F2FP.SATFINITE.E5M2.F32.PACK_AB_MERGE_C R21, R28, R26, RZ ;  /* 0x0000001a1c15723e */ /* 0x008fca00048060ff */
[----:B------:R1:W-:Y:S04]  /*117940*/  STL [R1+0x250], R21 ;  /* 0x0002501501007387 */ /* 0x0003e80000100800 */
[----:B-1----:R-:W3:Y:S04]  /*117950*/  LDL.LU R21, [R1+0x11f8] ;  /* 0x0011f80001157983 */ /* 0x002ee80000300800 */
[----:B------:R-:W3:Y:S04]  /*117960*/  LDL.LU R60, [R1+0x11fc] ;  /* 0x0011fc00013c7983 */ /* 0x000ee80000300800 */
[----:B------:R-:W3:Y:S04]  /*117970*/  LDL.LU R37, [R1+0x11e0] ;  /* 0x0011e00001257983 */ /* 0x000ee80000300800 */
[----:B------:R-:W-:Y:S04]  /*117980*/  STL.64 [R1+0x1680], R24 ;  /* 0x0016801801007387 */ /* 0x000fe80000100a00 */
[----:B------:R-:W3:Y:S04]  /*117990*/  LDL.LU R31, [R1+0x11e4] ;  /* 0x0011e400011f7983 */ /* 0x000ee80000300800 */
[----:B------:R-:W3:Y:S04]  /*1179a0*/  LDL.LU R38, [R1+0x11e8] ;  /* 0x0011e80001267983 */ /* 0x000ee80000300800 */
[----:B------:R-:W3:Y:S01]  /*1179b0*/  LDL.LU R53, [R1+0x11ec] ;  /* 0x0011ec0001357983 */ /* 0x000ee20000300800 */
[----:B----4-:R-:W-:-:S03]  /*1179c0*/  F2FP.SATFINITE.E5M2.F32.PACK_AB_MERGE_C R29, R45, R36, RZ ;  /* 0x000000242d1d723e */ /* 0x010fc600048060ff */
[----:B------:R-:W4:Y:S04]  /*1179d0*/  LDL.LU R47, [R1+0x11d0] ;  /* 0x0011d000012f7983 */ /* 0x000f280000300800 */
[----:B------:R-:W4:Y:S04]  /*1179e0*/  LDL.LU R58, [R1+0x11d4] ;  /* 0x0011d400013a7983 */ /* 0x000f280000300800 */
[----:B------:R-:W-:Y:S04]  /*1179f0*/  STL [R1+0x5df8], R29 ;  /* 0x005df81d01007387 */ /* 0x000fe80000100800 */
[----:B------:R-:W4:Y:S01]  /*117a00*/  LDL.LU R34, [R1+0x11d8] ;  /* 0x0011d80001227983 */ /* 0x000f220000300800 */
[----:B------:R-:W-:-:S03]  /*117a10*/  F2FP.SATFINITE.E5M2.F32.PACK_AB_MERGE_C R18, R19, R49, RZ ;  /* 0x000000311312723e */ /* 0x000fc600048060ff */
        /* <DEDUP_REMOVED lines=10> */
[----:B-1----:R-:W-:-:S02]  /*117ac0*/  SHF.R.S32.HI R18, RZ, 0x1f, R17 ;  /* 0x0000001fff127819 */ /* 0x002fc40000011411 */
[----:B------:R-:W-:-:S05]  /*117ad0*/  IADD3 R24, P1, PT, R17, R3, RZ ;  /* 0x0000000311187210 */ /* 0x000fca0007f3e0ff */
[----:B------:R-:W-:Y:S01]  /*117ae0*/  IMAD.X R25, R18, 0x1, R4, P1 ;  /* 0x0000000112197824 */ /* 0x000fe200008e0604 */
[----:B--2---:R-:W-:-:S05]  /*117af0*/  F2FP.SATFINITE.E5M2.F32.PACK_AB_MERGE_C R27, R30, R41, RZ ;  /* 0x000000291e1b723e */ /* 0x004fca00048060ff */
[----:B------:R-:W-:Y:S04]  /*117b00*/  STL [R1+0x114], R27 ;  /* 0x0001141b01007387 */ /* 0x000fe80000100800 */
[----:B------:R1:W-:Y:S04]  /*117b10*/  STL.64 [R1+0x1678], R24 ;  /* 0x0016781801007387 */ /* 0x0003e80000100a00 */
[----:B------:R-:W2:Y:S01]  /*117b20*/  LDL.LU R41, [R1+0x10b8] ;  /* 0x0010b80001297983 */ /* 0x000ea20000300800 */
[----:B-1----:R-:W-:Y:S02]  /*117b30*/  F2FP.SATFINITE.E5M2.F32.PACK_AB_MERGE_C R24, R52, R20, RZ ;  /* 0x000000143418723e */ /* 0x002fe400048060ff */
        /* <DEDUP_REMOVED lines=11> */
[----:B-1----:R-:W-:Y:S02]  /*117bf0*/  IADD3 R24, P1, PT, R17, R13, RZ ;  /* 0x0000000d11187210 */ /* 0x002fe40007f3e0ff */
[----:B---3--:R-:W-:-:S03]  /*117c00*/  F2FP.SATFINITE.E5M2.F32.PACK_AB_MERGE_C R54, R60, R21, RZ ;  /* 0x000000153c36723e */ /* 0x008fc600048060ff */
[----:B------:R-:W-:Y:S01]  /*117c10*/  IMAD.X R25, R18, 0x1, R15, P1 ;  /* 0x0000000112197824 */ /* 0x000fe200008e060f */
[----:B------:R-:W-:Y:S02]  /*117c20*/  F2FP.SATFINITE.E5M2.F32.PACK_AB_MERGE_C R21, R31, R37, RZ ;  /* 0x000000251f15723e */ /* 0x000fe400048060ff */
[----:B------:R-:W-:-:S03]  /*117c30*/  F2FP.SATFINITE.E5M2.F32.PACK_AB_MERGE_C R53, R53, R38, RZ ;  /* 0x000000263535723e */ /* 0x000fc600048060ff */
[----:B------:R4:W-:Y:S04]  /*117c40*/  STL [R1+0xfc], R21 ;  /* 0x0000fc1501007387 */ /* 0x0009e80000100800 */
[----:B------:R-:W-:Y:S04]  /*117c50*/  STL [R1+0x5e74], R53 ;  /* 0x005e743501007387 */ /* 0x000fe80000100800 */
[----:B------:R1:W-:Y:S01]  /*117c60*/  STL.64 [R1+0x1668], R24 ;  /* 0x0016681801007387 */ /* 0x0003e20000100a00 */
[----:B----4-:R-:W-:Y:S02]  /*117c70*/  F2FP.SATFINITE.E5M2.F32.PACK_AB_MERGE_C R21, R58, R47, RZ ;  /* 0x0000002f3a15723e */ /* 0x010fe400048060ff */
[----:B-1----:R-:W-:-:S02]  /*117c80*/  IADD3 R24, P1, PT, R17, R5, RZ ;  /* 0x0000000511187210 */ /* 0x002fc40007f3e0ff */
[----:B------:R-:W-:-:S03]  /*117c90*/  F2FP.SATFINITE.E5M2.F32.PACK_AB_MERGE_C R50, R23, R34, RZ ;  /* 0x000000221732723e */ /* 0x000fc600048060ff */
[----:B------:R-:W-:Y:S01]  /*117ca0*/  IMAD.X R25, R18, 0x1, R6, P1 ;  /* 0x0000000112197824 */ /* 0x000fe200008e0606 */
[----:B------:R1:W-:Y:S04]  /*117cb0*/  STL [R1+0xe8], R21 ;  /* 0x0000e81501007387 */ /* 0x0003e80000100800 */
        /* <DEDUP_REMOVED lines=10> */
[----:B------:R3:W-:Y:S04]  /*117d60*/  STL [R1+0xd0], R19 ;  /* 0x0000d01301007387 */ /* 0x0007e80000100800 */
[----:B------:R-:W4:Y:S01]  /*117d70*/  LDL.LU R23, [R1+0x1080] ;  /* 0x0010800001177983 */ /* 0x000f220000300800 */
[----:B-1----:R-:W-:-:S03]  /*117d80*/  IADD3 R24, P1, PT, R17, R7, RZ ;  /* 0x0000000711187210 */ /* 0x002fc60007f3e0ff */
[----:B------:R-:W4:Y:S02]  /*117d90*/  LDL.LU R26, [R1+0x1084] ;  /* 0x00108400011a7983 */ /* 0x000f240000300800 */
[----:B------:R-:W-:Y:S02]  /*117da0*/  IMAD.X R25, R18, 0x1, R8, P1 ;  /* 0x0000000112197824 */ /* 0x000fe400008e0608 */
[----:B------:R-:W4:Y:S04]  /*117db0*/  LDL.LU R28, [R1+0x1088] ;  /* 0x00108800011c7983 */ /* 0x000f280000300800 */
[----:B------:R-:W-:Y:S04]  /*117dc0*/  STL.64 [R1+0x1650], R24 ;  /* 0x0016501801007387 */ /* 0x000fe80000100a00 */
[----:B------:R-:W4:Y:S04]  /*117dd0*/  LDL.LU R36, [R1+0x108c] ;  /* 0x00108c0001247983 */ /* 0x000f280000300800 */
[----:B------:R-:W4:Y:S04]  /*117de0*/  LDL.LU R45, [R1+0x1070] ;  /* 0x00107000012d7983 */ /* 0x000f280000300800 */
[----:B---3--:R-:W3:Y:S01]  /*117df0*/  LDL.LU R19, [R1+0x1074] ;  /* 0x0010740001137983 */ /* 0x008ee20000300800 */
[----:B--2---:R-:W-:-:S02]  /*117e00*/  F2FP.SATFINITE.E5M2.F32.PACK_AB_MERGE_C R21, R30, R41, RZ ;  /* 0x000000291e15723e */ /* 0x004fc400048060ff */
[----:B------:R-:W-:Y:S02]  /*117e10*/  F2FP.SATFINITE.E5M2.F32.PACK_AB_MERGE_C R41, R52, R20, RZ ;  /* 0x000000143429723e */ /* 0x000fe400048060ff */
[----:B------:R-:W-:-:S03]  /*117e20*/  IADD3 R20, P1, PT, R17, R9, RZ ;  /* 0x0000000911147210 */ /* 0x000fc60007f3e0ff */
[----:B------:R-:W-:Y:S01]  /*117e30*/  STL [R1+0x5cc4], R41 ;  /* 0x005cc42901007387 */ /* 0x000fe20000100800 */
[----:B------:R-:W-:-:S03]  /*117e40*/  F2FP.SATFINITE.E5M2.F32.PACK_AB_MERGE_C R22, R22, R57, RZ ;  /* 0x000000391616723e */ /* 0x000fc600048060ff */
[----:B------:R1:W-:Y:S04]  /*117e50*/  STL [R1+0xd4], R21 ;  /* 0x0000d41501007387 */ /* 0x0003e80000100800 */
[----:B------:R-:W-:Y:S01]  /*117e60*/  STL [R1+0x5cb4], R22 ;  /* 0x005cb41601007387 */ /* 0x000fe20000100800 */
[----:B-1----:R-:W-:-:S05]  /*117e70*/  IMAD.X R21, R18, 0x1, R11, P1 ;  /* 0x0000000112157824 */ /* 0x002fca00008e060b */
        /* <DEDUP_REMOVED lines=21> */
[----:B------:R-:W2:Y:S01]  /*117fd0*/  LDL.LU R34, [R1+0xf74] ;  /* 0x000f740001227983 */ /* 0x000ea20000300800 */
[----:B----4-:R-:W-:-:S05]  /*117fe0*/  F2FP.SATFINITE.E5M2.F32.PACK_AB_MERGE_C R20, R26, R23, RZ ;  /* 0x000000171a14723e */ /* 0x010fca00048060ff */
[----:B------:R1:W-:Y:S02]  /*117ff0*/  STL [R1+0x5cd8], R20 ;  /* 0x005cd81401007387 */ /* 0x0003e40000100800 */
[----:B-1----:R-:W-:-:S05]  /*118000*/  F2FP.SATFINITE.E5M2.F32.PACK_AB_MERGE_C R20, R36, R28, RZ ;  /* 0x0000001c2414723e */ /* 0x002fca00048060ff */
[----:B------:R1:W-:Y:S01]  /*118010*/  STL [R1+0x21a0], R20 ;  /* 0x0021a01401007387 */ /* 0x0003e20000100800 */
[----:B---3--:R-:W-:Y:S02]  /*118020*/  F2FP.SATFINITE.E5M2.F32.PACK_AB_MERGE_C R28, R19, R45, RZ ;  /* 0x0000002d131c723e */ /* 0x008fe400048060ff */
[----:B------:R-:W-:Y:S02]  /*118030*/  SHF.R.S32.HI R19, RZ, 0x1f, R17 ;  /* 0x0000001fff137819 */ /* 0x000fe40000011411 */
[----:B-1----:R-:W-:Y:S01]  /*118040*/  IADD3 R20, P1, PT, R17, R3, RZ ;  /* 0x0000000311147210 */ /* 0x002fe20007f3e0ff */
[----:B------:R-:W-:Y:S04]  /*118050*/  STL [R1+0x5cdc], R28 ;  /* 0x005cdc1c01007387 */ /* 0x000fe80000100800 */
[----:B------:R-:W-:-:S05]  /*118060*/  IMAD.X R21, R19, 0x1, R4, P1 ;  /* 0x0000000113157824 */ /* 0x000fca00008e0604 */
[----:B------:R1:W-:Y:S04]  /*118070*/  STL.64 [R1+0x1620], R20 ;  /* 0x0016201401007387 */ /* 0x0003e80000100a00 */
[----:B-1----:R-:W3:Y:S04]  /*118080*/  LDL.LU R21, [R1+0xf78] ;  /* 0x000f780001157983 */ /* 0x002ee80000300800 */
[----:B------:R-:W3:Y:S04]  /*118090*/  LDL.LU R60, [R1+0xf7c] ;  /* 0x000f7c00013c7983 */ /* 0x000ee80000300800 */
        /* <DEDUP_REMOVED lines=10> */
[----:B-1----:R-:W-:-:S02]  /*118140*/  F2FP.SATFINITE.E5M2.F32.PACK_AB_MERGE_C R20, R24, R33, RZ ;  /* 0x000000211814723e */ /* 0x002fc400048060ff */
[----:B------:R-:W-:-:S05]  /*118150*/  IADD3 R24, P1, PT, R17, R0, RZ ;  /* 0x0000000011187210 */ /* 0x000fca0007f3e0ff */
[----:B------:R-:W-:Y:S01]  /*118160*/  IMAD.X R25, R19, 0x1, R2, P1 ;  /* 0x0000000113197824 */ /* 0x000fe200008e0602 */
[----:B------:R1:W-:Y:S04]  /*118170*/  STL [R1+0x2058], R20 ;  /* 0x0020581401007387 */ /* 0x0003e80000100800 */
[----:B------:R0:W-:Y:S01]  /*118180*/  STL.64 [R1+0x1600], R24 ;  /* 0x0016001801007387 */ /* 0x0001e20000100a00 */
[----:B------:R-:W-:Y:S02]  /*118190*/  F2FP.SATFINITE.E5M2.F32.PACK_AB_MERGE_C R22, R32, R56, RZ ;  /* 0x000000382016723e */ /* 0x000fe400048060ff */
[----:B-1----:R-:W-:Y:S02]  /*1181a0*/  F2FP.SATFINITE.E5M2.F32.PACK_AB_MERGE_C R20, R46, R44, RZ ;  /* 0x0000002c2e14723e */ /* 0x002fe400048060ff */
[----:B0-----:R-:W-:Y:S01]  /*1181b0*/  IADD3 R24, P1, PT, R17, R13, RZ ;  /* 0x0000000d11187210 */ /* 0x001fe20007f3e0ff */
        /* <DEDUP_REMOVED lines=10> */
[----:B------:R-:W2:Y:S01]  /*118260*/  LDL.LU R31, [R1+0xed0] ;  /* 0x000ed000011f7983 */ /* 0x000ea20000300800 */
[----:B0-----:R-:W-:Y:S02]  /*118270*/  F2FP.SATFINITE.E5M2.F32.PACK_AB_MERGE_C R20, R18, R47, RZ ;  /* 0x0000002f1214723e */ /* 0x001fe400048060ff */
[----:B------:R-:W-:Y:S01]  /*118280*/  F2FP.SATFINITE.E5M2.F32.PACK_AB_MERGE_C R18, R34, R58, RZ ;  /* 0x0000003a2212723e */ /* 0x000fe200048060ff */
[----:B------:R0:W-:Y:S04]  /*118290*/  STL.64 [R1+0x15f0], R24 ;  /* 0x0015f01801007387 */ /* 0x0001e80000100a00 */
[----:B------:R-:W-:Y:S04]  /*1182a0*/  STL [R1+0x1ecc], R20 ;  /* 0x001ecc1401007387 */ /* 0x000fe80000100800 */
[----:B------:R-:W2:Y:S04]  /*1182b0*/  LDL.LU R38, [R1+0xed4] ;  /* 0x000ed40001267983 */ /* 0x000ea80000300800 */
[----:B------:R1:W-:Y:S01]  /*1182c0*/  STL [R1+0x1bf8], R18 ;  /* 0x001bf81201007387 */ /* 0x0003e20000100800 */
[----:B0-----:R-:W-:-:S03]  /*1182d0*/  IADD3 R24, P1, PT, R17, R14, RZ ;  /* 0x0000000e11187210 */ /* 0x001fc60007f3e0ff */
[----:B------:R-:W2:Y:S04]  /*1182e0*/  LDL.LU R47, [R1+0xed8] ;  /* 0x000ed800012f7983 */ /* 0x000ea80000300800 */
[----:B-1----:R-:W2:Y:S04]  /*1182f0*/  LDL.LU R18, [R1+0xedc] ;  /* 0x000edc0001127983 */ /* 0x002ea80000300800 */
[----:B------:R-:W2:Y:S04]  /*118300*/  LDL.LU R58, [R1+0xe20] ;  /* 0x000e2000013a7983 */ /* 0x000ea80000300800 */
[----:B------:R-:W2:Y:S01]  /*118310*/  LDL.LU R34, [R1+0xe24] ;  /* 0x000e240001227983 */ /* 0x000ea20000300800 */
[----:B------:R-:W-:Y:S01]  /*118320*/  IMAD.X R25, R19, 0x1, R16, P1 ;  /* 0x0000000113197824 */ /* 0x000fe200008e0610 */
[----:B------:R-:W-:-:S02]  /*118330*/  IADD3 R20, P1, PT, R17, R7, RZ ;  /* 0x0000000711147210 */ /* 0x000fc40007f3e0ff */
[----:B---3--:R-:W-:-:S03]  /*118340*/  F2FP.SATFINITE.E5M2.F32.PACK_AB_MERGE_C R48, R60, R21, RZ ;  /* 0x000000153c30723e */ /* 0x008fc600048060ff */
[----:B------:R-:W-:Y:S02]  /*118350*/  IMAD.X R21, R19, 0x1, R8, P1 ;  /* 0x0000000113157824 */ /* 0x000fe400008e0608 */
[----:B------:R-:W-:Y:S01]  /*118360*/  STL [R1+0x5ce8], R48 ;  /* 0x005ce83001007387 */ /* 0x000fe20000100800 */
[----:B----4-:R-:W-:-:S03]  /*118370*/  F2FP.SATFINITE.E5M2.F32.PACK_AB_MERGE_C R22, R30, R37, RZ ;  /* 0x000000251e16723e */ /* 0x010fc600048060ff */
[----:B------:R-:W-:Y:S04]  /*118380*/  STL.64 [R1+0x15e8], R24 ;  /* 0x0015e81801007387 */ /* 0x000fe80000100a00 */
[----:B------:R0:W-:Y:S04]  /*118390*/  STL [R1+0x199c], R22 ;  /* 0x00199c1601007387 */ /* 0x0001e80000100800 */
[----:B------:R1:W-:Y:S01]  /*1183a0*/  STL.64 [R1+0x15e0], R20 ;  /* 0x0015e01401007387 */ /* 0x0003e20000100a00 */
[----:B------:R-:W-:Y:S02]  /*1183b0*/  F2FP.SATFINITE.E5M2.F32.PACK_AB_MERGE_C R23, R26, R23, RZ ;  /* 0x000000171a17723e */ /* 0x000fe400048060ff */
[----:B0-----:R-:W-:-:S02]  /*1183c0*/  F2FP.SATFINITE.E5M2.F32.PACK_AB_MERGE_C R22, R45, R36, RZ ;  /* 0x000000242d16723e */ /* 0x001fc400048060ff */
[----:B-1----:R-:W-:Y:S01]  /*1183d0*/  IADD3 R20, P1, PT, R17, R9, RZ ;  /* 0x0000000911147210 */ /* 0x002fe20007f3e0ff */
[----:B------:R0:W-:Y:S04]  /*1183e0*/  STL [R1+0x1a94], R23 ;  /* 0x001a941701007387 */ /* 0x0001e80000100800 */
[----:B------:R-:W-:Y:S01]  /*1183f0*/  IMAD.X R21, R19, 0x1, R11, P1 ;  /* 0x0000000113157824 */ /* 0x000fe200008e060b */
[----:B------:R-:W-:Y:S04]  /*118400*/  STL [R1+0x1930], R22 ;  /* 0x0019301601007387 */ /* 0x000fe80000100800 */
[----:B------:R2:W-:Y:S04]  /*118410*/  STL.64 [R1+0x1628], R20 ;  /* 0x0016281401007387 */ /* 0x0005e80000100a00 */
[----:B------:R-:W3:Y:S04]  /*118420*/  LDL.LU R30, [R1+0xe28] ;  /* 0x000e2800011e7983 */ /* 0x000ee80000300800 */
[----:B0-----:R-:W3:Y:S01]  /*118430*/  LDL.LU R23, [R1+0xe2c] ;  /* 0x000e2c0001177983 */ /* 0x001ee20000300800 */
[----:B--2---:R-:W-:-:S05]  /*118440*/  F2FP.SATFINITE.E5M2.F32.PACK_AB_MERGE_C R20, R57, R52, RZ ;  /* 0x000000343914723e */ /* 0x004fca00048060ff */
[----:B------:R0:W-:Y:S04]  /*118450*/  STL [R1+0x1938], R20 ;  /* 0x0019381401007387 */ /* 0x0001e80000100800 */
[----:B------:R-:W2:Y:S04]  /*118460*/  LDL.LU R26, [R1+0xe10] ;  /* 0x000e1000011a7983 */ /* 0x000ea80000300800 */
[----:B------:R-:W2:Y:S01]  /*118470*/  LDL.LU R36, [R1+0xe14] ;  /* 0x000e140001247983 */ /* 0x000ea20000300800 */
        /* <DEDUP_REMOVED lines=10> */
[----:B------:R-:W4:Y:S01]  /*118520*/  LDL.LU R19, [R1+0xdd4] ;  /* 0x000dd40001137983 */ /* 0x000f220000300800 */
[----:B------:R-:W-:Y:S01]  /*118530*/  VIADD R17, R17, UR6 ;  /* 0x0000000611117c36 */ /* 0x000fe20008000000 */
[----:B------:R-:W1:Y:S04]  /*118540*/  LDCU UR6, c[0x0][0x3b8] ;  /* 0x00007700ff0677ac */ /* 0x000e680008000800 */
[----:B------:R-:W-:-:S02]  /*118550*/  IADD3 R24, P1, PT, R17, R3, RZ ;  /* 0x0000000311187210 */ /* 0x000fc40007f3e0ff */
[----:B0-----:R-:W-:-:S05]  /*118560*/  F2FP.SATFINITE.E5M2.F32.PACK_AB_MERGE_C R21, R38, R31, RZ ;  /* 0x0000001f2615723e */ /* 0x001fca00048060ff */
[----:B------:R0:W-:Y:S01]  /*118570*/  STL [R1+0x3ec], R21 ;  /* 0x0003ec1501007387 */ /* 0x0001e20000100800 */
[----:B------:R-:W-:-:S05]  /*118580*/  F2FP.SATFINITE.E5M2.F32.PACK_AB_MERGE_C R20, R18, R47, RZ ;  /* 0x0000002f1214723e */ /* 0x000fca00048060ff */
[----:B------:R0:W-:Y:S01]  /*118590*/  STL [R1+0x3f4], R20 ;  /* 0x0003f41401007387 */ /* 0x0001e20000100800 */
[----:B------:R-:W-:-:S03]  /*1185a0*/  F2FP.SATFINITE.E5M2.F32.PACK_AB_MERGE_C R18, R34, R58, RZ ;  /* 0x0000003a2212723e */ /* 0x000fc600048060ff */
[----:B------:R-:W4:Y:S04]  /*1185b0*/  LDL.LU R40, [R1+0xdd8] ;  /* 0x000dd80001287983 */ /* 0x000f280000300800 */
[----:B0-----:R-:W4:Y:S04]  /*1185c0*/  LDL.LU R21, [R1+0xddc] ;  /* 0x000ddc0001157983 */ /* 0x001f280000300800 */
[----:B------:R0:W-:Y:S04]  /*1185d0*/  STL [R1+0x3c8], R18 ;  /* 0x0003c81201007387 */ /* 0x0001e80000100800 */
[----:B------:R-:W4:Y:S04]  /*1185e0*/  LDL.LU R60, [R1+0xdc0] ;  /* 0x000dc000013c7983 */ /* 0x000f280000300800 */
[----:B------:R-:W4:Y:S04]  /*1185f0*/  LDL.LU R37, [R1+0xdc4] ;  /* 0x000dc40001257983 */ /* 0x000f280000300800 */
[----:B------:R-:W4:Y:S04]  /*118600*/  LDL.LU R31, [R1+0xdc8] ;  /* 0x000dc800011f7983 */ /* 0x000f280000300800 */
[----:B------:R-:W4:Y:S01]  /*118610*/  LDL.LU R38, [R1+0xdcc] ;  /* 0x000dcc0001267983 */ /* 0x000f220000300800 */
[----:B------:R-:W-:-:S03]  /*118620*/  SHF.R.S32.HI R20, RZ, 0x1f, R17 ;  /* 0x0000001fff147819 */ /* 0x000fc60000011411 */
[----:B------:R-:W4:Y:S04]  /*118630*/  LDL.LU R47, [R1+0xdb0] ;  /* 0x000db000012f7983 */ /* 0x000f280000300800 */
[----:B0-----:R-:W4:Y:S01]  /*118640*/  LDL.LU R18, [R1+0xdb4] ;  /* 0x000db40001127983 */ /* 0x001f220000300800 */
[----:B------:R-:W-:-:S03]  /*118650*/  IMAD.X R25, R20, 0x1, R4, P1 ;  /* 0x0000000114197824 */ /* 0x000fc600008e0604 */
[----:B------:R-:W4:Y:S04]  /*118660*/  LDL.LU R58, [R1+0xdb8] ;  /* 0x000db800013a7983 */ /* 0x000f280000300800 */
[----:B------:R-:W4:Y:S04]  /*118670*/  LDL.LU R34, [R1+0xdbc] ;  /* 0x000dbc0001227983 */ /* 0x000f280000300800 */
[----:B------:R0:W-:Y:S02]  /*118680*/  STL.64 [R1+0x15d8], R24 ;  /* 0x0015d81801007387 */ /* 0x0001e40000100a00 */
[----:B0-----:R-:W-:-:S02]  /*118690*/  IADD3 R24, P1, PT, R17, R0, RZ ;  /* 0x0000000011187210 */ /* 0x001fc40007f3e0ff */
[----:B---3--:R-:W-:Y:S02]  /*1186a0*/  F2FP.SATFINITE.E5M2.F32.PACK_AB_MERGE_C R22, R23, R30, RZ ;  /* 0x0000001e1716723e */ /* 0x008fe400048060ff */
[----:B------:R-:W3:Y:S04]  /*1186b0*/  LDL.LU R30, [R1+0xd90] ;  /* 0x000d9000011e7983 */ /* 0x000ee80000300800 */
[----:B------:R-:W3:Y:S04]  /*1186c0*/  LDL.LU R23, [R1+0xd94] ;  /* 0x000d940001177983 */ /* 0x000ee80000300800 */
[----:B------:R2:W-:Y:S01]  /*1186d0*/  STL [R1+0x3d8], R22 ;  /* 0x0003d81601007387 */ /* 0x0005e20000100800 */
[----:B------:R-:W-:Y:S01]  /*1186e0*/  IMAD.X R25, R20, 0x1, R2, P1 ;  /* 0x0000000114197824 */ /* 0x000fe200008e0602 */
[----:B--2---:R-:W-:-:S02]  /*1186f0*/  F2FP.SATFINITE.E5M2.F32.PACK_AB_MERGE_C R22, R36, R26, RZ ;  /* 0x0000001a2416723e */ /* 0x004fc400048060ff */
[----:B------:R-:W2:Y:S04]  /*118700*/  LDL.LU R26, [R1+0xd98] ;  /* 0x000d9800011a7983 */ /* 0x000ea80000300800 */
[----:B------:R-:W2:Y:S01]  /*118710*/  LDL.LU R36, [R1+0xd9c] ;  /* 0x000d9c0001247983 */ /* 0x000ea20000300800 */
[----:B----4-:R-:W-:-:S03]  /*118720*/  F2FP.SATFINITE.E5M2.F32.PACK_AB_MERGE_C R27, R32, R56, RZ ;  /* 0x00000038201b723e */ /* 0x010fc600048060ff */
[----:B------:R0:W-:Y:S04]  /*118730*/  STL [R1+0x3a4], R22 ;  /* 0x0003a41601007387 */ /* 0x0001e80000100800 */
[----:B------:R4:W-:Y:S01]  /*118740*/  STL.64 [R1+0x15d0], R24 ;  /* 0x0015d01801007387 */ /* 0x0009e20000100a00 */
[----:B0-----:R-:W-:-:S03]  /*118750*/  F2FP.SATFINITE.E5M2.F32.PACK_AB_MERGE_C R22, R46, R44, RZ ;  /* 0x0000002c2e16723e */ /* 0x001fc600048060ff */
[----:B------:R-:W-:Y:S01]  /*118760*/  STL [R1+0x3b8], R27 ;  /* 0x0003b81b01007387 */ /* 0x000fe20000100800 */
[----:B----4-:R-:W-:-:S03]  /*118770*/  IADD3 R24, P1, PT, R17, R13, RZ ;  /* 0x0000000d11187210 */ /* 0x010fc60007f3e0ff */
[----:B------:R0:W-:Y:S02]  /*118780*/  STL [R1+0x394], R22 ;  /* 0x0003941601007387 */ /* 0x0001e40000100800 */
[----:B------:R-:W-:Y:S01]  /*118790*/  IMAD.X R25, R20, 0x1, R15, P1 ;  /* 0x0000000114197824 */ /* 0x000fe200008e060f */
[----:B0-----:R-:W-:Y:S02]  /*1187a0*/  F2FP.SATFINITE.E5M2.F32.PACK_AB_MERGE_C R22, R52, R45, RZ ;  /* 0x0000002d3416723e */ /* 0x001fe400048060ff */
[----:B------:R-:W-:Y:S01]  /*1187b0*/  F2FP.SATFINITE.E5M2.F32.PACK_AB_MERGE_C R19, R19, R57, RZ ;  /* 0x000000391313723e */ /* 0x000fe200048060ff */
[----:B------:R-:W4:Y:S04]  /*1187c0*/  LDL.LU R45, [R1+0xd80] ;  /* 0x000d8000012d7983 */ /* 0x000f280000300800 */
[----:B------:R-:W-:Y:S04]  /*1187d0*/  STL.64 [R1+0x15c8], R24 ;  /* 0x0015c81801007387 */ /* 0x000fe80000100a00 */
[----:B------:R-:W-:Y:S04]  /*1187e0*/  STL [R1+0x39c], R22 ;  /* 0x00039c1601007387 */ /* 0x000fe80000100800 */
[----:B------:R-:W4:Y:S04]  /*1187f0*/  LDL.LU R52, [R1+0xd84] ;  /* 0x000d840001347983 */ /* 0x000f280000300800 */
[----:B------:R0:W-:Y:S04]  /*118800*/  STL [R1+0x370], R19 ;  /* 0x0003701301007387 */ /* 0x0001e80000100800 */
[----:B------:R-:W4:Y:S04]  /*118810*/  LDL.LU R57, [R1+0xd88] ;  /* 0x000d880001397983 */ /* 0x000f280000300800 */
[----:B0-----:R-:W4:Y:S01]  /*118820*/  LDL.LU R19, [R1+0xd8c] ;  /* 0x000d8c0001137983 */ /* 0x001f220000300800 */
[----:B------:R-:W-:-:S05]  /*118830*/  IADD3 R24, P1, PT, R17, R5, RZ ;  /* 0x0000000511187210 */ /* 0x000fca0007f3e0ff */
[----:B------:R-:W-:-:S05]  /*118840*/  IMAD.X R25, R20, 0x1, R6, P1 ;  /* 0x0000000114197824 */ /* 0x000fca00008e0606 */
[----:B------:R0:W-:Y:S02]  /*118850*/  STL.64 [R1+0x15c0], R24 ;  /* 0x0015c01801007387 */ /* 0x0001e40000100a00 */
[----:B0-----:R-:W-:-:S05]  /*118860*/  IADD3 R24, P1, PT, R17, R14, RZ ;  /* 0x0000000e11187210 */ /* 0x001fca0007f3e0ff */
[----:B------:R-:W-:Y:S01]  /*118870*/  IMAD.X R25, R20, 0x1, R16, P1 ;  /* 0x0000000114197824 */ /* 0x000fe200008e0610 */
[----:B------:R-:W-:-:S05]  /*118880*/  F2FP.SATFINITE.E5M2.F32.PACK_AB_MERGE_C R22, R21, R40, RZ ;  /* 0x000000281516723e */ /* 0x000fca00048060ff */
[----:B------:R-:W-:Y:S01]  /*118890*/  STL [R1+0x374], R22 ;  /* 0x0003741601007387 */ /* 0x000fe20000100800 */
[----:B------:R-:W-:-:S05]  /*1188a0*/  F2FP.SATFINITE.E5M2.F32.PACK_AB_MERGE_C R21, R37, R60, RZ ;  /* 0x0000003c2515723e */ /* 0x000fca00048060ff */
[----:B------:R0:W-:Y:S04]  /*1188b0*/  STL [R1+0x320], R21 ;  /* 0x0003201501007387 */ /* 0x0001e80000100800 */
[----:B------:R1:W-:Y:S04]  /*1188c0*/  STL.64 [R1+0x15b8], R24 ;  /* 0x0015b81801007387 */ /* 0x0003e80000100a00 */
[----:B0-----:R-:W4:Y:S01]  /*1188d0*/  LDL.LU R21, [R1+0xd70] ;  /* 0x000d700001157983 */ /* 0x001f220000300800 */
[----:B-1----:R-:W-:Y:S02]  /*1188e0*/  F2FP.SATFINITE.E5M2.F32.PACK_AB_MERGE_C R24, R38, R31, RZ ;  /* 0x0000001f2618723e */ /* 0x002fe400048060ff */
[----:B------:R-:W-:-:S03]  /*1188f0*/  F2FP.SATFINITE.E5M2.F32.PACK_AB_MERGE_C R22, R18, R47, RZ ;  /* 0x0000002f1216723e */ /* 0x000fc600048060ff */
[----:B------:R0:W-:Y:S04]  /*118900*/  STL [R1+0x334], R24 ;  /* 0x0003341801007387 */ /* 0x0001e80000100800 */
[----:B------:R-:W4:Y:S01]  /*118910*/  LDL.LU R18, [R1+0xd74] ;  /* 0x000d740001127983 */ /* 0x000f220000300800 */
[----:B0-----:R-:W-:-:S03]  /*118920*/  IADD3 R24, P1, PT, R17, R7, RZ ;  /* 0x0000000711187210 */ /* 0x001fc60007f3e0ff */
[----:B------:R0:W-:Y:S02]  /*118930*/  STL [R1+0x30c], R22 ;  /* 0x00030c1601007387 */ /* 0x0001e40000100800 */
[----:B------:R-:W-:Y:S02]  /*118940*/  IMAD.X R25, R20, 0x1, R8, P1 ;  /* 0x0000000114197824 */ /* 0x000fe400008e0608 */
[----:B------:R-:W4:Y:S04]  /*118950*/  LDL.LU R60, [R1+0xd78] ;  /* 0x000d7800013c7983 */ /* 0x000f280000300800 */
[----:B------:R-:W4:Y:S01]  /*118960*/  LDL.LU R37, [R1+0xd7c] ;  /* 0x000d7c0001257983 */ /* 0x000f220000300800 */
[----:B0-----:R-:W-:-:S03]  /*118970*/  F2FP.SATFINITE.E5M2.F32.PACK_AB_MERGE_C R22, R34, R58, RZ ;  /* 0x0000003a2216723e */ /* 0x001fc600048060ff */
[----:B------:R-:W-:Y:S04]  /*118980*/  STL.64 [R1+0x15a0], R24 ;  /* 0x0015a01801007387 */ /* 0x000fe80000100a00 */
[----:B------:R0:W-:Y:S02]  /*118990*/  STL [R1+0x310], R22 ;  /* 0x0003101601007387 */ /* 0x0001e40000100800 */
[----:B0-----:R-:W-:Y:S02]  /*1189a0*/  IADD3 R22, P1, PT, R17, R9, RZ ;  /* 0x0000000911167210 */ /* 0x001fe40007f3e0ff */
[----:B---3--:R-:W-:-:S03]  /*1189b0*/  F2FP.SATFINITE.E5M2.F32.PACK_AB_MERGE_C R31, R23, R30, RZ ;  /* 0x0000001e171f723e */ /* 0x008fc600048060ff */
[----:B------:R-:W-:Y:S02]  /*1189c0*/  IMAD.X R23, R20, 0x1, R11, P1 ;  /* 0x0000000114177824 */ /* 0x000fe400008e060b */
[----:B------:R-:W-:Y:S01]  /*1189d0*/  STL [R1+0x5d24], R31 ;  /* 0x005d241f01007387 */ /* 0x000fe20000100800 */
[----:B--2---:R-:W-:-:S05]  /*1189e0*/  F2FP.SATFINITE.E5M2.F32.PACK_AB_MERGE_C R30, R36, R26, RZ ;  /* 0x0000001a241e723e */ /* 0x004fca00048060ff */
[----:B------:R-:W-:Y:S04]  /*1189f0*/  STL [R1+0x5d28], R30 ;  /* 0x005d281e01007387 */ /* 0x000fe80000100800 */
[----:B------:R0:W-:Y:S04]  /*118a00*/  STL.64 [R1+0x15b0], R22 ;  /* 0x0015b01601007387 */ /* 0x0001e80000100a00 */
[----:B------:R-:W2:Y:S04]  /*118a10*/  LDL.LU R51, [R1+0xd60] ;  /* 0x000d600001337983 */ /* 0x000ea80000300800 */
[----:B------:R-:W2:Y:S01]  /*118a20*/  LDL.LU R59, [R1+0xd64] ;  /* 0x000d6400013b7983 */ /* 0x000ea20000300800 */
[----:B0-----:R-:W-:-:S03]  /*118a30*/  IADD3 R22, P1, PT, R17, R10, RZ ;  /* 0x0000000a11167210 */ /* 0x001fc60007f3e0ff */
[----:B------:R-:W3:Y:S02]  /*118a40*/  LDL.LU R47, [R1+0xd68] ;  /* 0x000d6800012f7983 */ /* 0x000ee40000300800 */
[----:B------:R-:W-:-:S05]  /*118a50*/  IMAD.X R23, R20, 0x1, R12, P1 ;  /* 0x0000000114177824 */ /* 0x000fca00008e060c */
[----:B------:R0:W-:Y:S04]  /*118a60*/  STL.64 [R1+0x15a8], R22 ;  /* 0x0015a81601007387 */ /* 0x0001e80000100a00 */
[----:B------:R-:W3:Y:S01]  /*118a70*/  LDL.LU R34, [R1+0xd6c] ;  /* 0x000d6c0001227983 */ /* 0x000ee20000300800 */
[----:B----4-:R-:W-:-:S05]  /*118a80*/  F2FP.SATFINITE.E5M2.F32.PACK_AB_MERGE_C R38, R52, R45, RZ ;  /* 0x0000002d3426723e */ /* 0x010fca00048060ff */
[----:B------:R-:W-:Y:S04]  /*118a90*/  STL [R1+0x5d54], R38 ;  /* 0x005d542601007387 */ /* 0x000fe80000100800 */
[----:B0-----:R-:W4:Y:S01]  /*118aa0*/  LDL.LU R23, [R1+0xd50] ;  /* 0x000d500001177983 */ /* 0x001f220000300800 */
[----:B------:R-:W-:Y:S01]  /*118ab0*/  F2FP.SATFINITE.E5M2.F32.PACK_AB_MERGE_C R58, R19, R57, RZ ;  /* 0x00000039133a723e */ /* 0x000fe200048060ff */
[----:B------:R-:W-:Y:S02]  /*118ac0*/  VIADD R19, R17, UR6 ;  /* 0x0000000611137c36 */ /* 0x000fe40008000000 */
[----:B------:R-:W4:Y:S01]  /*118ad0*/  LDL.LU R57, [R1+0xd54] ;  /* 0x000d540001397983 */ /* 0x000f220000300800 */
[----:B------:R-:W0:Y:S03]  /*118ae0*/  LDCU UR6, c[0x0][0x3b8] ;  /* 0x00007700ff0677ac */ /* 0x000e260008000800 */
[----:B------:R-:W-:Y:S04]  /*118af0*/  STL [R1+0x5d40], R58 ;  /* 0x005d403a01007387 */ /* 0x000fe80000100800 */
[----:B------:R-:W4:Y:S04]  /*118b00*/  LDL.LU R17, [R1+0xd58] ;  /* 0x000d580001117983 */ /* 0x000f280000300800 */
[----:B------:R-:W4:Y:S04]  /*118b10*/  LDL.LU R33, [R1+0xd5c] ;  /* 0x000d5c0001217983 */ /* 0x000f280000300800 */
[----:B------:R-:W4:Y:S04]  /*118b20*/  LDL.LU R26, [R1+0xd20] ;  /* 0x000d2000011a7983 */ /* 0x000f280000300800 */
[----:B------:R-:W4:Y:S04]  /*118b30*/  LDL.LU R36, [R1+0xd24] ;  /* 0x000d240001247983 */ /* 0x000f280000300800 */
[----:B------:R-:W4:Y:S04]  /*118b40*/  LDL.LU R45, [R1+0xd28] ;  /* 0x000d2800012d7983 */ /* 0x000f280000300800 */
[----:B------:R-:W4:Y:S01]  /*118b50*/  LDL.LU R52, [R1+0xd2c] ;  /* 0x000d2c0001347983 */ /* 0x000f220000300800 */
[----:B------:R-:W-:-:S02]  /*118b60*/  IADD3 R20, P1, PT, R19, R3, RZ ;  /* 0x0000000313147210 */ /* 0x000fc40007f3e0ff */
[----:B------:R-:W-:Y:S02]  /*118b70*/  F2FP.SATFINITE.E5M2.F32.PACK_AB_MERGE_C R24, R18, R21, RZ ;  /* 0x000000151218723e */ /* 0x000fe400048060ff */
[----:B------:R-:W-:-:S03]  /*118b80*/  SHF.R.S32.HI R18, RZ, 0x1f, R19 ;  /* 0x0000001fff127819 */ /* 0x000fc60000011413 */
[----:B------:R-:W-:Y:S02]  /*118b90*/  STL [R1+0x5d58], R24 ;  /* 0x005d581801007387 */ /* 0x000fe40000100800 */
[----:B------:R-:W-:Y:S02]  /*118ba0*/  IMAD.X R21, R18, 0x1, R4, P1 ;  /* 0x0000000112157824 */ /* 0x000fe400008e0604 */
[----:B------:R-:W4:Y:S04]  /*118bb0*/  LDL.LU R56, [R1+0xd00] ;  /* 0x000d000001387983 */ /* 0x000f280000300800 */
[----:B------:R-:W4:Y:S04]  /*118bc0*/  LDL.LU R32, [R1+0xd04] ;  /* 0x000d040001207983 */ /* 0x000f280000300800 */
[----:B------:R1:W-:Y:S04]  /*118bd0*/  STL.64 [R1+0x1590], R20 ;  /* 0x0015901401007387 */ /* 0x0003e80000100a00 */
[----:B------:R-:W4:Y:S04]  /*118be0*/  LDL.LU R44, [R1+0xd08] ;  /* 0x000d0800012c7983 */ /* 0x000f280000300800 */
[----:B------:R-:W4:Y:S04]  /*118bf0*/  LDL.LU R46, [R1+0xd0c] ;  /* 0x000d0c00012e7983 */ /* 0x000f280000300800 */
[----:B------:R-:W4:Y:S04]  /*118c00*/  LDL.LU R40, [R1+0xcf0] ;  /* 0x000cf00001287983 */ /* 0x000f280000300800 */
[----:B-1----:R-:W4:Y:S01]  /*118c10*/  LDL.LU R21, [R1+0xcf4] ;  /* 0x000cf40001157983 */ /* 0x002f220000300800 */
[----:B------:R-:W-:-:S03]  /*118c20*/  F2FP.SATFINITE.E5M2.F32.PACK_AB_MERGE_C R39, R37, R60, RZ ;  /* 0x0000003c2527723e */ /* 0x000fc600048060ff */
[----:B------:R-:W4:Y:S04]  /*118c30*/  LDL.LU R60, [R1+0xcf8] ;  /* 0x000cf800013c7983 */ /* 0x000f280000300800 */
[----:B------:R-:W4:Y:S04]  /*118c40*/  LDL.LU R37, [R1+0xcfc] ;  /* 0x000cfc0001257983 */ /* 0x000f280000300800 */
[----:B------:R-:W-:Y:S01]  /*118c50*/  STL [R1+0x5d5c], R39 ;  /* 0x005d5c2701007387 */ /* 0x000fe20000100800 */
[----:B------:R-:W-:-:S05]  /*118c60*/  IADD3 R24, P1, PT, R19, R0, RZ ;  /* 0x0000000013187210 */ /* 0x000fca0007f3e0ff */
[----:B------:R-:W-:Y:S01]  /*118c70*/  IMAD.X R25, R18, 0x1, R2, P1 ;  /* 0x0000000112197824 */ /* 0x000fe200008e0602 */
[----:B--2---:R-:W-:-:S05]  /*118c80*/  F2FP.SATFINITE.E5M2.F32.PACK_AB_MERGE_C R41, R59, R51, RZ ;  /* 0x000000333b29723e */ /* 0x004fca00048060ff */
[----:B------:R-:W-:Y:S01]  /*118c90*/  STL [R1+0x5d60], R41 ;  /* 0x005d602901007387 */ /* 0x000fe20000100800 */
[----:B---3--:R-:W-:-:S03]  /*118ca0*/  F2FP.SATFINITE.E5M2.F32.PACK_AB_MERGE_C R38, R34, R47, RZ ;  /* 0x0000002f2226723e */ /* 0x008fc600048060ff */
[----:B------:R-:W2:Y:S04]  /*118cb0*/  LDL.LU R47, [R1+0xcc0] ;  /* 0x000cc000012f7983 */ /* 0x000ea80000300800 */
[----:B------:R-:W2:Y:S04]  /*118cc0*/  LDL.LU R34, [R1+0xcc4] ;  /* 0x000cc40001227983 */ /* 0x000ea80000300800 */
[----:B------:R1:W-:Y:S04]  /*118cd0*/  STL.64 [R1+0x1598], R24 ;  /* 0x0015981801007387 */ /* 0x0003e80000100a00 */
[----:B------:R3:W-:Y:S01]  /*118ce0*/  STL [R1+0x5d64], R38 ;  /* 0x005d642601007387 */ /* 0x0007e20000100800 */
[----:B-1----:R-:W-:-:S02]  /*118cf0*/  IADD3 R24, P1, PT, R19, R13, RZ ;  /* 0x0000000d13187210 */ /* 0x002fc40007f3e0ff */
[----:B----4-:R-:W-:-:S03]  /*118d00*/  F2FP.SATFINITE.E5M2.F32.PACK_AB_MERGE_C R20, R57, R23, RZ ;  /* 0x000000173914723e */ /* 0x010fc600048060ff */
[----:B------:R-:W-:Y:S01]  /*118d10*/  IMAD.X R25, R18, 0x1, R15, P1 ;  /* 0x0000000112197824 */ /* 0x000fe200008e060f */
[----:B------:R-:W4:Y:S04]  /*118d20*/  LDL.LU R23, [R1+0xcc8] ;  /* 0x000cc80001177983 */ /* 0x000f280000300800 */
[----:B------:R-:W4:Y:S01]  /*118d30*/  LDL.LU R57, [R1+0xccc] ;  /* 0x000ccc0001397983 */ /* 0x000f220000300800 */
[----:B---3--:R-:W-:-:S03]  /*118d40*/  F2FP.SATFINITE.E5M2.F32.PACK_AB_MERGE_C R38, R33, R17, RZ ;  /* 0x000000112126723e */ /* 0x008fc600048060ff */
[----:B------:R-:W-:Y:S04]  /*118d50*/  STL [R1+0x258], R20 ;  /* 0x0002581401007387 */ /* 0x000fe80000100800 */
[----:B------:R-:W-:Y:S01]  /*118d60*/  STL [R1+0x5d6c], R38 ;  /* 0x005d6c2601007387 */ /* 0x000fe20000100800 */
[----:B------:R-:W-:-:S03]  /*118d70*/  F2FP.SATFINITE.E5M2.F32.PACK_AB_MERGE_C R17, R36, R26, RZ ;  /* 0x0000001a2411723e */ /* 0x000fc600048060ff */
[----:B------:R1:W-:Y:S04]  /*118d80*/  STL.64 [R1+0x1588], R24 ;  /* 0x0015881801007387 */ /* 0x0003e80000100a00 */
[----:B------:R3:W-:Y:S04]  /*118d90*/  STL [R1+0x23c], R17 ;  /* 0x00023c1101007387 */ /* 0x0007e80000100800 */
[----:B------:R-:W4:Y:S04]  /*118da0*/  LDL.LU R26, [R1+0xcb0] ;  /* 0x000cb000011a7983 */ /* 0x000f280000300800 */
[----:B------:R-:W4:Y:S01]  /*118db0*/  LDL.LU R36, [R1+0xcb4] ;  /* 0x000cb40001247983 */ /* 0x000f220000300800 */
[----:B-1----:R-:W-:-:S02]  /*118dc0*/  IADD3 R24, P1, PT, R19, R5, RZ ;  /* 0x0000000513187210 */ /* 0x002fc40007f3e0ff */
[----:B---3--:R-:W-:-:S03]  /*118dd0*/  F2FP.SATFINITE.E5M2.F32.PACK_AB_MERGE_C R17, R52, R45, RZ ;  /* 0x0000002d3411723e */ /* 0x008fc600048060ff */
[----:B------:R-:W-:-:S05]  /*118de0*/  IMAD.X R25, R18, 0x1, R6, P1 ;  /* 0x0000000112197824 */ /* 0x000fca00008e0606 */
[----:B------:R1:W-:Y:S04]  /*118df0*/  STL.64 [R1+0x1578], R24 ;  /* 0x0015781801007387 */ /* 0x0003e80000100a00 */
[----:B------:R-:W-:Y:S04]  /*118e00*/  STL [R1+0x240], R17 ;  /* 0x0002401101007387 */ /* 0x000fe80000100800 */
[----:B------:R-:W3:Y:S04]  /*118e10*/  LDL.LU R45, [R1+0xcb8] ;  /* 0x000cb800012d7983 */ /* 0x000ee80000300800 */
[----:B------:R-:W3:Y:S01]  /*118e20*/  LDL.LU R52, [R1+0xcbc] ;  /* 0x000cbc0001347983 */ /* 0x000ee20000300800 */
[----:B-1----:R-:W-:-:S05]  /*118e30*/  IADD3 R24, P1, PT, R19, R14, RZ ;  /* 0x0000000e13187210 */ /* 0x002fca0007f3e0ff */
[----:B------:R-:W-:Y:S01]  /*118e40*/  IMAD.X R25, R18, 0x1, R16, P1 ;  /* 0x0000000112197824 */ /* 0x000fe200008e0610 */
[----:B------:R-:W-:Y:S02]  /*118e50*/  IADD3 R20, P1, PT, R19, R7, RZ ;  /* 0x0000000713147210 */ /* 0x000fe40007f3e0ff */
[----:B------:R-:W-:-:S05]  /*118e60*/  F2FP.SATFINITE.E5M2.F32.PACK_AB_MERGE_C R32, R32, R56, RZ ;  /* 0x000000382020723e */ /* 0x000fca00048060ff */
[----:B------:R1:W-:Y:S01]  /*118e70*/  STL [R1+0x5da8], R32 ;  /* 0x005da82001007387 */ /* 0x0003e20000100800 */
[----:B------:R-:W-:-:S05]  /*118e80*/  F2FP.SATFINITE.E5M2.F32.PACK_AB_MERGE_C R44, R46, R44, RZ ;  /* 0x0000002c2e2c723e */ /* 0x000fca00048060ff */
[----:B------:R-:W-:Y:S01]  /*118e90*/  STL [R1+0x5d98], R44 ;  /* 0x005d982c01007387 */ /* 0x000fe20000100800 */
[----:B-1----:R-:W-:Y:S01]  /*118ea0*/  F2FP.SATFINITE.E5M2.F32.PACK_AB_MERGE_C R32, R21, R40, RZ ;  /* 0x000000281520723e */ /* 0x002fe200048060ff */
[----:B------:R-:W-:Y:S02]  /*118eb0*/  IMAD.X R21, R18, 0x1, R8, P1 ;  /* 0x0000000112157824 */ /* 0x000fe400008e0608 */
[----:B------:R1:W-:Y:S04]  /*118ec0*/  STL.64 [R1+0x1580], R24 ;  /* 0x0015801801007387 */ /* 0x0003e80000100a00 */
[----:B------:R-:W-:Y:S01]  /*118ed0*/  STL [R1+0x5db0], R32 ;  /* 0x005db02001007387 */ /* 0x000fe20000100800 */
[----:B------:R-:W-:-:S03]  /*118ee0*/  F2FP.SATFINITE.E5M2.F32.PACK_AB_MERGE_C R40, R37, R60, RZ ;  /* 0x0000003c2528723e */ /* 0x000fc600048060ff */
[----:B-1----:R-:W3:Y:S04]  /*118ef0*/  LDL.LU R25, [R1+0xc90] ;  /* 0x000c900001197983 */ /* 0x002ee80000300800 */
[----:B------:R-:W3:Y:S04]  /*118f00*/  LDL.LU R59, [R1+0xc94] ;  /* 0x000c9400013b7983 */ /* 0x000ee80000300800 */
[----:B------:R1:W-:Y:S04]  /*118f10*/  STL.64 [R1+0x1570], R20 ;  /* 0x0015701401007387 */ /* 0x0003e80000100a00 */
[----:B------:R-:W-:Y:S01]  /*118f20*/  STL [R1+0x5dac], R40 ;  /* 0x005dac2801007387 */ /* 0x000fe20000100800 */
[----:B-1----:R-:W-:-:S05]  /*118f30*/  IADD3 R20, P1, PT, R19, R9, RZ ;  /* 0x0000000913147210 */ /* 0x002fca0007f3e0ff */
[----:B------:R-:W-:Y:S01]  /*118f40*/  IMAD.X R21, R18, 0x1, R11, P1 ;  /* 0x0000000112157824 */ /* 0x000fe200008e060b */
[----:B------:R-:W-:Y:S02]  /*118f50*/  IADD3 R22, P1, PT, R19, R10, RZ ;  /* 0x0000000a13167210 */ /* 0x000fe40007f3e0ff */
[----:B--2---:R-:W-:-:S05]  /*118f60*/  F2FP.SATFINITE.E5M2.F32.PACK_AB_MERGE_C R17, R34, R47, RZ ;  /* 0x0000002f2211723e */ /* 0x004fca00048060ff */
[----:B------:R-:W-:Y:S04]  /*118f70*/  STL [R1+0x5dd0], R17 ;  /* 0x005dd01101007387 */ /* 0x000fe80000100800 */
[----:B------:R-:W2:Y:S04]  /*118f80*/  LDL.LU R33, [R1+0xc98] ;  /* 0x000c980001217983 */ /* 0x000ea80000300800 */
[----:B------:R1:W-:Y:S04]  /*118f90*/  STL.64 [R1+0x1568], R20 ;  /* 0x0015681401007387 */ /* 0x0003e80000100a00 */
[----:B-1----:R-:W2:Y:S04]  /*118fa0*/  LDL.LU R21, [R1+0xc9c] ;  /* 0x000c9c0001157983 */ /* 0x002ea80000300800 */
[----:B------:R-:W2:Y:S04]  /*118fb0*/  LDL.LU R56, [R1+0xc80] ;  /* 0x000c800001387983 */ /* 0x000ea80000300800 */
[----:B------:R-:W2:Y:S01]  /*118fc0*/  LDL.LU R37, [R1+0xc84] ;  /* 0x000c840001257983 */ /* 0x000ea20000300800 */
[----:B----4-:R-:W-:Y:S01]  /*118fd0*/  F2FP.SATFINITE.E5M2.F32.PACK_AB_MERGE_C R46, R57, R23, RZ ;  /* 0x00000017392e723e */ /* 0x010fe200048060ff */
[----:B------:R-:W-:-:S04]  /*118fe0*/  IMAD.X R23, R18, 0x1, R12, P1 ;  /* 0x0000000112177824 */ /* 0x000fc800008e060c */
[----:B------:R-:W-:Y:S04]  /*118ff0*/  STL [R1+0x5dcc], R46 ;  /* 0x005dcc2e01007387 */ /* 0x000fe80000100800 */
[----:B------:R1:W-:Y:S01]  /*119000*/  STL.64 [R1+0x1560], R22 ;  /* 0x0015601601007387 */ /* 0x0003e20000100a00 */
[----:B------:R-:W-:-:S03]  /*119010*/  F2FP.SATFINITE.E5M2.F32.PACK_AB_MERGE_C R60, R36, R26, RZ ;  /* 0x0000001a243c723e */ /* 0x000fc600048060ff */
[----:B-1----:R-:W4:Y:S04]  /*119020*/  LDL.LU R23, [R1+0xc88] ;  /* 0x000c880001177983 */ /* 0x002f280000300800 */
[----:B------:R-:W4:Y:S04]  /*119030*/  LDL.LU R57, [R1+0xc8c] ;  /* 0x000c8c0001397983 */ /* 0x000f280000300800 */
[----:B------:R-:W-:Y:S04]  /*119040*/  STL [R1+0x5df4], R60 ;  /* 0x005df43c01007387 */ /* 0x000fe80000100800 */
[----:B------:R-:W4:Y:S04]  /*119050*/  LDL.LU R53, [R1+0xc70] ;  /* 0x000c700001357983 */ /* 0x000f280000300800 */
[----:B------:R-:W4:Y:S04]  /*119060*/  LDL.LU R51, [R1+0xc74] ;  /* 0x000c740001337983 */ /* 0x000f280000300800 */
[----:B------:R-:W4:Y:S04]  /*119070*/  LDL.LU R29, [R1+0xc78] ;  /* 0x000c7800011d7983 */ /* 0x000f280000300800 */
[----:B------:R-:W4:Y:S04]  /*119080*/  LDL.LU R27, [R1+0xc7c] ;  /* 0x000c7c00011b7983 */ /* 0x000f280000300800 */
[----:B------:R-:W4:Y:S04]  /*119090*/  LDL.LU R43, [R1+0xc60] ;  /* 0x000c6000012b7983 */ /* 0x000f280000300800 */
[----:B------:R-:W4:Y:S01]  /*1190a0*/  LDL.LU R47, [R1+0xc64] ;  /* 0x000c6400012f7983 */ /* 0x000f220000300800 */
[----:B---3--:R-:W-:-:S05]  /*1190b0*/  F2FP.SATFINITE.E5M2.F32.PACK_AB_MERGE_C R18, R52, R45, RZ ;  /* 0x0000002d3412723e */ /* 0x008fca00048060ff */
        /* <DEDUP_REMOVED lines=9> */
[----:B-1----:R-:W-:-:S02]  /*119150*/  SHF.R.S32.HI R18, RZ, 0x1f, R17 ;  /* 0x0000001fff127819 */ /* 0x002fc40000011411 */
[----:B------:R-:W-:Y:S02]  /*119160*/  IADD3 R24, P1, PT, R17, R3, RZ ;  /* 0x0000000311187210 */ /* 0x000fe40007f3e0ff */
[----:B------:R-:W-:-:S03]  /*119170*/  F2FP.SATFINITE.E5M2.F32.PACK_AB_MERGE_C R28, R59, R25, RZ ;  /* 0x000000193b1c723e */ /* 0x000fc600048060ff */
[----:B------:R-:W-:Y:S02]  /*119180*/  IMAD.X R25, R18, 0x1, R4, P1 ;  /* 0x0000000112197824 */ /* 0x000fe400008e0604 */
[----:B------:R-:W-:Y:S01]  /*119190*/  STL [R1+0x5e18], R28 ;  /* 0x005e181c01007387 */ /* 0x000fe20000100800 */
[----:B--2---:R-:W-:-:S05]  /*1191a0*/  F2FP.SATFINITE.E5M2.F32.PACK_AB_MERGE_C R21, R21, R33, RZ ;  /* 0x000000211515723e */ /* 0x004fca00048060ff */
[----:B------:R-:W-:Y:S01]  /*1191b0*/  STL [R1+0x5e38], R21 ;  /* 0x005e381501007387 */ /* 0x000fe20000100800 */
[----:B------:R-:W-:-:S03]  /*1191c0*/  F2FP.SATFINITE.E5M2.F32.PACK_AB_MERGE_C R20, R37, R56, RZ ;  /* 0x000000382514723e */ /* 0x000fc600048060ff */
[----:B------:R1:W-:Y:S04]  /*1191d0*/  STL.64 [R1+0x1558], R24 ;  /* 0x0015581801007387 */ /* 0x0003e80000100a00 */
[----:B------:R-:W2:Y:S04]  /*1191e0*/  LDL.LU R42, [R1+0xc40] ;  /* 0x000c4000012a7983 */ /* 0x000ea80000300800 */
[----:B------:R-:W2:Y:S04]  /*1191f0*/  LDL.LU R55, [R1+0xc44] ;  /* 0x000c440001377983 */ /* 0x000ea80000300800 */
[----:B------:R0:W-:Y:S04]  /*119200*/  STL [R1+0xc4], R20 ;  /* 0x0000c41401007387 */ /* 0x0001e80000100800 */
[----:B-1----:R-:W2:Y:S04]  /*119210*/  LDL.LU R25, [R1+0xc48] ;  /* 0x000c480001197983 */ /* 0x002ea80000300800 */
[----:B------:R-:W2:Y:S01]  /*119220*/  LDL.LU R59, [R1+0xc4c] ;  /* 0x000c4c00013b7983 */ /* 0x000ea20000300800 */
[----:B0-----:R-:W-:-:S05]  /*119230*/  IADD3 R20, P1, PT, R17, R0, RZ ;  /* 0x0000000011147210 */ /* 0x001fca0007f3e0ff */
[----:B------:R-:W-:-:S05]  /*119240*/  IMAD.X R21, R18, 0x1, R2, P1 ;  /* 0x0000000112157824 */ /* 0x000fca00008e0602 */
[----:B------:R0:W-:Y:S04]  /*119250*/  STL.64 [R1+0x1550], R20 ;  /* 0x0015501401007387 */ /* 0x0001e80000100a00 */
[----:B------:R-:W2:Y:S04]  /*119260*/  LDL.LU R33, [R1+0xc30] ;  /* 0x000c300001217983 */ /* 0x000ea80000300800 */
[----:B------:R-:W2:Y:S01]  /*119270*/  LDL.LU R56, [R1+0xc34] ;  /* 0x000c340001387983 */ /* 0x000ea20000300800 */
[----:B----4-:R-:W-:-:S03]  /*119280*/  F2FP.SATFINITE.E5M2.F32.PACK_AB_MERGE_C R57, R57, R23, RZ ;  /* 0x000000173939723e */ /* 0x010fc600048060ff */
[----:B------:R-:W4:Y:S01]  /*119290*/  LDL.LU R37, [R1+0xc38] ;  /* 0x000c380001257983 */ /* 0x000f220000300800 */
[----:B0-----:R-:W-:-:S03]  /*1192a0*/  IADD3 R20, P1, PT, R17, R13, RZ ;  /* 0x0000000d11147210 */ /* 0x001fc60007f3e0ff */
[----:B------:R-:W4:Y:S02]  /*1192b0*/  LDL.LU R23, [R1+0xc3c] ;  /* 0x000c3c0001177983 */ /* 0x000f240000300800 */
[----:B------:R-:W-:Y:S01]  /*1192c0*/  IMAD.X R21, R18, 0x1, R15, P1 ;  /* 0x0000000112157824 */ /* 0x000fe200008e060f */
[----:B------:R-:W-:Y:S02]  /*1192d0*/  F2FP.SATFINITE.E5M2.F32.PACK_AB_MERGE_C R51, R51, R53, RZ ;  /* 0x000000353333723e */ /* 0x000fe400048060ff */
[----:B------:R-:W-:Y:S02]  /*1192e0*/  F2FP.SATFINITE.E5M2.F32.PACK_AB_MERGE_C R50, R47, R43, RZ ;  /* 0x0000002b2f32723e */ /* 0x000fe400048060ff */
[----:B------:R0:W-:Y:S04]  /*1192f0*/  STL.64 [R1+0x1548], R20 ;  /* 0x0015481401007387 */ /* 0x0001e80000100a00 */
[----:B------:R-:W-:Y:S01]  /*119300*/  STL.64 [R1+0x5e80], R50 ;  /* 0x005e803201007387 */ /* 0x000fe20000100a00 */
[----:B0-----:R-:W-:-:S05]  /*119310*/  F2FP.SATFINITE.E5M2.F32.PACK_AB_MERGE_C R20, R27, R29, RZ ;  /* 0x0000001d1b14723e */ /* 0x001fca00048060ff */
[----:B------:R0:W-:Y:S01]  /*119320*/  STL [R1+0xbc], R20 ;  /* 0x0000bc1401007387 */ /* 0x0001e20000100800 */
[----:B---3--:R-:W-:Y:S02]  /*119330*/  F2FP.SATFINITE.E5M2.F32.PACK_AB_MERGE_C R53, R26, R34, RZ ;  /* 0x000000221a35723e */ /* 0x008fe400048060ff */
[----:B------:R-:W-:Y:S02]  /*119340*/  F2FP.SATFINITE.E5M2.F32.PACK_AB_MERGE_C R47, R45, R36, RZ ;  /* 0x000000242d2f723e */ /* 0x000fe400048060ff */
[----:B0-----:R-:W-:Y:S01]  /*119350*/  IADD3 R20, P1, PT, R17, R5, RZ ;  /* 0x0000000511147210 */ /* 0x001fe20007f3e0ff */
[----:B------:R0:W-:Y:S04]  /*119360*/  STL [R1+0x5e90], R53 ;  /* 0x005e903501007387 */ /* 0x0001e80000100800 */
[----:B------:R-:W-:-:S05]  /*119370*/  IMAD.X R21, R18, 0x1, R6, P1 ;  /* 0x0000000112157824 */ /* 0x000fca00008e0606 */
[----:B------:R1:W-:Y:S01]  /*119380*/  STL.64 [R1+0x1540], R20 ;  /* 0x0015401401007387 */ /* 0x0003e20000100a00 */
[----:B0-----:R-:W-:-:S03]  /*119390*/  F2FP.SATFINITE.E5M2.F32.PACK_AB_MERGE_C R53, R19, R52, RZ ;  /* 0x000000341335723e */ /* 0x001fc600048060ff */
[----:B------:R-:W-:Y:S04]  /*1193a0*/  STL [R1+0x5ec0], R47 ;  /* 0x005ec02f01007387 */ /* 0x000fe80000100800 */
[----:B------:R-:W3:Y:S04]  /*1193b0*/  LDL.LU R52, [R1+0xc20] ;  /* 0x000c200001347983 */ /* 0x000ee80000300800 */
[----:B------:R-:W3:Y:S01]  /*1193c0*/  LDL.LU R19, [R1+0xc24] ;  /* 0x000c240001137983 */ /* 0x000ee20000300800 */
[----:B-1----:R-:W-:-:S05]  /*1193d0*/  IADD3 R20, P1, PT, R17, R14, RZ ;  /* 0x0000000e11147210 */ /* 0x002fca0007f3e0ff */
[----:B------:R-:W-:-:S05]  /*1193e0*/  IMAD.X R21, R18, 0x1, R16, P1 ;  /* 0x0000000112157824 */ /* 0x000fca00008e0610 */
[----:B------:R0:W-:Y:S04]  /*1193f0*/  STL.64 [R1+0x1538], R20 ;  /* 0x0015381401007387 */ /* 0x0001e80000100a00 */
[----:B------:R-:W3:Y:S04]  /*119400*/  LDL.LU R34, [R1+0xc28] ;  /* 0x000c280001227983 */ /* 0x000ee80000300800 */
[----:B------:R-:W3:Y:S04]  /*119410*/  LDL.LU R26, [R1+0xc2c] ;  /* 0x000c2c00011a7983 */ /* 0x000ee80000300800 */
[----:B------:R-:W3:Y:S04]  /*119420*/  LDL.LU R36, [R1+0xc10] ;  /* 0x000c100001247983 */ /* 0x000ee80000300800 */
[----:B------:R-:W3:Y:S01]  /*119430*/  LDL.LU R45, [R1+0xc14] ;  /* 0x000c1400012d7983 */ /* 0x000ee20000300800 */
[----:B0-----:R-:W-:-:S03]  /*119440*/  IADD3 R20, P1, PT, R17, R7, RZ ;  /* 0x0000000711147210 */ /* 0x001fc60007f3e0ff */
[----:B------:R-:W-:Y:S02]  /*119450*/  STL [R1+0x5ec4], R53 ;  /* 0x005ec43501007387 */ /* 0x000fe40000100800 */
[----:B------:R-:W-:Y:S01]  /*119460*/  IMAD.X R21, R18, 0x1, R8, P1 ;  /* 0x0000000112157824 */ /* 0x000fe200008e0608 */
[----:B--2---:R-:W-:-:S05]  /*119470*/  F2FP.SATFINITE.E5M2.F32.PACK_AB_MERGE_C R47, R55, R42, RZ ;  /* 0x0000002a372f723e */ /* 0x004fca00048060ff */
[----:B------:R-:W-:Y:S01]  /*119480*/  STL [R1+0x5ec8], R47 ;  /* 0x005ec82f01007387 */ /* 0x000fe20000100800 */
[----:B------:R-:W-:-:S05]  /*119490*/  F2FP.SATFINITE.E5M2.F32.PACK_AB_MERGE_C R49, R59, R25, RZ ;  /* 0x000000193b31723e */ /* 0x000fca00048060ff */
[----:B------:R-:W-:Y:S04]  /*1194a0*/  STL [R1+0x5ed8], R49 ;  /* 0x005ed83101007387 */ /* 0x000fe80000100800 */
[----:B------:R0:W-:Y:S02]  /*1194b0*/  STL.64 [R1+0x1530], R20 ;  /* 0x0015301401007387 */ /* 0x0001e40000100a00 */
[----:B0-----:R-:W-:Y:S02]  /*1194c0*/  IADD3 R20, P1, PT, R17, R9, RZ ;  /* 0x0000000911147210 */ /* 0x001fe40007f3e0ff */
[----:B------:R-:W-:-:S03]  /*1194d0*/  F2FP.SATFINITE.E5M2.F32.PACK_AB_MERGE_C R22, R56, R33, RZ ;  /* 0x000000213816723e */ /* 0x000fc600048060ff */
[----:B------:R-:W-:Y:S02]  /*1194e0*/  IMAD.X R21, R18, 0x1, R11, P1 ;  /* 0x0000000112157824 */ /* 0x000fe400008e060b */
[----:B------:R4:W-:Y:S04]  /*1194f0*/  STL [R1+0x2154], R22 ;  /* 0x0021541601007387 */ /* 0x0009e80000100800 */
[----:B------:R0:W-:Y:S01]  /*119500*/  STL.64 [R1+0x1520], R20 ;  /* 0x0015201401007387 */ /* 0x0001e20000100a00 */
[----:B----4-:R-:W-:Y:S02]  /*119510*/  F2FP.SATFINITE.E5M2.F32.PACK_AB_MERGE_C R22, R23, R37, RZ ;  /* 0x000000251716723e */ /* 0x010fe400048060ff */
[----:B0-----:R-:W-:-:S03]  /*119520*/  IADD3 R20, P1, PT, R17, R10, RZ ;  /* 0x0000000a11147210 */ /* 0x001fc60007f3e0ff */
[----:B------:R-:W-:Y:S02]  /*119530*/  STL [R1+0x2158], R22 ;  /* 0x0021581601007387 */ /* 0x000fe40000100800 */
[----:B------:R-:W-:Y:S02]  /*119540*/  IMAD.X R21, R18, 0x1, R12, P1 ;  /* 0x0000000112157824 */ /* 0x000fe400008e060c */
[----:B------:R-:W2:Y:S04]  /*119550*/  LDL.LU R41, [R1+0xc18] ;  /* 0x000c180001297983 */ /* 0x000ea80000300800 */
[----:B------:R-:W2:Y:S04]  /*119560*/  LDL.LU R39, [R1+0xc1c] ;  /* 0x000c1c0001277983 */ /* 0x000ea80000300800 */
[----:B------:R-:W4:Y:S04]  /*119570*/  LDL.LU R24, [R1+0xc00] ;  /* 0x000c000001187983 */ /* 0x000f280000300800 */
[----:B------:R0:W-:Y:S04]  /*119580*/  STL.64 [R1+0x1528], R20 ;  /* 0x0015281401007387 */ /* 0x0001e80000100a00 */
[----:B------:R-:W4:Y:S04]  /*119590*/  LDL.LU R58, [R1+0xc04] ;  /* 0x000c0400013a7983 */ /* 0x000f280000300800 */
[----:B------:R-:W4:Y:S04]  /*1195a0*/  LDL.LU R30, [R1+0xc08] ;  /* 0x000c0800011e7983 */ /* 0x000f280000300800 */
[----:B------:R-:W4:Y:S04]  /*1195b0*/  LDL.LU R31, [R1+0xc0c] ;  /* 0x000c0c00011f7983 */ /* 0x000f280000300800 */
[----:B------:R-:W4:Y:S04]  /*1195c0*/  LDL.LU R48, [R1+0xbf0] ;  /* 0x000bf00001307983 */ /* 0x000f280000300800 */
[----:B0-----:R-:W4:Y:S04]  /*1195d0*/  LDL.LU R20, [R1+0xbf4] ;  /* 0x000bf40001147983 */ /* 0x001f280000300800 */
[----:B------:R-:W4:Y:S04]  /*1195e0*/  LDL.LU R42, [R1+0xbf8] ;  /* 0x000bf800012a7983 */ /* 0x000f280000300800 */
[----:B------:R-:W4:Y:S01]  /*1195f0*/  LDL.LU R55, [R1+0xbfc] ;  /* 0x000bfc0001377983 */ /* 0x000f220000300800 */
[----:B---3--:R-:W-:-:S03]  /*119600*/  F2FP.SATFINITE.E5M2.F32.PACK_AB_MERGE_C R18, R19, R52, RZ ;  /* 0x000000341312723e */ /* 0x008fc600048060ff */
[----:B------:R-:W3:Y:S04]  /*119610*/  LDL.LU R37, [R1+0xbe0] ;  /* 0x000be00001257983 */ /* 0x000ee80000300800 */
[----:B------:R-:W3:Y:S04]  /*119620*/  LDL.LU R23, [R1+0xbe4] ;  /* 0x000be40001177983 */ /* 0x000ee80000300800 */
[----:B------:R-:W3:Y:S04]  /*119630*/  LDL.LU R52, [R1+0xbe8] ;  /* 0x000be80001347983 */ /* 0x000ee80000300800 */
[----:B------:R-:W3:Y:S01]  /*119640*/  LDL.LU R19, [R1+0xbec] ;  /* 0x000bec0001137983 */ /* 0x000ee20000300800 */
[----:B------:R-:W-:-:S03]  /*119650*/  F2FP.SATFINITE.E5M2.F32.PACK_AB_MERGE_C R21, R26, R34, RZ ;  /* 0x000000221a15723e */ /* 0x000fc600048060ff */
[----:B------:R0:W-:Y:S04]  /*119660*/  STL [R1+0x209c], R18 ;  /* 0x00209c1201007387 */ /* 0x0001e80000100800 */
[----:B------:R-:W-:Y:S04]  /*119670*/  STL [R1+0x20d8], R21 ;  /* 0x0020d81501007387 */ /* 0x000fe80000100800 */
[----:B------:R-:W3:Y:S01]  /*119680*/  LDL.LU R22, [R1+0xbd0] ;  /* 0x000bd00001167983 */ /* 0x000ee20000300800 */
[----:B0-----:R-:W-:-:S03]  /*119690*/  F2FP.SATFINITE.E5M2.F32.PACK_AB_MERGE_C R18, R45, R36, RZ ;  /* 0x000000242d12723e */ /* 0x001fc600048060ff */
[----:B------:R-:W3:Y:S04]  /*1196a0*/  LDL.LU R29, [R1+0xbd4] ;  /* 0x000bd400011d7983 */ /* 0x000ee80000300800 */
[----:B------:R0:W-:Y:S04]  /*1196b0*/  STL [R1+0x1ffc], R18 ;  /* 0x001ffc1201007387 */ /* 0x0001e80000100800 */
[----:B------:R-:W3:Y:S04]  /*1196c0*/  LDL.LU R27, [R1+0xbd8] ;  /* 0x000bd800011b7983 */ /* 0x000ee80000300800 */
[----:B------:R-:W3:Y:S01]  /*1196d0*/  LDL.LU R43, [R1+0xbdc] ;  /* 0x000bdc00012b7983 */ /* 0x000ee20000300800 */
[----:B------:R-:W-:Y:S01]  /*1196e0*/  VIADD R17, R17, UR6 ;  /* 0x0000000611117c36 */ /* 0x000fe20008000000 */
[----:B------:R-:W1:Y:S02]  /*1196f0*/  LDCU UR6, c[0x0][0x3b8] ;  /* 0x00007700ff0677ac */ /* 0x000e640008000800 */
[----:B------:R-:W3:Y:S04]  /*119700*/  LDL.LU R25, [R1+0xbc0] ;  /* 0x000bc00001197983 */ /* 0x000ee80000300800 */
[----:B------:R-:W3:Y:S01]  /*119710*/  LDL.LU R59, [R1+0xbc4] ;  /* 0x000bc400013b7983 */ /* 0x000ee20000300800 */
[----:B0-----:R-:W-:-:S02]  /*119720*/  SHF.R.S32.HI R18, RZ, 0x1f, R17 ;  /* 0x0000001fff127819 */ /* 0x001fc40000011411 */
[----:B------:R-:W-:Y:S01]  /*119730*/  IADD3 R44, P1, PT, R17, R3, RZ ;  /* 0x00000003112c7210 */ /* 0x000fe20007f3e0ff */
[----:B------:R-:W3:Y:S04]  /*119740*/  LDL.LU R33, [R1+0xbc8] ;  /* 0x000bc80001217983 */ /* 0x000ee80000300800 */
[----:B------:R-:W3:Y:S01]  /*119750*/  LDL.LU R56, [R1+0xbcc] ;  /* 0x000bcc0001387983 */ /* 0x000ee20000300800 */
[----:B------:R-:W-:-:S03]  /*119760*/  IMAD.X R45, R18, 0x1, R4, P1 ;  /* 0x00000001122d7824 */ /* 0x000fc600008e0604 */
[----:B------:R-:W3:Y:S04]  /*119770*/  LDL.LU R34, [R1+0xbb0] ;  /* 0x000bb00001227983 */ /* 0x000ee80000300800 */
[----:B------:R-:W3:Y:S04]  /*119780*/  LDL.LU R26, [R1+0xbb4] ;  /* 0x000bb400011a7983 */ /* 0x000ee80000300800 */
[----:B------:R-:W3:Y:S04]  /*119790*/  LDL.LU R36, [R1+0xbb8] ;  /* 0x000bb80001247983 */ /* 0x000ee80000300800 */
[----:B------:R0:W-:Y:S04]  /*1197a0*/  STL.64 [R1+0x1518], R44 ;  /* 0x0015182c01007387 */ /* 0x0001e80000100a00 */
[----:B0-----:R-:W3:Y:S01]  /*1197b0*/  LDL.LU R45, [R1+0xbbc] ;  /* 0x000bbc00012d7983 */ /* 0x001ee20000300800 */
[----:B------:R-:W-:-:S02]  /*1197c0*/  IADD3 R38, P1, PT, R17, R0, RZ ;  /* 0x0000000011267210 */ /* 0x000fc40007f3e0ff */
[----:B--2---:R-:W-:-:S03]  /*1197d0*/  F2FP.SATFINITE.E5M2.F32.PACK_AB_MERGE_C R28, R39, R41, RZ ;  /* 0x00000029271c723e */ /* 0x004fc600048060ff */
[----:B------:R-:W-:Y:S02]  /*1197e0*/  IMAD.X R39, R18, 0x1, R2, P1 ;  /* 0x0000000112277824 */ /* 0x000fe400008e0602 */
[----:B------:R0:W-:Y:S01]  /*1197f0*/  STL [R1+0x2018], R28 ;  /* 0x0020181c01007387 */ /* 0x0001e20000100800 */
[----:B----4-:R-:W-:-:S05]  /*119800*/  F2FP.SATFINITE.E5M2.F32.PACK_AB_MERGE_C R21, R58, R24, RZ ;  /* 0x000000183a15723e */ /* 0x010fca00048060ff */
[----:B------:R2:W-:Y:S01]  /*119810*/  STL [R1+0x1ee0], R21 ;  /* 0x001ee01501007387 */ /* 0x0005e20000100800 */
[----:B0-----:R-:W-:Y:S02]  /*119820*/  F2FP.SATFINITE.E5M2.F32.PACK_AB_MERGE_C R28, R31, R30, RZ ;  /* 0x0000001e1f1c723e */ /* 0x001fe400048060ff */
[----:B------:R-:W-:Y:S02]  /*119830*/  F2FP.SATFINITE.E5M2.F32.PACK_AB_MERGE_C R24, R20, R48, RZ ;  /* 0x000000301418723e */ /* 0x000fe400048060ff */
[----:B------:R-:W-:Y:S01]  /*119840*/  IADD3 R20, P1, PT, R17, R13, RZ ;  /* 0x0000000d11147210 */ /* 0x000fe20007f3e0ff */
[----:B------:R-:W-:Y:S04]  /*119850*/  STL.64 [R1+0x1510], R38 ;  /* 0x0015102601007387 */ /* 0x000fe80000100a00 */
[----:B--2---:R-:W-:Y:S01]  /*119860*/  IMAD.X R21, R18, 0x1, R15, P1 ;  /* 0x0000000112157824 */ /* 0x004fe200008e060f */
[----:B------:R-:W-:Y:S04]  /*119870*/  STL [R1+0x1f98], R28 ;  /* 0x001f981c01007387 */ /* 0x000fe80000100800 */
[----:B------:R0:W-:Y:S04]  /*119880*/  STL [R1+0x1e90], R24 ;  /* 0x001e901801007387 */ /* 0x0001e80000100800 */
[----:B------:R2:W-:Y:S01]  /*119890*/  STL.64 [R1+0x1500], R20 ;  /* 0x0015001401007387 */ /* 0x0005e20000100a00 */
[----:B---3--:R-:W-:-:S02]  /*1198a0*/  F2FP.SATFINITE.E5M2.F32.PACK_AB_MERGE_C R23, R23, R37, RZ ;  /* 0x000000251717723e */ /* 0x008fc400048060ff */
[----:B0-----:R-:W-:Y:S02]  /*1198b0*/  F2FP.SATFINITE.E5M2.F32.PACK_AB_MERGE_C R24, R55, R42, RZ ;  /* 0x0000002a3718723e */ /* 0x001fe400048060ff */
[----:B--2---:R-:W-:-:S03]  /*1198c0*/  IADD3 R20, P1, PT, R17, R5, RZ ;  /* 0x0000000511147210 */ /* 0x004fc60007f3e0ff */
[----:B------:R-:W-:Y:S01]  /*1198d0*/  STL [R1+0x1ec0], R24 ;  /* 0x001ec01801007387 */ /* 0x000fe20000100800 */
[----:B------:R-:W-:Y:S01]  /*1198e0*/  F2FP.SATFINITE.E5M2.F32.PACK_AB_MERGE_C R19, R19, R52, RZ ;  /* 0x000000341313723e */ /* 0x000fe200048060ff */
[----:B------:R-:W-:Y:S02]  /*1198f0*/  IMAD.X R21, R18, 0x1, R6, P1 ;  /* 0x0000000112157824 */ /* 0x000fe400008e0606 */
[----:B------:R0:W-:Y:S04]  /*119900*/  STL [R1+0x1bf0], R23 ;  /* 0x001bf01701007387 */ /* 0x0001e80000100800 */
[----:B------:R-:W2:Y:S04]  /*119910*/  LDL.LU R42, [R1+0xba0] ;  /* 0x000ba000012a7983 */ /* 0x000ea80000300800 */
[----:B------:R-:W2:Y:S04]  /*119920*/  LDL.LU R55, [R1+0xba4] ;  /* 0x000ba40001377983 */ /* 0x000ea80000300800 */
[----:B------:R-:W-:Y:S04]  /*119930*/  STL.64 [R1+0x1508], R20 ;  /* 0x0015081401007387 */ /* 0x000fe80000100a00 */
[----:B------:R3:W-:Y:S04]  /*119940*/  STL [R1+0x1ae4], R19 ;  /* 0x001ae41301007387 */ /* 0x0007e80000100800 */
[----:B------:R-:W4:Y:S04]  /*119950*/  LDL.LU R37, [R1+0xba8] ;  /* 0x000ba80001257983 */ /* 0x000f280000300800 */
[----:B0-----:R-:W4:Y:S04]  /*119960*/  LDL.LU R23, [R1+0xbac] ;  /* 0x000bac0001177983 */ /* 0x001f280000300800 */
[----:B------:R-:W4:Y:S04]  /*119970*/  LDL.LU R52, [R1+0xb90] ;  /* 0x000b900001347983 */ /* 0x000f280000300800 */
[----:B---3--:R-:W3:Y:S01]  /*119980*/  LDL.LU R19, [R1+0xb94] ;  /* 0x000b940001137983 */ /* 0x008ee20000300800 */
[----:B------:R-:W-:-:S02]  /*119990*/  IADD3 R20, P1, PT, R17, R14, RZ ;  /* 0x0000000e11147210 */ /* 0x000fc40007f3e0ff */
[----:B------:R-:W-:-:S03]  /*1199a0*/  F2FP.SATFINITE.E5M2.F32.PACK_AB_MERGE_C R22, R29, R22, RZ ;  /* 0x000000161d16723e */ /* 0x000fc600048060ff */
[C---:B------:R-:W-:Y:S02]  /*1199b0*/  IMAD.X R21, R18.reuse, 0x1, R16, P1 ;  /* 0x0000000112157824 */ /* 0x040fe400008e0610 */
        /* <DEDUP_REMOVED lines=11> */
[----:B------:R-:W-:Y:S01]  /*119a70*/  IADD3 R20, P1, PT, R17, R9, RZ ;  /* 0x0000000911147210 */ /* 0x000fe20007f3e0ff */
[----:B------:R-:W-:Y:S04]  /*119a80*/  STL [R1+0x1924], R24 ;  /* 0x0019241801007387 */ /* 0x000fe80000100800 */
[----:B------:R-:W-:Y:S01]  /*119a90*/  IMAD.X R21, R18, 0x1, R11, P1 ;  /* 0x0000000112157824 */ /* 0x000fe200008e060b */
[----:B------:R-:W-:Y:S04]  /*119aa0*/  STL [R1+0x37c], R22 ;  /* 0x00037c1601007387 */ /* 0x000fe80000100800 */
[----:B------:R0:W-:Y:S04]  /*119ab0*/  STL.64 [R1+0x14e0], R20 ;  /* 0x0014e01401007387 */ /* 0x0001e80000100a00 */
[----:B------:R-:W3:Y:S04]  /*119ac0*/  LDL.LU R34, [R1+0xb98] ;  /* 0x000b980001227983 */ /* 0x000ee80000300800 */
[----:B------:R-:W3:Y:S01]  /*119ad0*/  LDL.LU R26, [R1+0xb9c] ;  /* 0x000b9c00011a7983 */ /* 0x000ee20000300800 */
[----:B0-----:R-:W-:-:S05]  /*119ae0*/  F2FP.SATFINITE.E5M2.F32.PACK_AB_MERGE_C R20, R45, R36, RZ ;  /* 0x000000242d14723e */ /* 0x001fca00048060ff */
[----:B------:R0:W-:Y:S04]  /*119af0*/  STL [R1+0x380], R20 ;  /* 0x0003801401007387 */ /* 0x0001e80000100800 */
[----:B------:R-:W3:Y:S04]  /*119b00*/  LDL.LU R36, [R1+0xb80] ;  /* 0x000b800001247983 */ /* 0x000ee80000300800 */
[----:B------:R-:W3:Y:S01]  /*119b10*/  LDL.LU R45, [R1+0xb84] ;  /* 0x000b8400012d7983 */ /* 0x000ee20000300800 */
[----:B0-----:R-:W-:-:S03]  /*119b20*/  IADD3 R20, P1, PT, R17, R10, RZ ;  /* 0x0000000a11147210 */ /* 0x001fc60007f3e0ff */
[----:B------:R-:W3:Y:S02]  /*119b30*/  LDL.LU R30, [R1+0xb88] ;  /* 0x000b8800011e7983 */ /* 0x000ee40000300800 */
[----:B------:R-:W-:Y:S02]  /*119b40*/  IMAD.X R21, R18, 0x1, R12, P1 ;  /* 0x0000000112157824 */ /* 0x000fe400008e060c */
[----:B------:R-:W3:Y:S04]  /*119b50*/  LDL.LU R31, [R1+0xb8c] ;  /* 0x000b8c00011f7983 */ /* 0x000ee80000300800 */
[----:B------:R-:W3:Y:S04]  /*119b60*/  LDL.LU R48, [R1+0xb70] ;  /* 0x000b700001307983 */ /* 0x000ee80000300800 */
[----:B------:R0:W-:Y:S04]  /*119b70*/  STL.64 [R1+0x14e8], R20 ;  /* 0x0014e81401007387 */ /* 0x0001e80000100a00 */
[----:B0-----:R-:W3:Y:S04]  /*119b80*/  LDL.LU R20, [R1+0xb74] ;  /* 0x000b740001147983 */ /* 0x001ee80000300800 */
[----:B------:R-:W3:Y:S04]  /*119b90*/  LDL.LU R25, [R1+0xb78] ;  /* 0x000b780001197983 */ /* 0x000ee80000300800 */
[----:B------:R-:W3:Y:S04]  /*119ba0*/  LDL.LU R59, [R1+0xb7c] ;  /* 0x000b7c00013b7983 */ /* 0x000ee80000300800 */
[----:B------:R-:W3:Y:S04]  /*119bb0*/  LDL.LU R33, [R1+0xb60] ;  /* 0x000b600001217983 */ /* 0x000ee80000300800 */
[----:B------:R-:W3:Y:S01]  /*119bc0*/  LDL.LU R56, [R1+0xb64] ;  /* 0x000b640001387983 */ /* 0x000ee20000300800 */
[----:B--2---:R-:W-:-:S05]  /*119bd0*/  F2FP.SATFINITE.E5M2.F32.PACK_AB_MERGE_C R18, R55, R42, RZ ;  /* 0x0000002a3712723e */ /* 0x004fca00048060ff */
[----:B------:R3:W-:Y:S01]  /*119be0*/  STL [R1+0x368], R18 ;  /* 0x0003681201007387 */ /* 0x0007e20000100800 */
[----:B----4-:R-:W-:-:S05]  /*119bf0*/  F2FP.SATFINITE.E5M2.F32.PACK_AB_MERGE_C R21, R23, R37, RZ ;  /* 0x000000251715723e */ /* 0x010fca00048060ff */
[----:B------:R-:W-:Y:S01]  /*119c00*/  STL [R1+0x36c], R21 ;  /* 0x00036c1501007387 */ /* 0x000fe20000100800 */
[----:B---3--:R-:W-:-:S03]  /*119c10*/  F2FP.SATFINITE.E5M2.F32.PACK_AB_MERGE_C R18, R19, R52, RZ ;  /* 0x000000341312723e */ /* 0x008fc600048060ff */
        /* <DEDUP_REMOVED lines=11> */
[----:B------:R-:W-:Y:S01]  /*119cd0*/  VIADD R17, R17, UR6 ;  /* 0x0000000611117c36 */ /* 0x000fe20008000000 */
[----:B------:R-:W1:Y:S04]  /*119ce0*/  LDCU UR6, c[0x0][0x3b8] ;  /* 0x00007700ff0677ac */ /* 0x000e680008000800 */
[----:B0-----:R-:W-:-:S02]  /*119cf0*/  SHF.R.S32.HI R18, RZ, 0x1f, R17 ;  /* 0x0000001fff127819 */ /* 0x001fc40000011411 */
[----:B------:R-:W-:-:S05]  /*119d00*/  IADD3 R38, P1, PT, R17, R3, RZ ;  /* 0x0000000311267210 */ /* 0x000fca0007f3e0ff */
[----:B------:R-:W-:-:S05]  /*119d10*/  IMAD.X R39, R18, 0x1, R4, P1 ;  /* 0x0000000112277824 */ /* 0x000fca00008e0604 */
[----:B------:R0:W-:Y:S01]  /*119d20*/  STL.64 [R1+0x14d8], R38 ;  /* 0x0014d82601007387 */ /* 0x0001e20000100a00 */
[----:B------:R-:W-:-:S03]  /*119d30*/  F2FP.SATFINITE.E5M2.F32.PACK_AB_MERGE_C R21, R26, R34, RZ ;  /* 0x000000221a15723e */ /* 0x000fc600048060ff */
[----:B------:R-:W4:Y:S04]  /*119d40*/  LDL.LU R34, [R1+0xb30] ;  /* 0x000b300001227983 */ /* 0x000f280000300800 */
[----:B------:R-:W4:Y:S01]  /*119d50*/  LDL.LU R26, [R1+0xb34] ;  /* 0x000b3400011a7983 */ /* 0x000f220000300800 */
[----:B0-----:R-:W-:-:S03]  /*119d60*/  IADD3 R38, P1, PT, R17, R0, RZ ;  /* 0x0000000011267210 */ /* 0x001fc60007f3e0ff */
[----:B------:R0:W-:Y:S02]  /*119d70*/  STL [R1+0x364], R21 ;  /* 0x0003641501007387 */ /* 0x0001e40000100800 */
[----:B------:R-:W-:Y:S01]  /*119d80*/  IMAD.X R39, R18, 0x1, R2, P1 ;  /* 0x0000000112277824 */ /* 0x000fe200008e0602 */
[----:B0-----:R-:W-:Y:S02]  /*119d90*/  F2FP.SATFINITE.E5M2.F32.PACK_AB_MERGE_C R21, R45, R36, RZ ;  /* 0x000000242d15723e */ /* 0x001fe400048060ff */
[----:B------:R-:W4:Y:S01]  /*119da0*/  LDL.LU R36, [R1+0xb38] ;  /* 0x000b380001247983 */ /* 0x000f220000300800 */
[----:B------:R-:W-:-:S03]  /*119db0*/  F2FP.SATFINITE.E5M2.F32.PACK_AB_MERGE_C R28, R31, R30, RZ ;  /* 0x0000001e1f1c723e */ /* 0x000fc600048060ff */
[----:B------:R-:W4:Y:S04]  /*119dc0*/  LDL.LU R45, [R1+0xb3c] ;  /* 0x000b3c00012d7983 */ /* 0x000f280000300800 */
[----:B------:R0:W-:Y:S04]  /*119dd0*/  STL [R1+0x2f8], R21 ;  /* 0x0002f81501007387 */ /* 0x0001e80000100800 */
[----:B------:R-:W-:Y:S01]  /*119de0*/  STL.64 [R1+0x14d0], R38 ;  /* 0x0014d02601007387 */ /* 0x000fe20000100a00 */
[----:B------:R-:W-:Y:S02]  /*119df0*/  F2FP.SATFINITE.E5M2.F32.PACK_AB_MERGE_C R24, R20, R48, RZ ;  /* 0x000000301418723e */ /* 0x000fe400048060ff */
[----:B------:R-:W-:Y:S01]  /*119e00*/  IADD3 R20, P1, PT, R17, R13, RZ ;  /* 0x0000000d11147210 */ /* 0x000fe20007f3e0ff */
[----:B------:R-:W-:Y:S04]  /*119e10*/  STL [R1+0x2f4], R28 ;  /* 0x0002f41c01007387 */ /* 0x000fe80000100800 */
[----:B0-----:R-:W-:Y:S01]  /*119e20*/  IMAD.X R21, R18, 0x1, R15, P1 ;  /* 0x0000000112157824 */ /* 0x001fe200008e060f */
[----:B------:R-:W-:Y:S04]  /*119e30*/  STL [R1+0x2d4], R24 ;  /* 0x0002d41801007387 */ /* 0x000fe80000100800 */
[----:B------:R0:W-:Y:S02]  /*119e40*/  STL.64 [R1+0x14c8], R20 ;  /* 0x0014c81401007387 */ /* 0x0001e40000100a00 */
[----:B0-----:R-:W-:-:S02]  /*119e50*/  F2FP.SATFINITE.E5M2.F32.PACK_AB_MERGE_C R21, R59, R25, RZ ;  /* 0x000000193b15723e */ /* 0x001fc400048060ff */
[----:B------:R-:W-:Y:S01]  /*119e60*/  F2FP.SATFINITE.E5M2.F32.PACK_AB_MERGE_C R20, R56, R33, RZ ;  /* 0x000000213814723e */ /* 0x000fe200048060ff */
[----:B------:R-:W4:Y:S04]  /*119e70*/  LDL.LU R25, [R1+0xb20] ;  /* 0x000b200001197983 */ /* 0x000f280000300800 */
[----:B------:R-:W-:Y:S04]  /*119e80*/  STL [R1+0x2d8], R21 ;  /* 0x0002d81501007387 */ /* 0x000fe80000100800 */
[----:B------:R-:W4:Y:S04]  /*119e90*/  LDL.LU R56, [R1+0xb24] ;  /* 0x000b240001387983 */ /* 0x000f280000300800 */
[----:B------:R0:W-:Y:S04]  /*119ea0*/  STL [R1+0x2ac], R20 ;  /* 0x0002ac1401007387 */ /* 0x0001e80000100800 */
[----:B------:R-:W4:Y:S04]  /*119eb0*/  LDL.LU R59, [R1+0xb28] ;  /* 0x000b2800013b7983 */ /* 0x000f280000300800 */
[----:B------:R-:W4:Y:S01]  /*119ec0*/  LDL.LU R33, [R1+0xb2c] ;  /* 0x000b2c0001217983 */ /* 0x000f220000300800 */
[----:B0-----:R-:W-:-:S05]  /*119ed0*/  IADD3 R20, P1, PT, R17, R5, RZ ;  /* 0x0000000511147210 */ /* 0x001fca0007f3e0ff */
[----:B------:R-:W-:-:S05]  /*119ee0*/  IMAD.X R21, R18, 0x1, R6, P1 ;  /* 0x0000000112157824 */ /* 0x000fca00008e0606 */
[----:B------:R0:W-:Y:S02]  /*119ef0*/  STL.64 [R1+0x14c0], R20 ;  /* 0x0014c01401007387 */ /* 0x0001e40000100a00 */
[----:B0-----:R-:W-:-:S05]  /*119f00*/  IADD3 R20, P1, PT, R17, R14, RZ ;  /* 0x0000000e11147210 */ /* 0x001fca0007f3e0ff */
[----:B------:R-:W-:Y:S01]  /*119f10*/  IMAD.X R21, R18, 0x1, R16, P1 ;  /* 0x0000000112157824 */ /* 0x000fe200008e0610 */
[----:B--2---:R-:W-:-:S05]  /*119f20*/  F2FP.SATFINITE.E5M2.F32.PACK_AB_MERGE_C R24, R29, R22, RZ ;  /* 0x000000161d18723e */ /* 0x004fca00048060ff */
[----:B------:R-:W-:Y:S01]  /*119f30*/  STL [R1+0x2b0], R24 ;  /* 0x0002b01801007387 */ /* 0x000fe20000100800 */
[----:B---3--:R-:W-:-:S05]  /*119f40*/  F2FP.SATFINITE.E5M2.F32.PACK_AB_MERGE_C R22, R43, R27, RZ ;  /* 0x0000001b2b16723e */ /* 0x008fca00048060ff */
[----:B------:R-:W-:Y:S04]  /*119f50*/  STL [R1+0x284], R22 ;  /* 0x0002841601007387 */ /* 0x000fe80000100800 */
[----:B------:R4:W-:Y:S02]  /*119f60*/  STL.64 [R1+0x14b8], R20 ;  /* 0x0014b81401007387 */ /* 0x0009e40000100a00 */
[----:B----4-:R-:W-:Y:S02]  /*119f70*/  F2FP.SATFINITE.E5M2.F32.PACK_AB_MERGE_C R20, R23, R37, RZ ;  /* 0x000000251714723e */ /* 0x010fe400048060ff */
[----:B------:R-:W2:Y:S04]  /*119f80*/  LDL.LU R37, [R1+0xb10] ;  /* 0x000b100001257983 */ /* 0x000ea80000300800 */
[----:B------:R-:W2:Y:S04]  /*119f90*/  LDL.LU R23, [R1+0xb14] ;  /* 0x000b140001177983 */ /* 0x000ea80000300800 */
[----:B------:R0:W-:Y:S01]  /*119fa0*/  STL [R1+0x28c], R20 ;  /* 0x00028c1401007387 */ /* 0x0001e20000100800 */
[----:B------:R-:W-:-:S02]  /*119fb0*/  F2FP.SATFINITE.E5M2.F32.PACK_AB_MERGE_C R22, R55, R42, RZ ;  /* 0x0000002a3716723e */ /* 0x000fc400048060ff */
[----:B0-----:R-:W-:-:S03]  /*119fc0*/  IADD3 R20, P1, PT, R17, R7, RZ ;  /* 0x0000000711147210 */ /* 0x001fc60007f3e0ff */
[----:B------:R-:W-:Y:S02]  /*119fd0*/  STL [R1+0x268], R22 ;  /* 0x0002681601007387 */ /* 0x000fe40000100800 */
[----:B------:R-:W-:-:S05]  /*119fe0*/  IMAD.X R21, R18, 0x1, R8, P1 ;  /* 0x0000000112157824 */ /* 0x000fca00008e0608 */
[----:B------:R0:W-:Y:S02]  /*119ff0*/  STL.64 [R1+0x14b0], R20 ;  /* 0x0014b01401007387 */ /* 0x0001e40000100a00 */
[----:B0-----:R-:W-:Y:S02]  /*11a000*/  F2FP.SATFINITE.E5M2.F32.PACK_AB_MERGE_C R20, R19, R52, RZ ;  /* 0x000000341314723e */ /* 0x001fe400048060ff */
[----:B------:R-:W3:Y:S04]  /*11a010*/  LDL.LU R52, [R1+0xb18] ;  /* 0x000b180001347983 */ /* 0x000ee80000300800 */
[----:B------:R-:W3:Y:S01]  /*11a020*/  LDL.LU R19, [R1+0xb1c] ;  /* 0x000b1c0001137983 */ /* 0x000ee20000300800 */
[----:B------:R-:W-:-:S03]  /*11a030*/  F2FP.SATFINITE.E5M2.F32.PACK_AB_MERGE_C R30, R26, R34, RZ ;  /* 0x000000221a1e723e */ /* 0x000fc600048060ff */
[----:B------:R0:W-:Y:S04]  /*11a040*/  STL [R1+0x26c], R20 ;  /* 0x00026c1401007387 */ /* 0x0001e80000100800 */
[----:B------:R-:W-:Y:S04]  /*11a050*/  STL [R1+0x5d68], R30 ;  /* 0x005d681e01007387 */ /* 0x000fe80000100800 */
[----:B------:R-:W4:Y:S01]  /*11a060*/  LDL.LU R34, [R1+0xb00] ;  /* 0x000b000001227983 */ /* 0x000f220000300800 */
[----:B0-----:R-:W-:-:S03]  /*11a070*/  IADD3 R20, P1, PT, R17, R9, RZ ;  /* 0x0000000911147210 */ /* 0x001fc60007f3e0ff */
[----:B------:R-:W4:Y:S02]  /*11a080*/  LDL.LU R26, [R1+0xb04] ;  /* 0x000b0400011a7983 */ /* 0x000f240000300800 */
[----:B------:R-:W-:Y:S01]  /*11a090*/  IMAD.X R21, R18, 0x1, R11, P1 ;  /* 0x0000000112157824 */ /* 0x000fe200008e060b */
[----:B------:R-:W-:-:S04]  /*11a0a0*/  F2FP.SATFINITE.E5M2.F32.PACK_AB_MERGE_C R31, R45, R36, RZ ;  /* 0x000000242d1f723e */ /* 0x000fc800048060ff */
[----:B------:R0:W-:Y:S04]  /*11a0b0*/  STL.64 [R1+0x14a8], R20 ;  /* 0x0014a81401007387 */ /* 0x0001e80000100a00 */
[----:B------:R-:W4:Y:S04]  /*11a0c0*/  LDL.LU R36, [R1+0xb08] ;  /* 0x000b080001247983 */ /* 0x000f280000300800 */
[----:B------:R-:W4:Y:S01]  /*11a0d0*/  LDL.LU R45, [R1+0xb0c] ;  /* 0x000b0c00012d7983 */ /* 0x000f220000300800 */
[----:B0-----:R-:W-:-:S03]  /*11a0e0*/  IADD3 R20, P1, PT, R17, R10, RZ ;  /* 0x0000000a11147210 */ /* 0x001fc60007f3e0ff */
[----:B------:R-:W-:Y:S02]  /*11a0f0*/  STL [R1+0x5d70], R31 ;  /* 0x005d701f01007387 */ /* 0x000fe40000100800 */
[----:B------:R-:W-:Y:S02]  /*11a100*/  IMAD.X R21, R18, 0x1, R12, P1 ;  /* 0x0000000112157824 */ /* 0x000fe400008e060c */
[----:B-1----:R-:W-:Y:S01]  /*11a110*/  VIADD R18, R17, UR6 ;  /* 0x0000000611127c36 */ /* 0x002fe20008000000 */
[----:B------:R-:W0:Y:S01]  /*11a120*/  LDCU UR6, c[0x0][0x3b8] ;  /* 0x00007700ff0677ac */ /* 0x000e220008000800 */
[----:B------:R-:W-:-:S05]  /*11a130*/  F2FP.SATFINITE.E5M2.F32.PACK_AB_MERGE_C R56, R56, R25, RZ ;  /* 0x000000193838723e */ /* 0x000fca00048060ff */
[----:B------:R-:W-:Y:S01]  /*11a140*/  STL [R1+0x5d74], R56 ;  /* 0x005d743801007387 */ /* 0x000fe20000100800 */
[----:B------:R-:W-:-:S03]  /*11a150*/  F2FP.SATFINITE.E5M2.F32.PACK_AB_MERGE_C R58, R33, R59, RZ ;  /* 0x0000003b213a723e */ /* 0x000fc600048060ff */
[----:B------:R1:W-:Y:S04]  /*11a160*/  STL.64 [R1+0x14a0], R20 ;  /* 0x0014a01401007387 */ /* 0x0003e80000100a00 */
        /* <DEDUP_REMOVED lines=9> */
[----:B--2---:R-:W-:Y:S01]  /*11a200*/  F2FP.SATFINITE.E5M2.F32.PACK_AB_MERGE_C R42, R23, R37, RZ ;  /* 0x00000025172a723e */ /* 0x004fe200048060ff */
[----:B------:R-:W-:-:S04]  /*11a210*/  IMAD.X R23, R21, 0x1, R4, P1 ;  /* 0x0000000115177824 */ /* 0x000fc800008e0604 */
[----:B------:R-:W-:Y:S04]  /*11a220*/  STL [R1+0x5d7c], R42 ;  /* 0x005d7c2a01007387 */ /* 0x000fe80000100800 */
[----:B------:R-:W2:Y:S04]  /*11a230*/  LDL.LU R37, [R1+0xae8] ;  /* 0x000ae80001257983 */ /* 0x000ea80000300800 */
[----:B------:R1:W-:Y:S04]  /*11a240*/  STL.64 [R1+0x1498], R22 ;  /* 0x0014981601007387 */ /* 0x0003e80000100a00 */
[----:B-1----:R-:W2:Y:S04]  /*11a250*/  LDL.LU R23, [R1+0xaec] ;  /* 0x000aec0001177983 */ /* 0x002ea80000300800 */
[----:B------:R-:W2:Y:S04]  /*11a260*/  LDL.LU R48, [R1+0xad0] ;  /* 0x000ad00001307983 */ /* 0x000ea80000300800 */
[----:B------:R-:W2:Y:S01]  /*11a270*/  LDL.LU R27, [R1+0xad4] ;  /* 0x000ad400011b7983 */ /* 0x000ea20000300800 */
[----:B---3--:R-:W-:-:S03]  /*11a280*/  F2FP.SATFINITE.E5M2.F32.PACK_AB_MERGE_C R55, R19, R52, RZ ;  /* 0x000000341337723e */ /* 0x008fc600048060ff */
[----:B------:R-:W3:Y:S04]  /*11a290*/  LDL.LU R52, [R1+0xad8] ;  /* 0x000ad80001347983 */ /* 0x000ee80000300800 */
[----:B------:R-:W3:Y:S01]  /*11a2a0*/  LDL.LU R19, [R1+0xadc] ;  /* 0x000adc0001137983 */ /* 0x000ee20000300800 */
[----:B------:R-:W-:-:S03]  /*11a2b0*/  IADD3 R30, P1, PT, R18, R0, RZ ;  /* 0x00000000121e7210 */ /* 0x000fc60007f3e0ff */
[----:B------:R-:W-:Y:S02]  /*11a2c0*/  STL [R1+0x5d80], R55 ;  /* 0x005d803701007387 */ /* 0x000fe40000100800 */
[----:B------:R-:W-:Y:S01]  /*11a2d0*/  IMAD.X R31, R21, 0x1, R2, P1 ;  /* 0x00000001151f7824 */ /* 0x000fe200008e0602 */
[----:B----4-:R-:W-:-:S05]  /*11a2e0*/  F2FP.SATFINITE.E5M2.F32.PACK_AB_MERGE_C R41, R26, R34, RZ ;  /* 0x000000221a29723e */ /* 0x010fca00048060ff */
[----:B------:R-:W-:Y:S04]  /*11a2f0*/  STL [R1+0x5d84], R41 ;  /* 0x005d842901007387 */ /* 0x000fe80000100800 */
[----:B------:R-:W4:Y:S04]  /*11a300*/  LDL.LU R22, [R1+0xac0] ;  /* 0x000ac00001167983 */ /* 0x000f280000300800 */
[----:B------:R-:W4:Y:S01]  /*11a310*/  LDL.LU R43, [R1+0xac4] ;  /* 0x000ac400012b7983 */ /* 0x000f220000300800 */
[----:B------:R-:W-:-:S03]  /*11a320*/  F2FP.SATFINITE.E5M2.F32.PACK_AB_MERGE_C R25, R45, R36, RZ ;  /* 0x000000242d19723e */ /* 0x000fc600048060ff */
[----:B------:R1:W-:Y:S04]  /*11a330*/  STL.64 [R1+0x1488], R30 ;  /* 0x0014881e01007387 */ /* 0x0003e80000100a00 */
[----:B------:R-:W4:Y:S04]  /*11a340*/  LDL.LU R34, [R1+0xac8] ;  /* 0x000ac80001227983 */ /* 0x000f280000300800 */
[----:B------:R-:W4:Y:S04]  /*11a350*/  LDL.LU R45, [R1+0xacc] ;  /* 0x000acc00012d7983 */ /* 0x000f280000300800 */
[----:B------:R-:W4:Y:S04]  /*11a360*/  LDL.LU R59, [R1+0xab0] ;  /* 0x000ab000013b7983 */ /* 0x000f280000300800 */
[----:B------:R-:W4:Y:S01]  /*11a370*/  LDL.LU R33, [R1+0xab4] ;  /* 0x000ab40001217983 */ /* 0x000f220000300800 */
[----:B-1----:R-:W-:-:S03]  /*11a380*/  IADD3 R30, P1, PT, R18, R13, RZ ;  /* 0x0000000d121e7210 */ /* 0x002fc60007f3e0ff */
[----:B------:R-:W4:Y:S04]  /*11a390*/  LDL.LU R26, [R1+0xab8] ;  /* 0x000ab800011a7983 */ /* 0x000f280000300800 */
[----:B------:R-:W4:Y:S01]  /*11a3a0*/  LDL.LU R36, [R1+0xabc] ;  /* 0x000abc0001247983 */ /* 0x000f220000300800 */
[----:B------:R-:W-:-:S03]  /*11a3b0*/  IMAD.X R31, R21, 0x1, R15, P1 ;  /* 0x00000001151f7824 */ /* 0x000fc600008e060f */
[----:B------:R-:W-:Y:S01]  /*11a3c0*/  STL [R1+0x5d90], R25 ;  /* 0x005d901901007387 */ /* 0x000fe20000100800 */
[----:B------:R-:W-:-:S05]  /*11a3d0*/  F2FP.SATFINITE.E5M2.F32.PACK_AB_MERGE_C R56, R38, R44, RZ ;  /* 0x0000002c2638723e */ /* 0x000fca00048060ff */
[----:B------:R-:W-:Y:S04]  /*11a3e0*/  STL [R1+0x5db4], R56 ;  /* 0x005db43801007387 */ /* 0x000fe80000100800 */
[----:B------:R1:W-:Y:S01]  /*11a3f0*/  STL.64 [R1+0x1490], R30 ;  /* 0x0014901e01007387 */ /* 0x0003e20000100a00 */
[----:B------:R-:W-:Y:S02]  /*11a400*/  F2FP.SATFINITE.E5M2.F32.PACK_AB_MERGE_C R41, R29, R20, RZ ;  /* 0x000000141d29723e */ /* 0x000fe400048060ff */
[----:B-1----:R-:W-:Y:S02]  /*11a410*/  F2FP.SATFINITE.E5M2.F32.PACK_AB_MERGE_C R31, R24, R39, RZ ;  /* 0x00000027181f723e */ /* 0x002fe400048060ff */
[----:B------:R-:W-:-:S03]  /*11a420*/  IADD3 R24, P1, PT, R18, R5, RZ ;  /* 0x0000000512187210 */ /* 0x000fc60007f3e0ff */
[----:B------:R-:W-:Y:S02]  /*11a430*/  STL [R1+0x5dc4], R31 ;  /* 0x005dc41f01007387 */ /* 0x000fe40000100800 */
[----:B------:R-:W-:Y:S02]  /*11a440*/  IMAD.X R25, R21, 0x1, R6, P1 ;  /* 0x0000000115197824 */ /* 0x000fe400008e0606 */
[----:B------:R-:W-:Y:S04]  /*11a450*/  STL [R1+0x5dd4], R41 ;  /* 0x005dd42901007387 */ /* 0x000fe80000100800 */
[----:B------:R-:W4:Y:S04]  /*11a460*/  LDL.LU R20, [R1+0xaa0] ;  /* 0x000aa00001147983 */ /* 0x000f280000300800 */
[----:B------:R-:W4:Y:S04]  /*11a470*/  LDL.LU R29, [R1+0xaa4] ;  /* 0x000aa400011d7983 */ /* 0x000f280000300800 */
[----:B------:R1:W-:Y:S01]  /*11a480*/  STL.64 [R1+0x1480], R24 ;  /* 0x0014801801007387 */ /* 0x0003e20000100a00 */
[----:B--2---:R-:W-:-:S03]  /*11a490*/  F2FP.SATFINITE.E5M2.F32.PACK_AB_MERGE_C R55, R23, R37, RZ ;  /* 0x000000251737723e */ /* 0x004fc600048060ff */
[----:B------:R-:W2:Y:S04]  /*11a4a0*/  LDL.LU R37, [R1+0xaa8] ;  /* 0x000aa80001257983 */ /* 0x000ea80000300800 */
[----:B------:R-:W2:Y:S04]  /*11a4b0*/  LDL.LU R23, [R1+0xaac] ;  /* 0x000aac0001177983 */ /* 0x000ea80000300800 */
[----:B------:R-:W-:Y:S01]  /*11a4c0*/  STL.64 [R1+0x5e30], R54 ;  /* 0x005e303601007387 */ /* 0x000fe20000100a00 */
[----:B---3--:R-:W-:-:S03]  /*11a4d0*/  F2FP.SATFINITE.E5M2.F32.PACK_AB_MERGE_C R44, R19, R52, RZ ;  /* 0x00000034132c723e */ /* 0x008fc600048060ff */
[----:B------:R-:W3:Y:S04]  /*11a4e0*/  LDL.LU R52, [R1+0xa90] ;  /* 0x000a900001347983 */ /* 0x000ee80000300800 */
[----:B------:R-:W3:Y:S01]  /*11a4f0*/  LDL.LU R19, [R1+0xa94] ;  /* 0x000a940001137983 */ /* 0x000ee20000300800 */
[----:B-1----:R-:W-:-:S05]  /*11a500*/  IADD3 R24, P1, PT, R18, R14, RZ ;  /* 0x0000000e12187210 */ /* 0x002fca0007f3e0ff */
[----:B------:R-:W-:-:S05]  /*11a510*/  IMAD.X R25, R21, 0x1, R16, P1 ;  /* 0x0000000115197824 */ /* 0x000fca00008e0610 */
[----:B------:R1:W-:Y:S04]  /*11a520*/  STL.64 [R1+0x1478], R24 ;  /* 0x0014781801007387 */ /* 0x0003e80000100a00 */
[----:B------:R-:W-:Y:S01]  /*11a530*/  STL [R1+0x5edc], R44 ;  /* 0x005edc2c01007387 */ /* 0x000fe20000100800 */
[----:B-1----:R-:W-:-:S05]  /*11a540*/  IADD3 R24, P1, PT, R18, R7, RZ ;  /* 0x0000000712187210 */ /* 0x002fca0007f3e0ff */
[----:B------:R-:W-:Y:S01]  /*11a550*/  IMAD.X R25, R21, 0x1, R8, P1 ;  /* 0x0000000115197824 */ /* 0x000fe200008e0608 */
[----:B----4-:R-:W-:Y:S02]  /*11a560*/  F2FP.SATFINITE.E5M2.F32.PACK_AB_MERGE_C R56, R45, R34, RZ ;  /* 0x000000222d38723e */ /* 0x010fe400048060ff */
[----:B------:R-:W4:Y:S01]  /*11a570*/  LDL.LU R34, [R1+0xa98] ;  /* 0x000a980001227983 */ /* 0x000f220000300800 */
[----:B------:R-:W-:-:S03]  /*11a580*/  F2FP.SATFINITE.E5M2.F32.PACK_AB_MERGE_C R32, R43, R22, RZ ;  /* 0x000000162b20723e */ /* 0x000fc600048060ff */
[----:B------:R-:W4:Y:S01]  /*11a590*/  LDL.LU R45, [R1+0xa9c] ;  /* 0x000a9c00012d7983 */ /* 0x000f220000300800 */
[----:B------:R-:W-:-:S03]  /*11a5a0*/  F2FP.SATFINITE.E5M2.F32.PACK_AB_MERGE_C R41, R33, R59, RZ ;  /* 0x0000003b2129723e */ /* 0x000fc600048060ff */
[----:B------:R1:W-:Y:S04]  /*11a5b0*/  STL.64 [R1+0x1470], R24 ;  /* 0x0014701801007387 */ /* 0x0003e80000100a00 */
[----:B------:R-:W-:Y:S04]  /*11a5c0*/  STL.64 [R1+0x5e40], R56 ;  /* 0x005e403801007387 */ /* 0x000fe80000100a00 */
[----:B------:R-:W4:Y:S01]  /*11a5d0*/  LDL.LU R22, [R1+0xa80] ;  /* 0x000a800001167983 */ /* 0x000f220000300800 */
[----:B-1----:R-:W-:-:S03]  /*11a5e0*/  IADD3 R24, P1, PT, R18, R9, RZ ;  /* 0x0000000912187210 */ /* 0x002fc60007f3e0ff */
[----:B------:R-:W4:Y:S01]  /*11a5f0*/  LDL.LU R59, [R1+0xa84] ;  /* 0x000a8400013b7983 */ /* 0x000f220000300800 */
[----:B------:R-:W-:Y:S01]  /*11a600*/  F2FP.SATFINITE.E5M2.F32.PACK_AB_MERGE_C R17, R36, R26, RZ ;  /* 0x0000001a2411723e */ /* 0x000fe200048060ff */
[----:B------:R-:W-:-:S05]  /*11a610*/  IMAD.X R25, R21, 0x1, R11, P1 ;  /* 0x0000000115197824 */ /* 0x000fca00008e060b */
[----:B------:R1:W-:Y:S04]  /*11a620*/  STL.64 [R1+0x1468], R24 ;  /* 0x0014681801007387 */ /* 0x0003e80000100a00 */
[----:B------:R0:W-:Y:S04]  /*11a630*/  STL [R1+0x5ef0], R17 ;  /* 0x005ef01101007387 */ /* 0x0001e80000100800 */
[----:B------:R-:W4:Y:S04]  /*11a640*/  LDL.LU R26, [R1+0xa88] ;  /* 0x000a8800011a7983 */ /* 0x000f280000300800 */
[----:B------:R-:W4:Y:S01]  /*11a650*/  LDL.LU R36, [R1+0xa8c] ;  /* 0x000a8c0001247983 */ /* 0x000f220000300800 */
[----:B-1----:R-:W-:-:S03]  /*11a660*/  IADD3 R24, P1, PT, R18, R10, RZ ;  /* 0x0000000a12187210 */ /* 0x002fc60007f3e0ff */
[----:B------:R-:W4:Y:S02]  /*11a670*/  LDL.LU R43, [R1+0xa70] ;  /* 0x000a7000012b7983 */ /* 0x000f240000300800 */
[----:B------:R-:W-:-:S05]  /*11a680*/  IMAD.X R25, R21, 0x1, R12, P1 ;  /* 0x0000000115197824 */ /* 0x000fca00008e060c */
[----:B------:R1:W-:Y:S04]  /*11a690*/  STL.64 [R1+0x1460], R24 ;  /* 0x0014601801007387 */ /* 0x0003e80000100a00 */
[----:B------:R-:W4:Y:S01]  /*11a6a0*/  LDL.LU R33, [R1+0xa74] ;  /* 0x000a740001217983 */ /* 0x000f220000300800 */
[----:B0-----:R-:W-:Y:S01]  /*11a6b0*/  VIADD R17, R18, UR6 ;  /* 0x0000000612117c36 */ /* 0x001fe20008000000 */
[----:B------:R-:W-:Y:S01]  /*11a6c0*/  F2FP.SATFINITE.E5M2.F32.PACK_AB_MERGE_C R27, R27, R48, RZ ;  /* 0x000000301b1b723e */ /* 0x000fe200048060ff */
[----:B------:R-:W0:Y:S01]  /*11a6d0*/  LDCU UR6, c[0x0][0x3b8] ;  /* 0x00007700ff0677ac */ /* 0x000e220008000800 */
[----:B------:R-:W-:-:S05]  /*11a6e0*/  F2FP.SATFINITE.E5M2.F32.PACK_AB_MERGE_C R60, R29, R20, RZ ;  /* 0x000000141d3c723e */ /* 0x000fca00048060ff */
[----:B------:R-:W-:Y:S01]  /*11a6f0*/  STL.64 [R1+0x5e00], R60 ;  /* 0x005e003c01007387 */ /* 0x000fe20000100a00 */
[----:B--2---:R-:W-:-:S03]  /*11a700*/  F2FP.SATFINITE.E5M2.F32.PACK_AB_MERGE_C R29, R23, R37, RZ ;  /* 0x00000025171d723e */ /* 0x004fc600048060ff */
[----:B------:R-:W2:Y:S04]  /*11a710*/  LDL.LU R37, [R1+0xa78] ;  /* 0x000a780001257983 */ /* 0x000ea80000300800 */
[----:B------:R-:W2:Y:S04]  /*11a720*/  LDL.LU R23, [R1+0xa7c] ;  /* 0x000a7c0001177983 */ /* 0x000ea80000300800 */
[----:B------:R-:W2:Y:S04]  /*11a730*/  LDL.LU R46, [R1+0xa60] ;  /* 0x000a6000012e7983 */ /* 0x000ea80000300800 */
[----:B------:R-:W2:Y:S01]  /*11a740*/  LDL.LU R40, [R1+0xa64] ;  /* 0x000a640001287983 */ /* 0x000ea20000300800 */
[----:B---3--:R-:W-:-:S05]  /*11a750*/  F2FP.SATFINITE.E5M2.F32.PACK_AB_MERGE_C R18, R19, R52, RZ ;  /* 0x000000341312723e */ /* 0x008fca00048060ff */
[----:B------:R-:W-:Y:S04]  /*11a760*/  STL [R1+0x5ef4], R18 ;  /* 0x005ef41201007387 */ /* 0x000fe80000100800 */
[----:B------:R-:W3:Y:S04]  /*11a770*/  LDL.LU R52, [R1+0xa68] ;  /* 0x000a680001347983 */ /* 0x000ee80000300800 */
[----:B------:R-:W3:Y:S01]  /*11a780*/  LDL.LU R19, [R1+0xa6c] ;  /* 0x000a6c0001137983 */ /* 0x000ee20000300800 */
[----:B------:R-:W-:Y:S02]  /*11a790*/  SHF.R.S32.HI R21, RZ, 0x1f, R17 ;  /* 0x0000001fff157819 */ /* 0x000fe40000011411 */
[----:B-1----:R-:W-:-:S05]  /*11a7a0*/  IADD3 R24, P1, PT, R17, R3, RZ ;  /* 0x0000000311187210 */ /* 0x002fca0007f3e0ff */
[----:B------:R-:W-:-:S05]  /*11a7b0*/  IMAD.X R25, R21, 0x1, R4, P1 ;  /* 0x0000000115197824 */ /* 0x000fca00008e0604 */
[----:B------:R1:W-:Y:S04]  /*11a7c0*/  STL.64 [R1+0x1458], R24 ;  /* 0x0014581801007387 */ /* 0x0003e80000100a00 */
[----:B------:R-:W3:Y:S04]  /*11a7d0*/  LDL.LU R38, [R1+0xa50] ;  /* 0x000a500001267983 */ /* 0x000ee80000300800 */
[----:B------:R-:W3:Y:S01]  /*11a7e0*/  LDL.LU R39, [R1+0xa54] ;  /* 0x000a540001277983 */ /* 0x000ee20000300800 */
[----:B----4-:R-:W-:-:S03]  /*11a7f0*/  F2FP.SATFINITE.E5M2.F32.PACK_AB_MERGE_C R28, R45, R34, RZ ;  /* 0x000000222d1c723e */ /* 0x010fc600048060ff */
[----:B------:R-:W4:Y:S04]  /*11a800*/  LDL.LU R34, [R1+0xa58] ;  /* 0x000a580001227983 */ /* 0x000f280000300800 */
[----:B------:R-:W4:Y:S04]  /*11a810*/  LDL.LU R45, [R1+0xa5c] ;  /* 0x000a5c00012d7983 */ /* 0x000f280000300800 */
[----:B-1----:R-:W4:Y:S04]  /*11a820*/  LDL.LU R24, [R1+0x660] ;  /* 0x0006600001187983 */ /* 0x002f280000300800 */
[----:B------:R-:W4:Y:S01]  /*11a830*/  LDL.LU R48, [R1+0x664] ;  /* 0x0006640001307983 */ /* 0x000f220000300800 */
[----:B------:R-:W-:-:S03]  /*11a840*/  F2FP.SATFINITE.E5M2.F32.PACK_AB_MERGE_C R60, R59, R22, RZ ;  /* 0x000000163b3c723e */ /* 0x000fc600048060ff */
[----:B------:R1:W-:Y:S04]  /*11a850*/  STL.64 [R1+0x5e48], R28 ;  /* 0x005e481c01007387 */ /* 0x0003e80000100a00 */
[----:B------:R-:W-:Y:S04]  /*11a860*/  STL [R1+0x5e50], R60 ;  /* 0x005e503c01007387 */ /* 0x000fe80000100800 */
[----:B------:R-:W4:Y:S01]  /*11a870*/  LDL.LU R20, [R1+0x668] ;  /* 0x0006680001147983 */ /* 0x000f220000300800 */
[----:B-1----:R-:W-:-:S03]  /*11a880*/  IADD3 R28, P1, PT, R17, R0, RZ ;  /* 0x00000000111c7210 */ /* 0x002fc60007f3e0ff */
[----:B------:R-:W4:Y:S02]  /*11a890*/  LDL.LU R22, [R1+0x66c] ;  /* 0x00066c0001167983 */ /* 0x000f240000300800 */
[----:B------:R-:W-:Y:S01]  /*11a8a0*/  IMAD.X R29, R21, 0x1, R2, P1 ;  /* 0x00000001151d7824 */ /* 0x000fe200008e0602 */
[----:B------:R-:W-:-:S04]  /*11a8b0*/  F2FP.SATFINITE.E5M2.F32.PACK_AB_MERGE_C R59, R36, R26, RZ ;  /* 0x0000001a243b723e */ /* 0x000fc800048060ff */
[----:B------:R1:W-:Y:S04]  /*11a8c0*/  STL.64 [R1+0x1450], R28 ;  /* 0x0014501c01007387 */ /* 0x0003e80000100a00 */
[----:B------:R-:W4:Y:S04]  /*11a8d0*/  LDL.LU R26, [R1+0xa40] ;  /* 0x000a4000011a7983 */ /* 0x000f280000300800 */
[----:B------:R-:W4:Y:S01]  /*11a8e0*/  LDL.LU R36, [R1+0xa44] ;  /* 0x000a440001247983 */ /* 0x000f220000300800 */
[----:B-1----:R-:W-:Y:S02]  /*11a8f0*/  IADD3 R28, P1, PT, R17, R13, RZ ;  /* 0x0000000d111c7210 */ /* 0x002fe40007f3e0ff */
[----:B------:R-:W-:-:S03]  /*11a900*/  F2FP.SATFINITE.E5M2.F32.PACK_AB_MERGE_C R56, R33, R43, RZ ;  /* 0x0000002b2138723e */ /* 0x000fc600048060ff */
[----:B------:R-:W-:Y:S02]  /*11a910*/  IMAD.X R29, R21, 0x1, R15, P1 ;  /* 0x00000001151d7824 */ /* 0x000fe400008e060f */
[----:B------:R1:W-:Y:S04]  /*11a920*/  STL [R1+0x5e70], R56 ;  /* 0x005e703801007387 */ /* 0x0003e80000100800 */
[----:B------:R-:W4:Y:S01]  /*11a930*/  LDL.LU R43, [R1+0xa48] ;  /* 0x000a4800012b7983 */ /* 0x000f220000300800 */
[----:B--2---:R-:W-:-:S03]  /*11a940*/  F2FP.SATFINITE.E5M2.F32.PACK_AB_MERGE_C R55, R23, R37, RZ ;  /* 0x000000251737723e */ /* 0x004fc600048060ff */
[----:B------:R-:W2:Y:S04]  /*11a950*/  LDL.LU R23, [R1+0xa4c] ;  /* 0x000a4c0001177983 */ /* 0x000ea80000300800 */
[----:B------:R0:W-:Y:S04]  /*11a960*/  STL.64 [R1+0x1448], R28 ;  /* 0x0014481c01007387 */ /* 0x0001e80000100a00 */
[----:B------:R-:W2:Y:S04]  /*11a970*/  LDL.LU R33, [R1+0xa30] ;  /* 0x000a300001217983 */ /* 0x000ea80000300800 */
[----:B------:R-:W2:Y:S01]  /*11a980*/  LDL.LU R37, [R1+0xa34] ;  /* 0x000a340001257983 */ /* 0x000ea20000300800 */
[----:B-1----:R-:W-:-:S05]  /*11a990*/  F2FP.SATFINITE.E5M2.F32.PACK_AB_MERGE_C R56, R40, R46, RZ ;  /* 0x0000002e2838723e */ /* 0x002fca00048060ff */
[----:B------:R-:W-:Y:S01]  /*11a9a0*/  STL [R1+0x5eac], R56 ;  /* 0x005eac3801007387 */ /* 0x000fe20000100800 */
[----:B---3--:R-:W-:-:S03]  /*11a9b0*/  F2FP.SATFINITE.E5M2.F32.PACK_AB_MERGE_C R54, R19, R52, RZ ;  /* 0x000000341336723e */ /* 0x008fc600048060ff */
[----:B------:R-:W3:Y:S04]  /*11a9c0*/  LDL.LU R52, [R1+0xa38] ;  /* 0x000a380001347983 */ /* 0x000ee80000300800 */
[----:B------:R-:W3:Y:S01]  /*11a9d0*/  LDL.LU R19, [R1+0xa3c] ;  /* 0x000a3c0001137983 */ /* 0x000ee20000300800 */
[----:B0-----:R-:W-:-:S05]  /*11a9e0*/  IADD3 R28, P1, PT, R17, R5, RZ ;  /* 0x00000005111c7210 */ /* 0x001fca0007f3e0ff */
[----:B------:R-:W-:-:S05]  /*11a9f0*/  IMAD.X R29, R21, 0x1, R6, P1 ;  /* 0x00000001151d7824 */ /* 0x000fca00008e0606 */
[----:B------:R0:W-:Y:S04]  /*11aa00*/  STL.64 [R1+0x1440], R28 ;  /* 0x0014401c01007387 */ /* 0x0001e80000100a00 */
[----:B------:R1:W-:Y:S01]  /*11aa10*/  STL.64 [R1+0x5e98], R54 ;  /* 0x005e983601007387 */ /* 0x0003e20000100a00 */
[----:B0-----:R-:W-:Y:S02]  /*11aa20*/  IADD3 R28, P1, PT, R17, R14, RZ ;  /* 0x0000000e111c7210 */ /* 0x001fe40007f3e0ff */
[----:B-1----:R-:W-:-:S03]  /*11aa30*/  F2FP.SATFINITE.E5M2.F32.PACK_AB_MERGE_C R55, R39, R38, RZ ;  /* 0x000000262737723e */ /* 0x002fc600048060ff */
[----:B------:R-:W-:Y:S01]  /*11aa40*/  IMAD.X R29, R21, 0x1, R16, P1 ;  /* 0x00000001151d7824 */ /* 0x000fe200008e0610 */
[----:B----4-:R-:W-:Y:S02]  /*11aa50*/  F2FP.SATFINITE.E5M2.F32.PACK_AB_MERGE_C R53, R48, R24, RZ ;  /* 0x000000183035723e */ /* 0x010fe400048060ff */
[----:B------:R-:W-:Y:S01]  /*11aa60*/  IADD3 R24, P1, PT, R17, R7, RZ ;  /* 0x0000000711187210 */ /* 0x000fe20007f3e0ff */
[----:B------:R-:W-:Y:S01]  /*11aa70*/  STL [R1+0x5eb4], R55 ;  /* 0x005eb43701007387 */ /* 0x000fe20000100800 */
[----:B------:R-:W-:-:S03]  /*11aa80*/  F2FP.SATFINITE.E5M2.F32.PACK_AB_MERGE_C R50, R45, R34, RZ ;  /* 0x000000222d32723e */ /* 0x000fc600048060ff */
[----:B------:R-:W4:Y:S01]  /*11aa90*/  LDL.LU R34, [R1+0xa20] ;  /* 0x000a200001227983 */ /* 0x000f220000300800 */
[----:B------:R-:W-:-:S03]  /*11aaa0*/  IMAD.X R25, R21, 0x1, R8, P1 ;  /* 0x0000000115197824 */ /* 0x000fc600008e0608 */
[----:B------:R-:W4:Y:S01]  /*11aab0*/  LDL.LU R45, [R1+0xa24] ;  /* 0x000a2400012d7983 */ /* 0x000f220000300800 */
[----:B------:R-:W-:-:S03]  /*11aac0*/  F2FP.SATFINITE.E5M2.F32.PACK_AB_MERGE_C R51, R22, R20, RZ ;  /* 0x000000141633723e */ /* 0x000fc600048060ff */
[----:B------:R-:W-:Y:S04]  /*11aad0*/  STL.64 [R1+0x1438], R28 ;  /* 0x0014381c01007387 */ /* 0x000fe80000100a00 */
[----:B------:R-:W-:Y:S04]  /*11aae0*/  STL [R1+0x5f00], R53 ;  /* 0x005f003501007387 */ /* 0x000fe80000100800 */
[----:B------:R-:W-:Y:S04]  /*11aaf0*/  STL.64 [R1+0x5ed0], R50 ;  /* 0x005ed03201007387 */ /* 0x000fe80000100a00 */
[----:B------:R0:W-:Y:S01]  /*11ab00*/  STL.64 [R1+0x1430], R24 ;  /* 0x0014301801007387 */ /* 0x0001e20000100a00 */
[----:B------:R-:W-:-:S02]  /*11ab10*/  F2FP.SATFINITE.E5M2.F32.PACK_AB_MERGE_C R18, R36, R26, RZ ;  /* 0x0000001a2412723e */ /* 0x000fc400048060ff */
[----:B0-----:R-:W-:-:S03]  /*11ab20*/  IADD3 R24, P1, PT, R17, R9, RZ ;  /* 0x0000000911187210 */ /* 0x001fc60007f3e0ff */
[----:B------:R-:W-:Y:S02]  /*11ab30*/  STL [R1+0x20f0], R18 ;  /* 0x0020f01201007387 */ /* 0x000fe40000100800 */
[----:B------:R-:W-:Y:S02]  /*11ab40*/  IMAD.X R25, R21, 0x1, R11, P1 ;  /* 0x0000000115197824 */ /* 0x000fe400008e060b */
[----:B------:R-:W4:Y:S04]  /*11ab50*/  LDL.LU R20, [R1+0xa28] ;  /* 0x000a280001147983 */ /* 0x000f280000300800 */
[----:B------:R-:W4:Y:S04]  /*11ab60*/  LDL.LU R22, [R1+0xa2c] ;  /* 0x000a2c0001167983 */ /* 0x000f280000300800 */
[----:B------:R-:W4:Y:S04]  /*11ab70*/  LDL.LU R26, [R1+0xa10] ;  /* 0x000a1000011a7983 */ /* 0x000f280000300800 */
[----:B------:R0:W-:Y:S04]  /*11ab80*/  STL.64 [R1+0x1420], R24 ;  /* 0x0014201801007387 */ /* 0x0001e80000100a00 */
[----:B------:R-:W4:Y:S01]  /*11ab90*/  LDL.LU R36, [R1+0xa14] ;  /* 0x000a140001247983 */ /* 0x000f220000300800 */
[----:B0-----:R-:W-:-:S05]  /*11aba0*/  IADD3 R24, P1, PT, R17, R10, RZ ;  /* 0x0000000a11187210 */ /* 0x001fca0007f3e0ff */
[----:B------:R-:W-:Y:S01]  /*11abb0*/  IMAD.X R25, R21, 0x1, R12, P1 ;  /* 0x0000000115197824 */ /* 0x000fe200008e060c */
[----:B--2---:R-:W-:-:S05]  /*11abc0*/  F2FP.SATFINITE.E5M2.F32.PACK_AB_MERGE_C R23, R23, R43, RZ ;  /* 0x0000002b1717723e */ /* 0x004fca00048060ff */
[----:B------:R-:W-:Y:S04]  /*11abd0*/  STL [R1+0x5cb8], R23 ;  /* 0x005cb81701007387 */ /* 0x000fe80000100800 */
[----:B------:R-:W2:Y:S01]  /*11abe0*/  LDL.LU R42, [R1+0xa18] ;  /* 0x000a1800012a7983 */ /* 0x000ea20000300800 */
[----:B------:R-:W-:-:S03]  /*11abf0*/  F2FP.SATFINITE.E5M2.F32.PACK_AB_MERGE_C R18, R37, R33, RZ ;  /* 0x000000212512723e */ /* 0x000fc600048060ff */
[----:B------:R-:W-:Y:S04]  /*11ac00*/  STL.64 [R1+0x1428], R24 ;  /* 0x0014281801007387 */ /* 0x000fe80000100a00 */
[----:B------:R-:W2:Y:S04]  /*11ac10*/  LDL.LU R58, [R1+0xa1c] ;  /* 0x000a1c00013a7983 */ /* 0x000ea80000300800 */
[----:B------:R3:W-:Y:S04]  /*11ac20*/  STL [R1+0x2038], R18 ;  /* 0x0020381201007387 */ /* 0x0007e80000100800 */
[----:B------:R-:W2:Y:S04]  /*11ac30*/  LDL.LU R30, [R1+0xa00] ;  /* 0x000a0000011e7983 */ /* 0x000ea80000300800 */
[----:B------:R-:W2:Y:S01]  /*11ac40*/  LDL.LU R49, [R1+0xa04] ;  /* 0x000a040001317983 */ /* 0x000ea20000300800 */
[----:B---3--:R-:W-:-:S03]  /*11ac50*/  F2FP.SATFINITE.E5M2.F32.PACK_AB_MERGE_C R18, R19, R52, RZ ;  /* 0x000000341312723e */ /* 0x008fc600048060ff */
[----:B------:R-:W3:Y:S04]  /*11ac60*/  LDL.LU R52, [R1+0xa08] ;  /* 0x000a080001347983 */ /* 0x000ee80000300800 */
        /* <DEDUP_REMOVED lines=12> */
[----:B------:R-:W-:Y:S01]  /*11ad30*/  IMAD.X R29, R18, 0x1, R4, P1 ;  /* 0x00000001121d7824 */ /* 0x000fe200008e0604 */
[----:B----4-:R-:W-:-:S05]  /*11ad40*/  F2FP.SATFINITE.E5M2.F32.PACK_AB_MERGE_C R45, R45, R34, RZ ;  /* 0x000000222d2d723e */ /* 0x010fca00048060ff */
[----:B------:R-:W-:Y:S04]  /*11ad50*/  STL [R1+0x5ce0], R45 ;  /* 0x005ce02d01007387 */ /* 0x000fe80000100800 */
[----:B------:R-:W4:Y:S04]  /*11ad60*/  LDL.LU R21, [R1+0x9e8] ;  /* 0x0009e80001157983 */ /* 0x000f280000300800 */
[----:B------:R-:W4:Y:S04]  /*11ad70*/  LDL.LU R46, [R1+0x9ec] ;  /* 0x0009ec00012e7983 */ /* 0x000f280000300800 */
[----:B------:R-:W4:Y:S04]  /*11ad80*/  LDL.LU R33, [R1+0x9d0] ;  /* 0x0009d00001217983 */ /* 0x000f280000300800 */
[----:B------:R0:W-:Y:S04]  /*11ad90*/  STL.64 [R1+0x1408], R28 ;  /* 0x0014081c01007387 */ /* 0x0001e80000100a00 */
[----:B------:R-:W4:Y:S04]  /*11ada0*/  LDL.LU R34, [R1+0x9d4] ;  /* 0x0009d40001227983 */ /* 0x000f280000300800 */
[----:B------:R-:W4:Y:S01]  /*11adb0*/  LDL.LU R40, [R1+0x9d8] ;  /* 0x0009d80001287983 */ /* 0x000f220000300800 */
[----:B------:R-:W-:-:S05]  /*11adc0*/  F2FP.SATFINITE.E5M2.F32.PACK_AB_MERGE_C R22, R22, R20, RZ ;  /* 0x000000141616723e */ /* 0x000fca00048060ff */
[----:B------:R-:W-:Y:S04]  /*11add0*/  STL [R1+0x1fdc], R22 ;  /* 0x001fdc1601007387 */ /* 0x000fe80000100800 */
[----:B------:R-:W4:Y:S01]  /*11ade0*/  LDL.LU R38, [R1+0x9dc] ;  /* 0x0009dc0001267983 */ /* 0x000f220000300800 */
[----:B------:R-:W-:-:S05]  /*11adf0*/  F2FP.SATFINITE.E5M2.F32.PACK_AB_MERGE_C R20, R36, R26, RZ ;  /* 0x0000001a2414723e */ /* 0x000fca00048060ff */
[----:B------:R1:W-:Y:S01]  /*11ae00*/  STL [R1+0x1ec4], R20 ;  /* 0x001ec41401007387 */ /* 0x0003e20000100800 */
[----:B0-----:R-:W-:-:S03]  /*11ae10*/  IADD3 R28, P1, PT, R17, R0, RZ ;  /* 0x00000000111c7210 */ /* 0x001fc60007f3e0ff */
[----:B-1----:R-:W4:Y:S04]  /*11ae20*/  LDL.LU R20, [R1+0x9c0] ;  /* 0x0009c00001147983 */ /* 0x002f280000300800 */
[----:B------:R-:W4:Y:S04]  /*11ae30*/  LDL.LU R22, [R1+0x9c4] ;  /* 0x0009c40001167983 */ /* 0x000f280000300800 */
[----:B------:R-:W4:Y:S04]  /*11ae40*/  LDL.LU R26, [R1+0x9c8] ;  /* 0x0009c800011a7983 */ /* 0x000f280000300800 */
[----:B------:R-:W4:Y:S01]  /*11ae50*/  LDL.LU R36, [R1+0x9cc] ;  /* 0x0009cc0001247983 */ /* 0x000f220000300800 */
[----:B------:R-:W-:-:S05]  /*11ae60*/  IMAD.X R29, R18, 0x1, R2, P1 ;  /* 0x00000001121d7824 */ /* 0x000fca00008e0602 */
[----:B------:R-:W-:Y:S01]  /*11ae70*/  STL.64 [R1+0x1400], R28 ;  /* 0x0014001c01007387 */ /* 0x000fe20000100a00 */
[----:B--2---:R-:W-:-:S05]  /*11ae80*/  F2FP.SATFINITE.E5M2.F32.PACK_AB_MERGE_C R25, R58, R42, RZ ;  /* 0x0000002a3a19723e */ /* 0x004fca00048060ff */
[----:B------:R-:W-:Y:S01]  /*11ae90*/  STL [R1+0x1ec8], R25 ;  /* 0x001ec81901007387 */ /* 0x000fe20000100800 */
[----:B------:R-:W-:-:S05]  /*11aea0*/  F2FP.SATFINITE.E5M2.F32.PACK_AB_MERGE_C R23, R49, R30, RZ ;  /* 0x0000001e3117723e */ /* 0x000fca00048060ff */
[----:B------:R3:W-:Y:S02]  /*11aeb0*/  STL [R1+0x1ae8], R23 ;  /* 0x001ae81701007387 */ /* 0x0007e40000100800 */
[----:B---3--:R-:W-:Y:S02]  /*11aec0*/  F2FP.SATFINITE.E5M2.F32.PACK_AB_MERGE_C R23, R19, R52, RZ ;  /* 0x000000341317723e */ /* 0x008fe400048060ff */
[----:B------:R-:W2:Y:S04]  /*11aed0*/  LDL.LU R52, [R1+0x9b0] ;  /* 0x0009b00001347983 */ /* 0x000ea80000300800 */
[----:B------:R-:W2:Y:S01]  /*11aee0*/  LDL.LU R19, [R1+0x9b4] ;  /* 0x0009b40001137983 */ /* 0x000ea20000300800 */
[----:B------:R-:W-:-:S05]  /*11aef0*/  IADD3 R28, P1, PT, R17, R13, RZ ;  /* 0x0000000d111c7210 */ /* 0x000fca0007f3e0ff */
[----:B------:R-:W-:-:S05]  /*11af00*/  IMAD.X R29, R18, 0x1, R15, P1 ;  /* 0x00000001121d7824 */ /* 0x000fca00008e060f */
[----:B------:R-:W-:Y:S04]  /*11af10*/  STL.64 [R1+0x13e8], R28 ;  /* 0x0013e81c01007387 */ /* 0x000fe80000100a00 */
[----:B------:R0:W-:Y:S02]  /*11af20*/  STL [R1+0x1c30], R23 ;  /* 0x001c301701007387 */ /* 0x0001e40000100800 */
[----:B0-----:R-:W-:Y:S02]  /*11af30*/  F2FP.SATFINITE.E5M2.F32.PACK_AB_MERGE_C R23, R37, R43, RZ ;  /* 0x0000002b2517723e */ /* 0x001fe400048060ff */
[----:B------:R-:W3:Y:S04]  /*11af40*/  LDL.LU R43, [R1+0x9b8] ;  /* 0x0009b800012b7983 */ /* 0x000ee80000300800 */
[----:B------:R-:W3:Y:S01]  /*11af50*/  LDL.LU R37, [R1+0x9bc] ;  /* 0x0009bc0001257983 */ /* 0x000ee20000300800 */
[----:B------:R-:W-:-:S03]  /*11af60*/  IADD3 R28, P1, PT, R17, R5, RZ ;  /* 0x00000005111c7210 */ /* 0x000fc60007f3e0ff */
[----:B------:R0:W-:Y:S02]  /*11af70*/  STL [R1+0x668], R23 ;  /* 0x0006681701007387 */ /* 0x0001e40000100800 */
[----:B------:R-:W-:Y:S01]  /*11af80*/  IMAD.X R29, R18, 0x1, R6, P1 ;  /* 0x00000001121d7824 */ /* 0x000fe200008e0606 */
[----:B0-----:R-:W-:Y:S02]  /*11af90*/  F2FP.SATFINITE.E5M2.F32.PACK_AB_MERGE_C R23, R24, R39, RZ ;  /* 0x000000271817723e */ /* 0x001fe400048060ff */
[----:B------:R-:W3:Y:S04]  /*11afa0*/  LDL.LU R39, [R1+0x9a0] ;  /* 0x0009a00001277983 */ /* 0x000ee80000300800 */
[----:B------:R-:W3:Y:S04]  /*11afb0*/  LDL.LU R24, [R1+0x9a4] ;  /* 0x0009a40001187983 */ /* 0x000ee80000300800 */
[----:B------:R0:W-:Y:S01]  /*11afc0*/  STL.64 [R1+0x1418], R28 ;  /* 0x0014181c01007387 */ /* 0x0001e20000100a00 */
[----:B------:R-:W-:-:S03]  /*11afd0*/  F2FP.SATFINITE.E5M2.F32.PACK_AB_MERGE_C R48, R48, R47, RZ ;  /* 0x0000002f3030723e */ /* 0x000fc600048060ff */
[----:B------:R4:W-:Y:S01]  /*11afe0*/  STL [R1+0x66c], R23 ;  /* 0x00066c1701007387 */ /* 0x0009e20000100800 */
[----:B0-----:R-:W-:-:S03]  /*11aff0*/  IADD3 R28, P1, PT, R17, R14, RZ ;  /* 0x0000000e111c7210 */ /* 0x001fc60007f3e0ff */
[----:B------:R0:W-:Y:S01]  /*11b000*/  STL [R1+0x5cec], R48 ;  /* 0x005cec3001007387 */ /* 0x0001e20000100800 */
[----:B----4-:R-:W-:Y:S01]  /*11b010*/  F2FP.SATFINITE.E5M2.F32.PACK_AB_MERGE_C R23, R46, R21, RZ ;  /* 0x000000152e17723e */ /* 0x010fe200048060ff */
[----:B------:R-:W-:Y:S01]  /*11b020*/  IMAD.X R29, R18, 0x1, R16, P1 ;  /* 0x00000001121d7824 */ /* 0x000fe200008e0610 */
[----:B------:R-:W-:Y:S02]  /*11b030*/  F2FP.SATFINITE.E5M2.F32.PACK_AB_MERGE_C R21, R34, R33, RZ ;  /* 0x000000212215723e */ /* 0x000fe400048060ff */
[----:B------:R-:W4:Y:S04]  /*11b040*/  LDL.LU R33, [R1+0x9a8] ;  /* 0x0009a80001217983 */ /* 0x000f280000300800 */
[----:B------:R1:W-:Y:S01]  /*11b050*/  STL.64 [R1+0x1410], R28 ;  /* 0x0014101c01007387 */ /* 0x0003e20000100a00 */
[----:B0-----:R-:W-:-:S03]  /*11b060*/  F2FP.SATFINITE.E5M2.F32.PACK_AB_MERGE_C R48, R38, R40, RZ ;  /* 0x000000282630723e */ /* 0x001fc600048060ff */
[----:B------:R-:W-:Y:S04]  /*11b070*/  STL [R1+0x664], R23 ;  /* 0x0006641701007387 */ /* 0x000fe80000100800 */
[----:B------:R-:W4:Y:S01]  /*11b080*/  LDL.LU R34, [R1+0x9ac] ;  /* 0x0009ac0001227983 */ /* 0x000f220000300800 */
[----:B-1----:R-:W-:-:S03]  /*11b090*/  IADD3 R28, P1, PT, R17, R7, RZ ;  /* 0x00000007111c7210 */ /* 0x002fc60007f3e0ff */
[----:B------:R0:W-:Y:S02]  /*11b0a0*/  STL [R1+0x358], R21 ;  /* 0x0003581501007387 */ /* 0x0001e40000100800 */
[----:B------:R-:W-:Y:S01]  /*11b0b0*/  IMAD.X R29, R18, 0x1, R8, P1 ;  /* 0x00000001121d7824 */ /* 0x000fe200008e0608 */
[----:B------:R-:W-:Y:S02]  /*11b0c0*/  F2FP.SATFINITE.E5M2.F32.PACK_AB_MERGE_C R22, R22, R20, RZ ;  /* 0x000000141616723e */ /* 0x000fe400048060ff */
[----:B------:R-:W-:Y:S01]  /*11b0d0*/  IADD3 R20, P1, PT, R17, R9, RZ ;  /* 0x0000000911147210 */ /* 0x000fe20007f3e0ff */
[----:B------:R1:W-:Y:S04]  /*11b0e0*/  STL [R1+0x5cf0], R48 ;  /* 0x005cf03001007387 */ /* 0x0003e80000100800 */
[----:B------:R-:W-:Y:S01]  /*11b0f0*/  STL.64 [R1+0x13f8], R28 ;  /* 0x0013f81c01007387 */ /* 0x000fe20000100a00 */
[----:B0-----:R-:W-:-:S03]  /*11b100*/  IMAD.X R21, R18, 0x1, R11, P1 ;  /* 0x0000000112157824 */ /* 0x001fc600008e060b */
[----:B------:R-:W-:Y:S01]  /*11b110*/  STL [R1+0x350], R22 ;  /* 0x0003501601007387 */ /* 0x000fe20000100800 */
[----:B-1----:R-:W-:-:S03]  /*11b120*/  F2FP.SATFINITE.E5M2.F32.PACK_AB_MERGE_C R48, R36, R26, RZ ;  /* 0x0000001a2430723e */ /* 0x002fc600048060ff */
[----:B------:R-:W4:Y:S04]  /*11b130*/  LDL.LU R26, [R1+0x990] ;  /* 0x00099000011a7983 */ /* 0x000f280000300800 */
[----:B------:R-:W4:Y:S04]  /*11b140*/  LDL.LU R36, [R1+0x994] ;  /* 0x0009940001247983 */ /* 0x000f280000300800 */
[----:B------:R0:W-:Y:S04]  /*11b150*/  STL.64 [R1+0x13f0], R20 ;  /* 0x0013f01401007387 */ /* 0x0001e80000100a00 */
[----:B------:R-:W-:Y:S01]  /*11b160*/  STL [R1+0x5cf4], R48 ;  /* 0x005cf43001007387 */ /* 0x000fe20000100800 */
[----:B0-----:R-:W-:-:S05]  /*11b170*/  IADD3 R20, P1, PT, R17, R10, RZ ;  /* 0x0000000a11147210 */ /* 0x001fca0007f3e0ff */
[----:B------:R-:W-:Y:S01]  /*11b180*/  IMAD.X R21, R18, 0x1, R12, P1 ;  /* 0x0000000112157824 */ /* 0x000fe200008e060c */
[----:B--2---:R-:W-:Y:S02]  /*11b190*/  F2FP.SATFINITE.E5M2.F32.PACK_AB_MERGE_C R18, R19, R52, RZ ;  /* 0x000000341312723e */ /* 0x004fe400048060ff */
[----:B------:R-:W2:Y:S04]  /*11b1a0*/  LDL.LU R52, [R1+0x998] ;  /* 0x0009980001347983 */ /* 0x000ea80000300800 */
[----:B------:R0:W-:Y:S04]  /*11b1b0*/  STL.64 [R1+0x13e0], R20 ;  /* 0x0013e01401007387 */ /* 0x0001e80000100a00 */
[----:B------:R-:W2:Y:S04]  /*11b1c0*/  LDL.LU R19, [R1+0x99c] ;  /* 0x00099c0001137983 */ /* 0x000ea80000300800 */
[----:B------:R1:W-:Y:S04]  /*11b1d0*/  STL [R1+0x2b4], R18 ;  /* 0x0002b41201007387 */ /* 0x0003e80000100800 */
[----:B0-----:R-:W2:Y:S04]  /*11b1e0*/  LDL.LU R20, [R1+0x980] ;  /* 0x0009800001147983 */ /* 0x001ea80000300800 */
[----:B------:R-:W2:Y:S01]  /*11b1f0*/  LDL.LU R22, [R1+0x984] ;  /* 0x0009840001167983 */ /* 0x000ea20000300800 */
[----:B---3--:R-:W-:-:S05]  /*11b200*/  F2FP.SATFINITE.E5M2.F32.PACK_AB_MERGE_C R48, R37, R43, RZ ;  /* 0x0000002b2530723e */ /* 0x008fca00048060ff */
[----:B------:R4:W-:Y:S04]  /*11b210*/  STL [R1+0x5cf8], R48 ;  /* 0x005cf83001007387 */ /* 0x0009e80000100800 */
[----:B------:R-:W3:Y:S04]  /*11b220*/  LDL.LU R43, [R1+0x988] ;  /* 0x00098800012b7983 */ /* 0x000ee80000300800 */
[----:B------:R-:W3:Y:S01]  /*11b230*/  LDL.LU R37, [R1+0x98c] ;  /* 0x00098c0001257983 */ /* 0x000ee20000300800 */
[----:B------:R-:W-:Y:S01]  /*11b240*/  VIADD R17, R17, UR6 ;  /* 0x0000000611117c36 */ /* 0x000fe20008000000 */
[----:B------:R-:W0:Y:S04]  /*11b250*/  LDCU UR6, c[0x0][0x3b8] ;  /* 0x00007700ff0677ac */ /* 0x000e280008000800 */
[----:B------:R-:W-:-:S02]  /*11b260*/  SHF.R.S32.HI R21, RZ, 0x1f, R17 ;  /* 0x0000001fff157819 */ /* 0x000fc40000011411 */
[----:B-1----:R-:W-:Y:S02]  /*11b270*/  F2FP.SATFINITE.E5M2.F32.PACK_AB_MERGE_C R18, R24, R39, RZ ;  /* 0x000000271812723e */ /* 0x002fe400048060ff */
[----:B------:R-:W-:-:S03]  /*11b280*/  IADD3 R24, P1, PT, R17, R3, RZ ;  /* 0x0000000311187210 */ /* 0x000fc60007f3e0ff */
[----:B------:R-:W-:Y:S02]  /*11b290*/  STL [R1+0x288], R18 ;  /* 0x0002881201007387 */ /* 0x000fe40000100800 */
[----:B------:R-:W-:Y:S02]  /*11b2a0*/  IMAD.X R25, R21, 0x1, R4, P1 ;  /* 0x0000000115197824 */ /* 0x000fe400008e0604 */
[----:B------:R-:W3:Y:S04]  /*11b2b0*/  LDL.LU R42, [R1+0x970] ;  /* 0x00097000012a7983 */ /* 0x000ee80000300800 */
[----:B------:R-:W3:Y:S04]  /*11b2c0*/  LDL.LU R58, [R1+0x974] ;  /* 0x00097400013a7983 */ /* 0x000ee80000300800 */
[----:B------:R1:W-:Y:S04]  /*11b2d0*/  STL.64 [R1+0x13d8], R24 ;  /* 0x0013d81801007387 */ /* 0x0003e80000100a00 */
[----:B------:R-:W3:Y:S04]  /*11b2e0*/  LDL.LU R30, [R1+0x978] ;  /* 0x00097800011e7983 */ /* 0x000ee80000300800 */
[----:B------:R-:W3:Y:S04]  /*11b2f0*/  LDL.LU R49, [R1+0x97c] ;  /* 0x00097c0001317983 */ /* 0x000ee80000300800 */
[----:B------:R-:W3:Y:S04]  /*11b300*/  LDL.LU R47, [R1+0x960] ;  /* 0x00096000012f7983 */ /* 0x000ee80000300800 */
[----:B------:R-:W3:Y:S01]  /*11b310*/  LDL.LU R46, [R1+0x964] ;  /* 0x00096400012e7983 */ /* 0x000ee20000300800 */
[----:B----4-:R-:W-:-:S03]  /*11b320*/  F2FP.SATFINITE.E5M2.F32.PACK_AB_MERGE_C R48, R34, R33, RZ ;  /* 0x000000212230723e */ /* 0x010fc600048060ff */
[----:B------:R-:W4:Y:S04]  /*11b330*/  LDL.LU R40, [R1+0x968] ;  /* 0x0009680001287983 */ /* 0x000f280000300800 */
[----:B------:R-:W4:Y:S04]  /*11b340*/  LDL.LU R38, [R1+0x96c] ;  /* 0x00096c0001267983 */ /* 0x000f280000300800 */
[----:B------:R-:W4:Y:S04]  /*11b350*/  LDL.LU R39, [R1+0x950] ;  /* 0x0009500001277983 */ /* 0x000f280000300800 */
[----:B-1----:R-:W4:Y:S04]  /*11b360*/  LDL.LU R24, [R1+0x954] ;  /* 0x0009540001187983 */ /* 0x002f280000300800 */
[----:B------:R2:W-:Y:S01]  /*11b370*/  STL [R1+0x5cfc], R48 ;  /* 0x005cfc3001007387 */ /* 0x0005e20000100800 */
[----:B------:R-:W-:-:S02]  /*11b380*/  IADD3 R28, P1, PT, R17, R0, RZ ;  /* 0x00000000111c7210 */ /* 0x000fc40007f3e0ff */
[----:B------:R-:W-:Y:S02]  /*11b390*/  F2FP.SATFINITE.E5M2.F32.PACK_AB_MERGE_C R18, R36, R26, RZ ;  /* 0x0000001a2412723e */ /* 0x000fe400048060ff */
[----:B------:R-:W4:Y:S04]  /*11b3a0*/  LDL.LU R26, [R1+0x958] ;  /* 0x00095800011a7983 */ /* 0x000f280000300800 */
[----:B------:R-:W4:Y:S01]  /*11b3b0*/  LDL.LU R36, [R1+0x95c] ;  /* 0x00095c0001247983 */ /* 0x000f220000300800 */
[----:B------:R-:W-:-:S03]  /*11b3c0*/  IMAD.X R29, R21, 0x1, R2, P1 ;  /* 0x00000001151d7824 */ /* 0x000fc600008e0602 */
[----:B------:R1:W-:Y:S04]  /*11b3d0*/  STL [R1+0x264], R18 ;  /* 0x0002641201007387 */ /* 0x0003e80000100800 */
[----:B------:R-:W4:Y:S04]  /*11b3e0*/  LDL.LU R33, [R1+0x940] ;  /* 0x0009400001217983 */ /* 0x000f280000300800 */
[----:B------:R-:W4:Y:S04]  /*11b3f0*/  LDL.LU R34, [R1+0x944] ;  /* 0x0009440001227983 */ /* 0x000f280000300800 */
[----:B------:R-:W-:Y:S01]  /*11b400*/  STL.64 [R1+0x13d0], R28 ;  /* 0x0013d01c01007387 */ /* 0x000fe20000100a00 */
[----:B--2---:R-:W-:-:S03]  /*11b410*/  F2FP.SATFINITE.E5M2.F32.PACK_AB_MERGE_C R48, R19, R52, RZ ;  /* 0x000000341330723e */ /* 0x004fc600048060ff */
[----:B------:R-:W2:Y:S04]  /*11b420*/  LDL.LU R52, [R1+0x948] ;  /* 0x0009480001347983 */ /* 0x000ea80000300800 */
[----:B------:R-:W2:Y:S01]  /*11b430*/  LDL.LU R19, [R1+0x94c] ;  /* 0x00094c0001137983 */ /* 0x000ea20000300800 */
[----:B-1----:R-:W-:Y:S02]  /*11b440*/  F2FP.SATFINITE.E5M2.F32.PACK_AB_MERGE_C R18, R22, R20, RZ ;  /* 0x000000141612723e */ /* 0x002fe400048060ff */
[----:B------:R-:W-:Y:S01]  /*11b450*/  IADD3 R22, P1, PT, R17, R13, RZ ;  /* 0x0000000d11167210 */ /* 0x000fe20007f3e0ff */
[----:B------:R3:W-:Y:S04]  /*11b460*/  STL [R1+0x5d00], R48 ;  /* 0x005d003001007387 */ /* 0x0007e80000100800 */
[----:B------:R-:W-:Y:S01]  /*11b470*/  IMAD.X R23, R21, 0x1, R15, P1 ;  /* 0x0000000115177824 */ /* 0x000fe200008e060f */
[----:B------:R-:W-:Y:S04]  /*11b480*/  STL [R1+0x254], R18 ;  /* 0x0002541201007387 */ /* 0x000fe80000100800 */
[----:B------:R-:W2:Y:S04]  /*11b490*/  LDL.LU R20, [R1+0x930] ;  /* 0x0009300001147983 */ /* 0x000ea80000300800 */
[----:B------:R1:W-:Y:S01]  /*11b4a0*/  STL.64 [R1+0x13c8], R22 ;  /* 0x0013c81601007387 */ /* 0x0003e20000100a00 */
[----:B---3--:R-:W-:-:S03]  /*11b4b0*/  F2FP.SATFINITE.E5M2.F32.PACK_AB_MERGE_C R48, R37, R43, RZ ;  /* 0x0000002b2530723e */ /* 0x008fc600048060ff */
[----:B-1----:R-:W3:Y:S04]  /*11b4c0*/  LDL.LU R22, [R1+0x934] ;  /* 0x0009340001167983 */ /* 0x002ee80000300800 */
[----:B------:R-:W3:Y:S04]  /*11b4d0*/  LDL.LU R43, [R1+0x938] ;  /* 0x00093800012b7983 */ /* 0x000ee80000300800 */
[----:B------:R-:W3:Y:S01]  /*11b4e0*/  LDL.LU R37, [R1+0x93c] ;  /* 0x00093c0001257983 */ /* 0x000ee20000300800 */
[----:B------:R-:W-:-:S03]  /*11b4f0*/  IADD3 R28, P1, PT, R17, R5, RZ ;  /* 0x00000005111c7210 */ /* 0x000fc60007f3e0ff */
[----:B------:R1:W-:Y:S01]  /*11b500*/  STL [R1+0x5d04], R48 ;  /* 0x005d043001007387 */ /* 0x0003e20000100800 */
[----:B------:R-:W-:Y:S01]  /*11b510*/  F2FP.SATFINITE.E5M2.F32.PACK_AB_MERGE_C R18, R58, R42, RZ ;  /* 0x0000002a3a12723e */ /* 0x000fe200048060ff */
[----:B------:R-:W-:-:S04]  /*11b520*/  IMAD.X R29, R21, 0x1, R6, P1 ;  /* 0x00000001151d7824 */ /* 0x000fc800008e0606 */
[----:B------:R0:W-:Y:S01]  /*11b530*/  STL [R1+0x230], R18 ;  /* 0x0002301201007387 */ /* 0x0001e20000100800 */
[----:B-1----:R-:W-:-:S05]  /*11b540*/  F2FP.SATFINITE.E5M2.F32.PACK_AB_MERGE_C R48, R49, R30, RZ ;  /* 0x0000001e3130723e */ /* 0x002fca00048060ff */
[----:B------:R4:W-:Y:S01]  /*11b550*/  STL [R1+0x5d08], R48 ;  /* 0x005d083001007387 */ /* 0x0009e20000100800 */
[----:B0-----:R-:W-:-:S03]  /*11b560*/  F2FP.SATFINITE.E5M2.F32.PACK_AB_MERGE_C R18, R46, R47, RZ ;  /* 0x0000002f2e12723e */ /* 0x001fc600048060ff */
[----:B------:R0:W-:Y:S04]  /*11b570*/  STL.64 [R1+0x13c0], R28 ;  /* 0x0013c01c01007387 */ /* 0x0001e80000100a00 */
[----:B------:R1:W-:Y:S01]  /*11b580*/  STL [R1+0x20c], R18 ;  /* 0x00020c1201007387 */ /* 0x0003e20000100800 */
[----:B----4-:R-:W-:Y:S02]  /*11b590*/  F2FP.SATFINITE.E5M2.F32.PACK_AB_MERGE_C R48, R38, R40, RZ ;  /* 0x000000282630723e */ /* 0x010fe400048060ff */
[----:B0-----:R-:W-:Y:S02]  /*11b5a0*/  IADD3 R28, P1, PT, R17, R14, RZ ;  /* 0x0000000e111c7210 */ /* 0x001fe40007f3e0ff */
[----:B-1----:R-:W-:-:S03]  /*11b5b0*/  F2FP.SATFINITE.E5M2.F32.PACK_AB_MERGE_C R18, R24, R39, RZ ;  /* 0x000000271812723e */ /* 0x002fc600048060ff */
[----:B------:R-:W-:Y:S01]  /*11b5c0*/  IMAD.X R29, R21, 0x1, R16, P1 ;  /* 0x00000001151d7824 */ /* 0x000fe200008e0610 */
[----:B------:R-:W-:Y:S01]  /*11b5d0*/  IADD3 R24, P1, PT, R17, R7, RZ ;  /* 0x0000000711187210 */ /* 0x000fe20007f3e0ff */
[----:B------:R0:W-:Y:S04]  /*11b5e0*/  STL [R1+0x5d0c], R48 ;  /* 0x005d0c3001007387 */ /* 0x0001e80000100800 */
[----:B------:R-:W-:Y:S01]  /*11b5f0*/  STL.64 [R1+0x13b8], R28 ;  /* 0x0013b81c01007387 */ /* 0x000fe20000100a00 */
[----:B------:R-:W-:-:S03]  /*11b600*/  IMAD.X R25, R21, 0x1, R8, P1 ;  /* 0x0000000115197824 */ /* 0x000fc600008e0608 */
[----:B------:R-:W-:Y:S01]  /*11b610*/  STL [R1+0x1fc], R18 ;  /* 0x0001fc1201007387 */ /* 0x000fe20000100800 */
[----:B0-----:R-:W-:-:S03]  /*11b620*/  F2FP.SATFINITE.E5M2.F32.PACK_AB_MERGE_C R48, R36, R26, RZ ;  /* 0x0000001a2430723e */ /* 0x001fc600048060ff */
[----:B------:R-:W4:Y:S04]  /*11b630*/  LDL.LU R26, [R1+0x920] ;  /* 0x00092000011a7983 */ /* 0x000f280000300800 */
[----:B------:R-:W4:Y:S04]  /*11b640*/  LDL.LU R36, [R1+0x924] ;  /* 0x0009240001247983 */ /* 0x000f280000300800 */
[----:B------:R0:W-:Y:S01]  /*11b650*/  STL.64 [R1+0x13a0], R24 ;  /* 0x0013a01801007387 */ /* 0x0001e20000100a00 */
[----:B------:R-:W-:Y:S02]  /*11b660*/  F2FP.SATFINITE.E5M2.F32.PACK_AB_MERGE_C R33, R34, R33, RZ ;  /* 0x000000212221723e */ /* 0x000fe400048060ff */
[----:B0-----:R-:W-:-:S05]  /*11b670*/  IADD3 R24, P1, PT, R17, R9, RZ ;  /* 0x0000000911187210 */ /* 0x001fca0007f3e0ff */
[----:B------:R-:W-:Y:S01]  /*11b680*/  IMAD.X R25, R21, 0x1, R11, P1 ;  /* 0x0000000115197824 */ /* 0x000fe200008e060b */
[----:B------:R-:W-:Y:S01]  /*11b690*/  IADD3 R18, P1, PT, R17, R10, RZ ;  /* 0x0000000a11127210 */ /* 0x000fe20007f3e0ff */
[----:B------:R-:W-:Y:S04]  /*11b6a0*/  STL [R1+0x5f04], R48 ;  /* 0x005f043001007387 */ /* 0x000fe80000100800 */
[----:B------:R-:W-:Y:S01]  /*11b6b0*/  STL.64 [R1+0x5dd8], R32 ;  /* 0x005dd82001007387 */ /* 0x000fe20000100a00 */
[----:B--2---:R-:W-:Y:S01]  /*11b6c0*/  F2FP.SATFINITE.E5M2.F32.PACK_AB_MERGE_C R34, R19, R52, RZ ;  /* 0x000000341322723e */ /* 0x004fe200048060ff */
[----:B------:R-:W-:-:S04]  /*11b6d0*/  IMAD.X R19, R21, 0x1, R12, P1 ;  /* 0x0000000115137824 */ /* 0x000fc800008e060c */
[----:B------:R-:W-:Y:S04]  /*11b6e0*/  STL.64 [R1+0x5ea0], R34 ;  /* 0x005ea02201007387 */ /* 0x000fe80000100a00 */
[----:B------:R-:W-:Y:S04]  /*11b6f0*/  STL.64 [R1+0x13b0], R24 ;  /* 0x0013b01801007387 */ /* 0x000fe80000100a00 */
[----:B------:R-:W2:Y:S04]  /*11b700*/  LDL.LU R52, [R1+0x928] ;  /* 0x0009280001347983 */ /* 0x000ea80000300800 */
[----:B------:R0:W-:Y:S04]  /*11b710*/  STL.64 [R1+0x13a8], R18 ;  /* 0x0013a81201007387 */ /* 0x0001e80000100a00 */
[----:B0-----:R-:W2:Y:S01]  /*11b720*/  LDL.LU R19, [R1+0x92c] ;  /* 0x00092c0001137983 */ /* 0x001ea20000300800 */
[----:B---3--:R-:W-:-:S05]  /*11b730*/  F2FP.SATFINITE.E5M2.F32.PACK_AB_MERGE_C R37, R37, R43, RZ ;  /* 0x0000002b2525723e */ /* 0x008fca00048060ff */
[----:B------:R-:W-:Y:S04]  /*11b740*/  STL [R1+0x5f18], R37 ;  /* 0x005f182501007387 */ /* 0x000fe80000100800 */
        /* <DEDUP_REMOVED lines=12> */
[----:B------:R-:W-:-:S03]  /*11b810*/  F2FP.SATFINITE.E5M2.F32.PACK_AB_MERGE_C R22, R22, R20, RZ ;  /* 0x000000141616723e */ /* 0x000fc600048060ff */
[----:B------:R-:W3:Y:S04]  /*11b820*/  LDL.LU R31, [R1+0x8e0] ;  /* 0x0008e000011f7983 */ /* 0x000ee80000300800 */
[----:B------:R-:W3:Y:S04]  /*11b830*/  LDL.LU R20, [R1+0x8e4] ;  /* 0x0008e40001147983 */ /* 0x000ee80000300800 */
[----:B------:R-:W3:Y:S04]  /*11b840*/  LDL.LU R25, [R1+0x8e8] ;  /* 0x0008e80001197983 */ /* 0x000ee80000300800 */
[----:B------:R-:W3:Y:S01]  /*11b850*/  LDL.LU R49, [R1+0x8ec] ;  /* 0x0008ec0001317983 */ /* 0x000ee20000300800 */
[----:B----4-:R-:W-:-:S03]  /*11b860*/  F2FP.SATFINITE.E5M2.F32.PACK_AB_MERGE_C R26, R36, R26, RZ ;  /* 0x0000001a241a723e */ /* 0x010fc600048060ff */
[----:B------:R-:W4:Y:S01]  /*11b870*/  LDL.LU R47, [R1+0x8d0] ;  /* 0x0008d000012f7983 */ /* 0x000f220000300800 */
[----:B------:R-:W-:Y:S01]  /*11b880*/  VIADD R32, R17, UR6 ;  /* 0x0000000611207c36 */ /* 0x000fe20008000000 */
[----:B------:R-:W0:Y:S02]  /*11b890*/  LDCU UR6, c[0x0][0x3b8] ;  /* 0x00007700ff0677ac */ /* 0x000e240008000800 */
[----:B------:R-:W4:Y:S04]  /*11b8a0*/  LDL.LU R40, [R1+0x8d4] ;  /* 0x0008d40001287983 */ /* 0x000f280000300800 */
[----:B------:R-:W-:Y:S04]  /*11b8b0*/  STL.64 [R1+0x5e08], R26 ;  /* 0x005e081a01007387 */ /* 0x000fe80000100a00 */
[----:B------:R-:W4:Y:S04]  /*11b8c0*/  LDL.LU R21, [R1+0x8d8] ;  /* 0x0008d80001157983 */ /* 0x000f280000300800 */
[----:B------:R-:W4:Y:S01]  /*11b8d0*/  LDL.LU R43, [R1+0x8dc] ;  /* 0x0008dc00012b7983 */ /* 0x000f220000300800 */
[----:B------:R-:W-:-:S02]  /*11b8e0*/  SHF.R.S32.HI R17, RZ, 0x1f, R32 ;  /* 0x0000001fff117819 */ /* 0x000fc40000011420 */
[----:B------:R-:W-:Y:S01]  /*11b8f0*/  IADD3 R34, P1, PT, R32, R3, RZ ;  /* 0x0000000320227210 */ /* 0x000fe20007f3e0ff */
[----:B------:R-:W4:Y:S04]  /*11b900*/  LDL.LU R46, [R1+0x8c0] ;  /* 0x0008c000012e7983 */ /* 0x000f280000300800 */
[----:B------:R-:W-:-:S05]  /*11b910*/  IMAD.X R35, R17, 0x1, R4, P1 ;  /* 0x0000000111237824 */ /* 0x000fca00008e0604 */
[----:B------:R-:W-:Y:S04]  /*11b920*/  STL.64 [R1+0x1390], R34 ;  /* 0x0013902201007387 */ /* 0x000fe80000100a00 */
[----:B------:R-:W4:Y:S01]  /*11b930*/  LDL.LU R36, [R1+0x8c4] ;  /* 0x0008c40001247983 */ /* 0x000f220000300800 */
[----:B--2---:R-:W-:-:S03]  /*11b940*/  F2FP.SATFINITE.E5M2.F32.PACK_AB_MERGE_C R23, R19, R52, RZ ;  /* 0x000000341317723e */ /* 0x004fc600048060ff */
[----:B------:R-:W2:Y:S04]  /*11b950*/  LDL.LU R52, [R1+0x8c8] ;  /* 0x0008c80001347983 */ /* 0x000ea80000300800 */
[----:B------:R-:W2:Y:S04]  /*11b960*/  LDL.LU R19, [R1+0x8cc] ;  /* 0x0008cc0001137983 */ /* 0x000ea80000300800 */
[----:B------:R1:W-:Y:S02]  /*11b970*/  STL.64 [R1+0x5e58], R22 ;  /* 0x005e581601007387 */ /* 0x0003e40000100a00 */
[----:B-1----:R-:W-:-:S05]  /*11b980*/  IMAD.MOV.U32 R22, RZ, RZ, R32 ;  /* 0x000000ffff167224 */ /* 0x002fca00078e0020 */
[----:B------:R-:W-:Y:S02]  /*11b990*/  IADD3 R26, P1, PT, R22, R0, RZ ;  /* 0x00000000161a7210 */ /* 0x000fe40007f3e0ff */
[----:B---3--:R-:W-:-:S03]  /*11b9a0*/  F2FP.SATFINITE.E5M2.F32.PACK_AB_MERGE_C R39, R39, R28, RZ ;  /* 0x0000001c2727723e */ /* 0x008fc600048060ff */
[----:B------:R-:W-:Y:S01]  /*11b9b0*/  IMAD.X R27, R17, 0x1, R2, P1 ;  /* 0x00000001111b7824 */ /* 0x000fe200008e0602 */
[----:B------:R-:W-:-:S05]  /*11b9c0*/  F2FP.SATFINITE.E5M2.F32.PACK_AB_MERGE_C R38, R38, R18, RZ ;  /* 0x000000122626723e */ /* 0x000fca00048060ff */
[----:B------:R-:W-:Y:S04]  /*11b9d0*/  STL.64 [R1+0x5e68], R38 ;  /* 0x005e682601007387 */ /* 0x000fe80000100a00 */
[----:B------:R1:W-:Y:S02]  /*11b9e0*/  STL.64 [R1+0x1398], R26 ;  /* 0x0013981a01007387 */ /* 0x0003e40000100a00 */
[----:B-1----:R-:W-:-:S05]  /*11b9f0*/  IADD3 R26, P1, PT, R22, R13, RZ ;  /* 0x0000000d161a7210 */ /* 0x002fca0007f3e0ff */
[----:B------:R-:W-:-:S05]  /*11ba00*/  IMAD.X R27, R17, 0x1, R15, P1 ;  /* 0x00000001111b7824 */ /* 0x000fca00008e060f */
[----:B------:R1:W-:Y:S01]  /*11ba10*/  STL.64 [R1+0x1388], R26 ;  /* 0x0013881a01007387 */ /* 0x0003e20000100a00 */
[----:B------:R-:W-:Y:S02]  /*11ba20*/  F2FP.SATFINITE.E5M2.F32.PACK_AB_MERGE_C R58, R58, R44, RZ ;  /* 0x0000002c3a3a723e */ /* 0x000fe400048060ff */
[----:B-1----:R-:W-:-:S03]  /*11ba30*/  IADD3 R26, P1, PT, R22, R5, RZ ;  /* 0x00000005161a7210 */ /* 0x002fc60007f3e0ff */
[----:B------:R-:W-:Y:S02]  /*11ba40*/  STL.64 [R1+0x5eb8], R58 ;  /* 0x005eb83a01007387 */ /* 0x000fe40000100a00 */
[----:B------:R-:W-:Y:S01]  /*11ba50*/  IMAD.X R27, R17, 0x1, R6, P1 ;  /* 0x00000001111b7824 */ /* 0x000fe200008e0606 */
[----:B------:R-:W-:Y:S02]  /*11ba60*/  F2FP.SATFINITE.E5M2.F32.PACK_AB_MERGE_C R24, R24, R29, RZ ;  /* 0x0000001d1818723e */ /* 0x000fe400048060ff */
[----:B------:R-:W-:Y:S02]  /*11ba70*/  F2FP.SATFINITE.E5M2.F32.PACK_AB_MERGE_C R25, R49, R25, RZ ;  /* 0x000000193119723e */ /* 0x000fe400048060ff */
[----:B------:R1:W-:Y:S04]  /*11ba80*/  STL.64 [R1+0x1378], R26 ;  /* 0x0013781a01007387 */ /* 0x0003e80000100a00 */
[----:B------:R3:W-:Y:S01]  /*11ba90*/  STL.64 [R1+0x5ee0], R24 ;  /* 0x005ee01801007387 */ /* 0x0007e20000100a00 */
[----:B-1----:R-:W-:-:S05]  /*11baa0*/  IADD3 R26, P1, PT, R22, R14, RZ ;  /* 0x0000000e161a7210 */ /* 0x002fca0007f3e0ff */
[C---:B------:R-:W-:Y:S01]  /*11bab0*/  IMAD.X R27, R17.reuse, 0x1, R16, P1 ;  /* 0x00000001111b7824 */ /* 0x040fe200008e0610 */
[----:B---3--:R-:W-:Y:S02]  /*11bac0*/  IADD3 R24, P1, PT, R22, R7, RZ ;  /* 0x0000000716187210 */ /* 0x008fe40007f3e0ff */
[----:B----4-:R-:W-:Y:S02]  /*11bad0*/  F2FP.SATFINITE.E5M2.F32.PACK_AB_MERGE_C R40, R40, R47, RZ ;  /* 0x0000002f2828723e */ /* 0x010fe400048060ff */
[----:B------:R-:W-:Y:S01]  /*11bae0*/  F2FP.SATFINITE.E5M2.F32.PACK_AB_MERGE_C R42, R42, R57, RZ ;  /* 0x000000392a2a723e */ /* 0x000fe200048060ff */
[----:B------:R-:W-:Y:S01]  /*11baf0*/  IMAD.X R25, R17, 0x1, R8, P1 ;  /* 0x0000000111197824 */ /* 0x000fe200008e0608 */
[----:B------:R-:W-:Y:S01]  /*11bb00*/  F2FP.SATFINITE.E5M2.F32.PACK_AB_MERGE_C R43, R43, R21, RZ ;  /* 0x000000152b2b723e */ /* 0x000fe200048060ff */
[----:B------:R-:W-:Y:S04]  /*11bb10*/  STL.64 [R1+0x1380], R26 ;  /* 0x0013801a01007387 */ /* 0x000fe80000100a00 */
[----:B------:R-:W-:Y:S04]  /*11bb20*/  STL.64 [R1+0x5ee8], R40 ;  /* 0x005ee82801007387 */ /* 0x000fe80000100a00 */
[----:B------:R-:W-:Y:S04]  /*11bb30*/  STL.64 [R1+0x5ef8], R42 ;  /* 0x005ef82a01007387 */ /* 0x000fe80000100a00 */
[----:B------:R1:W-:Y:S01]  /*11bb40*/  STL.64 [R1+0x1370], R24 ;  /* 0x0013701801007387 */ /* 0x0003e20000100a00 */
[----:B------:R-:W-:-:S03]  /*11bb50*/  F2FP.SATFINITE.E5M2.F32.PACK_AB_MERGE_C R20, R20, R31, RZ ;  /* 0x0000001f1414723e */ /* 0x000fc600048060ff */
[----:B------:R-:W3:Y:S04]  /*11bb60*/  LDL.LU R32, [R1+0x8b0] ;  /* 0x0008b00001207983 */ /* 0x000ee80000300800 */
[----:B------:R-:W3:Y:S01]  /*11bb70*/  LDL.LU R33, [R1+0x8b4] ;  /* 0x0008b40001217983 */ /* 0x000ee20000300800 */
[----:B-1----:R-:W-:-:S05]  /*11bb80*/  IADD3 R24, P1, PT, R22, R9, RZ ;  /* 0x0000000916187210 */ /* 0x002fca0007f3e0ff */
[----:B------:R-:W-:-:S05]  /*11bb90*/  IMAD.X R25, R17, 0x1, R11, P1 ;  /* 0x0000000111197824 */ /* 0x000fca00008e060b */
[----:B------:R1:W-:Y:S04]  /*11bba0*/  STL.64 [R1+0x1368], R24 ;  /* 0x0013681801007387 */ /* 0x0003e80000100a00 */
[----:B------:R-:W4:Y:S01]  /*11bbb0*/  LDL.LU R47, [R1+0x8b8] ;  /* 0x0008b800012f7983 */ /* 0x000f220000300800 */
[----:B--2---:R-:W-:-:S03]  /*11bbc0*/  F2FP.SATFINITE.E5M2.F32.PACK_AB_MERGE_C R31, R19, R52, RZ ;  /* 0x00000034131f723e */ /* 0x004fc600048060ff */
[----:B------:R-:W4:Y:S01]  /*11bbd0*/  LDL.LU R19, [R1+0x8bc] ;  /* 0x0008bc0001137983 */ /* 0x000f220000300800 */
[----:B------:R-:W-:Y:S02]  /*11bbe0*/  F2FP.SATFINITE.E5M2.F32.PACK_AB_MERGE_C R30, R30, R61, RZ ;  /* 0x0000003d1e1e723e */ /* 0x000fe400048060ff */
[----:B-1----:R-:W-:-:S03]  /*11bbf0*/  IADD3 R24, P1, PT, R22, R10, RZ ;  /* 0x0000000a16187210 */ /* 0x002fc60007f3e0ff */
[----:B------:R0:W-:Y:S02]  /*11bc00*/  STL.64 [R1+0x5f08], R30 ;  /* 0x005f081e01007387 */ /* 0x0001e40000100a00 */
        /* <DEDUP_REMOVED lines=17> */
[----:B------:R-:W-:-:S03]  /*11bd20*/  F2FP.SATFINITE.E5M2.F32.PACK_AB_MERGE_C R46, R36, R46, RZ ;  /* 0x0000002e242e723e */ /* 0x000fc600048060ff */
        /* <DEDUP_REMOVED lines=11> */
[----:B---3--:R-:W-:-:S02]  /*11bde0*/  F2FP.SATFINITE.E5M2.F32.PACK_AB_MERGE_C R33, R33, R32, RZ ;  /* 0x000000202121723e */ /* 0x008fc400048060ff */
[----:B----4-:R-:W-:Y:S02]  /*11bdf0*/  F2FP.SATFINITE.E5M2.F32.PACK_AB_MERGE_C R32, R19, R47, RZ ;  /* 0x0000002f1320723e */ /* 0x010fe400048060ff */
[----:B------:R-:W3:Y:S04]  /*11be00*/  LDL.LU R47, [R1+0x858] ;  /* 0x00085800012f7983 */ /* 0x000ee80000300800 */
[----:B------:R-:W3:Y:S01]  /*11be10*/  LDL.LU R19, [R1+0x85c] ;  /* 0x00085c0001137983 */ /* 0x000ee20000300800 */
[----:B0-----:R-:W-:Y:S01]  /*11be20*/  VIADD R30, R22, UR6 ;  /* 0x00000006161e7c36 */ /* 0x001fe20008000000 */
[----:B------:R-:W0:Y:S04]  /*11be30*/  LDCU UR6, c[0x0][0x3b8] ;  /* 0x00007700ff0677ac */ /* 0x000e280008000800 */
[----:B-1----:R-:W-:-:S02]  /*11be40*/  IADD3 R24, P1, PT, R30, R3, RZ ;  /* 0x000000031e187210 */ /* 0x002fc40007f3e0ff */
[----:B--2---:R-:W-:Y:S02]  /*11be50*/  F2FP.SATFINITE.E5M2.F32.PACK_AB_MERGE_C R27, R17, R27, RZ ;  /* 0x0000001b111b723e */ /* 0x004fe400048060ff */
[----:B------:R-:W-:-:S05]  /*11be60*/  SHF.R.S32.HI R17, RZ, 0x1f, R30 ;  /* 0x0000001fff117819 */ /* 0x000fca000001141e */
[----:B------:R-:W-:Y:S01]  /*11be70*/  IMAD.X R25, R17, 0x1, R4, P1 ;  /* 0x0000000111197824 */ /* 0x000fe200008e0604 */
[----:B------:R-:W-:Y:S02]  /*11be80*/  IADD3 R22, P1, PT, R30, R0, RZ ;  /* 0x000000001e167210 */ /* 0x000fe40007f3e0ff */
[----:B------:R-:W-:-:S03]  /*11be90*/  F2FP.SATFINITE.E5M2.F32.PACK_AB_MERGE_C R26, R26, R23, RZ ;  /* 0x000000171a1a723e */ /* 0x000fc600048060ff */
[----:B------:R-:W-:Y:S01]  /*11bea0*/  IMAD.X R23, R17, 0x1, R2, P1 ;  /* 0x0000000111177824 */ /* 0x000fe200008e0602 */
[----:B------:R-:W-:Y:S04]  /*11beb0*/  STL.64 [R1+0x5f10], R32 ;  /* 0x005f102001007387 */ /* 0x000fe80000100a00 */
[----:B------:R-:W-:Y:S04]  /*11bec0*/  STL.64 [R1+0x1358], R24 ;  /* 0x0013581801007387 */ /* 0x000fe80000100a00 */
[----:B------:R1:W-:Y:S02]  /*11bed0*/  STL.64 [R1+0x1350], R22 ;  /* 0x0013501601007387 */ /* 0x0003e40000100a00 */
[----:B-1----:R-:W-:-:S05]  /*11bee0*/  IADD3 R22, P1, PT, R30, R13, RZ ;  /* 0x0000000d1e167210 */ /* 0x002fca0007f3e0ff */
[----:B------:R-:W-:Y:S01]  /*11bef0*/  IMAD.X R23, R17, 0x1, R15, P1 ;  /* 0x0000000111177824 */ /* 0x000fe200008e060f */
[----:B------:R-:W-:-:S05]  /*11bf00*/  IADD3 R24, P1, PT, R30, R5, RZ ;  /* 0x000000051e187210 */ /* 0x000fca0007f3e0ff */
[----:B------:R-:W-:Y:S01]  /*11bf10*/  IMAD.X R25, R17, 0x1, R6, P1 ;  /* 0x0000000111197824 */ /* 0x000fe200008e0606 */
[----:B------:R-:W-:Y:S04]  /*11bf20*/  STL.64 [R1+0x1348], R22 ;  /* 0x0013481601007387 */ /* 0x000fe80000100a00 */
[----:B------:R1:W-:Y:S02]  /*11bf30*/  STL.64 [R1+0x1340], R24 ;  /* 0x0013401801007387 */ /* 0x0003e40000100a00 */
[----:B-1----:R-:W-:-:S05]  /*11bf40*/  IADD3 R24, P1, PT, R30, R14, RZ ;  /* 0x0000000e1e187210 */ /* 0x002fca0007f3e0ff */
[----:B------:R-:W-:-:S05]  /*11bf50*/  IMAD.X R25, R17, 0x1, R16, P1 ;  /* 0x0000000111197824 */ /* 0x000fca00008e0610 */
[----:B------:R1:W-:Y:S02]  /*11bf60*/  STL.64 [R1+0x1338], R24 ;  /* 0x0013381801007387 */ /* 0x0003e40000100a00 */
[----:B-1----:R-:W-:Y:S02]  /*11bf70*/  IADD3 R24, P1, PT, R30, R7, RZ ;  /* 0x000000071e187210 */ /* 0x002fe40007f3e0ff */
[----:B------:R-:W-:-:S03]  /*11bf80*/  F2FP.SATFINITE.E5M2.F32.PACK_AB_MERGE_C R38, R18, R60, RZ ;  /* 0x0000003c1226723e */ /* 0x000fc600048060ff */
[----:B------:R-:W-:-:S05]  /*11bf90*/  IMAD.X R25, R17, 0x1, R8, P1 ;  /* 0x0000000111197824 */ /* 0x000fca00008e0608 */
[----:B------:R-:W-:Y:S01]  /*11bfa0*/  STL.64 [R1+0x1330], R24 ;  /* 0x0013301801007387 */ /* 0x000fe20000100a00 */
[----:B------:R-:W-:-:S05]  /*11bfb0*/  F2FP.SATFINITE.E5M2.F32.PACK_AB_MERGE_C R18, R49, R44, RZ ;  /* 0x0000002c3112723e */ /* 0x000fca00048060ff */
[----:B------:R3:W-:Y:S02]  /*11bfc0*/  STL [R1+0x2330], R18 ;  /* 0x0023301201007387 */ /* 0x0007e40000100800 */
[----:B---3--:R-:W-:Y:S02]  /*11bfd0*/  F2FP.SATFINITE.E5M2.F32.PACK_AB_MERGE_C R18, R19, R47, RZ ;  /* 0x0000002f1312723e */ /* 0x008fe400048060ff */
[----:B------:R-:W2:Y:S04]  /*11bfe0*/  LDL.LU R47, [R1+0x840] ;  /* 0x00084000012f7983 */ /* 0x000ea80000300800 */
[----:B------:R-:W2:Y:S01]  /*11bff0*/  LDL.LU R19, [R1+0x844] ;  /* 0x0008440001137983 */ /* 0x000ea20000300800 */
[----:B------:R-:W-:-:S05]  /*11c000*/  IADD3 R24, P1, PT, R30, R9, RZ ;  /* 0x000000091e187210 */ /* 0x000fca0007f3e0ff */
        /* <DEDUP_REMOVED lines=17> */
[----:B------:R-:W4:Y:S01]  /*11c120*/  LDL.LU R59, [R1+0x814] ;  /* 0x00081400013b7983 */ /* 0x000f220000300800 */
[----:B------:R-:W-:-:S02]  /*11c130*/  F2FP.SATFINITE.E5M2.F32.PACK_AB_MERGE_C R45, R45, R37, RZ ;  /* 0x000000252d2d723e */ /* 0x000fc400048060ff */
[----:B------:R-:W-:Y:S01]  /*11c140*/  F2FP.SATFINITE.E5M2.F32.PACK_AB_MERGE_C R29, R29, R35, RZ ;  /* 0x000000231d1d723e */ /* 0x000fe200048060ff */
[----:B------:R-:W4:Y:S01]  /*11c150*/  LDL.LU R39, [R1+0x818] ;  /* 0x0008180001277983 */ /* 0x000f220000300800 */
[----:B------:R-:W-:-:S03]  /*11c160*/  F2FP.SATFINITE.E5M2.F32.PACK_AB_MERGE_C R28, R28, R48, RZ ;  /* 0x000000301c1c723e */ /* 0x000fc600048060ff */
[----:B------:R-:W4:Y:S04]  /*11c170*/  LDL.LU R37, [R1+0x81c] ;  /* 0x00081c0001257983 */ /* 0x000f280000300800 */
[----:B------:R-:W4:Y:S04]  /*11c180*/  LDL.LU R35, [R1+0x800] ;  /* 0x0008000001237983 */ /* 0x000f280000300800 */
[----:B------:R-:W4:Y:S01]  /*11c190*/  LDL.LU R48, [R1+0x804] ;  /* 0x0008040001307983 */ /* 0x000f220000300800 */
[----:B------:R-:W-:Y:S02]  /*11c1a0*/  F2FP.SATFINITE.E5M2.F32.PACK_AB_MERGE_C R23, R51, R50, RZ ;  /* 0x000000323317723e */ /* 0x000fe400048060ff */
[----:B------:R-:W-:Y:S01]  /*11c1b0*/  F2FP.SATFINITE.E5M2.F32.PACK_AB_MERGE_C R21, R21, R53, RZ ;  /* 0x000000351515723e */ /* 0x000fe200048060ff */
[----:B------:R-:W4:Y:S01]  /*11c1c0*/  LDL.LU R50, [R1+0x808] ;  /* 0x0008080001327983 */ /* 0x000f220000300800 */
[----:B------:R-:W-:-:S03]  /*11c1d0*/  F2FP.SATFINITE.E5M2.F32.PACK_AB_MERGE_C R22, R54, R55, RZ ;  /* 0x000000373616723e */ /* 0x000fc600048060ff */
[----:B------:R-:W4:Y:S04]  /*11c1e0*/  LDL.LU R51, [R1+0x80c] ;  /* 0x00080c0001337983 */ /* 0x000f280000300800 */
[----:B------:R-:W4:Y:S04]  /*11c1f0*/  LDL.LU R53, [R1+0x7f0] ;  /* 0x0007f00001357983 */ /* 0x000f280000300800 */
[----:B------:R-:W4:Y:S01]  /*11c200*/  LDL.LU R55, [R1+0x7f4] ;  /* 0x0007f40001377983 */ /* 0x000f220000300800 */
[----:B------:R-:W-:-:S03]  /*11c210*/  F2FP.SATFINITE.E5M2.F32.PACK_AB_MERGE_C R36, R36, R56, RZ ;  /* 0x000000382424723e */ /* 0x000fc600048060ff */
[----:B------:R-:W4:Y:S04]  /*11c220*/  LDL.LU R54, [R1+0x7f8] ;  /* 0x0007f80001367983 */ /* 0x000f280000300800 */
[----:B------:R-:W4:Y:S01]  /*11c230*/  LDL.LU R56, [R1+0x7fc] ;  /* 0x0007fc0001387983 */ /* 0x000f220000300800 */
[----:B------:R-:W-:-:S03]  /*11c240*/  F2FP.SATFINITE.E5M2.F32.PACK_AB_MERGE_C R52, R52, R34, RZ ;  /* 0x000000223434723e */ /* 0x000fc600048060ff */
[----:B------:R-:W4:Y:S01]  /*11c250*/  LDL.LU R60, [R1+0x7e0] ;  /* 0x0007e000013c7983 */ /* 0x000f220000300800 */
[----:B------:R-:W-:-:S03]  /*11c260*/  F2FP.SATFINITE.E5M2.F32.PACK_AB_MERGE_C R34, R57, R61, RZ ;  /* 0x0000003d3922723e */ /* 0x000fc600048060ff */
[----:B------:R-:W4:Y:S04]  /*11c270*/  LDL.LU R18, [R1+0x7e4] ;  /* 0x0007e40001127983 */ /* 0x000f280000300800 */
[----:B------:R-:W4:Y:S04]  /*11c280*/  LDL.LU R61, [R1+0x7e8] ;  /* 0x0007e800013d7983 */ /* 0x000f280000300800 */
[----:B------:R-:W4:Y:S04]  /*11c290*/  LDL.LU R57, [R1+0x7ec] ;  /* 0x0007ec0001397983 */ /* 0x000f280000300800 */
[----:B------:R-:W4:Y:S04]  /*11c2a0*/  LDL.LU R44, [R1+0x7d0] ;  /* 0x0007d000012c7983 */ /* 0x000f280000300800 */
[----:B------:R-:W4:Y:S01]  /*11c2b0*/  LDL.LU R49, [R1+0x7d4] ;  /* 0x0007d40001317983 */ /* 0x000f220000300800 */
[----:B--2---:R-:W-:-:S03]  /*11c2c0*/  F2FP.SATFINITE.E5M2.F32.PACK_AB_MERGE_C R19, R19, R47, RZ ;  /* 0x0000002f1313723e */ /* 0x004fc600048060ff */
[----:B------:R-:W2:Y:S04]  /*11c2d0*/  LDL.LU R47, [R1+0x7d8] ;  /* 0x0007d800012f7983 */ /* 0x000ea80000300800 */
[----:B------:R1:W-:Y:S04]  /*11c2e0*/  STL [R1+0x2348], R19 ;  /* 0x0023481301007387 */ /* 0x0003e80000100800 */
[----:B-1----:R-:W2:Y:S01]  /*11c2f0*/  LDL.LU R19, [R1+0x7dc] ;  /* 0x0007dc0001137983 */ /* 0x002ea20000300800 */
[----:B0-----:R-:W-:Y:S01]  /*11c300*/  VIADD R30, R30, UR6 ;  /* 0x000000061e1e7c36 */ /* 0x001fe20008000000 */
[----:B------:R-:W0:Y:S01]  /*11c310*/  LDCU UR6, c[0x0][0x3b8] ;  /* 0x00007700ff0677ac */ /* 0x000e220008000800 */
[----:B---3--:R-:W-:-:S05]  /*11c320*/  F2FP.SATFINITE.E5M2.F32.PACK_AB_MERGE_C R32, R33, R32, RZ ;  /* 0x000000202120723e */ /* 0x008fca00048060ff */
[----:B------:R1:W-:Y:S01]  /*11c330*/  STL [R1+0x2344], R32 ;  /* 0x0023442001007387 */ /* 0x0003e20000100800 */
[----:B----4-:R-:W-:Y:S02]  /*11c340*/  F2FP.SATFINITE.E5M2.F32.PACK_AB_MERGE_C R31, R17, R31, RZ ;  /* 0x0000001f111f723e */ /* 0x010fe400048060ff */
[----:B------:R-:W-:Y:S02]  /*11c350*/  SHF.R.S32.HI R17, RZ, 0x1f, R30 ;  /* 0x0000001fff117819 */ /* 0x000fe4000001141e */
[----:B-1----:R-:W-:Y:S01]  /*11c360*/  IADD3 R32, P1, PT, R30, R3, RZ ;  /* 0x000000031e207210 */ /* 0x002fe20007f3e0ff */
[----:B------:R1:W-:Y:S04]  /*11c370*/  STL [R1+0x237c], R31 ;  /* 0x00237c1f01007387 */ /* 0x0003e80000100800 */
[----:B------:R-:W-:Y:S01]  /*11c380*/  IMAD.X R33, R17, 0x1, R4, P1 ;  /* 0x0000000111217824 */ /* 0x000fe200008e0604 */
[----:B------:R-:W-:-:S04]  /*11c390*/  F2FP.SATFINITE.E5M2.F32.PACK_AB_MERGE_C R42, R43, R42, RZ ;  /* 0x0000002a2b2a723e */ /* 0x000fc800048060ff */
[----:B------:R3:W-:Y:S01]  /*11c3a0*/  STL.64 [R1+0x1318], R32 ;  /* 0x0013182001007387 */ /* 0x0007e20000100a00 */
[----:B-1----:R-:W-:-:S03]  /*11c3b0*/  F2FP.SATFINITE.E5M2.F32.PACK_AB_MERGE_C R31, R41, R40, RZ ;  /* 0x00000028291f723e */ /* 0x002fc600048060ff */
[----:B------:R-:W-:Y:S01]  /*11c3c0*/  STL [R1+0x2378], R42 ;  /* 0x0023782a01007387 */ /* 0x000fe20000100800 */
[----:B---3--:R-:W-:-:S03]  /*11c3d0*/  IADD3 R32, P1, PT, R30, R0, RZ ;  /* 0x000000001e207210 */ /* 0x008fc60007f3e0ff */
[----:B------:R1:W-:Y:S02]  /*11c3e0*/  STL [R1+0x2394], R31 ;  /* 0x0023941f01007387 */ /* 0x0003e40000100800 */
[----:B------:R-:W-:-:S05]  /*11c3f0*/  IMAD.X R33, R17, 0x1, R2, P1 ;  /* 0x0000000111217824 */ /* 0x000fca00008e0602 */
[----:B------:R3:W-:Y:S01]  /*11c400*/  STL.64 [R1+0x1310], R32 ;  /* 0x0013102001007387 */ /* 0x0007e20000100a00 */
[----:B-1----:R-:W-:Y:S02]  /*11c410*/  F2FP.SATFINITE.E5M2.F32.PACK_AB_MERGE_C R31, R59, R58, RZ ;  /* 0x0000003a3b1f723e */ /* 0x002fe400048060ff */
[----:B---3--:R-:W-:Y:S02]  /*11c420*/  F2FP.SATFINITE.E5M2.F32.PACK_AB_MERGE_C R32, R25, R24, RZ ;  /* 0x000000181920723e */ /* 0x008fe400048060ff */
[----:B------:R-:W-:-:S05]  /*11c430*/  IADD3 R24, P1, PT, R30, R13, RZ ;  /* 0x0000000d1e187210 */ /* 0x000fca0007f3e0ff */
[----:B------:R-:W-:Y:S01]  /*11c440*/  IMAD.X R25, R17, 0x1, R15, P1 ;  /* 0x0000000111197824 */ /* 0x000fe200008e060f */
        /* <DEDUP_REMOVED lines=15> */
[----:B------:R1:W-:Y:S04]  /*11c540*/  STL [R1+0x23d4], R31 ;  /* 0x0023d41f01007387 */ /* 0x0003e80000100800 */
[----:B------:R3:W-:Y:S01]  /*11c550*/  STL.64 [R1+0x12f8], R24 ;  /* 0x0012f81801007387 */ /* 0x0007e20000100a00 */
[----:B------:R-:W-:-:S02]  /*11c560*/  F2FP.SATFINITE.E5M2.F32.PACK_AB_MERGE_C R18, R18, R60, RZ ;  /* 0x0000003c1212723e */ /* 0x000fc400048060ff */
[----:B-1----:R-:W-:Y:S02]  /*11c570*/  F2FP.SATFINITE.E5M2.F32.PACK_AB_MERGE_C R31, R56, R54, RZ ;  /* 0x00000036381f723e */ /* 0x002fe400048060ff */
[----:B---3--:R-:W-:-:S03]  /*11c580*/  IADD3 R24, P1, PT, R30, R7, RZ ;  /* 0x000000071e187210 */ /* 0x008fc60007f3e0ff */
[----:B------:R1:W-:Y:S02]  /*11c590*/  STL [R1+0x23d0], R31 ;  /* 0x0023d01f01007387 */ /* 0x0003e40000100800 */
[----:B------:R-:W-:Y:S02]  /*11c5a0*/  IMAD.X R25, R17, 0x1, R8, P1 ;  /* 0x0000000111197824 */ /* 0x000fe400008e0608 */
[----:B------:R3:W-:Y:S04]  /*11c5b0*/  STL [R1+0x23f0], R18 ;  /* 0x0023f01201007387 */ /* 0x0007e80000100800 */
[----:B------:R4:W-:Y:S01]  /*11c5c0*/  STL.64 [R1+0x12f0], R24 ;  /* 0x0012f01801007387 */ /* 0x0009e20000100a00 */
[----:B-1----:R-:W-:Y:S02]  /*11c5d0*/  F2FP.SATFINITE.E5M2.F32.PACK_AB_MERGE_C R31, R57, R61, RZ ;  /* 0x0000003d391f723e */ /* 0x002fe400048060ff */
[----:B---3--:R-:W-:-:S03]  /*11c5e0*/  F2FP.SATFINITE.E5M2.F32.PACK_AB_MERGE_C R18, R49, R44, RZ ;  /* 0x0000002c3112723e */ /* 0x008fc600048060ff */
[----:B------:R-:W-:Y:S01]  /*11c5f0*/  STL [R1+0x23ec], R31 ;  /* 0x0023ec1f01007387 */ /* 0x000fe20000100800 */
[----:B----4-:R-:W-:-:S03]  /*11c600*/  IADD3 R24, P1, PT, R30, R9, RZ ;  /* 0x000000091e187210 */ /* 0x010fc60007f3e0ff */
[----:B------:R2:W-:Y:S02]  /*11c610*/  STL [R1+0x2408], R18 ;  /* 0x0024081201007387 */ /* 0x0005e40000100800 */
[----:B------:R-:W-:Y:S02]  /*11c620*/  IMAD.X R25, R17, 0x1, R11, P1 ;  /* 0x0000000111197824 */ /* 0x000fe400008e060b */
[----:B------:R-:W3:Y:S04]  /*11c630*/  LDL.LU R32, [R1+0x7c0] ;  /* 0x0007c00001207983 */ /* 0x000ee80000300800 */
[----:B------:R-:W3:Y:S04]  /*11c640*/  LDL.LU R33, [R1+0x7c4] ;  /* 0x0007c40001217983 */ /* 0x000ee80000300800 */
[----:B------:R-:W-:Y:S01]  /*11c650*/  STL.64 [R1+0x12e0], R24 ;  /* 0x0012e01801007387 */ /* 0x000fe20000100a00 */
[----:B--2---:R-:W-:-:S05]  /*11c660*/  F2FP.SATFINITE.E5M2.F32.PACK_AB_MERGE_C R18, R19, R47, RZ ;  /* 0x0000002f1312723e */ /* 0x004fca00048060ff */
[----:B------:R1:W-:Y:S04]  /*11c670*/  STL [R1+0x2404], R18 ;  /* 0x0024041201007387 */ /* 0x0003e80000100800 */
[----:B------:R-:W2:Y:S04]  /*11c680*/  LDL.LU R49, [R1+0x7c8] ;  /* 0x0007c80001317983 */ /* 0x000ea80000300800 */
[----:B------:R-:W2:Y:S01]  /*11c690*/  LDL.LU R47, [R1+0x7cc] ;  /* 0x0007cc00012f7983 */ /* 0x000ea20000300800 */
        /* <DEDUP_REMOVED lines=28> */
[----:B------:R-:W4:Y:S01]  /*11c860*/  LDL.LU R19, [R1+0x754] ;  /* 0x0007540001137983 */ /* 0x000f220000300800 */
[----:B---3--:R-:W-:-:S02]  /*11c870*/  F2FP.SATFINITE.E5M2.F32.PACK_AB_MERGE_C R33, R33, R32, RZ ;  /* 0x000000202121723e */ /* 0x008fc400048060ff */
[----:B--2---:R-:W-:Y:S02]  /*11c880*/  F2FP.SATFINITE.E5M2.F32.PACK_AB_MERGE_C R32, R47, R49, RZ ;  /* 0x000000312f20723e */ /* 0x004fe400048060ff */
[----:B------:R-:W2:Y:S04]  /*11c890*/  LDL.LU R49, [R1+0x758] ;  /* 0x0007580001317983 */ /* 0x000ea80000300800 */
[----:B------:R4:W-:Y:S04]  /*11c8a0*/  STL [R1+0x2428], R33 ;  /* 0x0024282101007387 */ /* 0x0009e80000100800 */
[----:B------:R-:W2:Y:S04]  /*11c8b0*/  LDL.LU R47, [R1+0x75c] ;  /* 0x00075c00012f7983 */ /* 0x000ea80000300800 */
[----:B------:R0:W-:Y:S01]  /*11c8c0*/  STL [R1+0x2424], R32 ;  /* 0x0024242001007387 */ /* 0x0001e20000100800 */
[----:B----4-:R-:W-:Y:S01]  /*11c8d0*/  F2FP.SATFINITE.E5M2.F32.PACK_AB_MERGE_C R33, R17, R31, RZ ;  /* 0x0000001f1121723e */ /* 0x010fe200048060ff */
[----:B0-----:R-:W-:-:S04]  /*11c8e0*/  VIADD R32, R30, UR6 ;  /* 0x000000061e207c36 */ /* 0x001fc80008000000 */
[----:B------:R0:W-:Y:S01]  /*11c8f0*/  STL [R1+0x2440], R33 ;  /* 0x0024402101007387 */ /* 0x0001e20000100800 */
[----:B------:R-:W-:Y:S01]  /*11c900*/  F2FP.SATFINITE.E5M2.F32.PACK_AB_MERGE_C R42, R43, R42, RZ ;  /* 0x0000002a2b2a723e */ /* 0x000fe200048060ff */
[----:B------:R-:W1:Y:S01]  /*11c910*/  LDCU UR6, c[0x0][0x3b8] ;  /* 0x00007700ff0677ac */ /* 0x000e620008000800 */
[----:B------:R-:W-:Y:S02]  /*11c920*/  SHF.R.S32.HI R17, RZ, 0x1f, R32 ;  /* 0x0000001fff117819 */ /* 0x000fe40000011420 */
[----:B------:R-:W-:-:S05]  /*11c930*/  IADD3 R30, P1, PT, R32, R3, RZ ;  /* 0x00000003201e7210 */ /* 0x000fca0007f3e0ff */
[----:B------:R-:W-:-:S05]  /*11c940*/  IMAD.X R31, R17, 0x1, R4, P1 ;  /* 0x00000001111f7824 */ /* 0x000fca00008e0604 */
[----:B------:R3:W-:Y:S01]  /*11c950*/  STL.64 [R1+0x12d8], R30 ;  /* 0x0012d81e01007387 */ /* 0x0007e20000100a00 */
[----:B0-----:R-:W-:-:S03]  /*11c960*/  F2FP.SATFINITE.E5M2.F32.PACK_AB_MERGE_C R33, R41, R40, RZ ;  /* 0x000000282921723e */ /* 0x001fc600048060ff */
[----:B------:R-:W-:Y:S01]  /*11c970*/  STL [R1+0x243c], R42 ;  /* 0x00243c2a01007387 */ /* 0x000fe20000100800 */
[----:B---3--:R-:W-:-:S03]  /*11c980*/  IADD3 R30, P1, PT, R32, R0, RZ ;  /* 0x00000000201e7210 */ /* 0x008fc60007f3e0ff */
[----:B------:R-:W-:Y:S02]  /*11c990*/  STL [R1+0x2458], R33 ;  /* 0x0024582101007387 */ /* 0x000fe40000100800 */
[----:B------:R-:W-:-:S05]  /*11c9a0*/  IMAD.X R31, R17, 0x1, R2, P1 ;  /* 0x00000001111f7824 */ /* 0x000fca00008e0602 */
[----:B------:R0:W-:Y:S02]  /*11c9b0*/  STL.64 [R1+0x12d0], R30 ;  /* 0x0012d01e01007387 */ /* 0x0001e40000100a00 */
[----:B0-----:R-:W-:Y:S02]  /*11c9c0*/  F2FP.SATFINITE.E5M2.F32.PACK_AB_MERGE_C R31, R25, R24, RZ ;  /* 0x00000018191f723e */ /* 0x001fe400048060ff */
[----:B------:R-:W-:Y:S02]  /*11c9d0*/  IADD3 R24, P1, PT, R32, R13, RZ ;  /* 0x0000000d20187210 */ /* 0x000fe40007f3e0ff */
[----:B------:R-:W-:-:S03]  /*11c9e0*/  F2FP.SATFINITE.E5M2.F32.PACK_AB_MERGE_C R30, R59, R58, RZ ;  /* 0x0000003a3b1e723e */ /* 0x000fc600048060ff */
[----:B------:R-:W-:Y:S01]  /*11c9f0*/  IMAD.X R25, R17, 0x1, R15, P1 ;  /* 0x0000000111197824 */ /* 0x000fe200008e060f */
[----:B------:R0:W-:Y:S04]  /*11ca00*/  STL [R1+0x2454], R31 ;  /* 0x0024541f01007387 */ /* 0x0001e80000100800 */
[----:B------:R3:W-:Y:S04]  /*11ca10*/  STL [R1+0x2478], R30 ;  /* 0x0024781e01007387 */ /* 0x0007e80000100800 */
[----:B------:R4:W-:Y:S01]  /*11ca20*/  STL.64 [R1+0x12c8], R24 ;  /* 0x0012c81801007387 */ /* 0x0009e20000100a00 */
[----:B0-----:R-:W-:-:S02]  /*11ca30*/  F2FP.SATFINITE.E5M2.F32.PACK_AB_MERGE_C R31, R37, R39, RZ ;  /* 0x00000027251f723e */ /* 0x001fc400048060ff */
[----:B---3--:R-:W-:Y:S02]  /*11ca40*/  F2FP.SATFINITE.E5M2.F32.PACK_AB_MERGE_C R30, R48, R35, RZ ;  /* 0x00000023301e723e */ /* 0x008fe400048060ff */
[----:B----4-:R-:W-:Y:S01]  /*11ca50*/  IADD3 R24, P1, PT, R32, R5, RZ ;  /* 0x0000000520187210 */ /* 0x010fe20007f3e0ff */
[----:B------:R0:W-:Y:S04]  /*11ca60*/  STL [R1+0x2474], R31 ;  /* 0x0024741f01007387 */ /* 0x0001e80000100800 */
[----:B------:R-:W-:Y:S01]  /*11ca70*/  IMAD.X R25, R17, 0x1, R6, P1 ;  /* 0x0000000111197824 */ /* 0x000fe200008e0606 */
[----:B------:R3:W-:Y:S04]  /*11ca80*/  STL [R1+0x2490], R30 ;  /* 0x0024901e01007387 */ /* 0x0007e80000100800 */
[----:B------:R4:W-:Y:S01]  /*11ca90*/  STL.64 [R1+0x12c0], R24 ;  /* 0x0012c01801007387 */ /* 0x0009e20000100a00 */
[----:B0-----:R-:W-:-:S02]  /*11caa0*/  F2FP.SATFINITE.E5M2.F32.PACK_AB_MERGE_C R31, R51, R50, RZ ;  /* 0x00000032331f723e */ /* 0x001fc400048060ff */
[----:B---3--:R-:W-:Y:S02]  /*11cab0*/  F2FP.SATFINITE.E5M2.F32.PACK_AB_MERGE_C R30, R55, R53, RZ ;  /* 0x00000035371e723e */ /* 0x008fe400048060ff */
[----:B----4-:R-:W-:Y:S01]  /*11cac0*/  IADD3 R24, P1, PT, R32, R14, RZ ;  /* 0x0000000e20187210 */ /* 0x010fe20007f3e0ff */
[----:B------:R-:W-:Y:S04]  /*11cad0*/  STL [R1+0x248c], R31 ;  /* 0x00248c1f01007387 */ /* 0x000fe80000100800 */
[----:B------:R-:W-:Y:S01]  /*11cae0*/  IMAD.X R25, R17, 0x1, R16, P1 ;  /* 0x0000000111197824 */ /* 0x000fe200008e0610 */
[----:B------:R0:W-:Y:S01]  /*11caf0*/  STL [R1+0x24ac], R30 ;  /* 0x0024ac1e01007387 */ /* 0x0001e20000100800 */
[----:B------:R-:W-:-:S03]  /*11cb00*/  F2FP.SATFINITE.E5M2.F32.PACK_AB_MERGE_C R18, R18, R60, RZ ;  /* 0x0000003c1212723e */ /* 0x000fc600048060ff */
[----:B------:R3:W-:Y:S01]  /*11cb10*/  STL.64 [R1+0x12b8], R24 ;  /* 0x0012b81801007387 */ /* 0x0007e20000100a00 */
[----:B------:R-:W-:Y:S02]  /*11cb20*/  F2FP.SATFINITE.E5M2.F32.PACK_AB_MERGE_C R19, R19, R44, RZ ;  /* 0x0000002c1313723e */ /* 0x000fe400048060ff */
[----:B0-----:R-:W-:Y:S02]  /*11cb30*/  F2FP.SATFINITE.E5M2.F32.PACK_AB_MERGE_C R30, R56, R54, RZ ;  /* 0x00000036381e723e */ /* 0x001fe400048060ff */
[----:B---3--:R-:W-:-:S03]  /*11cb40*/  IADD3 R24, P1, PT, R32, R7, RZ ;  /* 0x0000000720187210 */ /* 0x008fc60007f3e0ff */
[----:B------:R-:W-:Y:S02]  /*11cb50*/  STL [R1+0x24a8], R30 ;  /* 0x0024a81e01007387 */ /* 0x000fe40000100800 */
[----:B------:R-:W-:Y:S02]  /*11cb60*/  IMAD.X R25, R17, 0x1, R8, P1 ;  /* 0x0000000111197824 */ /* 0x000fe400008e0608 */
[----:B------:R0:W-:Y:S04]  /*11cb70*/  STL [R1+0x24bc], R18 ;  /* 0x0024bc1201007387 */ /* 0x0001e80000100800 */
[----:B------:R-:W-:Y:S01]  /*11cb80*/  STL [R1+0x5ba4], R19 ;  /* 0x005ba41301007387 */ /* 0x000fe20000100800 */
[----:B0-----:R-:W-:-:S03]  /*11cb90*/  F2FP.SATFINITE.E5M2.F32.PACK_AB_MERGE_C R18, R57, R61, RZ ;  /* 0x0000003d3912723e */ /* 0x001fc600048060ff */
[----:B------:R-:W-:Y:S04]  /*11cba0*/  STL.64 [R1+0x12b0], R24 ;  /* 0x0012b01801007387 */ /* 0x000fe80000100a00 */
[----:B------:R2:W-:Y:S02]  /*11cbb0*/  STL [R1+0x24b8], R18 ;  /* 0x0024b81201007387 */ /* 0x0005e40000100800 */
[----:B--2---:R-:W-:Y:S02]  /*11cbc0*/  F2FP.SATFINITE.E5M2.F32.PACK_AB_MERGE_C R18, R47, R49, RZ ;  /* 0x000000312f12723e */ /* 0x004fe400048060ff */
[----:B------:R-:W2:Y:S04]  /*11cbd0*/  LDL.LU R49, [R1+0x740] ;  /* 0x0007400001317983 */ /* 0x000ea80000300800 */
[----:B------:R-:W2:Y:S01]  /*11cbe0*/  LDL.LU R47, [R1+0x744] ;  /* 0x00074400012f7983 */ /* 0x000ea20000300800 */
[----:B------:R-:W-:-:S05]  /*11cbf0*/  IADD3 R24, P1, PT, R32, R9, RZ ;  /* 0x0000000920187210 */ /* 0x000fca0007f3e0ff */
[----:B------:R-:W-:-:S05]  /*11cc00*/  IMAD.X R25, R17, 0x1, R11, P1 ;  /* 0x0000000111197824 */ /* 0x000fca00008e060b */
[----:B------:R-:W-:Y:S04]  /*11cc10*/  STL.64 [R1+0x12a8], R24 ;  /* 0x0012a81801007387 */ /* 0x000fe80000100a00 */
[----:B------:R0:W-:Y:S02]  /*11cc20*/  STL [R1+0x784], R18 ;  /* 0x0007841201007387 */ /* 0x0001e40000100800 */
[----:B0-----:R-:W-:-:S05]  /*11cc30*/  IADD3 R18, P1, PT, R32, R10, RZ ;  /* 0x0000000a20127210 */ /* 0x001fca0007f3e0ff */
[----:B------:R-:W-:-:S05]  /*11cc40*/  IMAD.X R19, R17, 0x1, R12, P1 ;  /* 0x0000000111137824 */ /* 0x000fca00008e060c */
[----:B------:R0:W-:Y:S04]  /*11cc50*/  STL.64 [R1+0x12a0], R18 ;  /* 0x0012a01201007387 */ /* 0x0001e80000100a00 */
[----:B0-----:R-:W3:Y:S04]  /*11cc60*/  LDL.LU R19, [R1+0x748] ;  /* 0x0007480001137983 */ /* 0x001ee80000300800 */
        /* <DEDUP_REMOVED lines=30> */
[----:B0-----:R-:W2:Y:S01]  /*11ce50*/  LDL.LU R47, [R1+0x6dc] ;  /* 0x0006dc00012f7983 */ /* 0x001ea20000300800 */
[----:B---3--:R-:W-:Y:S01]  /*11ce60*/  F2FP.SATFINITE.E5M2.F32.PACK_AB_MERGE_C R33, R33, R19, RZ ;  /* 0x000000132121723e */ /* 0x008fe200048060ff */
[----:B-1----:R-:W-:Y:S01]  /*11ce70*/  VIADD R19, R32, UR6 ;  /* 0x0000000620137c36 */ /* 0x002fe20008000000 */
[----:B------:R-:W0:Y:S04]  /*11ce80*/  LDCU UR6, c[0x0][0x3b8] ;  /* 0x00007700ff0677ac */ /* 0x000e280008000800 */
[----:B------:R-:W-:-:S02]  /*11ce90*/  IADD3 R32, P1, PT, R19, R3, RZ ;  /* 0x0000000313207210 */ /* 0x000fc40007f3e0ff */
[----:B----4-:R-:W-:Y:S02]  /*11cea0*/  F2FP.SATFINITE.E5M2.F32.PACK_AB_MERGE_C R30, R17, R30, RZ ;  /* 0x0000001e111e723e */ /* 0x010fe400048060ff */
[----:B------:R-:W-:Y:S01]  /*11ceb0*/  SHF.R.S32.HI R17, RZ, 0x1f, R19 ;  /* 0x0000001fff117819 */ /* 0x000fe20000011413 */
[----:B------:R1:W-:Y:S04]  /*11cec0*/  STL [R1+0x754], R33 ;  /* 0x0007542101007387 */ /* 0x0003e80000100800 */
[----:B------:R3:W-:Y:S01]  /*11ced0*/  STL [R1+0x730], R30 ;  /* 0x0007301e01007387 */ /* 0x0007e20000100800 */
[----:B-1----:R-:W-:Y:S01]  /*11cee0*/  IMAD.X R33, R17, 0x1, R4, P1 ;  /* 0x0000000111217824 */ /* 0x002fe200008e0604 */
[----:B---3--:R-:W-:-:S04]  /*11cef0*/  IADD3 R30, P1, PT, R19, R0, RZ ;  /* 0x00000000131e7210 */ /* 0x008fc80007f3e0ff */
[----:B------:R1:W-:Y:S02]  /*11cf00*/  STL.64 [R1+0x1298], R32 ;  /* 0x0012982001007387 */ /* 0x0003e40000100a00 */
[----:B-1----:R-:W-:Y:S01]  /*11cf10*/  F2FP.SATFINITE.E5M2.F32.PACK_AB_MERGE_C R33, R42, R31, RZ ;  /* 0x0000001f2a21723e */ /* 0x002fe200048060ff */
[----:B------:R-:W-:Y:S01]  /*11cf20*/  IMAD.X R31, R17, 0x1, R2, P1 ;  /* 0x00000001111f7824 */ /* 0x000fe200008e0602 */
[----:B------:R-:W-:-:S03]  /*11cf30*/  F2FP.SATFINITE.E5M2.F32.PACK_AB_MERGE_C R32, R40, R43, RZ ;  /* 0x0000002b2820723e */ /* 0x000fc600048060ff */
[----:B------:R-:W-:Y:S04]  /*11cf40*/  STL [R1+0x734], R33 ;  /* 0x0007342101007387 */ /* 0x000fe80000100800 */
[----:B------:R-:W-:Y:S04]  /*11cf50*/  STL [R1+0x720], R32 ;  /* 0x0007202001007387 */ /* 0x000fe80000100800 */
[----:B------:R1:W-:Y:S02]  /*11cf60*/  STL.64 [R1+0x1288], R30 ;  /* 0x0012881e01007387 */ /* 0x0003e40000100a00 */
[----:B-1----:R-:W-:-:S02]  /*11cf70*/  F2FP.SATFINITE.E5M2.F32.PACK_AB_MERGE_C R31, R24, R41, RZ ;  /* 0x00000029181f723e */ /* 0x002fc400048060ff */
[----:B------:R-:W-:Y:S02]  /*11cf80*/  IADD3 R24, P1, PT, R19, R13, RZ ;  /* 0x0000000d13187210 */ /* 0x000fe40007f3e0ff */
[----:B------:R-:W-:-:S03]  /*11cf90*/  F2FP.SATFINITE.E5M2.F32.PACK_AB_MERGE_C R30, R58, R25, RZ ;  /* 0x000000193a1e723e */ /* 0x000fc600048060ff */
        /* <DEDUP_REMOVED lines=22> */
[----:B------:R1:W-:Y:S02]  /*11d100*/  STL [R1+0x650], R30 ;  /* 0x0006501e01007387 */ /* 0x0003e40000100800 */
[----:B------:R-:W-:Y:S01]  /*11d110*/  IMAD.X R25, R17, 0x1, R8, P1 ;  /* 0x0000000111197824 */ /* 0x000fe200008e0608 */
[----:B-1----:R-:W-:Y:S02]  /*11d120*/  F2FP.SATFINITE.E5M2.F32.PACK_AB_MERGE_C R30, R61, R18, RZ ;  /* 0x000000123d1e723e */ /* 0x002fe400048060ff */
[----:B------:R-:W-:Y:S02]  /*11d130*/  F2FP.SATFINITE.E5M2.F32.PACK_AB_MERGE_C R18, R44, R57, RZ ;  /* 0x000000392c12723e */ /* 0x000fe400048060ff */
[----:B------:R-:W-:Y:S04]  /*11d140*/  STL.64 [R1+0x1270], R24 ;  /* 0x0012701801007387 */ /* 0x000fe80000100a00 */
[----:B------:R-:W-:Y:S04]  /*11d150*/  STL [R1+0x654], R30 ;  /* 0x0006541e01007387 */ /* 0x000fe80000100800 */
[----:B------:R2:W-:Y:S02]  /*11d160*/  STL [R1+0x2518], R18 ;  /* 0x0025181201007387 */ /* 0x0005e40000100800 */
[----:B--2---:R-:W-:-:S02]  /*11d170*/  F2FP.SATFINITE.E5M2.F32.PACK_AB_MERGE_C R18, R47, R49, RZ ;  /* 0x000000312f12723e */ /* 0x004fc400048060ff */
        /* <DEDUP_REMOVED lines=50> */
[----:B-1----:R-:W-:-:S04]  /*11d4a0*/  IADD3 R30, P1, PT, R19, R0, RZ ;  /* 0x00000000131e7210 */ /* 0x002fc80007f3e0ff */
        /* <DEDUP_REMOVED lines=217> */
[----:B-1----:R-:W-:-:S02]  /*11e240*/  F2FP.SATFINITE.E5M2.F32.PACK_AB_MERGE_C R30, R61, R18, RZ ;  /* 0x000000123d1e723e */ /* 0x002fc400048060ff */
[----:B------:R-:W-:Y:S02]  /*11e250*/  F2FP.SATFINITE.E5M2.F32.PACK_AB_MERGE_C R18, R44, R57, RZ ;  /* 0x000000392c12723e */ /* 0x000fe400048060ff */
[----:B---3--:R-:W-:Y:S01]  /*11e260*/  IADD3 R24, P1, PT, R19, R9, RZ ;  /* 0x0000000913187210 */ /* 0x008fe20007f3e0ff */
[----:B------:R-:W-:Y:S04]  /*11e270*/  STL [R1+0x2460], R30 ;  /* 0x0024601e01007387 */ /* 0x000fe80000100800 */
[----:B------:R-:W-:Y:S01]  /*11e280*/  IMAD.X R25, R17, 0x1, R11, P1 ;  /* 0x0000000111197824 */ /* 0x000fe200008e060b */
[----:B------:R-:W-:Y:S04]  /*11e290*/  STL [R1+0x74c], R18 ;  /* 0x00074c1201007387 */ /* 0x000fe80000100800 */
[----:B------:R-:W3:Y:S04]  /*11e2a0*/  LDL.LU R37, [R1+0x520] ;  /* 0x0005200001257983 */ /* 0x000ee80000300800 */
[----:B------:R-:W3:Y:S04]  /*11e2b0*/  LDL.LU R32, [R1+0x524] ;  /* 0x0005240001207983 */ /* 0x000ee80000300800 */
[----:B------:R1:W-:Y:S02]  /*11e2c0*/  STL.64 [R1+0x10b0], R24 ;  /* 0x0010b01801007387 */ /* 0x0003e40000100a00 */
[----:B-1----:R-:W-:-:S05]  /*11e2d0*/  IADD3 R24, P1, PT, R19, R10, RZ ;  /* 0x0000000a13187210 */ /* 0x002fca0007f3e0ff */
[----:B------:R-:W-:Y:S01]  /*11e2e0*/  IMAD.X R25, R17, 0x1, R12, P1 ;  /* 0x0000000111197824 */ /* 0x000fe200008e060c */
[----:B--2---:R-:W-:-:S05]  /*11e2f0*/  F2FP.SATFINITE.E5M2.F32.PACK_AB_MERGE_C R18, R47, R49, RZ ;  /* 0x000000312f12723e */ /* 0x004fca00048060ff */
[----:B------:R-:W-:Y:S04]  /*11e300*/  STL [R1+0x2470], R18 ;  /* 0x0024701201007387 */ /* 0x000fe80000100800 */
[----:B------:R-:W2:Y:S04]  /*11e310*/  LDL.LU R33, [R1+0x528] ;  /* 0x0005280001217983 */ /* 0x000ea80000300800 */
[----:B------:R-:W2:Y:S04]  /*11e320*/  LDL.LU R30, [R1+0x52c] ;  /* 0x00052c00011e7983 */ /* 0x000ea80000300800 */
[----:B------:R-:W4:Y:S04]  /*11e330*/  LDL.LU R49, [R1+0x510] ;  /* 0x0005100001317983 */ /* 0x000f280000300800 */
[----:B------:R-:W4:Y:S04]  /*11e340*/  LDL.LU R47, [R1+0x514] ;  /* 0x00051400012f7983 */ /* 0x000f280000300800 */
[----:B------:R-:W4:Y:S04]  /*11e350*/  LDL.LU R31, [R1+0x518] ;  /* 0x00051800011f7983 */ /* 0x000f280000300800 */
[----:B------:R-:W4:Y:S04]  /*11e360*/  LDL.LU R42, [R1+0x51c] ;  /* 0x00051c00012a7983 */ /* 0x000f280000300800 */
[----:B------:R-:W4:Y:S04]  /*11e370*/  LDL.LU R43, [R1+0x500] ;  /* 0x00050000012b7983 */ /* 0x000f280000300800 */
[----:B------:R1:W-:Y:S04]  /*11e380*/  STL.64 [R1+0x1098], R24 ;  /* 0x0010981801007387 */ /* 0x0003e80000100a00 */
        /* <DEDUP_REMOVED lines=22> */
[----:B------:R-:W0:Y:S01]  /*11e4f0*/  LDCU UR6, c[0x0][0x3b8] ;  /* 0x00007700ff0677ac */ /* 0x000e220008000800 */
[----:B---3--:R-:W-:-:S02]  /*11e500*/  F2FP.SATFINITE.E5M2.F32.PACK_AB_MERGE_C R32, R32, R37, RZ ;  /* 0x000000252020723e */ /* 0x008fc400048060ff */
[----:B------:R-:W3:Y:S04]  /*11e510*/  LDL.LU R37, [R1+0x5f18] ;  /* 0x005f180001257983 */ /* 0x000ee80000300800 */
[----:B------:R2:W-:Y:S02]  /*11e520*/  STL [R1+0x728], R32 ;  /* 0x0007282001007387 */ /* 0x0005e40000100800 */
[----:B--2---:R-:W-:-:S05]  /*11e530*/  F2FP.SATFINITE.E5M2.F32.PACK_AB_MERGE_C R32, R30, R33, RZ ;  /* 0x000000211e20723e */ /* 0x004fca00048060ff */
[----:B------:R1:W-:Y:S01]  /*11e540*/  STL [R1+0x2480], R32 ;  /* 0x0024802001007387 */ /* 0x0003e20000100800 */
[----:B----4-:R-:W-:-:S03]  /*11e550*/  F2FP.SATFINITE.E5M2.F32.PACK_AB_MERGE_C R30, R47, R49, RZ ;  /* 0x000000312f1e723e */ /* 0x010fc600048060ff */
[----:B------:R-:W2:Y:S04]  /*11e560*/  LDL.LU R49, [R1+0x4b8] ;  /* 0x0004b80001317983 */ /* 0x000ea80000300800 */
[----:B------:R-:W2:Y:S01]  /*11e570*/  LDL.LU R47, [R1+0x4bc] ;  /* 0x0004bc00012f7983 */ /* 0x000ea20000300800 */
[----:B-1----:R-:W-:-:S03]  /*11e580*/  IADD3 R32, P1, PT, R19, R3, RZ ;  /* 0x0000000313207210 */ /* 0x002fc60007f3e0ff */
[----:B------:R1:W-:Y:S01]  /*11e590*/  STL [R1+0x63c], R30 ;  /* 0x00063c1e01007387 */ /* 0x0003e20000100800 */
[----:B------:R-:W-:Y:S02]  /*11e5a0*/  F2FP.SATFINITE.E5M2.F32.PACK_AB_MERGE_C R42, R42, R31, RZ ;  /* 0x0000001f2a2a723e */ /* 0x000fe400048060ff */
[----:B-1----:R-:W-:-:S05]  /*11e5b0*/  SHF.R.S32.HI R30, RZ, 0x1f, R19 ;  /* 0x0000001fff1e7819 */ /* 0x002fca0000011413 */
[----:B------:R-:W-:-:S05]  /*11e5c0*/  IMAD.X R33, R30, 0x1, R4, P1 ;  /* 0x000000011e217824 */ /* 0x000fca00008e0604 */
[----:B------:R1:W-:Y:S01]  /*11e5d0*/  STL.64 [R1+0x1080], R32 ;  /* 0x0010802001007387 */ /* 0x0003e20000100a00 */
[----:B------:R-:W-:Y:S02]  /*11e5e0*/  F2FP.SATFINITE.E5M2.F32.PACK_AB_MERGE_C R31, R40, R43, RZ ;  /* 0x0000002b281f723e */ /* 0x000fe400048060ff */
[----:B------:R-:W-:Y:S01]  /*11e5f0*/  F2FP.SATFINITE.E5M2.F32.PACK_AB_MERGE_C R40, R24, R41, RZ ;  /* 0x000000291828723e */ /* 0x000fe200048060ff */
[----:B-1----:R-:W4:Y:S04]  /*11e600*/  LDL.LU.64 R32, [R1+0x5f10] ;  /* 0x005f100001207983 */ /* 0x002f280000300a00 */
[----:B------:R1:W-:Y:S02]  /*11e610*/  STL [R1+0x2488], R42 ;  /* 0x0024882a01007387 */ /* 0x0003e40000100800 */
[----:B-1----:R-:W-:-:S02]  /*11e620*/  IADD3 R42, P1, PT, R19, R0, RZ ;  /* 0x00000000132a7210 */ /* 0x002fc40007f3e0ff */
[----:B------:R1:W-:Y:S03]  /*11e630*/  STL [R1+0x628], R31 ;  /* 0x0006281f01007387 */ /* 0x0003e60000100800 */
[----:B------:R-:W-:Y:S01]  /*11e640*/  IMAD.X R43, R30, 0x1, R2, P1 ;  /* 0x000000011e2b7824 */ /* 0x000fe200008e0602 */
[----:B------:R-:W-:Y:S02]  /*11e650*/  IADD3 R24, P1, PT, R19, R13, RZ ;  /* 0x0000000d13187210 */ /* 0x000fe40007f3e0ff */
[----:B-1----:R-:W-:-:S03]  /*11e660*/  F2FP.SATFINITE.E5M2.F32.PACK_AB_MERGE_C R31, R58, R25, RZ ;  /* 0x000000193a1f723e */ /* 0x002fc600048060ff */
[----:B------:R-:W-:Y:S01]  /*11e670*/  IMAD.X R25, R30, 0x1, R15, P1 ;  /* 0x000000011e197824 */ /* 0x000fe200008e060f */
[----:B------:R-:W-:Y:S04]  /*11e680*/  STL.64 [R1+0x1088], R42 ;  /* 0x0010882a01007387 */ /* 0x000fe80000100a00 */
[----:B------:R-:W-:Y:S04]  /*11e690*/  STL [R1+0x2498], R40 ;  /* 0x0024982801007387 */ /* 0x000fe80000100800 */
[----:B------:R1:W-:Y:S04]  /*11e6a0*/  STL [R1+0x61c], R31 ;  /* 0x00061c1f01007387 */ /* 0x0003e80000100800 */
[----:B------:R0:W-:Y:S01]  /*11e6b0*/  STL.64 [R1+0x1078], R24 ;  /* 0x0010781801007387 */ /* 0x0001e20000100a00 */
[----:B------:R-:W-:-:S02]  /*11e6c0*/  F2FP.SATFINITE.E5M2.F32.PACK_AB_MERGE_C R39, R39, R59, RZ ;  /* 0x0000003b2727723e */ /* 0x000fc400048060ff */
[----:B-1----:R-:W-:Y:S02]  /*11e6d0*/  F2FP.SATFINITE.E5M2.F32.PACK_AB_MERGE_C R31, R48, R35, RZ ;  /* 0x00000023301f723e */ /* 0x002fe400048060ff */
[----:B0-----:R-:W-:Y:S01]  /*11e6e0*/  IADD3 R24, P1, PT, R19, R5, RZ ;  /* 0x0000000513187210 */ /* 0x001fe20007f3e0ff */
[----:B------:R-:W-:Y:S04]  /*11e6f0*/  STL [R1+0x24a0], R39 ;  /* 0x0024a02701007387 */ /* 0x000fe80000100800 */
[----:B------:R-:W-:Y:S01]  /*11e700*/  IMAD.X R25, R30, 0x1, R6, P1 ;  /* 0x000000011e197824 */ /* 0x000fe200008e0606 */
[----:B------:R0:W-:Y:S04]  /*11e710*/  STL [R1+0x614], R31 ;  /* 0x0006141f01007387 */ /* 0x0001e80000100800 */
[----:B------:R1:W-:Y:S01]  /*11e720*/  STL.64 [R1+0x1068], R24 ;  /* 0x0010681801007387 */ /* 0x0003e20000100a00 */
[----:B------:R-:W-:-:S02]  /*11e730*/  F2FP.SATFINITE.E5M2.F32.PACK_AB_MERGE_C R35, R51, R50, RZ ;  /* 0x000000323323723e */ /* 0x000fc400048060ff */
[----:B0-----:R-:W-:Y:S02]  /*11e740*/  F2FP.SATFINITE.E5M2.F32.PACK_AB_MERGE_C R31, R55, R53, RZ ;  /* 0x00000035371f723e */ /* 0x001fe400048060ff */
[----:B-1----:R-:W-:Y:S01]  /*11e750*/  IADD3 R24, P1, PT, R19, R14, RZ ;  /* 0x0000000e13187210 */ /* 0x002fe20007f3e0ff */
        /* <DEDUP_REMOVED lines=10> */
[----:B------:R-:W3:Y:S01]  /*11e800*/  LDL.LU R35, [R1+0x440] ;  /* 0x0004400001237983 */ /* 0x000ee20000300800 */
[----:B0-----:R-:W-:-:S03]  /*11e810*/  F2FP.SATFINITE.E5M2.F32.PACK_AB_MERGE_C R18, R17, R61, RZ ;  /* 0x0000003d1112723e */ /* 0x001fc600048060ff */
[----:B------:R0:W-:Y:S01]  /*11e820*/  STL.64 [R1+0x1060], R24 ;  /* 0x0010601801007387 */ /* 0x0001e20000100a00 */
[----:B------:R-:W-:-:S03]  /*11e830*/  F2FP.SATFINITE.E5M2.F32.PACK_AB_MERGE_C R17, R44, R57, RZ ;  /* 0x000000392c11723e */ /* 0x000fc600048060ff */
[----:B------:R-:W-:Y:S04]  /*11e840*/  STL [R1+0x24c4], R18 ;  /* 0x0024c41201007387 */ /* 0x000fe80000100800 */
[----:B------:R-:W3:Y:S04]  /*11e850*/  LDL.LU R57, [R1+0x444] ;  /* 0x0004440001397983 */ /* 0x000ee80000300800 */
[----:B------:R-:W-:Y:S01]  /*11e860*/  STL [R1+0x24d0], R17 ;  /* 0x0024d01101007387 */ /* 0x000fe20000100800 */
[----:B0-----:R-:W-:-:S03]  /*11e870*/  IADD3 R24, P1, PT, R19, R9, RZ ;  /* 0x0000000913187210 */ /* 0x001fc60007f3e0ff */
[----:B------:R-:W4:Y:S04]  /*11e880*/  LDL.LU R55, [R1+0x4a0] ;  /* 0x0004a00001377983 */ /* 0x000f280000300800 */
[----:B------:R-:W4:Y:S01]  /*11e890*/  LDL.LU R54, [R1+0x4a4] ;  /* 0x0004a40001367983 */ /* 0x000f220000300800 */
[----:B------:R-:W-:-:S03]  /*11e8a0*/  IMAD.X R25, R30, 0x1, R11, P1 ;  /* 0x000000011e197824 */ /* 0x000fc600008e060b */
        /* <DEDUP_REMOVED lines=15> */
[----:B------:R0:W-:Y:S04]  /*11e9a0*/  STL.64 [R1+0xfd0], R24 ;  /* 0x000fd01801007387 */ /* 0x0001e80000100a00 */
        /* <DEDUP_REMOVED lines=15> */
[----:B------:R-:W-:Y:S01]  /*11eaa0*/  VIADD R19, R19, UR6 ;  /* 0x0000000613137c36 */ /* 0x000fe20008000000 */
[----:B------:R-:W-:Y:S01]  /*11eab0*/  LOP3.LUT R38, R38, 0xffff, RZ, 0xc0, !PT ;  /* 0x0000ffff26267812 */ /* 0x000fe200078ec0ff */
[----:B------:R-:W0:Y:S01]  /*11eac0*/  LDCU UR6, c[0x0][0x3b8] ;  /* 0x00007700ff0677ac */ /* 0x000e220008000800 */
[----:B------:R4:W-:Y:S02]  /*11ead0*/  STL [R1+0x2584], R30 ;  /* 0x0025841e01007387 */ /* 0x0009e40000100800 */
[----:B----4-:R-:W-:-:S02]  /*11eae0*/  F2FP.SATFINITE.E5M2.F32.PACK_AB_MERGE_C R30, R54, R55, RZ ;  /* 0x00000037361e723e */ /* 0x010fc400048060ff */
[----:B------:R-:W4:Y:S01]  /*11eaf0*/  LDL.LU R55, [R1+0x13c] ;  /* 0x00013c0001377983 */ /* 0x000f220000300800 */
[----:B------:R-:W-:-:S03]  /*11eb00*/  F2FP.SATFINITE.E5M2.F32.PACK_AB_MERGE_C R31, R56, R31, RZ ;  /* 0x0000001f381f723e */ /* 0x000fc600048060ff */
[----:B------:R-:W3:Y:S01]  /*11eb10*/  LDL.LU R54, [R1+0xd0] ;  /* 0x0000d00001367983 */ /* 0x000ee20000300800 */
[----:B------:R-:W-:-:S03]  /*11eb20*/  SHF.R.S32.HI R56, RZ, 0x1f, R19 ;  /* 0x0000001fff387819 */ /* 0x000fc60000011413 */
[----:B------:R1:W-:Y:S04]  /*11eb30*/  STL [R1+0x24e0], R30 ;  /* 0x0024e01e01007387 */ /* 0x0003e80000100800 */
[----:B------:R0:W-:Y:S01]  /*11eb40*/  STL [R1+0x24dc], R31 ;  /* 0x0024dc1f01007387 */ /* 0x0001e20000100800 */
[----:B-1----:R-:W-:-:S05]  /*11eb50*/  IADD3 R30, P1, PT, R19, R3, RZ ;  /* 0x00000003131e7210 */ /* 0x002fca0007f3e0ff */
[----:B0-----:R-:W-:-:S05]  /*11eb60*/  IMAD.X R31, R56, 0x1, R4, P1 ;  /* 0x00000001381f7824 */ /* 0x001fca00008e0604 */
[----:B------:R0:W-:Y:S04]  /*11eb70*/  STL.64 [R1+0xfa8], R30 ;  /* 0x000fa81e01007387 */ /* 0x0001e80000100a00 */
[----:B0-----:R-:W4:Y:S01]  /*11eb80*/  LDL.LU.64 R30, [R1+0x5f08] ;  /* 0x005f0800011e7983 */ /* 0x001f220000300a00 */
[----:B--2---:R-:W-:-:S03]  /*11eb90*/  F2FP.SATFINITE.E5M2.F32.PACK_AB_MERGE_C R53, R53, R48, RZ ;  /* 0x000000303535723e */ /* 0x004fc600048060ff */
[----:B------:R-:W2:Y:S01]  /*11eba0*/  LDL.LU R48, [R1+0x5f04] ;  /* 0x005f040001307983 */ /* 0x000ea20000300800 */
[----:B------:R-:W-:Y:S02]  /*11ebb0*/  F2FP.SATFINITE.E5M2.F32.PACK_AB_MERGE_C R43, R43, R42, RZ ;  /* 0x0000002a2b2b723e */ /* 0x000fe400048060ff */
[----:B------:R-:W-:Y:S01]  /*11ebc0*/  IADD3 R42, P1, PT, R19, R0, RZ ;  /* 0x00000000132a7210 */ /* 0x000fe20007f3e0ff */
[----:B------:R0:W-:Y:S01]  /*11ebd0*/  STL [R1+0x24ec], R53 ;  /* 0x0024ec3501007387 */ /* 0x0001e20000100800 */
[----:B------:R-:W-:-:S03]  /*11ebe0*/  F2FP.SATFINITE.E5M2.F32.PACK_AB_MERGE_C R17, R17, R18, RZ ;  /* 0x000000121111723e */ /* 0x000fc600048060ff */
[----:B0-----:R-:W2:Y:S04]  /*11ebf0*/  LDL.LU R53, [R1+0x5f00] ;  /* 0x005f000001357983 */ /* 0x001ea80000300800 */
[----:B------:R0:W-:Y:S01]  /*11ec00*/  STL [R1+0x24e8], R43 ;  /* 0x0024e82b01007387 */ /* 0x0001e20000100800 */
[----:B------:R-:W-:Y:S01]  /*11ec10*/  F2FP.SATFINITE.E5M2.F32.PACK_AB_MERGE_C R41, R41, R40, RZ ;  /* 0x000000282929723e */ /* 0x000fe200048060ff */
[----:B0-----:R-:W-:Y:S01]  /*11ec20*/  IMAD.X R43, R56, 0x1, R2, P1 ;  /* 0x00000001382b7824 */ /* 0x001fe200008e0602 */
[----:B------:R-:W-:-:S04]  /*11ec30*/  IADD3 R40, P1, PT, R19, R13, RZ ;  /* 0x0000000d13287210 */ /* 0x000fc80007f3e0ff */
[----:B------:R0:W-:Y:S01]  /*11ec40*/  STL.64 [R1+0xfa0], R42 ;  /* 0x000fa02a01007387 */ /* 0x0001e20000100a00 */
[----:B------:R-:W-:-:S03]  /*11ec50*/  F2FP.SATFINITE.E5M2.F32.PACK_AB_MERGE_C R24, R61, R24, RZ ;  /* 0x000000183d18723e */ /* 0x000fc600048060ff */
[----:B0-----:R-:W2:Y:S04]  /*11ec60*/  LDL.LU.64 R42, [R1+0x5ef8] ;  /* 0x005ef800012a7983 */ /* 0x001ea80000300a00 */
[----:B------:R-:W2:Y:S04]  /*11ec70*/  LDL.LU R18, [R1+0x5ef4] ;  /* 0x005ef40001127983 */ /* 0x000ea80000300800 */
[----:B------:R0:W-:Y:S04]  /*11ec80*/  STL [R1+0x2508], R17 ;  /* 0x0025081101007387 */ /* 0x0001e80000100800 */
[----:B0-----:R-:W2:Y:S04]  /*11ec90*/  LDL.LU R17, [R1+0x5ef0] ;  /* 0x005ef00001117983 */ /* 0x001ea80000300800 */
[----:B------:R0:W-:Y:S01]  /*11eca0*/  STL [R1+0x24fc], R41 ;  /* 0x0024fc2901007387 */ /* 0x0001e20000100800 */
[----:B------:R-:W-:Y:S01]  /*11ecb0*/  F2FP.SATFINITE.E5M2.F32.PACK_AB_MERGE_C R25, R60, R25, RZ ;  /* 0x000000193c19723e */ /* 0x000fe200048060ff */
[----:B0-----:R-:W-:-:S05]  /*11ecc0*/  IMAD.X R41, R56, 0x1, R15, P1 ;  /* 0x0000000138297824 */ /* 0x001fca00008e060f */
[----:B------:R0:W-:Y:S01]  /*11ecd0*/  STL.64 [R1+0xf78], R40 ;  /* 0x000f782801007387 */ /* 0x0001e20000100a00 */
[----:B------:R-:W-:-:S03]  /*11ece0*/  F2FP.SATFINITE.E5M2.F32.PACK_AB_MERGE_C R49, R49, R44, RZ ;  /* 0x0000002c3131723e */ /* 0x000fc600048060ff */
[----:B0-----:R-:W2:Y:S04]  /*11ecf0*/  LDL.LU.64 R40, [R1+0x5ee8] ;  /* 0x005ee80001287983 */ /* 0x001ea80000300a00 */
[----:B------:R-:W2:Y:S04]  /*11ed00*/  LDL.LU R61, [R1+0x140] ;  /* 0x00014000013d7983 */ /* 0x000ea80000300800 */
[----:B------:R0:W-:Y:S04]  /*11ed10*/  STL [R1+0x2528], R24 ;  /* 0x0025281801007387 */ /* 0x0001e80000100800 */
[----:B------:R-:W2:Y:S01]  /*11ed20*/  LDL.LU R60, [R1+0xd4] ;  /* 0x0000d400013c7983 */ /* 0x000ea20000300800 */
[----:B0-----:R-:W-:-:S03]  /*11ed30*/  IADD3 R24, P1, PT, R19, R5, RZ ;  /* 0x0000000513187210 */ /* 0x001fc60007f3e0ff */
[----:B------:R0:W-:Y:S01]  /*11ed40*/  STL [R1+0x251c], R25 ;  /* 0x00251c1901007387 */ /* 0x0001e20000100800 */
[----:B------:R-:W-:Y:S01]  /*11ed50*/  F2FP.SATFINITE.E5M2.F32.PACK_AB_MERGE_C R51, R51, R50, RZ ;  /* 0x000000323333723e */ /* 0x000fe200048060ff */
[----:B0-----:R-:W-:Y:S01]  /*11ed60*/  IMAD.X R25, R56, 0x1, R6, P1 ;  /* 0x0000000138197824 */ /* 0x001fe200008e0606 */
[----:B------:R-:W-:-:S04]  /*11ed70*/  IADD3 R50, P1, PT, R19, R14, RZ ;  /* 0x0000000e13327210 */ /* 0x000fc80007f3e0ff */
[----:B------:R0:W-:Y:S04]  /*11ed80*/  STL.64 [R1+0xf70], R24 ;  /* 0x000f701801007387 */ /* 0x0001e80000100a00 */
[----:B0-----:R-:W2:Y:S04]  /*11ed90*/  LDL.LU.64 R24, [R1+0x5ee0] ;  /* 0x005ee00001187983 */ /* 0x001ea80000300a00 */
[----:B------:R-:W2:Y:S04]  /*11eda0*/  LDL.LU R44, [R1+0x5edc] ;  /* 0x005edc00012c7983 */ /* 0x000ea80000300800 */
[----:B------:R0:W-:Y:S04]  /*11edb0*/  STL [R1+0x254c], R49 ;  /* 0x00254c3101007387 */ /* 0x0001e80000100800 */
[----:B0-----:R-:W2:Y:S04]  /*11edc0*/  LDL.LU R49, [R1+0x5ed8] ;  /* 0x005ed80001317983 */ /* 0x001ea80000300800 */
[----:B------:R0:W-:Y:S02]  /*11edd0*/  STL [R1+0x2548], R51 ;  /* 0x0025483301007387 */ /* 0x0001e40000100800 */
[----:B0-----:R-:W-:-:S05]  /*11ede0*/  IMAD.X R51, R56, 0x1, R16, P1 ;  /* 0x0000000138337824 */ /* 0x001fca00008e0610 */
[----:B------:R0:W-:Y:S04]  /*11edf0*/  STL.64 [R1+0xf58], R50 ;  /* 0x000f583201007387 */ /* 0x0001e80000100a00 */
[----:B0-----:R-:W2:Y:S01]  /*11ee00*/  LDL.LU.64 R50, [R1+0x5ed0] ;  /* 0x005ed00001327983 */ /* 0x001ea20000300a00 */
[----:B------:R-:W-:Y:S02]  /*11ee10*/  F2FP.SATFINITE.E5M2.F32.PACK_AB_MERGE_C R58, R58, R47, RZ ;  /* 0x0000002f3a3a723e */ /* 0x000fe400048060ff */
[----:B------:R-:W-:Y:S01]  /*11ee20*/  F2FP.SATFINITE.E5M2.F32.PACK_AB_MERGE_C R39, R39, R59, RZ ;  /* 0x0000003b2727723e */ /* 0x000fe200048060ff */
[----:B------:R-:W2:Y:S01]  /*11ee30*/  LDL.LU R47, [R1+0x5ec8] ;  /* 0x005ec800012f7983 */ /* 0x000ea20000300800 */
[----:B---3--:R-:W-:-:S03]  /*11ee40*/  F2FP.SATFINITE.E5M2.F32.PACK_AB_MERGE_C R35, R57, R35, RZ ;  /* 0x000000233923723e */ /* 0x008fc600048060ff */
[----:B------:R0:W-:Y:S04]  /*11ee50*/  STL [R1+0x2564], R58 ;  /* 0x0025643a01007387 */ /* 0x0001e80000100800 */
[----:B------:R1:W-:Y:S04]  /*11ee60*/  STL [R1+0x2560], R39 ;  /* 0x0025602701007387 */ /* 0x0003e80000100800 */
[----:B------:R-:W3:Y:S01]  /*11ee70*/  LDL.LU R57, [R1+0x10c] ;  /* 0x00010c0001397983 */ /* 0x000ee20000300800 */
[----:B0-----:R-:W-:Y:S02]  /*11ee80*/  IADD3 R58, P1, PT, R19, R7, RZ ;  /* 0x00000007133a7210 */ /* 0x001fe40007f3e0ff */
[----:B----4-:R-:W-:-:S03]  /*11ee90*/  LOP3.LUT R55, R55, 0xffff, RZ, 0xc0, !PT ;  /* 0x0000ffff37377812 */ /* 0x010fc600078ec0ff */
[----:B------:R-:W-:Y:S01]  /*11eea0*/  IMAD.X R59, R56, 0x1, R8, P1 ;  /* 0x00000001383b7824 */ /* 0x000fe200008e0608 */
[----:B------:R-:W-:Y:S02]  /*11eeb0*/  LOP3.LUT R54, R54, 0xffff, RZ, 0xc0, !PT ;  /* 0x0000ffff36367812 */ /* 0x000fe400078ec0ff */
[----:B-1----:R-:W-:Y:S02]  /*11eec0*/  SHF.R.U32.HI R39, RZ, 0x8, R55 ;  /* 0x00000008ff277819 */ /* 0x002fe40000011637 */
[----:B------:R-:W-:Y:S01]  /*11eed0*/  STL.64 [R1+0xf50], R58 ;  /* 0x000f503a01007387 */ /* 0x000fe20000100a00 */
[--C-:B------:R-:W-:Y:S02]  /*11eee0*/  PRMT R55, R55, 0x3340, R54.reuse ;  /* 0x0000334037377816 */ /* 0x100fe40000000036 */
[----:B------:R-:W-:Y:S01]  /*11eef0*/  SHF.R.U32.HI R54, RZ, 0x8, R54 ;  /* 0x00000008ff367819 */ /* 0x000fe20000011636 */
[----:B------:R2:W-:Y:S01]  /*11ef00*/  STL [R1+0x2578], R35 ;  /* 0x0025782301007387 */ /* 0x0005e20000100800 */
[----:B------:R-:W-:-:S02]  /*11ef10*/  LOP3.LUT R39, R39, 0xffff, RZ, 0xc0, !PT ;  /* 0x0000ffff27277812 */ /* 0x000fc400078ec0ff */
[----:B------:R-:W-:-:S04]  /*11ef20*/  LOP3.LUT R54, R54, 0xffff, RZ, 0xc0, !PT ;  /* 0x0000ffff36367812 */ /* 0x000fc800078ec0ff */
[----:B------:R-:W-:Y:S02]  /*11ef30*/  PRMT R39, R39, 0x3340, R54 ;  /* 0x0000334027277816 */ /* 0x000fe40000000036 */
[----:B------:R-:W-:Y:S02]  /*11ef40*/  IADD3 R54, P1, PT, R19, R9, RZ ;  /* 0x0000000913367210 */ /* 0x000fe40007f3e0ff */
[----:B--2---:R-:W-:Y:S02]  /*11ef50*/  LOP3.LUT R35, R53, 0xffff, RZ, 0xc0, !PT ;  /* 0x0000ffff35237812 */ /* 0x004fe400078ec0ff */
[----:B------:R-:W2:Y:S02]  /*11ef60*/  LDL.LU R53, [R1+0x5ec4] ;  /* 0x005ec40001357983 */ /* 0x000ea40000300800 */
[----:B------:R-:W-:Y:S02]  /*11ef70*/  PRMT R58, R35, 0x3340, R0 ;  /* 0x00003340233a7816 */ /* 0x000fe40000000000 */
[----:B------:R-:W-:-:S02]  /*11ef80*/  SHF.R.U32.HI R35, RZ, 0x8, R35 ;  /* 0x00000008ff237819 */ /* 0x000fc40000011623 */
[----:B------:R-:W-:Y:S02]  /*11ef90*/  PRMT R58, R55, 0x5410, R58 ;  /* 0x00005410373a7816 */ /* 0x000fe4000000003a */
[----:B------:R-:W-:Y:S01]  /*11efa0*/  LOP3.LUT R35, R35, 0xffff, RZ, 0xc0, !PT ;  /* 0x0000ffff23237812 */ /* 0x000fe200078ec0ff */
[----:B------:R-:W-:Y:S02]  /*11efb0*/  IMAD.X R55, R56, 0x1, R11, P1 ;  /* 0x0000000138377824 */ /* 0x000fe400008e060b */
[----:B------:R-:W-:Y:S04]  /*11efc0*/  STL [R1+0x5588], R58 ;  /* 0x0055883a01007387 */ /* 0x000fe80000100800 */
[----:B------:R0:W-:Y:S04]  /*11efd0*/  STL [R1+0x7c4], R39 ;  /* 0x0007c42701007387 */ /* 0x0001e80000100800 */
[----:B------:R-:W-:Y:S01]  /*11efe0*/  STL.64 [R1+0xf28], R54 ;  /* 0x000f283601007387 */ /* 0x000fe20000100a00 */
[----:B0-----:R-:W-:-:S05]  /*11eff0*/  PRMT R39, R35, 0x3340, R0 ;  /* 0x0000334023277816 */ /* 0x001fca0000000000 */
[----:B------:R0:W-:Y:S01]  /*11f000*/  STL [R1+0x1ec], R39 ;  /* 0x0001ec2701007387 */ /* 0x0001e20000100800 */
[----:B------:R-:W-:-:S03]  /*11f010*/  LOP3.LUT R35, R61, 0xffff, RZ, 0xc0, !PT ;  /* 0x0000ffff3d237812 */ /* 0x000fc600078ec0ff */
[----:B------:R-:W4:Y:S01]  /*11f020*/  LDL.LU R61, [R1+0x108] ;  /* 0x00010800013d7983 */ /* 0x000f220000300800 */
[----:B0-----:R-:W-:-:S04]  /*11f030*/  LOP3.LUT R39, R60, 0xffff, RZ, 0xc0, !PT ;  /* 0x0000ffff3c277812 */ /* 0x001fc800078ec0ff */
[----:B------:R-:W-:Y:S02]  /*11f040*/  PRMT R54, R35, 0x3340, R39 ;  /* 0x0000334023367816 */ /* 0x000fe40000000027 */
[----:B------:R-:W-:Y:S02]  /*11f050*/  SHF.R.U32.HI R35, RZ, 0x8, R35 ;  /* 0x00000008ff237819 */ /* 0x000fe40000011623 */
[----:B------:R-:W-:Y:S02]  /*11f060*/  SHF.R.U32.HI R39, RZ, 0x8, R39 ;  /* 0x00000008ff277819 */ /* 0x000fe40000011627 */
[----:B------:R-:W-:Y:S02]  /*11f070*/  LOP3.LUT R35, R35, 0xffff, RZ, 0xc0, !PT ;  /* 0x0000ffff23237812 */ /* 0x000fe400078ec0ff */
[----:B------:R-:W-:-:S04]  /*11f080*/  LOP3.LUT R39, R39, 0xffff, RZ, 0xc0, !PT ;  /* 0x0000ffff27277812 */ /* 0x000fc800078ec0ff */
[----:B------:R-:W-:Y:S02]  /*11f090*/  PRMT R39, R35, 0x3340, R39 ;  /* 0x0000334023277816 */ /* 0x000fe40000000027 */
[----:B------:R-:W-:-:S04]  /*11f0a0*/  LOP3.LUT R51, R51, 0xffff, RZ, 0xc0, !PT ;  /* 0x0000ffff33337812 */ /* 0x000fc800078ec0ff */
[----:B------:R-:W-:-:S04]  /*11f0b0*/  PRMT R55, R51, 0x3340, R0 ;  /* 0x0000334033377816 */ /* 0x000fc80000000000 */
[----:B------:R-:W-:Y:S02]  /*11f0c0*/  PRMT R58, R54, 0x5410, R55 ;  /* 0x00005410363a7816 */ /* 0x000fe40000000037 */
[----:B------:R-:W-:-:S05]  /*11f0d0*/  IADD3 R54, P1, PT, R19, R10, RZ ;  /* 0x0000000a13367210 */ /* 0x000fca0007f3e0ff */
[----:B------:R-:W-:Y:S01]  /*11f0e0*/  IMAD.X R55, R56, 0x1, R12, P1 ;  /* 0x0000000138377824 */ /* 0x000fe200008e060c */
[----:B------:R-:W-:Y:S01]  /*11f0f0*/  STL [R1+0x5584], R58 ;  /* 0x0055843a01007387 */ /* 0x000fe20000100800 */
[----:B---3--:R-:W-:-:S03]  /*11f100*/  LOP3.LUT R35, R57, 0xffff, RZ, 0xc0, !PT ;  /* 0x0000ffff39237812 */ /* 0x008fc600078ec0ff */
[----:B------:R-:W-:Y:S04]  /*11f110*/  STL.64 [R1+0xf20], R54 ;  /* 0x000f203601007387 */ /* 0x000fe80000100a00 */
[----:B------:R0:W-:Y:S02]  /*11f120*/  STL [R1+0x560], R39 ;  /* 0x0005602701007387 */ /* 0x0001e40000100800 */
[----:B0-----:R-:W-:Y:S02]  /*11f130*/  LOP3.LUT R39, R47, 0xffff, RZ, 0xc0, !PT ;  /* 0x0000ffff2f277812 */ /* 0x001fe400078ec0ff */
[----:B------:R-:W-:Y:S01]  /*11f140*/  PRMT R55, R38, 0x3340, R0 ;  /* 0x0000334026377816 */ /* 0x000fe20000000000 */
[----:B------:R-:W3:Y:S01]  /*11f150*/  LDL.LU R47, [R1+0x5ec0] ;  /* 0x005ec000012f7983 */ /* 0x000ee20000300800 */
[----:B------:R-:W-:-:S04]  /*11f160*/  PRMT R54, R35, 0x3340, R39 ;  /* 0x0000334023367816 */ /* 0x000fc80000000027 */
[----:B------:R-:W-:Y:S02]  /*11f170*/  PRMT R55, R54, 0x5410, R55 ;  /* 0x0000541036377816 */ /* 0x000fe40000000037 */
[----:B------:R-:W-:-:S03]  /*11f180*/  SHF.R.U32.HI R54, RZ, 0x8, R51 ;  /* 0x00000008ff367819 */ /* 0x000fc60000011633 */
[----:B------:R-:W-:Y:S04]  /*11f190*/  STL [R1+0x5580], R55 ;  /* 0x0055803701007387 */ /* 0x000fe80000100800 */
[----:B------:R-:W2:Y:S04]  /*11f1a0*/  LDL.LU R56, [R1+0x50f4] ;  /* 0x0050f40001387983 */ /* 0x000ea80000300800 */
[----:B------:R-:W3:Y:S04]  /*11f1b0*/  LDL.LU R57, [R1+0x184] ;  /* 0x0001840001397983 */ /* 0x000ee80000300800 */
[----:B------:R-:W3:Y:S01]  /*11f1c0*/  LDL.LU R51, [R1+0x1a0] ;  /* 0x0001a00001337983 */ /* 0x000ee20000300800 */
[----:B------:R-:W-:-:S02]  /*11f1d0*/  SHF.R.U32.HI R35, RZ, 0x8, R35 ;  /* 0x00000008ff237819 */ /* 0x000fc40000011623 */
[----:B------:R-:W-:Y:S02]  /*11f1e0*/  SHF.R.U32.HI R39, RZ, 0x8, R39 ;  /* 0x00000008ff277819 */ /* 0x000fe40000011627 */
[----:B------:R-:W-:Y:S02]  /*11f1f0*/  LOP3.LUT R54, R54, 0xffff, RZ, 0xc0, !PT ;  /* 0x0000ffff36367812 */ /* 0x000fe400078ec0ff */
[----:B------:R-:W-:Y:S02]  /*11f200*/  LOP3.LUT R35, R35, 0xffff, RZ, 0xc0, !PT ;  /* 0x0000ffff23237812 */ /* 0x000fe400078ec0ff */
[----:B------:R-:W-:Y:S02]  /*11f210*/  LOP3.LUT R39, R39, 0xffff, RZ, 0xc0, !PT ;  /* 0x0000ffff27277812 */ /* 0x000fe400078ec0ff */
[----:B------:R-:W-:Y:S02]  /*11f220*/  PRMT R54, R54, 0x3340, R0 ;  /* 0x0000334036367816 */ /* 0x000fe40000000000 */
[----:B------:R-:W-:-:S02]  /*11f230*/  PRMT R35, R35, 0x3340, R39 ;  /* 0x0000334023237816 */ /* 0x000fc40000000027 */
[----:B------:R-:W-:Y:S01]  /*11f240*/  LOP3.LUT R39, R34, 0xffff, RZ, 0xc0, !PT ;  /* 0x0000ffff22277812 */ /* 0x000fe200078ec0ff */
[----:B------:R-:W-:Y:S04]  /*11f250*/  STL [R1+0x1d8], R54 ;  /* 0x0001d83601007387 */ /* 0x000fe80000100800 */
[----:B------:R0:W-:Y:S01]  /*11f260*/  STL [R1+0x480], R35 ;  /* 0x0004802301007387 */ /* 0x0001e20000100800 */
[----:B------:R-:W-:Y:S01]  /*11f270*/  VIADD R19, R19, UR6 ;  /* 0x0000000613137c36 */ /* 0x000fe20008000000 */
[----:B------:R-:W-:Y:S01]  /*11f280*/  SHF.R.U32.HI R38, RZ, 0x8, R38 ;  /* 0x00000008ff267819 */ /* 0x000fe20000011626 */
[----:B------:R-:W1:Y:S01]  /*11f290*/  LDCU UR6, c[0x0][0x3b8] ;  /* 0x00007700ff0677ac */ /* 0x000e620008000800 */
[----:B------:R1:W-:Y:S01]  /*11f2a0*/  STL [R1+0x5598], R39 ;  /* 0x0055982701007387 */ /* 0x0003e20000100800 */
[----:B0-----:R-:W-:-:S03]  /*11f2b0*/  LOP3.LUT R35, R49, 0xffff, RZ, 0xc0, !PT ;  /* 0x0000ffff31237812 */ /* 0x001fc600078ec0ff */
[----:B------:R-:W3:Y:S01]  /*11f2c0*/  LDL.LU R54, [R1+0x1b4] ;  /* 0x0001b40001367983 */ /* 0x000ee20000300800 */
[----:B------:R-:W-:Y:S02]  /*11f2d0*/  PRMT R49, R39, 0x3340, R0 ;  /* 0x0000334027317816 */ /* 0x000fe40000000000 */
[----:B------:R-:W-:Y:S02]  /*11f2e0*/  SHF.R.S32.HI R60, RZ, 0x1f, R19 ;  /* 0x0000001fff3c7819 */ /* 0x000fe40000011413 */
[----:B------:R-:W-:Y:S02]  /*11f2f0*/  IADD3 R58, P1, PT, R19, R3, RZ ;  /* 0x00000003133a7210 */ /* 0x000fe40007f3e0ff */
[----:B------:R-:W-:-:S03]  /*11f300*/  LOP3.LUT R38, R38, 0xffff, RZ, 0xc0, !PT ;  /* 0x0000ffff26267812 */ /* 0x000fc600078ec0ff */
[----:B------:R-:W-:Y:S01]  /*11f310*/  IMAD.X R59, R60, 0x1, R4, P1 ;  /* 0x000000013c3b7824 */ /* 0x000fe200008e0604 */
[----:B----4-:R-:W-:Y:S02]  /*11f320*/  LOP3.LUT R34, R61, 0xffff, RZ, 0xc0, !PT ;  /* 0x0000ffff3d227812 */ /* 0x010fe400078ec0ff */
[----:B------:R-:W4:Y:S02]  /*11f330*/  LDL.LU R61, [R1+0x168] ;  /* 0x00016800013d7983 */ /* 0x000f240000300800 */
[----:B-1----:R-:W-:Y:S02]  /*11f340*/  PRMT R39, R34, 0x3340, R35 ;  /* 0x0000334022277816 */ /* 0x002fe40000000023 */
[----:B------:R-:W-:Y:S02]  /*11f350*/  SHF.R.U32.HI R34, RZ, 0x8, R34 ;  /* 0x00000008ff227819 */ /* 0x000fe40000011622 */
[----:B------:R-:W-:Y:S02]  /*11f360*/  PRMT R39, R39, 0x5410, R49 ;  /* 0x0000541027277816 */ /* 0x000fe40000000031 */
[----:B------:R-:W-:-:S02]  /*11f370*/  SHF.R.U32.HI R35, RZ, 0x8, R35 ;  /* 0x00000008ff237819 */ /* 0x000fc40000011623 */
[----:B------:R-:W-:Y:S01]  /*11f380*/  LOP3.LUT R34, R34, 0xffff, RZ, 0xc0, !PT ;  /* 0x0000ffff22227812 */ /* 0x000fe200078ec0ff */
[----:B------:R0:W-:Y:S01]  /*11f390*/  STL [R1+0x557c], R39 ;  /* 0x00557c2701007387 */ /* 0x0001e20000100800 */
[----:B------:R-:W-:-:S03]  /*11f3a0*/  LOP3.LUT R35, R35, 0xffff, RZ, 0xc0, !PT ;  /* 0x0000ffff23237812 */ /* 0x000fc600078ec0ff */
[----:B------:R-:W4:Y:S01]  /*11f3b0*/  LDL.LU R49, [R1+0x194] ;  /* 0x0001940001317983 */ /* 0x000f220000300800 */
[----:B0-----:R-:W-:Y:S02]  /*11f3c0*/  PRMT R39, R38, 0x3340, R0 ;  /* 0x0000334026277816 */ /* 0x001fe40000000000 */
[----:B------:R-:W-:Y:S01]  /*11f3d0*/  PRMT R38, R34, 0x3340, R35 ;  /* 0x0000334022267816 */ /* 0x000fe20000000023 */
[----:B------:R0:W-:Y:S04]  /*11f3e0*/  STL.64 [R1+0xed8], R58 ;  /* 0x000ed83a01007387 */ /* 0x0001e80000100a00 */
[----:B0-----:R-:W4:Y:S04]  /*11f3f0*/  LDL.LU.64 R58, [R1+0x5eb8] ;  /* 0x005eb800013a7983 */ /* 0x001f280000300a00 */
[----:B------:R-:W-:Y:S04]  /*11f400*/  STL [R1+0x1d0], R39 ;  /* 0x0001d02701007387 */ /* 0x000fe80000100800 */
[----:B------:R0:W-:Y:S01]  /*11f410*/  STL [R1+0x551c], R38 ;  /* 0x00551c2601007387 */ /* 0x0001e20000100800 */
[----:B--2---:R-:W-:-:S02]  /*11f420*/  LOP3.LUT R35, R56, 0xffff, RZ, 0xc0, !PT ;  /* 0x0000ffff38237812 */ /* 0x004fc400078ec0ff */
[----:B---3--:R-:W-:Y:S02]  /*11f430*/  LOP3.LUT R34, R57, 0xffff, RZ, 0xc0, !PT ;  /* 0x0000ffff39227812 */ /* 0x008fe400078ec0ff */
[----:B0-----:R-:W-:Y:S02]  /*11f440*/  LOP3.LUT R38, R51, 0xffff, RZ, 0xc0, !PT ;  /* 0x0000ffff33267812 */ /* 0x001fe400078ec0ff */
[----:B------:R-:W-:Y:S02]  /*11f450*/  PRMT R51, R34, 0x3340, R0 ;  /* 0x0000334022337816 */ /* 0x000fe40000000000 */
[----:B------:R-:W-:Y:S02]  /*11f460*/  PRMT R39, R35, 0x3340, R38 ;  /* 0x0000334023277816 */ /* 0x000fe40000000026 */
[----:B------:R-:W-:Y:S02]  /*11f470*/  IADD3 R56, P1, PT, R19, R0, RZ ;  /* 0x0000000013387210 */ /* 0x000fe40007f3e0ff */
[----:B------:R-:W-:-:S03]  /*11f480*/  PRMT R39, R39, 0x5410, R51 ;  /* 0x0000541027277816 */ /* 0x000fc60000000033 */
[----:B------:R-:W-:Y:S02]  /*11f490*/  IMAD.X R57, R60, 0x1, R2, P1 ;  /* 0x000000013c397824 */ /* 0x000fe400008e0602 */
[----:B------:R-:W-:Y:S04]  /*11f4a0*/  STL [R1+0x5578], R39 ;  /* 0x0055782701007387 */ /* 0x000fe80000100800 */
[----:B------:R0:W-:Y:S04]  /*11f4b0*/  STL.64 [R1+0xed0], R56 ;  /* 0x000ed03801007387 */ /* 0x0001e80000100a00 */
[----:B0-----:R-:W2:Y:S04]  /*11f4c0*/  LDL.LU R56, [R1+0x50fc] ;  /* 0x0050fc0001387983 */ /* 0x001ea80000300800 */
[----:B------:R-:W3:Y:S04]  /*11f4d0*/  LDL.LU R57, [R1+0x188] ;  /* 0x0001880001397983 */ /* 0x000ee80000300800 */
[----:B------:R-:W3:Y:S01]  /*11f4e0*/  LDL.LU R51, [R1+0x1b0] ;  /* 0x0001b00001337983 */ /* 0x000ee20000300800 */
[----:B------:R-:W-:-:S02]  /*11f4f0*/  SHF.R.U32.HI R35, RZ, 0x8, R35 ;  /* 0x00000008ff237819 */ /* 0x000fc40000011623 */
[----:B------:R-:W-:Y:S02]  /*11f500*/  SHF.R.U32.HI R38, RZ, 0x8, R38 ;  /* 0x00000008ff267819 */ /* 0x000fe40000011626 */
[----:B------:R-:W-:Y:S02]  /*11f510*/  SHF.R.U32.HI R34, RZ, 0x8, R34 ;  /* 0x00000008ff227819 */ /* 0x000fe40000011622 */
[----:B------:R-:W-:Y:S02]  /*11f520*/  LOP3.LUT R35, R35, 0xffff, RZ, 0xc0, !PT ;  /* 0x0000ffff23237812 */ /* 0x000fe400078ec0ff */
[----:B------:R-:W-:Y:S02]  /*11f530*/  LOP3.LUT R38, R38, 0xffff, RZ, 0xc0, !PT ;  /* 0x0000ffff26267812 */ /* 0x000fe400078ec0ff */
[----:B------:R-:W-:Y:S02]  /*11f540*/  LOP3.LUT R34, R34, 0xffff, RZ, 0xc0, !PT ;  /* 0x0000ffff22227812 */ /* 0x000fe400078ec0ff */
[----:B------:R-:W-:-:S02]  /*11f550*/  PRMT R39, R35, 0x3340, R38 ;  /* 0x0000334023277816 */ /* 0x000fc40000000026 */
[----:B------:R-:W-:Y:S02]  /*11f560*/  PRMT R35, R34, 0x3340, R0 ;  /* 0x0000334022237816 */ /* 0x000fe40000000000 */
[----:B------:R-:W-:Y:S01]  /*11f570*/  LOP3.LUT R38, R54, 0xffff, RZ, 0xc0, !PT ;  /* 0x0000ffff36267812 */ /* 0x000fe200078ec0ff */
[----:B------:R0:W-:Y:S04]  /*11f580*/  STL [R1+0x7c0], R39 ;  /* 0x0007c02701007387 */ /* 0x0001e80000100800 */
[----:B------:R1:W-:Y:S04]  /*11f590*/  STL [R1+0x1cc], R35 ;  /* 0x0001cc2301007387 */ /* 0x0003e80000100800 */
[----:B0-----:R-:W3:Y:S04]  /*11f5a0*/  LDL.LU R39, [R1+0x1b8] ;  /* 0x0001b80001277983 */ /* 0x001ee80000300800 */
[----:B-1----:R-:W3:Y:S01]  /*11f5b0*/  LDL.LU R35, [R1+0x198] ;  /* 0x0001980001237983 */ /* 0x002ee20000300800 */
[----:B----4-:R-:W-:-:S04]  /*11f5c0*/  LOP3.LUT R34, R61, 0xffff, RZ, 0xc0, !PT ;  /* 0x0000ffff3d227812 */ /* 0x010fc800078ec0ff */
[----:B------:R-:W-:Y:S02]  /*11f5d0*/  PRMT R55, R34, 0x3340, R0 ;  /* 0x0000334022377816 */ /* 0x000fe40000000000 */
[----:B------:R-:W-:-:S04]  /*11f5e0*/  LOP3.LUT R49, R49, 0xffff, RZ, 0xc0, !PT ;  /* 0x0000ffff31317812 */ /* 0x000fc800078ec0ff */
[----:B------:R-:W-:-:S04]  /*11f5f0*/  PRMT R54, R38, 0x3340, R49 ;  /* 0x0000334026367816 */ /* 0x000fc80000000031 */
[----:B------:R-:W-:Y:S02]  /*11f600*/  PRMT R61, R54, 0x5410, R55 ;  /* 0x00005410363d7816 */ /* 0x000fe40000000037 */
[----:B------:R-:W-:Y:S02]  /*11f610*/  IADD3 R54, P1, PT, R19, R13, RZ ;  /* 0x0000000d13367210 */ /* 0x000fe40007f3e0ff */
[----:B------:R-:W-:Y:S02]  /*11f620*/  SHF.R.U32.HI R38, RZ, 0x8, R38 ;  /* 0x00000008ff267819 */ /* 0x000fe40000011626 */
[----:B------:R-:W-:Y:S02]  /*11f630*/  SHF.R.U32.HI R49, RZ, 0x8, R49 ;  /* 0x00000008ff317819 */ /* 0x000fe40000011631 */
[----:B------:R-:W-:Y:S01]  /*11f640*/  SHF.R.U32.HI R34, RZ, 0x8, R34 ;  /* 0x00000008ff227819 */ /* 0x000fe20000011622 */
[----:B------:R-:W-:Y:S01]  /*11f650*/  IMAD.X R55, R60, 0x1, R15, P1 ;  /* 0x000000013c377824 */ /* 0x000fe200008e060f */
[----:B------:R-:W-:-:S02]  /*11f660*/  LOP3.LUT R38, R38, 0xffff, RZ, 0xc0, !PT ;  /* 0x0000ffff26267812 */ /* 0x000fc400078ec0ff */
[----:B------:R-:W-:Y:S02]  /*11f670*/  LOP3.LUT R49, R49, 0xffff, RZ, 0xc0, !PT ;  /* 0x0000ffff31317812 */ /* 0x000fe400078ec0ff */
[----:B------:R-:W-:Y:S01]  /*11f680*/  LOP3.LUT R34, R34, 0xffff, RZ, 0xc0, !PT ;  /* 0x0000ffff22227812 */ /* 0x000fe200078ec0ff */
[----:B------:R-:W-:Y:S01]  /*11f690*/  STL [R1+0x5574], R61 ;  /* 0x0055743d01007387 */ /* 0x000fe20000100800 */
[----:B------:R-:W-:Y:S02]  /*11f6a0*/  PRMT R38, R38, 0x3340, R49 ;  /* 0x0000334026267816 */ /* 0x000fe40000000031 */
[----:B------:R-:W-:Y:S01]  /*11f6b0*/  PRMT R34, R34, 0x3340, R0 ;  /* 0x0000334022227816 */ /* 0x000fe20000000000 */
[----:B------:R0:W-:Y:S04]  /*11f6c0*/  STL.64 [R1+0xe20], R54 ;  /* 0x000e203601007387 */ /* 0x0001e80000100a00 */
[----:B0-----:R-:W4:Y:S04]  /*11f6d0*/  LDL.LU R55, [R1+0x5eb4] ;  /* 0x005eb40001377983 */ /* 0x001f280000300800 */
[----:B------:R-:W4:Y:S04]  /*11f6e0*/  LDL.LU R54, [R1+0x148] ;  /* 0x0001480001367983 */ /* 0x000f280000300800 */
[----:B------:R-:W4:Y:S04]  /*11f6f0*/  LDL.LU R61, [R1+0xe0] ;  /* 0x0000e000013d7983 */ /* 0x000f280000300800 */
[----:B------:R-:W4:Y:S04]  /*11f700*/  LDL.LU R49, [R1+0x5eb0] ;  /* 0x005eb00001317983 */ /* 0x000f280000300800 */
[----:B------:R2:W-:Y:S04]  /*11f710*/  STL [R1+0x7bc], R38 ;  /* 0x0007bc2601007387 */ /* 0x0005e80000100800 */
[----:B------:R3:W-:Y:S01]  /*11f720*/  STL [R1+0x1c8], R34 ;  /* 0x0001c82201007387 */ /* 0x0007e20000100800 */
[----:B--2---:R-:W-:-:S02]  /*11f730*/  LOP3.LUT R38, R56, 0xffff, RZ, 0xc0, !PT ;  /* 0x0000ffff38267812 */ /* 0x004fc400078ec0ff */
[----:B---3--:R-:W-:Y:S02]  /*11f740*/  LOP3.LUT R34, R57, 0xffff, RZ, 0xc0, !PT ;  /* 0x0000ffff39227812 */ /* 0x008fe400078ec0ff */
[----:B------:R-:W-:Y:S02]  /*11f750*/  LOP3.LUT R51, R51, 0xffff, RZ, 0xc0, !PT ;  /* 0x0000ffff33337812 */ /* 0x000fe400078ec0ff */
[----:B------:R-:W-:Y:S02]  /*11f760*/  PRMT R57, R34, 0x3340, R0 ;  /* 0x0000334022397816 */ /* 0x000fe40000000000 */
[----:B------:R-:W-:-:S04]  /*11f770*/  PRMT R56, R38, 0x3340, R51 ;  /* 0x0000334026387816 */ /* 0x000fc80000000033 */
[----:B------:R-:W-:Y:S02]  /*11f780*/  PRMT R57, R56, 0x5410, R57 ;  /* 0x0000541038397816 */ /* 0x000fe40000000039 */
[----:B------:R-:W-:-:S03]  /*11f790*/  IADD3 R56, P1, PT, R19, R5, RZ ;  /* 0x0000000513387210 */ /* 0x000fc60007f3e0ff */
[----:B------:R0:W-:Y:S01]  /*11f7a0*/  STL [R1+0x5570], R57 ;  /* 0x0055703901007387 */ /* 0x0001e20000100800 */
[----:B------:R-:W-:Y:S02]  /*11f7b0*/  SHF.R.U32.HI R51, RZ, 0x8, R51 ;  /* 0x00000008ff337819 */ /* 0x000fe40000011633 */
[----:B------:R-:W-:Y:S01]  /*11f7c0*/  SHF.R.U32.HI R38, RZ, 0x8, R38 ;  /* 0x00000008ff267819 */ /* 0x000fe20000011626 */
[----:B0-----:R-:W-:Y:S01]  /*11f7d0*/  IMAD.X R57, R60, 0x1, R6, P1 ;  /* 0x000000013c397824 */ /* 0x001fe200008e0606 */
[----:B------:R-:W-:-:S04]  /*11f7e0*/  LOP3.LUT R51, R51, 0xffff, RZ, 0xc0, !PT ;  /* 0x0000ffff33337812 */ /* 0x000fc800078ec0ff */
[----:B------:R0:W-:Y:S01]  /*11f7f0*/  STL.64 [R1+0xe28], R56 ;  /* 0x000e283801007387 */ /* 0x0001e20000100a00 */
[----:B------:R-:W-:-:S04]  /*11f800*/  LOP3.LUT R38, R38, 0xffff, RZ, 0xc0, !PT ;  /* 0x0000ffff26267812 */ /* 0x000fc800078ec0ff */
[----:B------:R-:W-:Y:S01]  /*11f810*/  PRMT R38, R38, 0x3340, R51 ;  /* 0x0000334026267816 */ /* 0x000fe20000000033 */
[----:B0-----:R-:W2:Y:S04]  /*11f820*/  LDL.LU R56, [R1+0x5eac] ;  /* 0x005eac0001387983 */ /* 0x001ea80000300800 */
[----:B------:R-:W3:Y:S04]  /*11f830*/  LDL.LU R57, [R1+0x150] ;  /* 0x0001500001397983 */ /* 0x000ee80000300800 */
[----:B------:R-:W2:Y:S01]  /*11f840*/  LDL.LU R51, [R1+0x11c] ;  /* 0x00011c0001337983 */ /* 0x000ea20000300800 */
[----:B------:R-:W-:-:S02]  /*11f850*/  LOP3.LUT R39, R39, 0xffff, RZ, 0xc0, !PT ;  /* 0x0000ffff27277812 */ /* 0x000fc400078ec0ff */
[----:B------:R-:W-:Y:S01]  /*11f860*/  LOP3.LUT R35, R35, 0xffff, RZ, 0xc0, !PT ;  /* 0x0000ffff23237812 */ /* 0x000fe200078ec0ff */
[----:B------:R0:W-:Y:S02]  /*11f870*/  STL [R1+0x55c], R38 ;  /* 0x00055c2601007387 */ /* 0x0001e40000100800 */
[----:B0-----:R-:W-:Y:S02]  /*11f880*/  SHF.R.U32.HI R38, RZ, 0x8, R34 ;  /* 0x00000008ff267819 */ /* 0x001fe40000011622 */
[----:B------:R-:W-:Y:S02]  /*11f890*/  SHF.R.U32.HI R34, RZ, 0x8, R39 ;  /* 0x00000008ff227819 */ /* 0x000fe40000011627 */
[--C-:B------:R-:W-:Y:S02]  /*11f8a0*/  PRMT R39, R39, 0x3340, R35.reuse ;  /* 0x0000334027277816 */ /* 0x100fe40000000023 */
[----:B------:R-:W-:Y:S02]  /*11f8b0*/  SHF.R.U32.HI R35, RZ, 0x8, R35 ;  /* 0x00000008ff237819 */ /* 0x000fe40000011623 */
[----:B------:R-:W-:-:S02]  /*11f8c0*/  LOP3.LUT R38, R38, 0xffff, RZ, 0xc0, !PT ;  /* 0x0000ffff26267812 */ /* 0x000fc400078ec0ff */
[----:B------:R-:W-:Y:S02]  /*11f8d0*/  LOP3.LUT R34, R34, 0xffff, RZ, 0xc0, !PT ;  /* 0x0000ffff22227812 */ /* 0x000fe400078ec0ff */
[----:B------:R-:W-:Y:S01]  /*11f8e0*/  LOP3.LUT R35, R35, 0xffff, RZ, 0xc0, !PT ;  /* 0x0000ffff23237812 */ /* 0x000fe200078ec0ff */
[----:B------:R0:W-:Y:S02]  /*11f8f0*/  STL [R1+0x4a0], R39 ;  /* 0x0004a02701007387 */ /* 0x0001e40000100800 */
[----:B0-----:R-:W-:Y:S02]  /*11f900*/  PRMT R39, R38, 0x3340, R0 ;  /* 0x0000334026277816 */ /* 0x001fe40000000000 */
[----:B------:R-:W-:-:S03]  /*11f910*/  PRMT R38, R34, 0x3340, R35 ;  /* 0x0000334022267816 */ /* 0x000fc60000000023 */
[----:B------:R-:W-:Y:S04]  /*11f920*/  STL [R1+0x1c4], R39 ;  /* 0x0001c42701007387 */ /* 0x000fe80000100800 */
[----:B------:R0:W-:Y:S01]  /*11f930*/  STL [R1+0x50f4], R38 ;  /* 0x0050f42601007387 */ /* 0x0001e20000100800 */
[----:B------:R-:W-:Y:S02]  /*11f940*/  LOP3.LUT R22, R22, 0xffff, RZ, 0xc0, !PT ;  /* 0x0000ffff16167812 */ /* 0x000fe400078ec0ff */
[----:B----4-:R-:W-:Y:S02]  /*11f950*/  LOP3.LUT R34, R55, 0xffff, RZ, 0xc0, !PT ;  /* 0x0000ffff37227812 */ /* 0x010fe400078ec0ff */
[----:B------:R-:W-:Y:S02]  /*11f960*/  LOP3.LUT R35, R54, 0xffff, RZ, 0xc0, !PT ;  /* 0x0000ffff36237812 */ /* 0x000fe400078ec0ff */
[----:B0-----:R-:W-:-:S02]  /*11f970*/  LOP3.LUT R38, R61, 0xffff, RZ, 0xc0, !PT ;  /* 0x0000ffff3d267812 */ /* 0x001fc400078ec0ff */
[----:B------:R-:W-:Y:S02]  /*11f980*/  PRMT R54, R34, 0x3340, R0 ;  /* 0x0000334022367816 */ /* 0x000fe40000000000 */
[--C-:B------:R-:W-:Y:S02]  /*11f990*/  PRMT R39, R35, 0x3340, R38.reuse ;  /* 0x0000334023277816 */ /* 0x100fe40000000026 */
[----:B------:R-:W-:Y:S02]  /*11f9a0*/  SHF.R.U32.HI R35, RZ, 0x8, R35 ;  /* 0x00000008ff237819 */ /* 0x000fe40000011623 */
[----:B------:R-:W-:Y:S02]  /*11f9b0*/  SHF.R.U32.HI R38, RZ, 0x8, R38 ;  /* 0x00000008ff267819 */ /* 0x000fe40000011626 */
[----:B------:R-:W-:Y:S02]  /*11f9c0*/  PRMT R39, R39, 0x5410, R54 ;  /* 0x0000541027277816 */ /* 0x000fe40000000036 */
[----:B------:R-:W-:-:S02]  /*11f9d0*/  SHF.R.U32.HI R34, RZ, 0x8, R34 ;  /* 0x00000008ff227819 */ /* 0x000fc40000011622 */
[----:B------:R-:W-:Y:S02]  /*11f9e0*/  IADD3 R54, P1, PT, R19, R14, RZ ;  /* 0x0000000e13367210 */ /* 0x000fe40007f3e0ff */
[----:B------:R-:W-:Y:S02]  /*11f9f0*/  LOP3.LUT R35, R35, 0xffff, RZ, 0xc0, !PT ;  /* 0x0000ffff23237812 */ /* 0x000fe400078ec0ff */
[----:B------:R-:W-:Y:S02]  /*11fa00*/  LOP3.LUT R38, R38, 0xffff, RZ, 0xc0, !PT ;  /* 0x0000ffff26267812 */ /* 0x000fe400078ec0ff */
[----:B------:R-:W-:Y:S01]  /*11fa10*/  LOP3.LUT R34, R34, 0xffff, RZ, 0xc0, !PT ;  /* 0x0000ffff22227812 */ /* 0x000fe200078ec0ff */
[----:B------:R-:W-:Y:S01]  /*11fa20*/  IMAD.X R55, R60, 0x1, R16, P1 ;  /* 0x000000013c377824 */ /* 0x000fe200008e0610 */
[----:B------:R-:W-:Y:S01]  /*11fa30*/  PRMT R35, R35, 0x3340, R38 ;  /* 0x0000334023237816 */ /* 0x000fe20000000026 */
[----:B------:R-:W-:Y:S01]  /*11fa40*/  STL [R1+0x556c], R39 ;  /* 0x00556c2701007387 */ /* 0x000fe20000100800 */
[----:B------:R-:W-:-:S02]  /*11fa50*/  PRMT R34, R34, 0x3340, R0 ;  /* 0x0000334022227816 */ /* 0x000fc40000000000 */
[----:B------:R-:W-:Y:S01]  /*11fa60*/  LOP3.LUT R38, R50, 0xffff, RZ, 0xc0, !PT ;  /* 0x0000ffff32267812 */ /* 0x000fe200078ec0ff */
[----:B------:R0:W-:Y:S01]  /*11fa70*/  STL.64 [R1+0xe18], R54 ;  /* 0x000e183601007387 */ /* 0x0001e20000100a00 */
[----:B------:R-:W-:-:S03]  /*11fa80*/  LOP3.LUT R49, R49, 0xffff, RZ, 0xc0, !PT ;  /* 0x0000ffff31317812 */ /* 0x000fc600078ec0ff */
[----:B------:R1:W-:Y:S04]  /*11fa90*/  STL [R1+0x7b8], R35 ;  /* 0x0007b82301007387 */ /* 0x0003e80000100800 */
[----:B------:R4:W-:Y:S01]  /*11faa0*/  STL [R1+0x1c0], R34 ;  /* 0x0001c02201007387 */ /* 0x0009e20000100800 */
[----:B0-----:R-:W-:Y:S02]  /*11fab0*/  LOP3.LUT R55, R47, 0xffff, RZ, 0xc0, !PT ;  /* 0x0000ffff2f377812 */ /* 0x001fe400078ec0ff */
[----:B-1----:R-:W-:Y:S02]  /*11fac0*/  PRMT R35, R38, 0x3340, R0 ;  /* 0x0000334026237816 */ /* 0x002fe40000000000 */
[----:B---3--:R-:W-:Y:S02]  /*11fad0*/  LOP3.LUT R39, R57, 0xffff, RZ, 0xc0, !PT ;  /* 0x0000ffff39277812 */ /* 0x008fe400078ec0ff */
[----:B------:R-:W3:Y:S02]  /*11fae0*/  LDL.LU R57, [R1+0x5104] ;  /* 0x0051040001397983 */ /* 0x000ee40000300800 */
[----:B----4-:R-:W-:-:S02]  /*11faf0*/  PRMT R34, R39, 0x3340, R49 ;  /* 0x0000334027227816 */ /* 0x010fc40000000031 */
[----:B--2---:R-:W-:Y:S01]  /*11fb00*/  LOP3.LUT R54, R51, 0xffff, RZ, 0xc0, !PT ;  /* 0x0000ffff33367812 */ /* 0x004fe200078ec0ff */
[----:B------:R-:W2:Y:S01]  /*11fb10*/  LDL.LU R50, [R1+0x18c] ;  /* 0x00018c0001327983 */ /* 0x000ea20000300800 */
[----:B------:R-:W-:-:S03]  /*11fb20*/  PRMT R61, R34, 0x5410, R35 ;  /* 0x00005410223d7816 */ /* 0x000fc60000000023 */
[----:B------:R-:W4:Y:S01]  /*11fb30*/  LDL.LU R51, [R1+0x2e50] ;  /* 0x002e500001337983 */ /* 0x000f220000300800 */
[----:B------:R-:W-:Y:S02]  /*11fb40*/  PRMT R35, R22, 0x3340, R0 ;  /* 0x0000334016237816 */ /* 0x000fe40000000000 */
[----:B------:R-:W-:Y:S01]  /*11fb50*/  PRMT R34, R54, 0x3340, R55 ;  /* 0x0000334036227816 */ /* 0x000fe20000000037 */
[----:B------:R-:W4:Y:S04]  /*11fb60*/  LDL.LU R47, [R1+0x5ea8] ;  /* 0x005ea800012f7983 */ /* 0x000f280000300800 */
[----:B------:R0:W-:Y:S02]  /*11fb70*/  STL [R1+0x5568], R61 ;  /* 0x0055683d01007387 */ /* 0x0001e40000100800 */
[----:B0-----:R-:W-:-:S02]  /*11fb80*/  PRMT R61, R34, 0x5410, R35 ;  /* 0x00005410223d7816 */ /* 0x001fc40000000023 */
[----:B------:R-:W-:-:S05]  /*11fb90*/  IADD3 R34, P1, PT, R19, R7, RZ ;  /* 0x0000000713227210 */ /* 0x000fca0007f3e0ff */
[----:B------:R-:W-:Y:S01]  /*11fba0*/  IMAD.X R35, R60, 0x1, R8, P1 ;  /* 0x000000013c237824 */ /* 0x000fe200008e0608 */
[----:B------:R-:W-:Y:S04]  /*11fbb0*/  STL [R1+0x5564], R61 ;  /* 0x0055643d01007387 */ /* 0x000fe80000100800 */
[----:B------:R0:W-:Y:S04]  /*11fbc0*/  STL.64 [R1+0xe08], R34 ;  /* 0x000e082201007387 */ /* 0x0001e80000100a00 */
[----:B0-----:R-:W4:Y:S01]  /*11fbd0*/  LDL.LU.64 R34, [R1+0x5ea0] ;  /* 0x005ea00001227983 */ /* 0x001f220000300a00 */
[----:B------:R-:W-:-:S02]  /*11fbe0*/  SHF.R.U32.HI R54, RZ, 0x8, R54 ;  /* 0x00000008ff367819 */ /* 0x000fc40000011636 */
[----:B------:R-:W-:Y:S02]  /*11fbf0*/  SHF.R.U32.HI R55, RZ, 0x8, R55 ;  /* 0x00000008ff377819 */ /* 0x000fe40000011637 */
[----:B------:R-:W-:Y:S02]  /*11fc00*/  LOP3.LUT R54, R54, 0xffff, RZ, 0xc0, !PT ;  /* 0x0000ffff36367812 */ /* 0x000fe400078ec0ff */
[----:B------:R-:W-:Y:S02]  /*11fc10*/  LOP3.LUT R55, R55, 0xffff, RZ, 0xc0, !PT ;  /* 0x0000ffff37377812 */ /* 0x000fe400078ec0ff */
[----:B------:R-:W-:Y:S02]  /*11fc20*/  SHF.R.U32.HI R39, RZ, 0x8, R39 ;  /* 0x00000008ff277819 */ /* 0x000fe40000011627 */
[----:B------:R-:W-:Y:S02]  /*11fc30*/  SHF.R.U32.HI R49, RZ, 0x8, R49 ;  /* 0x00000008ff317819 */ /* 0x000fe40000011631 */
[----:B------:R-:W-:-:S02]  /*11fc40*/  SHF.R.U32.HI R38, RZ, 0x8, R38 ;  /* 0x00000008ff267819 */ /* 0x000fc40000011626 */
[----:B------:R-:W-:Y:S02]  /*11fc50*/  PRMT R61, R54, 0x3340, R55 ;  /* 0x00003340363d7816 */ /* 0x000fe40000000037 */
[----:B------:R-:W-:Y:S02]  /*11fc60*/  IADD3 R54, P1, PT, R19, R9, RZ ;  /* 0x0000000913367210 */ /* 0x000fe40007f3e0ff */
[----:B------:R-:W-:Y:S02]  /*11fc70*/  LOP3.LUT R39, R39, 0xffff, RZ, 0xc0, !PT ;  /* 0x0000ffff27277812 */ /* 0x000fe400078ec0ff */
[----:B------:R-:W-:Y:S02]  /*11fc80*/  LOP3.LUT R49, R49, 0xffff, RZ, 0xc0, !PT ;  /* 0x0000ffff31317812 */ /* 0x000fe400078ec0ff */
[----:B------:R-:W-:Y:S01]  /*11fc90*/  LOP3.LUT R38, R38, 0xffff, RZ, 0xc0, !PT ;  /* 0x0000ffff26267812 */ /* 0x000fe200078ec0ff */
[----:B------:R0:W-:Y:S01]  /*11fca0*/  STL [R1+0x7b4], R61 ;  /* 0x0007b43d01007387 */ /* 0x0001e20000100800 */
[----:B------:R-:W-:Y:S01]  /*11fcb0*/  PRMT R39, R39, 0x3340, R49 ;  /* 0x0000334027277816 */ /* 0x000fe20000000031 */
[----:B------:R-:W-:Y:S01]  /*11fcc0*/  IMAD.X R55, R60, 0x1, R11, P1 ;  /* 0x000000013c377824 */ /* 0x000fe200008e060b */
[----:B------:R-:W-:-:S02]  /*11fcd0*/  SHF.R.U32.HI R22, RZ, 0x8, R22 ;  /* 0x00000008ff167819 */ /* 0x000fc40000011616 */
[----:B0-----:R-:W-:Y:S02]  /*11fce0*/  PRMT R61, R38, 0x3340, R0 ;  /* 0x00003340263d7816 */ /* 0x001fe40000000000 */
[----:B------:R-:W-:Y:S01]  /*11fcf0*/  IADD3 R38, P1, PT, R19, R10, RZ ;  /* 0x0000000a13267210 */ /* 0x000fe20007f3e0ff */
[----:B------:R0:W-:Y:S01]  /*11fd00*/  STL [R1+0x558], R39 ;  /* 0x0005582701007387 */ /* 0x0001e20000100800 */
[----:B------:R-:W-:-:S03]  /*11fd10*/  LOP3.LUT R22, R22, 0xffff, RZ, 0xc0, !PT ;  /* 0x0000ffff16167812 */ /* 0x000fc600078ec0ff */
[----:B------:R1:W-:Y:S01]  /*11fd20*/  STL.64 [R1+0xe00], R54 ;  /* 0x000e003601007387 */ /* 0x0003e20000100a00 */
[----:B0-----:R-:W-:-:S03]  /*11fd30*/  IMAD.X R39, R60, 0x1, R12, P1 ;  /* 0x000000013c277824 */ /* 0x001fc600008e060c */
[----:B-1----:R-:W4:Y:S04]  /*11fd40*/  LDL.LU.64 R54, [R1+0x5e98] ;  /* 0x005e980001367983 */ /* 0x002f280000300a00 */
[----:B------:R-:W4:Y:S04]  /*11fd50*/  LDL.LU R49, [R1+0x5108] ;  /* 0x0051080001317983 */ /* 0x000f280000300800 */
[----:B------:R-:W-:Y:S04]  /*11fd60*/  STL [R1+0x1b8], R61 ;  /* 0x0001b83d01007387 */ /* 0x000fe80000100800 */
[----:B------:R0:W-:Y:S02]  /*11fd70*/  STL.64 [R1+0xe10], R38 ;  /* 0x000e102601007387 */ /* 0x0001e40000100a00 */
[----:B0-----:R-:W-:-:S05]  /*11fd80*/  PRMT R39, R22, 0x3340, R0 ;  /* 0x0000334016277816 */ /* 0x001fca0000000000 */
[----:B------:R4:W-:Y:S01]  /*11fd90*/  STL [R1+0x1b4], R39 ;  /* 0x0001b42701007387 */ /* 0x0009e20000100800 */
[----:B------:R-:W-:Y:S02]  /*11fda0*/  LOP3.LUT R36, R36, 0xffff, RZ, 0xc0, !PT ;  /* 0x0000ffff24247812 */ /* 0x000fe400078ec0ff */
[----:B---3--:R-:W-:Y:S02]  /*11fdb0*/  LOP3.LUT R38, R57, 0xffff, RZ, 0xc0, !PT ;  /* 0x0000ffff39267812 */ /* 0x008fe400078ec0ff */
[----:B--2---:R-:W-:Y:S02]  /*11fdc0*/  LOP3.LUT R22, R50, 0xffff, RZ, 0xc0, !PT ;  /* 0x0000ffff32167812 */ /* 0x004fe400078ec0ff */
[----:B----4-:R-:W-:Y:S02]  /*11fdd0*/  LOP3.LUT R39, R51, 0xffff, RZ, 0xc0, !PT ;  /* 0x0000ffff33277812 */ /* 0x010fe400078ec0ff */
[----:B------:R-:W-:Y:S02]  /*11fde0*/  PRMT R51, R22, 0x3340, R0 ;  /* 0x0000334016337816 */ /* 0x000fe40000000000 */
[----:B------:R-:W-:-:S02]  /*11fdf0*/  PRMT R50, R38, 0x3340, R39 ;  /* 0x0000334026327816 */ /* 0x000fc40000000027 */
[----:B------:R-:W-:Y:S02]  /*11fe00*/  SHF.R.U32.HI R38, RZ, 0x8, R38 ;  /* 0x00000008ff267819 */ /* 0x000fe40000011626 */
[----:B------:R-:W-:Y:S02]  /*11fe10*/  SHF.R.U32.HI R39, RZ, 0x8, R39 ;  /* 0x00000008ff277819 */ /* 0x000fe40000011627 */
[----:B------:R-:W-:Y:S02]  /*11fe20*/  SHF.R.U32.HI R22, RZ, 0x8, R22 ;  /* 0x00000008ff167819 */ /* 0x000fe40000011616 */
[----:B------:R-:W-:Y:S02]  /*11fe30*/  LOP3.LUT R38, R38, 0xffff, RZ, 0xc0, !PT ;  /* 0x0000ffff26267812 */ /* 0x000fe400078ec0ff */
[----:B------:R-:W-:Y:S02]  /*11fe40*/  LOP3.LUT R39, R39, 0xffff, RZ, 0xc0, !PT ;  /* 0x0000ffff27277812 */ /* 0x000fe400078ec0ff */
[----:B------:R-:W-:-:S02]  /*11fe50*/  LOP3.LUT R22, R22, 0xffff, RZ, 0xc0, !PT ;  /* 0x0000ffff16167812 */ /* 0x000fc400078ec0ff */
[----:B------:R-:W-:Y:S02]  /*11fe60*/  PRMT R50, R50, 0x5410, R51 ;  /* 0x0000541032327816 */ /* 0x000fe40000000033 */
[----:B------:R-:W-:Y:S02]  /*11fe70*/  PRMT R39, R38, 0x3340, R39 ;  /* 0x0000334026277816 */ /* 0x000fe40000000027 */
[----:B------:R-:W-:Y:S01]  /*11fe80*/  PRMT R38, R22, 0x3340, R0 ;  /* 0x0000334016267816 */ /* 0x000fe20000000000 */
[----:B------:R-:W-:Y:S04]  /*11fe90*/  STL [R1+0x5560], R50 ;  /* 0x0055603201007387 */ /* 0x000fe80000100800 */
[----:B------:R0:W-:Y:S04]  /*11fea0*/  STL [R1+0x554], R39 ;  /* 0x0005542701007387 */ /* 0x0001e80000100800 */
[----:B------:R-:W-:Y:S01]  /*11feb0*/  STL [R1+0x1b0], R38 ;  /* 0x0001b02601007387 */ /* 0x000fe20000100800 */
[----:B------:R-:W-:-:S03]  /*11fec0*/  LOP3.LUT R22, R35, 0xffff, RZ, 0xc0, !PT ;  /* 0x0000ffff23167812 */ /* 0x000fc600078ec0ff */
[----:B------:R-:W2:Y:S01]  /*11fed0*/  LDL.LU R35, [R1+0x5e94] ;  /* 0x005e940001237983 */ /* 0x000ea20000300800 */
[----:B0-----:R-:W-:-:S03]  /*11fee0*/  LOP3.LUT R39, R53, 0xffff, RZ, 0xc0, !PT ;  /* 0x0000ffff35277812 */ /* 0x001fc600078ec0ff */
[----:B------:R-:W3:Y:S01]  /*11fef0*/  LDL.LU R50, [R1+0x50a8] ;  /* 0x0050a80001327983 */ /* 0x000ee20000300800 */
[----:B------:R-:W-:-:S03]  /*11ff00*/  PRMT R57, R36, 0x3340, R0 ;  /* 0x0000334024397816 */ /* 0x000fc60000000000 */
[----:B------:R-:W4:Y:S04]  /*11ff10*/  LDL.LU R51, [R1+0x170] ;  /* 0x0001700001337983 */ /* 0x000f280000300800 */
[----:B------:R-:W3:Y:S04]  /*11ff20*/  LDL.LU R53, [R1+0x5e90] ;  /* 0x005e900001357983 */ /* 0x000ee80000300800 */
[----:B------:R0:W-:Y:S02]  /*11ff30*/  STL [R1+0x5b90], R36 ;  /* 0x005b902401007387 */ /* 0x0001e40000100800 */
[----:B0-----:R-:W-:-:S02]  /*11ff40*/  LOP3.LUT R36, R47, 0xffff, RZ, 0xc0, !PT ;  /* 0x0000ffff2f247812 */ /* 0x001fc400078ec0ff */
[----:B------:R-:W3:Y:S01]  /*11ff50*/  LDL.LU R47, [R1+0x5e8c] ;  /* 0x005e8c00012f7983 */ /* 0x000ee20000300800 */
[----:B------:R-:W-:-:S04]  /*11ff60*/  PRMT R38, R22, 0x3340, R39 ;  /* 0x0000334016267816 */ /* 0x000fc80000000027 */
[----:B------:R-:W-:-:S05]  /*11ff70*/  PRMT R38, R38, 0x5410, R57 ;  /* 0x0000541026267816 */ /* 0x000fca0000000039 */
[----:B------:R0:W-:Y:S01]  /*11ff80*/  STL [R1+0x555c], R38 ;  /* 0x00555c2601007387 */ /* 0x0001e20000100800 */
[----:B------:R-:W-:Y:S01]  /*11ff90*/  PRMT R57, R36, 0x3340, R0 ;  /* 0x0000334024397816 */ /* 0x000fe20000000000 */
[----:B------:R-:W-:Y:S01]  /*11ffa0*/  VIADD R19, R19, UR6 ;  /* 0x0000000613137c36 */ /* 0x000fe20008000000 */
[----:B------:R-:W-:Y:S01]  /*11ffb0*/  SHF.R.U32.HI R22, RZ, 0x8, R22 ;  /* 0x00000008ff167819 */ /* 0x000fe20000011616 */
[----:B------:R-:W1:Y:S01]  /*11ffc0*/  LDCU UR6, c[0x0][0x3b8] ;  /* 0x00007700ff0677ac */ /* 0x000e620008000800 */
[----:B0-----:R-:W-:Y:S02]  /*11ffd0*/  LOP3.LUT R38, R49, 0xffff, RZ, 0xc0, !PT ;  /* 0x0000ffff31267812 */ /* 0x001fe400078ec0ff */
[----:B------:R-:W-:Y:S02]  /*11ffe0*/  IADD3 R60, P1, PT, R19, R3, RZ ;  /* 0x00000003133c7210 */ /* 0x000fe40007f3e0ff */
[----:B--2---:R-:W-:-:S04]  /*11fff0*/  LOP3.LUT R35, R35, 0xffff, RZ, 0xc0, !PT ;  /* 0x0000ffff23237812 */ /* 0x004fc800078ec0ff */
[----:B------:R-:W-:-:S04]  /*120000*/  PRMT R49, R38, 0x3340, R35 ;  /* 0x0000334026317816 */ /* 0x000fc80000000023 */
[----:B------:R-:W-:Y:S02]  /*120010*/  PRMT R57, R49, 0x5410, R57 ;  /* 0x0000541031397816 */ /* 0x000fe40000000039 */
[----:B------:R-:W-:-:S03]  /*120020*/  SHF.R.S32.HI R49, RZ, 0x1f, R19 ;  /* 0x0000001fff317819 */ /* 0x000fc60000011413 */
[----:B------:R0:W-:Y:S01]  /*120030*/  STL [R1+0x5558], R57 ;  /* 0x0055583901007387 */ /* 0x0001e20000100800 */
[----:B------:R-:W-:Y:S01]  /*120040*/  SHF.R.U32.HI R38, RZ, 0x8, R38 ;  /* 0x00000008ff267819 */ /* 0x000fe20000011626 */
[----:B------:R-:W-:-:S03]  /*120050*/  IMAD.X R61, R49, 0x1, R4, P1 ;  /* 0x00000001313d7824 */ /* 0x000fc600008e0604 */
[----:B------:R-:W-:Y:S02]  /*120060*/  LOP3.LUT R38, R38, 0xffff, RZ, 0xc0, !PT ;  /* 0x0000ffff26267812 */ /* 0x000fe400078ec0ff */
[----:B0-----:R-:W-:Y:S02]  /*120070*/  SHF.R.U32.HI R57, RZ, 0x8, R39 ;  /* 0x00000008ff397819 */ /* 0x001fe40000011627 */
[----:B------:R-:W-:Y:S02]  /*120080*/  SHF.R.U32.HI R39, RZ, 0x8, R35 ;  /* 0x00000008ff277819 */ /* 0x000fe40000011623 */
[----:B------:R-:W-:Y:S02]  /*120090*/  LOP3.LUT R35, R22, 0xffff, RZ, 0xc0, !PT ;  /* 0x0000ffff16237812 */ /* 0x000fe400078ec0ff */
[----:B------:R-:W-:Y:S02]  /*1200a0*/  LOP3.LUT R57, R57, 0xffff, RZ, 0xc0, !PT ;  /* 0x0000ffff39397812 */ /* 0x000fe400078ec0ff */
[----:B------:R-:W-:Y:S01]  /*1200b0*/  LOP3.LUT R39, R39, 0xffff, RZ, 0xc0, !PT ;  /* 0x0000ffff27277812 */ /* 0x000fe200078ec0ff */
[----:B------:R0:W-:Y:S01]  /*1200c0*/  STL.64 [R1+0xdd0], R60 ;  /* 0x000dd03c01007387 */ /* 0x0001e20000100a00 */
[----:B------:R-:W-:-:S02]  /*1200d0*/  PRMT R35, R35, 0x3340, R57 ;  /* 0x0000334023237816 */ /* 0x000fc40000000039 */
[----:B------:R-:W-:Y:S01]  /*1200e0*/  PRMT R39, R38, 0x3340, R39 ;  /* 0x0000334026277816 */ /* 0x000fe20000000027 */
[----:B------:R-:W2:Y:S01]  /*1200f0*/  LDL.LU R22, [R1+0x158] ;  /* 0x0001580001167983 */ /* 0x000ea20000300800 */
[----:B---3--:R-:W-:-:S03]  /*120100*/  LOP3.LUT R38, R50, 0xffff, RZ, 0xc0, !PT ;  /* 0x0000ffff32267812 */ /* 0x008fc600078ec0ff */
[----:B0-----:R-:W3:Y:S04]  /*120110*/  LDL.LU R60, [R1+0xe8] ;  /* 0x0000e800013c7983 */ /* 0x001ee80000300800 */
[----:B------:R-:W3:Y:S04]  /*120120*/  LDL.LU R61, [R1+0x2a88] ;  /* 0x002a8800013d7983 */ /* 0x000ee80000300800 */
[----:B------:R4:W-:Y:S04]  /*120130*/  STL [R1+0x5a18], R35 ;  /* 0x005a182301007387 */ /* 0x0009e80000100800 */
[----:B------:R0:W-:Y:S01]  /*120140*/  STL [R1+0x7b0], R39 ;  /* 0x0007b02701007387 */ /* 0x0001e20000100800 */
[----:B----4-:R-:W-:-:S02]  /*120150*/  LOP3.LUT R35, R51, 0xffff, RZ, 0xc0, !PT ;  /* 0x0000ffff33237812 */ /* 0x010fc400078ec0ff */
[----:B0-----:R-:W-:Y:S02]  /*120160*/  LOP3.LUT R39, R47, 0xffff, RZ, 0xc0, !PT ;  /* 0x0000ffff2f277812 */ /* 0x001fe400078ec0ff */
[----:B------:R-:W4:Y:S01]  /*120170*/  LDL.LU R47, [R1+0x5e88] ;  /* 0x005e8800012f7983 */ /* 0x000f220000300800 */
[----:B------:R-:W-:Y:S02]  /*120180*/  PRMT R51, R35, 0x3340, R0 ;  /* 0x0000334023337816 */ /* 0x000fe40000000000 */
[----:B------:R-:W-:-:S04]  /*120190*/  PRMT R50, R38, 0x3340, R39 ;  /* 0x0000334026327816 */ /* 0x000fc80000000027 */
[----:B------:R-:W-:Y:S02]  /*1201a0*/  PRMT R57, R50, 0x5410, R51 ;  /* 0x0000541032397816 */ /* 0x000fe40000000033 */
[----:B------:R-:W-:-:S05]  /*1201b0*/  IADD3 R50, P1, PT, R19, R0, RZ ;  /* 0x0000000013327210 */ /* 0x000fca0007f3e0ff */
[----:B------:R-:W-:Y:S01]  /*1201c0*/  IMAD.X R51, R49, 0x1, R2, P1 ;  /* 0x0000000131337824 */ /* 0x000fe200008e0602 */
[----:B------:R-:W-:Y:S04]  /*1201d0*/  STL [R1+0x5554], R57 ;  /* 0x0055543901007387 */ /* 0x000fe80000100800 */
[----:B------:R0:W-:Y:S04]  /*1201e0*/  STL.64 [R1+0xdd8], R50 ;  /* 0x000dd83201007387 */ /* 0x0001e80000100a00 */
[----:B0-----:R-:W4:Y:S04]  /*1201f0*/  LDL.LU.64 R50, [R1+0x5e80] ;  /* 0x005e800001327983 */ /* 0x001f280000300a00 */
[----:B------:R-:W4:Y:S01]  /*120200*/  LDL.LU R57, [R1+0x128] ;  /* 0x0001280001397983 */ /* 0x000f220000300800 */
[----:B------:R-:W-:-:S02]  /*120210*/  SHF.R.U32.HI R38, RZ, 0x8, R38 ;  /* 0x00000008ff267819 */ /* 0x000fc40000011626 */
[----:B------:R-:W-:Y:S02]  /*120220*/  SHF.R.U32.HI R39, RZ, 0x8, R39 ;  /* 0x00000008ff277819 */ /* 0x000fe40000011627 */
[----:B------:R-:W-:Y:S02]  /*120230*/  SHF.R.U32.HI R35, RZ, 0x8, R35 ;  /* 0x00000008ff237819 */ /* 0x000fe40000011623 */
[----:B------:R-:W-:Y:S02]  /*120240*/  LOP3.LUT R38, R38, 0xffff, RZ, 0xc0, !PT ;  /* 0x0000ffff26267812 */ /* 0x000fe400078ec0ff */
[----:B------:R-:W-:Y:S02]  /*120250*/  LOP3.LUT R39, R39, 0xffff, RZ, 0xc0, !PT ;  /* 0x0000ffff27277812 */ /* 0x000fe400078ec0ff */
[----:B------:R-:W-:Y:S02]  /*120260*/  LOP3.LUT R35, R35, 0xffff, RZ, 0xc0, !PT ;  /* 0x0000ffff23237812 */ /* 0x000fe400078ec0ff */
[----:B------:R-:W-:-:S02]  /*120270*/  PRMT R39, R38, 0x3340, R39 ;  /* 0x0000334026277816 */ /* 0x000fc40000000027 */
[----:B------:R-:W-:-:S03]  /*120280*/  PRMT R35, R35, 0x3340, R0 ;  /* 0x0000334023237816 */ /* 0x000fc60000000000 */
[----:B------:R-:W-:Y:S01]  /*120290*/  STL [R1+0x7ac], R39 ;  /* 0x0007ac2701007387 */ /* 0x000fe20000100800 */
[----:B------:R-:W-:-:S03]  /*1202a0*/  IADD3 R38, P1, PT, R19, R13, RZ ;  /* 0x0000000d13267210 */ /* 0x000fc60007f3e0ff */
[----:B------:R0:W-:Y:S02]  /*1202b0*/  STL [R1+0x1a0], R35 ;  /* 0x0001a02301007387 */ /* 0x0001e40000100800 */
[----:B0-----:R-:W-:Y:S01]  /*1202c0*/  SHF.R.U32.HI R35, RZ, 0x8, R36 ;  /* 0x00000008ff237819 */ /* 0x001fe20000011624 */
[----:B------:R-:W-:-:S03]  /*1202d0*/  IMAD.X R39, R49, 0x1, R15, P1 ;  /* 0x0000000131277824 */ /* 0x000fc600008e060f */
[----:B------:R-:W-:-:S04]  /*1202e0*/  LOP3.LUT R35, R35, 0xffff, RZ, 0xc0, !PT ;  /* 0x0000ffff23237812 */ /* 0x000fc800078ec0ff */
[----:B------:R-:W-:Y:S01]  /*1202f0*/  PRMT R36, R35, 0x3340, R0 ;  /* 0x0000334023247816 */ /* 0x000fe20000000000 */
[----:B------:R-:W-:Y:S01]  /*120300*/  STL.64 [R1+0xdc8], R38 ;  /* 0x000dc82601007387 */ /* 0x000fe20000100a00 */
[----:B------:R-:W-:-:S03]  /*120310*/  LOP3.LUT R35, R56, 0xffff, RZ, 0xc0, !PT ;  /* 0x0000ffff38237812 */ /* 0x000fc600078ec0ff */
[----:B------:R3:W-:Y:S01]  /*120320*/  STL [R1+0x19c], R36 ;  /* 0x00019c2401007387 */ /* 0x0007e20000100800 */
[----:B------:R-:W-:Y:S02]  /*120330*/  PRMT R56, R35, 0x3340, R0 ;  /* 0x0000334023387816 */ /* 0x000fe40000000000 */
[----:B--2---:R-:W-:Y:S02]  /*120340*/  LOP3.LUT R22, R22, 0xffff, RZ, 0xc0, !PT ;  /* 0x0000ffff16167812 */ /* 0x004fe400078ec0ff */
[----:B---3--:R-:W-:-:S04]  /*120350*/  LOP3.LUT R36, R60, 0xffff, RZ, 0xc0, !PT ;  /* 0x0000ffff3c247812 */ /* 0x008fc800078ec0ff */
[----:B------:R-:W-:Y:S02]  /*120360*/  PRMT R38, R22, 0x3340, R36 ;  /* 0x0000334016267816 */ /* 0x000fe40000000024 */
[----:B------:R-:W-:Y:S02]  /*120370*/  LOP3.LUT R39, R61, 0xffff, RZ, 0xc0, !PT ;  /* 0x0000ffff3d277812 */ /* 0x000fe400078ec0ff */
[----:B------:R-:W-:Y:S01]  /*120380*/  PRMT R56, R38, 0x5410, R56 ;  /* 0x0000541026387816 */ /* 0x000fe20000000038 */
[----:B------:R-:W2:Y:S01]  /*120390*/  LDL.LU R61, [R1+0x15c] ;  /* 0x00015c00013d7983 */ /* 0x000ea20000300800 */
[----:B------:R-:W-:Y:S02]  /*1203a0*/  SHF.R.U32.HI R22, RZ, 0x8, R22 ;  /* 0x00000008ff167819 */ /* 0x000fe40000011616 */
[----:B------:R-:W-:Y:S02]  /*1203b0*/  SHF.R.U32.HI R36, RZ, 0x8, R36 ;  /* 0x00000008ff247819 */ /* 0x000fe40000011624 */
[----:B----4-:R-:W-:-:S04]  /*1203c0*/  LOP3.LUT R47, R47, 0xffff, RZ, 0xc0, !PT ;  /* 0x0000ffff2f2f7812 */ /* 0x010fc800078ec0ff */
[----:B------:R-:W-:Y:S02]  /*1203d0*/  SHF.R.U32.HI R38, RZ, 0x8, R47 ;  /* 0x00000008ff267819 */ /* 0x000fe4000001162f */
[--C-:B------:R-:W-:Y:S02]  /*1203e0*/  PRMT R47, R47, 0x3340, R39.reuse ;  /* 0x000033402f2f7816 */ /* 0x100fe40000000027 */
[----:B------:R-:W-:Y:S02]  /*1203f0*/  SHF.R.U32.HI R39, RZ, 0x8, R39 ;  /* 0x00000008ff277819 */ /* 0x000fe40000011627 */
[----:B------:R-:W-:Y:S02]  /*120400*/  LOP3.LUT R38, R38, 0xffff, RZ, 0xc0, !PT ;  /* 0x0000ffff26267812 */ /* 0x000fe400078ec0ff */
[----:B------:R-:W-:Y:S01]  /*120410*/  LOP3.LUT R39, R39, 0xffff, RZ, 0xc0, !PT ;  /* 0x0000ffff27277812 */ /* 0x000fe200078ec0ff */
[----:B------:R-:W-:Y:S01]  /*120420*/  STL [R1+0x5550], R56 ;  /* 0x0055503801007387 */ /* 0x000fe20000100800 */
[----:B------:R-:W-:-:S02]  /*120430*/  LOP3.LUT R22, R22, 0xffff, RZ, 0xc0, !PT ;  /* 0x0000ffff16167812 */ /* 0x000fc400078ec0ff */
[----:B------:R-:W-:Y:S01]  /*120440*/  LOP3.LUT R36, R36, 0xffff, RZ, 0xc0, !PT ;  /* 0x0000ffff24247812 */ /* 0x000fe200078ec0ff */
[----:B------:R0:W-:Y:S02]  /*120450*/  STL [R1+0x498], R47 ;  /* 0x0004982f01007387 */ /* 0x0001e40000100800 */
[----:B0-----:R-:W-:Y:S02]  /*120460*/  PRMT R47, R38, 0x3340, R39 ;  /* 0x00003340262f7816 */ /* 0x001fe40000000027 */
[----:B------:R-:W-:Y:S02]  /*120470*/  PRMT R38, R22, 0x3340, R36 ;  /* 0x0000334016267816 */ /* 0x000fe40000000024 */
[----:B------:R-:W-:Y:S01]  /*120480*/  LOP3.LUT R36, R23, 0xffff, RZ, 0xc0, !PT ;  /* 0x0000ffff17247812 */ /* 0x000fe200078ec0ff */
[----:B------:R-:W-:Y:S01]  /*120490*/  STL [R1+0x5a1c], R47 ;  /* 0x005a1c2f01007387 */ /* 0x000fe20000100800 */
[----:B------:R-:W-:-:S03]  /*1204a0*/  LOP3.LUT R23, R50, 0xffff, RZ, 0xc0, !PT ;  /* 0x0000ffff32177812 */ /* 0x000fc600078ec0ff */
[----:B------:R0:W-:Y:S04]  /*1204b0*/  STL [R1+0x7a8], R38 ;  /* 0x0007a82601007387 */ /* 0x0001e80000100800 */
[----:B------:R-:W3:Y:S01]  /*1204c0*/  LDL.LU R50, [R1+0x5e7c] ;  /* 0x005e7c0001327983 */ /* 0x000ee20000300800 */
[----:B------:R-:W-:-:S03]  /*1204d0*/  LOP3.LUT R22, R57, 0xffff, RZ, 0xc0, !PT ;  /* 0x0000ffff39167812 */ /* 0x000fc600078ec0ff */
[----:B------:R-:W4:Y:S04]  /*1204e0*/  LDL.LU R56, [R1+0x510c] ;  /* 0x00510c0001387983 */ /* 0x000f280000300800 */
[----:B------:R-:W4:Y:S01]  /*1204f0*/  LDL.LU R57, [R1+0x28a8] ;  /* 0x0028a80001397983 */ /* 0x000f220000300800 */
[----:B------:R-:W-:Y:S02]  /*120500*/  PRMT R39, R36, 0x3340, R0 ;  /* 0x0000334024277816 */ /* 0x000fe40000000000 */
[----:B0-----:R-:W-:-:S04]  /*120510*/  PRMT R38, R22, 0x3340, R23 ;  /* 0x0000334016267816 */ /* 0x001fc80000000017 */
[----:B------:R-:W-:-:S05]  /*120520*/  PRMT R38, R38, 0x5410, R39 ;  /* 0x0000541026267816 */ /* 0x000fca0000000027 */
[----:B------:R0:W-:Y:S04]  /*120530*/  STL [R1+0x554c], R38 ;  /* 0x00554c2601007387 */ /* 0x0001e80000100800 */
[----:B------:R-:W4:Y:S01]  /*120540*/  LDL.LU R60, [R1+0x5070] ;  /* 0x00507000013c7983 */ /* 0x000f220000300800 */
[----:B------:R-:W-:Y:S02]  /*120550*/  SHF.R.U32.HI R35, RZ, 0x8, R35 ;  /* 0x00000008ff237819 */ /* 0x000fe40000011623 */
[----:B0-----:R-:W-:Y:S02]  /*120560*/  IADD3 R38, P1, PT, R19, R5, RZ ;  /* 0x0000000513267210 */ /* 0x001fe40007f3e0ff */
[----:B------:R-:W-:Y:S02]  /*120570*/  SHF.R.U32.HI R22, RZ, 0x8, R22 ;  /* 0x00000008ff167819 */ /* 0x000fe40000011616 */
[----:B------:R-:W-:Y:S01]  /*120580*/  SHF.R.U32.HI R23, RZ, 0x8, R23 ;  /* 0x00000008ff177819 */ /* 0x000fe20000011617 */
[----:B------:R-:W-:Y:S01]  /*120590*/  IMAD.X R39, R49, 0x1, R6, P1 ;  /* 0x0000000131277824 */ /* 0x000fe200008e0606 */
[----:B------:R-:W-:-:S02]  /*1205a0*/  LOP3.LUT R35, R35, 0xffff, RZ, 0xc0, !PT ;  /* 0x0000ffff23237812 */ /* 0x000fc400078ec0ff */
[----:B------:R-:W-:Y:S02]  /*1205b0*/  LOP3.LUT R22, R22, 0xffff, RZ, 0xc0, !PT ;  /* 0x0000ffff16167812 */ /* 0x000fe400078ec0ff */
[----:B------:R-:W-:Y:S01]  /*1205c0*/  LOP3.LUT R23, R23, 0xffff, RZ, 0xc0, !PT ;  /* 0x0000ffff17177812 */ /* 0x000fe200078ec0ff */
[----:B------:R0:W-:Y:S02]  /*1205d0*/  STL.64 [R1+0xdc0], R38 ;  /* 0x000dc02601007387 */ /* 0x0001e40000100a00 */
[----:B0-----:R-:W-:Y:S02]  /*1205e0*/  PRMT R38, R35, 0x3340, R0 ;  /* 0x0000334023267816 */ /* 0x001fe40000000000 */
[----:B------:R-:W-:-:S03]  /*1205f0*/  PRMT R35, R22, 0x3340, R23 ;  /* 0x0000334016237816 */ /* 0x000fc60000000017 */
[----:B------:R-:W-:Y:S01]  /*120600*/  STL [R1+0x198], R38 ;  /* 0x0001982601007387 */ /* 0x000fe20000100800 */
[----:B------:R-:W-:-:S03]  /*120610*/  LOP3.LUT R22, R54, 0xffff, RZ, 0xc0, !PT ;  /* 0x0000ffff36167812 */ /* 0x000fc600078ec0ff */
[----:B------:R3:W-:Y:S01]  /*120620*/  STL [R1+0x7a4], R35 ;  /* 0x0007a42301007387 */ /* 0x0007e20000100800 */
[----:B------:R-:W-:Y:S02]  /*120630*/  PRMT R39, R22, 0x3340, R0 ;  /* 0x0000334016277816 */ /* 0x000fe40000000000 */
[----:B------:R-:W-:-:S04]  /*120640*/  SHF.R.U32.HI R22, RZ, 0x8, R22 ;  /* 0x00000008ff167819 */ /* 0x000fc80000011616 */
[----:B------:R-:W-:Y:S02]  /*120650*/  LOP3.LUT R22, R22, 0xffff, RZ, 0xc0, !PT ;  /* 0x0000ffff16167812 */ /* 0x000fe400078ec0ff */
[----:B--2---:R-:W-:Y:S02]  /*120660*/  LOP3.LUT R23, R61, 0xffff, RZ, 0xc0, !PT ;  /* 0x0000ffff3d177812 */ /* 0x004fe400078ec0ff */
[----:B---3--:R-:W-:Y:S02]  /*120670*/  LOP3.LUT R35, R50, 0xffff, RZ, 0xc0, !PT ;  /* 0x0000ffff32237812 */ /* 0x008fe400078ec0ff */
[----:B------:R-:W2:Y:S02]  /*120680*/  LDL.LU R50, [R1+0x5e78] ;  /* 0x005e780001327983 */ /* 0x000ea40000300800 */
[----:B------:R-:W-:Y:S02]  /*120690*/  PRMT R38, R23, 0x3340, R35 ;  /* 0x0000334017267816 */ /* 0x000fe40000000023 */
[----:B------:R-:W-:-:S02]  /*1206a0*/  SHF.R.U32.HI R23, RZ, 0x8, R23 ;  /* 0x00000008ff177819 */ /* 0x000fc40000011617 */
[----:B------:R-:W-:Y:S02]  /*1206b0*/  PRMT R47, R38, 0x5410, R39 ;  /* 0x00005410262f7816 */ /* 0x000fe40000000027 */
[----:B------:R-:W-:Y:S02]  /*1206c0*/  IADD3 R38, P1, PT, R19, R14, RZ ;  /* 0x0000000e13267210 */ /* 0x000fe40007f3e0ff */
[----:B------:R-:W-:Y:S02]  /*1206d0*/  SHF.R.U32.HI R35, RZ, 0x8, R35 ;  /* 0x00000008ff237819 */ /* 0x000fe40000011623 */
[----:B------:R-:W-:Y:S01]  /*1206e0*/  LOP3.LUT R23, R23, 0xffff, RZ, 0xc0, !PT ;  /* 0x0000ffff17177812 */ /* 0x000fe200078ec0ff */
[----:B------:R-:W-:Y:S01]  /*1206f0*/  IMAD.X R39, R49, 0x1, R16, P1 ;  /* 0x0000000131277824 */ /* 0x000fe200008e0610 */
[----:B------:R-:W-:Y:S01]  /*120700*/  LOP3.LUT R35, R35, 0xffff, RZ, 0xc0, !PT ;  /* 0x0000ffff23237812 */ /* 0x000fe200078ec0ff */
[----:B------:R-:W-:Y:S03]  /*120710*/  STL [R1+0x5548], R47 ;  /* 0x0055482f01007387 */ /* 0x000fe60000100800 */
[----:B------:R-:W-:Y:S01]  /*120720*/  PRMT R23, R23, 0x3340, R35 ;  /* 0x0000334017177816 */ /* 0x000fe20000000023 */
[----:B------:R-:W-:Y:S01]  /*120730*/  STL.64 [R1+0xdb8], R38 ;  /* 0x000db82601007387 */ /* 0x000fe20000100a00 */
[----:B------:R-:W-:-:S03]  /*120740*/  PRMT R35, R22, 0x3340, R0 ;  /* 0x0000334016237816 */ /* 0x000fc60000000000 */
[----:B------:R-:W3:Y:S01]  /*120750*/  LDL.LU R61, [R1+0x50c0] ;  /* 0x0050c000013d7983 */ /* 0x000ee20000300800 */
[----:B----4-:R-:W-:-:S03]  /*120760*/  LOP3.LUT R22, R57, 0xffff, RZ, 0xc0, !PT ;  /* 0x0000ffff39167812 */ /* 0x010fc600078ec0ff */
[----:B------:R-:W4:Y:S04]  /*120770*/  LDL.LU R54, [R1+0x174] ;  /* 0x0001740001367983 */ /* 0x000f280000300800 */
[----:B------:R0:W-:Y:S04]  /*120780*/  STL [R1+0x550], R23 ;  /* 0x0005501701007387 */ /* 0x0001e80000100800 */
[----:B------:R1:W-:Y:S04]  /*120790*/  STL [R1+0x194], R35 ;  /* 0x0001942301007387 */ /* 0x0003e80000100800 */
[----:B------:R-:W4:Y:S01]  /*1207a0*/  LDL.LU R57, [R1+0x2a98] ;  /* 0x002a980001397983 */ /* 0x000f220000300800 */
[----:B0-----:R-:W-:-:S02]  /*1207b0*/  LOP3.LUT R23, R56, 0xffff, RZ, 0xc0, !PT ;  /* 0x0000ffff38177812 */ /* 0x001fc400078ec0ff */
[----:B-1----:R-:W-:Y:S02]  /*1207c0*/  LOP3.LUT R35, R60, 0xffff, RZ, 0xc0, !PT ;  /* 0x0000ffff3c237812 */ /* 0x002fe400078ec0ff */
[----:B------:R-:W-:Y:S02]  /*1207d0*/  PRMT R39, R22, 0x3340, R0 ;  /* 0x0000334016277816 */ /* 0x000fe40000000000 */
[----:B------:R-:W-:-:S04]  /*1207e0*/  PRMT R38, R23, 0x3340, R35 ;  /* 0x0000334017267816 */ /* 0x000fc80000000023 */
[----:B------:R-:W-:Y:S02]  /*1207f0*/  PRMT R47, R38, 0x5410, R39 ;  /* 0x00005410262f7816 */ /* 0x000fe40000000027 */
[----:B------:R-:W-:Y:S02]  /*120800*/  IADD3 R38, P1, PT, R19, R7, RZ ;  /* 0x0000000713267210 */ /* 0x000fe40007f3e0ff */
[----:B------:R-:W-:-:S03]  /*120810*/  SHF.R.U32.HI R36, RZ, 0x8, R36 ;  /* 0x00000008ff247819 */ /* 0x000fc60000011624 */
[----:B------:R-:W-:Y:S01]  /*120820*/  IMAD.X R39, R49, 0x1, R8, P1 ;  /* 0x0000000131277824 */ /* 0x000fe200008e0608 */
[----:B------:R-:W-:Y:S02]  /*120830*/  SHF.R.U32.HI R23, RZ, 0x8, R23 ;  /* 0x00000008ff177819 */ /* 0x000fe40000011617 */
[----:B------:R-:W-:Y:S01]  /*120840*/  SHF.R.U32.HI R35, RZ, 0x8, R35 ;  /* 0x00000008ff237819 */ /* 0x000fe20000011623 */
[----:B------:R-:W-:Y:S01]  /*120850*/  STL [R1+0x5544], R47 ;  /* 0x0055442f01007387 */ /* 0x000fe20000100800 */
[----:B------:R-:W-:Y:S02]  /*120860*/  LOP3.LUT R36, R36, 0xffff, RZ, 0xc0, !PT ;  /* 0x0000ffff24247812 */ /* 0x000fe400078ec0ff */
[----:B------:R-:W-:Y:S01]  /*120870*/  SHF.R.U32.HI R22, RZ, 0x8, R22 ;  /* 0x00000008ff167819 */ /* 0x000fe20000011616 */
[----:B------:R0:W-:Y:S01]  /*120880*/  STL.64 [R1+0xd98], R38 ;  /* 0x000d982601007387 */ /* 0x0001e20000100a00 */
[----:B------:R-:W-:Y:S02]  /*120890*/  LOP3.LUT R23, R23, 0xffff, RZ, 0xc0, !PT ;  /* 0x0000ffff17177812 */ /* 0x000fe400078ec0ff */
[----:B------:R-:W-:-:S02]  /*1208a0*/  LOP3.LUT R35, R35, 0xffff, RZ, 0xc0, !PT ;  /* 0x0000ffff23237812 */ /* 0x000fc400078ec0ff */
[----:B------:R-:W-:Y:S02]  /*1208b0*/  PRMT R36, R36, 0x3340, R0 ;  /* 0x0000334024247816 */ /* 0x000fe40000000000 */
[----:B------:R-:W-:Y:S02]  /*1208c0*/  LOP3.LUT R22, R22, 0xffff, RZ, 0xc0, !PT ;  /* 0x0000ffff16167812 */ /* 0x000fe400078ec0ff */
[----:B0-----:R-:W-:Y:S02]  /*1208d0*/  IADD3 R38, P1, PT, R19, R9, RZ ;  /* 0x0000000913267210 */ /* 0x001fe40007f3e0ff */
[----:B------:R-:W-:-:S03]  /*1208e0*/  PRMT R23, R23, 0x3340, R35 ;  /* 0x0000334017177816 */ /* 0x000fc60000000023 */
[----:B------:R-:W-:Y:S01]  /*1208f0*/  IMAD.X R39, R49, 0x1, R11, P1 ;  /* 0x0000000131277824 */ /* 0x000fe200008e060b */
[----:B------:R-:W-:Y:S01]  /*120900*/  PRMT R22, R22, 0x3340, R0 ;  /* 0x0000334016167816 */ /* 0x000fe20000000000 */
[----:B------:R-:W-:Y:S04]  /*120910*/  STL [R1+0x190], R36 ;  /* 0x0001902401007387 */ /* 0x000fe80000100800 */
[----:B------:R-:W-:Y:S04]  /*120920*/  STL [R1+0x54c], R23 ;  /* 0x00054c1701007387 */ /* 0x000fe80000100800 */
[----:B------:R0:W-:Y:S04]  /*120930*/  STL.64 [R1+0xdb0], R38 ;  /* 0x000db02601007387 */ /* 0x0001e80000100a00 */
[----:B------:R4:W-:Y:S01]  /*120940*/  STL [R1+0x18c], R22 ;  /* 0x00018c1601007387 */ /* 0x0009e20000100800 */
[----:B0-----:R-:W-:-:S02]  /*120950*/  LOP3.LUT R39, R53, 0xffff, RZ, 0xc0, !PT ;  /* 0x0000ffff35277812 */ /* 0x001fc400078ec0ff */
[----:B------:R-:W-:Y:S02]  /*120960*/  IADD3 R56, P1, PT, R19, R10, RZ ;  /* 0x0000000a13387210 */ /* 0x000fe40007f3e0ff */
[----:B--2---:R-:W-:Y:S02]  /*120970*/  LOP3.LUT R38, R50, 0xffff, RZ, 0xc0, !PT ;  /* 0x0000ffff32267812 */ /* 0x004fe400078ec0ff */
[----:B------:R-:W-:Y:S02]  /*120980*/  LOP3.LUT R50, R21, 0xffff, RZ, 0xc0, !PT ;  /* 0x0000ffff15327812 */ /* 0x000fe400078ec0ff */
[----:B------:R-:W2:Y:S04]  /*120990*/  LDL.LU R21, [R1+0x5118] ;  /* 0x0051180001157983 */ /* 0x000ea80000300800 */
[----:B------:R-:W2:Y:S04]  /*1209a0*/  LDL.LU R23, [R1+0x2898] ;  /* 0x0028980001177983 */ /* 0x000ea80000300800 */
[----:B------:R-:W2:Y:S01]  /*1209b0*/  LDL.LU R60, [R1+0x5074] ;  /* 0x00507400013c7983 */ /* 0x000ea20000300800 */
[----:B------:R-:W-:-:S03]  /*1209c0*/  PRMT R47, R38, 0x3340, R39 ;  /* 0x00003340262f7816 */ /* 0x000fc60000000027 */
[----:B------:R-:W2:Y:S04]  /*1209d0*/  LDL.LU R53, [R1+0x5e74] ;  /* 0x005e740001357983 */ /* 0x000ea80000300800 */
[----:B------:R0:W-:Y:S01]  /*1209e0*/  STL [R1+0x5bac], R50 ;  /* 0x005bac3201007387 */ /* 0x0001e20000100800 */
[----:B---3--:R-:W-:Y:S02]  /*1209f0*/  LOP3.LUT R35, R61, 0xffff, RZ, 0xc0, !PT ;  /* 0x0000ffff3d237812 */ /* 0x008fe400078ec0ff */
[----:B----4-:R-:W-:Y:S02]  /*120a00*/  LOP3.LUT R22, R54, 0xffff, RZ, 0xc0, !PT ;  /* 0x0000ffff36167812 */ /* 0x010fe400078ec0ff */
[--C-:B------:R-:W-:Y:S02]  /*120a10*/  PRMT R54, R50, 0x3340, R0.reuse ;  /* 0x0000334032367816 */ /* 0x100fe40000000000 */
[----:B0-----:R-:W-:-:S02]  /*120a20*/  PRMT R50, R22, 0x3340, R0 ;  /* 0x0000334016327816 */ /* 0x001fc40000000000 */
[----:B------:R-:W-:Y:S02]  /*120a30*/  PRMT R54, R47, 0x5410, R54 ;  /* 0x000054102f367816 */ /* 0x000fe40000000036 */
[----:B------:R-:W-:-:S04]  /*120a40*/  LOP3.LUT R36, R57, 0xffff, RZ, 0xc0, !PT ;  /* 0x0000ffff39247812 */ /* 0x000fc800078ec0ff */
[----:B------:R-:W-:Y:S01]  /*120a50*/  PRMT R47, R35, 0x3340, R36 ;  /* 0x00003340232f7816 */ /* 0x000fe20000000024 */
[----:B------:R-:W-:-:S03]  /*120a60*/  IMAD.X R57, R49, 0x1, R12, P1 ;  /* 0x0000000131397824 */ /* 0x000fc600008e060c */
[----:B------:R-:W-:Y:S01]  /*120a70*/  PRMT R47, R47, 0x5410, R50 ;  /* 0x000054102f2f7816 */ /* 0x000fe20000000032 */
[----:B------:R-:W-:Y:S04]  /*120a80*/  STL [R1+0x5540], R54 ;  /* 0x0055403601007387 */ /* 0x000fe80000100800 */
[----:B------:R-:W-:Y:S04]  /*120a90*/  STL [R1+0x553c], R47 ;  /* 0x00553c2f01007387 */ /* 0x000fe80000100800 */
[----:B------:R0:W-:Y:S04]  /*120aa0*/  STL.64 [R1+0xd90], R56 ;  /* 0x000d903801007387 */ /* 0x0001e80000100a00 */
[----:B0-----:R-:W3:Y:S04]  /*120ab0*/  LDL.LU R56, [R1+0x5e70] ;  /* 0x005e700001387983 */ /* 0x001ee80000300800 */
[----:B------:R-:W4:Y:S04]  /*120ac0*/  LDL.LU R61, [R1+0x164] ;  /* 0x00016400013d7983 */ /* 0x000f280000300800 */
[----:B------:R-:W3:Y:S04]  /*120ad0*/  LDL.LU R57, [R1+0xfc] ;  /* 0x0000fc0001397983 */ /* 0x000ee80000300800 */
[----:B------:R-:W3:Y:S01]  /*120ae0*/  LDL.LU R54, [R1+0x160] ;  /* 0x0001600001367983 */ /* 0x000ee20000300800 */
[----:B------:R-:W-:-:S02]  /*120af0*/  SHF.R.U32.HI R38, RZ, 0x8, R38 ;  /* 0x00000008ff267819 */ /* 0x000fc40000011626 */
[----:B------:R-:W-:Y:S02]  /*120b00*/  SHF.R.U32.HI R39, RZ, 0x8, R39 ;  /* 0x00000008ff277819 */ /* 0x000fe40000011627 */
[----:B------:R-:W-:Y:S02]  /*120b10*/  SHF.R.U32.HI R35, RZ, 0x8, R35 ;  /* 0x00000008ff237819 */ /* 0x000fe40000011623 */
[----:B------:R-:W-:Y:S02]  /*120b20*/  SHF.R.U32.HI R36, RZ, 0x8, R36 ;  /* 0x00000008ff247819 */ /* 0x000fe40000011624 */
[----:B------:R-:W-:Y:S02]  /*120b30*/  LOP3.LUT R38, R38, 0xffff, RZ, 0xc0, !PT ;  /* 0x0000ffff26267812 */ /* 0x000fe400078ec0ff */
[----:B------:R-:W-:Y:S02]  /*120b40*/  LOP3.LUT R39, R39, 0xffff, RZ, 0xc0, !PT ;  /* 0x0000ffff27277812 */ /* 0x000fe400078ec0ff */
[----:B------:R-:W-:-:S02]  /*120b50*/  LOP3.LUT R35, R35, 0xffff, RZ, 0xc0, !PT ;  /* 0x0000ffff23237812 */ /* 0x000fc400078ec0ff */
[----:B------:R-:W-:Y:S02]  /*120b60*/  LOP3.LUT R36, R36, 0xffff, RZ, 0xc0, !PT ;  /* 0x0000ffff24247812 */ /* 0x000fe400078ec0ff */
[----:B------:R-:W-:Y:S02]  /*120b70*/  PRMT R49, R38, 0x3340, R39 ;  /* 0x0000334026317816 */ /* 0x000fe40000000027 */
[----:B------:R-:W-:-:S03]  /*120b80*/  PRMT R35, R35, 0x3340, R36 ;  /* 0x0000334023237816 */ /* 0x000fc60000000024 */
[----:B------:R-:W-:Y:S04]  /*120b90*/  STL [R1+0x5a20], R49 ;  /* 0x005a203101007387 */ /* 0x000fe80000100800 */
[----:B------:R0:W-:Y:S01]  /*120ba0*/  STL [R1+0x7a0], R35 ;  /* 0x0007a02301007387 */ /* 0x0001e20000100800 */
[----:B------:R-:W-:Y:S01]  /*120bb0*/  VIADD R19, R19, UR6 ;  /* 0x0000000613137c36 */ /* 0x000fe20008000000 */
[----:B------:R-:W-:Y:S01]  /*120bc0*/  SHF.R.U32.HI R22, RZ, 0x8, R22 ;  /* 0x00000008ff167819 */ /* 0x000fe20000011616 */
[----:B------:R-:W1:Y:S03]  /*120bd0*/  LDCU UR6, c[0x0][0x3b8] ;  /* 0x00007700ff0677ac */ /* 0x000e660008000800 */
[----:B------:R-:W-:-:S04]  /*120be0*/  LOP3.LUT R22, R22, 0xffff, RZ, 0xc0, !PT ;  /* 0x0000ffff16167812 */ /* 0x000fc800078ec0ff */
[----:B------:R-:W-:Y:S02]  /*120bf0*/  PRMT R22, R22, 0x3340, R0 ;  /* 0x0000334016167816 */ /* 0x000fe40000000000 */
[----:B--2---:R-:W-:Y:S02]  /*120c00*/  LOP3.LUT R21, R21, 0xffff, RZ, 0xc0, !PT ;  /* 0x0000ffff15157812 */ /* 0x004fe400078ec0ff */
[----:B0-----:R-:W-:Y:S02]  /*120c10*/  LOP3.LUT R35, R60, 0xffff, RZ, 0xc0, !PT ;  /* 0x0000ffff3c237812 */ /* 0x001fe400078ec0ff */
[----:B------:R-:W-:Y:S02]  /*120c20*/  LOP3.LUT R23, R23, 0xffff, RZ, 0xc0, !PT ;  /* 0x0000ffff17177812 */ /* 0x000fe400078ec0ff */
[----:B------:R-:W-:Y:S02]  /*120c30*/  PRMT R36, R21, 0x3340, R35 ;  /* 0x0000334015247816 */ /* 0x000fe40000000023 */
[----:B------:R-:W-:-:S02]  /*120c40*/  SHF.R.U32.HI R21, RZ, 0x8, R21 ;  /* 0x00000008ff157819 */ /* 0x000fc40000011615 */
[----:B------:R-:W-:Y:S02]  /*120c50*/  SHF.R.U32.HI R35, RZ, 0x8, R35 ;  /* 0x00000008ff237819 */ /* 0x000fe40000011623 */
[----:B------:R-:W-:Y:S02]  /*120c60*/  PRMT R38, R23, 0x3340, R0 ;  /* 0x0000334017267816 */ /* 0x000fe40000000000 */
[----:B------:R-:W-:Y:S02]  /*120c70*/  LOP3.LUT R21, R21, 0xffff, RZ, 0xc0, !PT ;  /* 0x0000ffff15157812 */ /* 0x000fe400078ec0ff */
[----:B------:R-:W-:Y:S02]  /*120c80*/  LOP3.LUT R35, R35, 0xffff, RZ, 0xc0, !PT ;  /* 0x0000ffff23237812 */ /* 0x000fe400078ec0ff */
[----:B------:R-:W-:Y:S02]  /*120c90*/  PRMT R36, R36, 0x5410, R38 ;  /* 0x0000541024247816 */ /* 0x000fe40000000026 */
[----:B------:R-:W-:-:S02]  /*120ca0*/  PRMT R35, R21, 0x3340, R35 ;  /* 0x0000334015237816 */ /* 0x000fc40000000023 */
[----:B------:R-:W-:Y:S02]  /*120cb0*/  SHF.R.U32.HI R23, RZ, 0x8, R23 ;  /* 0x00000008ff177819 */ /* 0x000fe40000011617 */
[----:B------:R-:W-:Y:S02]  /*120cc0*/  SHF.R.S32.HI R21, RZ, 0x1f, R19 ;  /* 0x0000001fff157819 */ /* 0x000fe40000011413 */
[----:B------:R-:W-:Y:S02]  /*120cd0*/  IADD3 R38, P1, PT, R19, R3, RZ ;  /* 0x0000000313267210 */ /* 0x000fe40007f3e0ff */
[----:B------:R-:W-:-:S03]  /*120ce0*/  LOP3.LUT R23, R23, 0xffff, RZ, 0xc0, !PT ;  /* 0x0000ffff17177812 */ /* 0x000fc600078ec0ff */
[----:B------:R-:W-:Y:S01]  /*120cf0*/  IMAD.X R39, R21, 0x1, R4, P1 ;  /* 0x0000000115277824 */ /* 0x000fe200008e0604 */
[----:B------:R-:W-:Y:S01]  /*120d00*/  PRMT R23, R23, 0x3340, R0 ;  /* 0x0000334017177816 */ /* 0x000fe20000000000 */
[----:B------:R-:W-:Y:S04]  /*120d10*/  STL [R1+0x5538], R36 ;  /* 0x0055382401007387 */ /* 0x000fe80000100800 */
[----:B------:R0:W-:Y:S04]  /*120d20*/  STL [R1+0x79c], R35 ;  /* 0x00079c2301007387 */ /* 0x0001e80000100800 */
[----:B------:R2:W-:Y:S01]  /*120d30*/  STL.64 [R1+0xd88], R38 ;  /* 0x000d882601007387 */ /* 0x0005e20000100a00 */
[----:B0-----:R-:W-:-:S03]  /*120d40*/  LOP3.LUT R35, R55, 0xffff, RZ, 0xc0, !PT ;  /* 0x0000ffff37237812 */ /* 0x001fc600078ec0ff */
[----:B--2---:R-:W2:Y:S04]  /*120d50*/  LDL.LU.64 R38, [R1+0x5e68] ;  /* 0x005e680001267983 */ /* 0x004ea80000300a00 */
[----:B------:R0:W-:Y:S04]  /*120d60*/  STL [R1+0x188], R23 ;  /* 0x0001881701007387 */ /* 0x0001e80000100800 */
[----:B------:R0:W-:Y:S01]  /*120d70*/  STL [R1+0x184], R22 ;  /* 0x0001841601007387 */ /* 0x0001e20000100800 */
[----:B---3--:R-:W-:-:S03]  /*120d80*/  LOP3.LUT R50, R54, 0xffff, RZ, 0xc0, !PT ;  /* 0x0000ffff36327812 */ /* 0x008fc600078ec0ff */
[----:B------:R-:W3:Y:S04]  /*120d90*/  LDL.LU R54, [R1+0x130] ;  /* 0x0001300001367983 */ /* 0x000ee80000300800 */
[----:B------:R-:W2:Y:S01]  /*120da0*/  LDL.LU R55, [R1+0x511c] ;  /* 0x00511c0001377983 */ /* 0x000ea20000300800 */
[----:B----4-:R-:W-:Y:S02]  /*120db0*/  LOP3.LUT R47, R61, 0xffff, RZ, 0xc0, !PT ;  /* 0x0000ffff3d2f7812 */ /* 0x010fe400078ec0ff */
[----:B------:R-:W-:Y:S02]  /*120dc0*/  LOP3.LUT R36, R56, 0xffff, RZ, 0xc0, !PT ;  /* 0x0000ffff38247812 */ /* 0x000fe400078ec0ff */
[----:B------:R-:W-:Y:S02]  /*120dd0*/  LOP3.LUT R49, R57, 0xffff, RZ, 0xc0, !PT ;  /* 0x0000ffff39317812 */ /* 0x000fe400078ec0ff */
[----:B0-----:R-:W-:-:S02]  /*120de0*/  PRMT R23, R36, 0x3340, R0 ;  /* 0x0000334024177816 */ /* 0x001fc40000000000 */
[----:B------:R-:W-:Y:S02]  /*120df0*/  PRMT R22, R47, 0x3340, R49 ;  /* 0x000033402f167816 */ /* 0x000fe40000000031 */
[----:B------:R-:W-:Y:S02]  /*120e00*/  LOP3.LUT R56, R53, 0xffff, RZ, 0xc0, !PT ;  /* 0x0000ffff35387812 */ /* 0x000fe400078ec0ff */
[----:B------:R-:W-:Y:S01]  /*120e10*/  PRMT R57, R22, 0x5410, R23 ;  /* 0x0000541016397816 */ /* 0x000fe20000000017 */
[----:B------:R-:W4:Y:S04]  /*120e20*/  LDL.LU R53, [R1+0x5e60] ;  /* 0x005e600001357983 */ /* 0x000f280000300800 */
[----:B------:R0:W-:Y:S04]  /*120e30*/  STL [R1+0x5534], R57 ;  /* 0x0055343901007387 */ /* 0x0001e80000100800 */
[----:B------:R-:W4:Y:S01]  /*120e40*/  LDL.LU R61, [R1+0x5080] ;  /* 0x00508000013d7983 */ /* 0x000f220000300800 */
[----:B------:R-:W-:-:S02]  /*120e50*/  PRMT R23, R35, 0x3340, R0 ;  /* 0x0000334023177816 */ /* 0x000fc40000000000 */
[----:B------:R-:W-:Y:S02]  /*120e60*/  PRMT R22, R50, 0x3340, R56 ;  /* 0x0000334032167816 */ /* 0x000fe40000000038 */
[----:B------:R-:W-:Y:S02]  /*120e70*/  SHF.R.U32.HI R50, RZ, 0x8, R50 ;  /* 0x00000008ff327819 */ /* 0x000fe40000011632 */
[----:B------:R-:W-:Y:S02]  /*120e80*/  SHF.R.U32.HI R56, RZ, 0x8, R56 ;  /* 0x00000008ff387819 */ /* 0x000fe40000011638 */
[----:B0-----:R-:W-:Y:S02]  /*120e90*/  PRMT R57, R22, 0x5410, R23 ;  /* 0x0000541016397816 */ /* 0x001fe40000000017 */
[----:B------:R-:W-:Y:S02]  /*120ea0*/  IADD3 R22, P1, PT, R19, R0, RZ ;  /* 0x0000000013167210 */ /* 0x000fe40007f3e0ff */
[----:B------:R-:W-:-:S02]  /*120eb0*/  SHF.R.U32.HI R47, RZ, 0x8, R47 ;  /* 0x00000008ff2f7819 */ /* 0x000fc4000001162f */
[----:B------:R-:W-:Y:S02]  /*120ec0*/  SHF.R.U32.HI R49, RZ, 0x8, R49 ;  /* 0x00000008ff317819 */ /* 0x000fe40000011631 */
[----:B------:R-:W-:Y:S02]  /*120ed0*/  LOP3.LUT R50, R50, 0xffff, RZ, 0xc0, !PT ;  /* 0x0000ffff32327812 */ /* 0x000fe400078ec0ff */
[----:B------:R-:W-:Y:S01]  /*120ee0*/  LOP3.LUT R56, R56, 0xffff, RZ, 0xc0, !PT ;  /* 0x0000ffff38387812 */ /* 0x000fe200078ec0ff */
[----:B------:R-:W-:Y:S01]  /*120ef0*/  IMAD.X R23, R21, 0x1, R2, P1 ;  /* 0x0000000115177824 */ /* 0x000fe200008e0602 */
[----:B------:R-:W-:Y:S02]  /*120f00*/  LOP3.LUT R47, R47, 0xffff, RZ, 0xc0, !PT ;  /* 0x0000ffff2f2f7812 */ /* 0x000fe400078ec0ff */
[----:B------:R-:W-:Y:S02]  /*120f10*/  LOP3.LUT R49, R49, 0xffff, RZ, 0xc0, !PT ;  /* 0x0000ffff31317812 */ /* 0x000fe400078ec0ff */
[----:B------:R-:W-:-:S02]  /*120f20*/  SHF.R.U32.HI R36, RZ, 0x8, R36 ;  /* 0x00000008ff247819 */ /* 0x000fc40000011624 */
[----:B------:R-:W-:Y:S02]  /*120f30*/  PRMT R50, R50, 0x3340, R56 ;  /* 0x0000334032327816 */ /* 0x000fe40000000038 */
[----:B------:R-:W-:Y:S02]  /*120f40*/  SHF.R.U32.HI R35, RZ, 0x8, R35 ;  /* 0x00000008ff237819 */ /* 0x000fe40000011623 */
[----:B------:R-:W-:Y:S01]  /*120f50*/  IADD3 R56, P1, PT, R19, R13, RZ ;  /* 0x0000000d13387210 */ /* 0x000fe20007f3e0ff */
[----:B------:R0:W-:Y:S01]  /*120f60*/  STL [R1+0x5530], R57 ;  /* 0x0055303901007387 */ /* 0x0001e20000100800 */
[----:B------:R-:W-:Y:S02]  /*120f70*/  PRMT R47, R47, 0x3340, R49 ;  /* 0x000033402f2f7816 */ /* 0x000fe40000000031 */
[----:B------:R-:W-:Y:S01]  /*120f80*/  LOP3.LUT R36, R36, 0xffff, RZ, 0xc0, !PT ;  /* 0x0000ffff24247812 */ /* 0x000fe200078ec0ff */
[----:B------:R1:W-:Y:S01]  /*120f90*/  STL.64 [R1+0xd70], R22 ;  /* 0x000d701601007387 */ /* 0x0003e20000100a00 */
[----:B------:R-:W-:-:S02]  /*120fa0*/  LOP3.LUT R35, R35, 0xffff, RZ, 0xc0, !PT ;  /* 0x0000ffff23237812 */ /* 0x000fc400078ec0ff */
[--C-:B------:R-:W-:Y:S01]  /*120fb0*/  PRMT R49, R36, 0x3340, R0.reuse ;  /* 0x0000334024317816 */ /* 0x100fe20000000000 */
[----:B0-----:R-:W-:Y:S01]  /*120fc0*/  IMAD.X R57, R21, 0x1, R15, P1 ;  /* 0x0000000115397824 */ /* 0x001fe200008e060f */
[----:B-1----:R-:W4:Y:S04]  /*120fd0*/  LDL.LU.64 R22, [R1+0x5e58] ;  /* 0x005e580001167983 */ /* 0x002f280000300a00 */
[----:B------:R-:W-:Y:S04]  /*120fe0*/  STL [R1+0x798], R50 ;  /* 0x0007983201007387 */ /* 0x000fe80000100800 */
[----:B------:R0:W-:Y:S04]  /*120ff0*/  STL [R1+0x794], R47 ;  /* 0x0007942f01007387 */ /* 0x0001e80000100800 */
[----:B------:R-:W-:Y:S01]  /*121000*/  STL.64 [R1+0xd80], R56 ;  /* 0x000d803801007387 */ /* 0x000fe20000100a00 */
[----:B0-----:R-:W-:-:S03]  /*121010*/  PRMT R47, R35, 0x3340, R0 ;  /* 0x00003340232f7816 */ /* 0x001fc60000000000 */
[----:B------:R-:W-:Y:S04]  /*121020*/  STL [R1+0x174], R49 ;  /* 0x0001743101007387 */ /* 0x000fe80000100800 */
[----:B------:R0:W-:Y:S02]  /*121030*/  STL [R1+0x170], R47 ;  /* 0x0001702f01007387 */ /* 0x0001e40000100800 */
[----:B0-----:R-:W-:Y:S02]  /*121040*/  LOP3.LUT R47, R51, 0xffff, RZ, 0xc0, !PT ;  /* 0x0000ffff332f7812 */ /* 0x001fe400078ec0ff */
[----:B------:R-:W4:Y:S04]  /*121050*/  LDL.LU R51, [R1+0x5e54] ;  /* 0x005e540001337983 */ /* 0x000f280000300800 */
[----:B------:R-:W4:Y:S04]  /*121060*/  LDL.LU R56, [R1+0xbc] ;  /* 0x0000bc0001387983 */ /* 0x000f280000300800 */
[----:B------:R-:W4:Y:S01]  /*121070*/  LDL.LU R57, [R1+0x5120] ;  /* 0x0051200001397983 */ /* 0x000f220000300800 */
[----:B--2---:R-:W-:-:S03]  /*121080*/  LOP3.LUT R49, R55, 0xffff, RZ, 0xc0, !PT ;  /* 0x0000ffff37317812 */ /* 0x004fc600078ec0ff */
[----:B------:R-:W2:Y:S01]  /*121090*/  LDL.LU R55, [R1+0x28ac] ;  /* 0x0028ac0001377983 */ /* 0x000ea20000300800 */
[----:B---3--:R-:W-:Y:S02]  /*1210a0*/  LOP3.LUT R36, R54, 0xffff, RZ, 0xc0, !PT ;  /* 0x0000ffff36247812 */ /* 0x008fe400078ec0ff */
[----:B------:R-:W-:-:S04]  /*1210b0*/  LOP3.LUT R35, R29, 0xffff, RZ, 0xc0, !PT ;  /* 0x0000ffff1d237812 */ /* 0x000fc800078ec0ff */
[----:B------:R-:W-:Y:S02]  /*1210c0*/  PRMT R54, R35, 0x3340, R0 ;  /* 0x0000334023367816 */ /* 0x000fe40000000000 */
[----:B----4-:R-:W-:Y:S02]  /*1210d0*/  LOP3.LUT R29, R53, 0xffff, RZ, 0xc0, !PT ;  /* 0x0000ffff351d7812 */ /* 0x010fe400078ec0ff */
[----:B------:R-:W-:-:S04]  /*1210e0*/  PRMT R53, R36, 0x3340, R47 ;  /* 0x0000334024357816 */ /* 0x000fc8000000002f */
[----:B------:R-:W-:Y:S02]  /*1210f0*/  PRMT R60, R53, 0x5410, R54 ;  /* 0x00005410353c7816 */ /* 0x000fe40000000036 */
[----:B------:R-:W-:Y:S02]  /*121100*/  LOP3.LUT R50, R61, 0xffff, RZ, 0xc0, !PT ;  /* 0x0000ffff3d327812 */ /* 0x000fe400078ec0ff */
[----:B------:R-:W-:Y:S02]  /*121110*/  PRMT R54, R29, 0x3340, R0 ;  /* 0x000033401d367816 */ /* 0x000fe40000000000 */
[----:B------:R-:W-:Y:S01]  /*121120*/  PRMT R53, R49, 0x3340, R50 ;  /* 0x0000334031357816 */ /* 0x000fe20000000032 */
[----:B------:R0:W-:Y:S03]  /*121130*/  STL [R1+0x552c], R60 ;  /* 0x00552c3c01007387 */ /* 0x0001e60000100800 */
[----:B------:R-:W-:-:S02]  /*121140*/  PRMT R53, R53, 0x5410, R54 ;  /* 0x0000541035357816 */ /* 0x000fc40000000036 */
[----:B------:R-:W3:Y:S01]  /*121150*/  LDL.LU R54, [R1+0x5084] ;  /* 0x0050840001367983 */ /* 0x000ee20000300800 */
[----:B0-----:R-:W-:Y:S02]  /*121160*/  IADD3 R60, P1, PT, R19, R5, RZ ;  /* 0x00000005133c7210 */ /* 0x001fe40007f3e0ff */
[----:B------:R-:W-:Y:S02]  /*121170*/  SHF.R.U32.HI R49, RZ, 0x8, R49 ;  /* 0x00000008ff317819 */ /* 0x000fe40000011631 */
[----:B------:R-:W-:Y:S01]  /*121180*/  SHF.R.U32.HI R50, RZ, 0x8, R50 ;  /* 0x00000008ff327819 */ /* 0x000fe20000011632 */
[----:B------:R-:W-:Y:S01]  /*121190*/  IMAD.X R61, R21, 0x1, R6, P1 ;  /* 0x00000001153d7824 */ /* 0x000fe200008e0606 */
[----:B------:R-:W-:Y:S02]  /*1211a0*/  SHF.R.U32.HI R36, RZ, 0x8, R36 ;  /* 0x00000008ff247819 */ /* 0x000fe40000011624 */
[----:B------:R-:W-:Y:S01]  /*1211b0*/  SHF.R.U32.HI R47, RZ, 0x8, R47 ;  /* 0x00000008ff2f7819 */ /* 0x000fe2000001162f */
[----:B------:R-:W-:Y:S01]  /*1211c0*/  STL [R1+0x5528], R53 ;  /* 0x0055283501007387 */ /* 0x000fe20000100800 */
[----:B------:R-:W-:-:S02]  /*1211d0*/  LOP3.LUT R49, R49, 0xffff, RZ, 0xc0, !PT ;  /* 0x0000ffff31317812 */ /* 0x000fc400078ec0ff */
[----:B------:R-:W-:Y:S01]  /*1211e0*/  LOP3.LUT R50, R50, 0xffff, RZ, 0xc0, !PT ;  /* 0x0000ffff32327812 */ /* 0x000fe200078ec0ff */
[----:B------:R0:W-:Y:S01]  /*1211f0*/  STL.64 [R1+0xd68], R60 ;  /* 0x000d683c01007387 */ /* 0x0001e20000100a00 */
[----:B------:R-:W-:Y:S02]  /*121200*/  SHF.R.U32.HI R35, RZ, 0x8, R35 ;  /* 0x00000008ff237819 */ /* 0x000fe40000011623 */
[----:B------:R-:W-:Y:S02]  /*121210*/  LOP3.LUT R36, R36, 0xffff, RZ, 0xc0, !PT ;  /* 0x0000ffff24247812 */ /* 0x000fe400078ec0ff */
[----:B------:R-:W-:Y:S02]  /*121220*/  LOP3.LUT R47, R47, 0xffff, RZ, 0xc0, !PT ;  /* 0x0000ffff2f2f7812 */ /* 0x000fe400078ec0ff */
[----:B------:R-:W-:Y:S02]  /*121230*/  SHF.R.U32.HI R29, RZ, 0x8, R29 ;  /* 0x00000008ff1d7819 */ /* 0x000fe4000001161d */
[----:B------:R-:W-:-:S02]  /*121240*/  PRMT R49, R49, 0x3340, R50 ;  /* 0x0000334031317816 */ /* 0x000fc40000000032 */
[----:B0-----:R-:W-:Y:S02]  /*121250*/  IADD3 R60, P1, PT, R19, R14, RZ ;  /* 0x0000000e133c7210 */ /* 0x001fe40007f3e0ff */
[----:B------:R-:W-:Y:S02]  /*121260*/  LOP3.LUT R35, R35, 0xffff, RZ, 0xc0, !PT ;  /* 0x0000ffff23237812 */ /* 0x000fe400078ec0ff */
[----:B------:R-:W-:Y:S01]  /*121270*/  PRMT R36, R36, 0x3340, R47 ;  /* 0x0000334024247816 */ /* 0x000fe2000000002f */
[----:B------:R-:W-:Y:S01]  /*121280*/  IMAD.X R61, R21, 0x1, R16, P1 ;  /* 0x00000001153d7824 */ /* 0x000fe200008e0610 */
[----:B------:R-:W-:Y:S01]  /*121290*/  LOP3.LUT R29, R29, 0xffff, RZ, 0xc0, !PT ;  /* 0x0000ffff1d1d7812 */ /* 0x000fe200078ec0ff */
[----:B------:R-:W-:Y:S01]  /*1212a0*/  STL [R1+0x790], R49 ;  /* 0x0007903101007387 */ /* 0x000fe20000100800 */
[--C-:B------:R-:W-:Y:S02]  /*1212b0*/  PRMT R35, R35, 0x3340, R0.reuse ;  /* 0x0000334023237816 */ /* 0x100fe40000000000 */
[----:B------:R-:W-:Y:S01]  /*1212c0*/  PRMT R29, R29, 0x3340, R0 ;  /* 0x000033401d1d7816 */ /* 0x000fe20000000000 */
[----:B------:R-:W-:Y:S04]  /*1212d0*/  STL [R1+0x548], R36 ;  /* 0x0005482401007387 */ /* 0x000fe80000100800 */
[----:B------:R0:W-:Y:S04]  /*1212e0*/  STL.64 [R1+0xd78], R60 ;  /* 0x000d783c01007387 */ /* 0x0001e80000100a00 */
[----:B0-----:R-:W4:Y:S04]  /*1212f0*/  LDL.LU R60, [R1+0x5e50] ;  /* 0x005e5000013c7983 */ /* 0x001f280000300800 */
[----:B------:R2:W-:Y:S04]  /*121300*/  STL [R1+0x164], R35 ;  /* 0x0001642301007387 */ /* 0x0005e80000100800 */
[----:B------:R0:W-:Y:S01]  /*121310*/  STL [R1+0x168], R29 ;  /* 0x0001681d01007387 */ /* 0x0001e20000100800 */
[----:B--2---:R-:W-:-:S03]  /*121320*/  LOP3.LUT R35, R55, 0xffff, RZ, 0xc0, !PT ;  /* 0x0000ffff37237812 */ /* 0x004fc600078ec0ff */
[----:B------:R-:W2:Y:S01]  /*121330*/  LDL.LU R55, [R1+0x50d0] ;  /* 0x0050d00001377983 */ /* 0x000ea20000300800 */
[----:B------:R-:W-:Y:S02]  /*121340*/  LOP3.LUT R53, R51, 0xffff, RZ, 0xc0, !PT ;  /* 0x0000ffff33357812 */ /* 0x000fe400078ec0ff */
[----:B------:R-:W-:Y:S01]  /*121350*/  LOP3.LUT R51, R28, 0xffff, RZ, 0xc0, !PT ;  /* 0x0000ffff1c337812 */ /* 0x000fe200078ec0ff */
[----:B------:R-:W4:Y:S01]  /*121360*/  LDL.LU R50, [R1+0x26b8] ;  /* 0x0026b80001327983 */ /* 0x000f220000300800 */
[----:B------:R-:W-:Y:S02]  /*121370*/  LOP3.LUT R36, R56, 0xffff, RZ, 0xc0, !PT ;  /* 0x0000ffff38247812 */ /* 0x000fe400078ec0ff */
[----:B0-----:R-:W-:Y:S01]  /*121380*/  PRMT R29, R51, 0x3340, R0 ;  /* 0x00003340331d7816 */ /* 0x001fe20000000000 */
[----:B------:R-:W4:Y:S01]  /*121390*/  LDL.LU R47, [R1+0x2aa8] ;  /* 0x002aa800012f7983 */ /* 0x000f220000300800 */
[----:B------:R-:W-:Y:S02]  /*1213a0*/  PRMT R28, R53, 0x3340, R36 ;  /* 0x00003340351c7816 */ /* 0x000fe40000000024 */
[----:B------:R-:W-:Y:S01]  /*1213b0*/  LOP3.LUT R49, R57, 0xffff, RZ, 0xc0, !PT ;  /* 0x0000ffff39317812 */ /* 0x000fe200078ec0ff */
[----:B------:R0:W-:Y:S02]  /*1213c0*/  STL [R1+0x5bb4], R51 ;  /* 0x005bb43301007387 */ /* 0x0001e40000100800 */
[----:B0-----:R-:W-:-:S02]  /*1213d0*/  PRMT R51, R28, 0x5410, R29 ;  /* 0x000054101c337816 */ /* 0x001fc4000000001d */
[----:B------:R-:W-:Y:S02]  /*1213e0*/  PRMT R29, R35, 0x3340, R0 ;  /* 0x00003340231d7816 */ /* 0x000fe40000000000 */
[----:B---3--:R-:W-:Y:S01]  /*1213f0*/  LOP3.LUT R56, R54, 0xffff, RZ, 0xc0, !PT ;  /* 0x0000ffff36387812 */ /* 0x008fe200078ec0ff */
[----:B------:R0:W-:Y:S03]  /*121400*/  STL [R1+0x5524], R51 ;  /* 0x0055243301007387 */ /* 0x0001e60000100800 */
[----:B------:R-:W-:-:S04]  /*121410*/  PRMT R28, R49, 0x3340, R56 ;  /* 0x00003340311c7816 */ /* 0x000fc80000000038 */
[----:B0-----:R-:W-:Y:S02]  /*121420*/  PRMT R51, R28, 0x5410, R29 ;  /* 0x000054101c337816 */ /* 0x001fe4000000001d */
[----:B------:R-:W-:-:S05]  /*121430*/  IADD3 R28, P1, PT, R19, R7, RZ ;  /* 0x00000007131c7210 */ /* 0x000fca0007f3e0ff */
[----:B------:R-:W-:Y:S01]  /*121440*/  IMAD.X R29, R21, 0x1, R8, P1 ;  /* 0x00000001151d7824 */ /* 0x000fe200008e0608 */
[----:B------:R0:W-:Y:S01]  /*121450*/  STL [R1+0x5520], R51 ;  /* 0x0055203301007387 */ /* 0x0001e20000100800 */
[----:B------:R-:W-:Y:S02]  /*121460*/  SHF.R.U32.HI R53, RZ, 0x8, R53 ;  /* 0x00000008ff357819 */ /* 0x000fe40000011635 */
[----:B------:R-:W-:Y:S01]  /*121470*/  SHF.R.U32.HI R54, RZ, 0x8, R36 ;  /* 0x00000008ff367819 */ /* 0x000fe20000011624 */
[----:B------:R1:W-:Y:S01]  /*121480*/  STL.64 [R1+0xd58], R28 ;  /* 0x000d581c01007387 */ /* 0x0003e20000100a00 */
[----:B------:R-:W-:Y:S02]  /*121490*/  SHF.R.U32.HI R49, RZ, 0x8, R49 ;  /* 0x00000008ff317819 */ /* 0x000fe40000011631 */
[----:B------:R-:W-:Y:S02]  /*1214a0*/  LOP3.LUT R53, R53, 0xffff, RZ, 0xc0, !PT ;  /* 0x0000ffff35357812 */ /* 0x000fe400078ec0ff */
[----:B0-----:R-:W-:-:S02]  /*1214b0*/  SHF.R.U32.HI R51, RZ, 0x8, R56 ;  /* 0x00000008ff337819 */ /* 0x001fc40000011638 */
[----:B------:R-:W-:Y:S01]  /*1214c0*/  LOP3.LUT R54, R54, 0xffff, RZ, 0xc0, !PT ;  /* 0x0000ffff36367812 */ /* 0x000fe200078ec0ff */
[----:B-1----:R-:W3:Y:S04]  /*1214d0*/  LDL.LU.64 R28, [R1+0x5e48] ;  /* 0x005e4800011c7983 */ /* 0x002ee80000300a00 */
[----:B------:R-:W3:Y:S01]  /*1214e0*/  LDL.LU R36, [R1+0x2fc] ;  /* 0x0002fc0001247983 */ /* 0x000ee20000300800 */
[----:B------:R-:W-:-:S03]  /*1214f0*/  LOP3.LUT R49, R49, 0xffff, RZ, 0xc0, !PT ;  /* 0x0000ffff31317812 */ /* 0x000fc600078ec0ff */
[----:B------:R-:W3:Y:S01]  /*121500*/  LDL.LU R61, [R1+0x100] ;  /* 0x00010000013d7983 */ /* 0x000ee20000300800 */
[----:B------:R-:W-:Y:S02]  /*121510*/  LOP3.LUT R51, R51, 0xffff, RZ, 0xc0, !PT ;  /* 0x0000ffff33337812 */ /* 0x000fe400078ec0ff */
[----:B------:R-:W-:Y:S02]  /*121520*/  IADD3 R56, P1, PT, R19, R9, RZ ;  /* 0x0000000913387210 */ /* 0x000fe40007f3e0ff */
[----:B------:R-:W-:Y:S02]  /*121530*/  SHF.R.U32.HI R35, RZ, 0x8, R35 ;  /* 0x00000008ff237819 */ /* 0x000fe40000011623 */
[----:B------:R-:W-:Y:S02]  /*121540*/  PRMT R53, R53, 0x3340, R54 ;  /* 0x0000334035357816 */ /* 0x000fe40000000036 */
[----:B------:R-:W-:Y:S01]  /*121550*/  PRMT R49, R49, 0x3340, R51 ;  /* 0x0000334031317816 */ /* 0x000fe20000000033 */
[----:B------:R-:W-:Y:S01]  /*121560*/  IMAD.X R57, R21, 0x1, R11, P1 ;  /* 0x0000000115397824 */ /* 0x000fe200008e060b */
[----:B------:R-:W-:Y:S01]  /*121570*/  LOP3.LUT R35, R35, 0xffff, RZ, 0xc0, !PT ;  /* 0x0000ffff23237812 */ /* 0x000fe200078ec0ff */
[----:B------:R-:W-:Y:S04]  /*121580*/  STL [R1+0x5a24], R53 ;  /* 0x005a243501007387 */ /* 0x000fe80000100800 */
[----:B------:R0:W-:Y:S04]  /*121590*/  STL [R1+0x78c], R49 ;  /* 0x00078c3101007387 */ /* 0x0001e80000100800 */
[----:B------:R1:W-:Y:S01]  /*1215a0*/  STL.64 [R1+0xd60], R56 ;  /* 0x000d603801007387 */ /* 0x0003e20000100a00 */
[----:B0-----:R-:W-:-:S03]  /*1215b0*/  PRMT R49, R35, 0x3340, R0 ;  /* 0x0000334023317816 */ /* 0x001fc60000000000 */
[----:B-1----:R-:W3:Y:S04]  /*1215c0*/  LDL.LU.64 R56, [R1+0x5e40] ;  /* 0x005e400001387983 */ /* 0x002ee80000300a00 */
[----:B------:R-:W3:Y:S04]  /*1215d0*/  LDL.LU R54, [R1+0x138] ;  /* 0x0001380001367983 */ /* 0x000ee80000300800 */
[----:B------:R4:W-:Y:S01]  /*1215e0*/  STL [R1+0x160], R49 ;  /* 0x0001603101007387 */ /* 0x0009e20000100800 */
[----:B--2---:R-:W-:-:S03]  /*1215f0*/  LOP3.LUT R35, R55, 0xffff, RZ, 0xc0, !PT ;  /* 0x0000ffff37237812 */ /* 0x004fc600078ec0ff */
[----:B------:R-:W2:Y:S01]  /*121600*/  LDL.LU R55, [R1+0xc4] ;  /* 0x0000c40001377983 */ /* 0x000ea20000300800 */
[----:B----4-:R-:W-:Y:S02]  /*121610*/  LOP3.LUT R49, R50, 0xffff, RZ, 0xc0, !PT ;  /* 0x0000ffff32317812 */ /* 0x010fe400078ec0ff */
[----:B------:R-:W-:Y:S02]  /*121620*/  LOP3.LUT R47, R47, 0xffff, RZ, 0xc0, !PT ;  /* 0x0000ffff2f2f7812 */ /* 0x000fe400078ec0ff */
[----:B------:R-:W-:Y:S02]  /*121630*/  PRMT R51, R49, 0x3340, R0 ;  /* 0x0000334031337816 */ /* 0x000fe40000000000 */
[----:B------:R-:W-:Y:S02]  /*121640*/  PRMT R50, R35, 0x3340, R47 ;  /* 0x0000334023327816 */ /* 0x000fe4000000002f */
[----:B------:R-:W-:Y:S02]  /*121650*/  SHF.R.U32.HI R35, RZ, 0x8, R35 ;  /* 0x00000008ff237819 */ /* 0x000fe40000011623 */
[----:B------:R-:W-:-:S02]  /*121660*/  SHF.R.U32.HI R47, RZ, 0x8, R47 ;  /* 0x00000008ff2f7819 */ /* 0x000fc4000001162f */
[----:B------:R-:W-:Y:S02]  /*121670*/  PRMT R53, R50, 0x5410, R51 ;  /* 0x0000541032357816 */ /* 0x000fe40000000033 */
[----:B------:R-:W-:Y:S02]  /*121680*/  IADD3 R50, P1, PT, R19, R10, RZ ;  /* 0x0000000a13327210 */ /* 0x000fe40007f3e0ff */
[----:B------:R-:W-:Y:S02]  /*121690*/  LOP3.LUT R35, R35, 0xffff, RZ, 0xc0, !PT ;  /* 0x0000ffff23237812 */ /* 0x000fe400078ec0ff */
[----:B------:R-:W-:Y:S01]  /*1216a0*/  LOP3.LUT R47, R47, 0xffff, RZ, 0xc0, !PT ;  /* 0x0000ffff2f2f7812 */ /* 0x000fe200078ec0ff */
[----:B------:R-:W-:Y:S01]  /*1216b0*/  IMAD.X R51, R21, 0x1, R12, P1 ;  /* 0x0000000115337824 */ /* 0x000fe200008e060c */
[----:B------:R-:W-:Y:S02]  /*1216c0*/  STL [R1+0x5120], R53 ;  /* 0x0051203501007387 */ /* 0x000fe40000100800 */
[----:B------:R-:W-:-:S02]  /*1216d0*/  PRMT R47, R35, 0x3340, R47 ;  /* 0x00003340232f7816 */ /* 0x000fc4000000002f */
[----:B------:R-:W4:Y:S04]  /*1216e0*/  LDL.LU R21, [R1+0x5e38] ;  /* 0x005e380001157983 */ /* 0x000f280000300800 */
[----:B------:R0:W-:Y:S04]  /*1216f0*/  STL.64 [R1+0xd50], R50 ;  /* 0x000d503201007387 */ /* 0x0001e80000100a00 */
[----:B------:R1:W-:Y:S01]  /*121700*/  STL [R1+0x540], R47 ;  /* 0x0005402f01007387 */ /* 0x0003e20000100800 */
[----:B------:R-:W-:Y:S02]  /*121710*/  SHF.R.U32.HI R49, RZ, 0x8, R49 ;  /* 0x00000008ff317819 */ /* 0x000fe40000011631 */
[----:B0-----:R-:W-:-:S02]  /*121720*/  LOP3.LUT R50, R60, 0xffff, RZ, 0xc0, !PT ;  /* 0x0000ffff3c327812 */ /* 0x001fc400078ec0ff */
[----:B------:R-:W-:Y:S02]  /*121730*/  LOP3.LUT R49, R49, 0xffff, RZ, 0xc0, !PT ;  /* 0x0000ffff31317812 */ /* 0x000fe400078ec0ff */
[--C-:B------:R-:W-:Y:S02]  /*121740*/  PRMT R51, R50, 0x3340, R0.reuse ;  /* 0x0000334032337816 */ /* 0x100fe40000000000 */
[----:B------:R-:W-:Y:S02]  /*121750*/  PRMT R49, R49, 0x3340, R0 ;  /* 0x0000334031317816 */ /* 0x000fe40000000000 */
[----:B---3--:R-:W-:Y:S02]  /*121760*/  LOP3.LUT R35, R36, 0xffff, RZ, 0xc0, !PT ;  /* 0x0000ffff24237812 */ /* 0x008fe400078ec0ff */
[----:B-1----:R-:W-:-:S04]  /*121770*/  LOP3.LUT R47, R61, 0xffff, RZ, 0xc0, !PT ;  /* 0x0000ffff3d2f7812 */ /* 0x002fc800078ec0ff */
[----:B------:R-:W-:Y:S02]  /*121780*/  PRMT R36, R35, 0x3340, R47 ;  /* 0x0000334023247816 */ /* 0x000fe4000000002f */
[----:B------:R-:W-:Y:S02]  /*121790*/  SHF.R.U32.HI R35, RZ, 0x8, R35 ;  /* 0x00000008ff237819 */ /* 0x000fe40000011623 */
[----:B------:R-:W-:Y:S02]  /*1217a0*/  SHF.R.U32.HI R47, RZ, 0x8, R47 ;  /* 0x00000008ff2f7819 */ /* 0x000fe4000001162f */
[----:B------:R-:W-:Y:S02]  /*1217b0*/  LOP3.LUT R35, R35, 0xffff, RZ, 0xc0, !PT ;  /* 0x0000ffff23237812 */ /* 0x000fe400078ec0ff */
[----:B------:R-:W-:Y:S02]  /*1217c0*/  LOP3.LUT R47, R47, 0xffff, RZ, 0xc0, !PT ;  /* 0x0000ffff2f2f7812 */ /* 0x000fe400078ec0ff */
[----:B------:R-:W-:-:S02]  /*1217d0*/  PRMT R51, R36, 0x5410, R51 ;  /* 0x0000541024337816 */ /* 0x000fc40000000033 */
[----:B------:R-:W-:Y:S01]  /*1217e0*/  PRMT R47, R35, 0x3340, R47 ;  /* 0x00003340232f7816 */ /* 0x000fe2000000002f */
[----:B------:R-:W3:Y:S01]  /*1217f0*/  LDL.LU R36, [R1+0x308] ;  /* 0x0003080001247983 */ /* 0x000ee20000300800 */
[----:B------:R-:W-:-:S03]  /*121800*/  LOP3.LUT R53, R45, 0xffff, RZ, 0xc0, !PT ;  /* 0x0000ffff2d357812 */ /* 0x000fc600078ec0ff */
[----:B------:R0:W-:Y:S04]  /*121810*/  STL [R1+0x511c], R51 ;  /* 0x00511c3301007387 */ /* 0x0001e80000100800 */
[----:B------:R-:W-:Y:S04]  /*121820*/  STL [R1+0x15c], R49 ;  /* 0x00015c3101007387 */ /* 0x000fe80000100800 */
[----:B------:R2:W-:Y:S01]  /*121830*/  STL [R1+0x76c], R47 ;  /* 0x00076c2f01007387 */ /* 0x0005e20000100800 */
[----:B------:R-:W-:Y:S01]  /*121840*/  VIADD R19, R19, UR6 ;  /* 0x0000000613137c36 */ /* 0x000fe20008000000 */
[----:B0-----:R-:W-:Y:S01]  /*121850*/  PRMT R51, R53, 0x3340, R0 ;  /* 0x0000334035337816 */ /* 0x001fe20000000000 */
[----:B------:R-:W0:Y:S01]  /*121860*/  LDCU UR6, c[0x0][0x3b8] ;  /* 0x00007700ff0677ac */ /* 0x000e220008000800 */
[----:B------:R-:W4:Y:S01]  /*121870*/  LDL.LU R45, [R1+0x5124] ;  /* 0x00512400012d7983 */ /* 0x000f220000300800 */
[----:B------:R-:W-:-:S03]  /*121880*/  LOP3.LUT R35, R54, 0xffff, RZ, 0xc0, !PT ;  /* 0x0000ffff36237812 */ /* 0x000fc600078ec0ff */
[----:B------:R-:W4:Y:S01]  /*121890*/  LDL.LU R60, [R1+0x28c8] ;  /* 0x0028c800013c7983 */ /* 0x000f220000300800 */
[----:B------:R-:W-:-:S03]  /*1218a0*/  IADD3 R54, P1, PT, R19, R3, RZ ;  /* 0x0000000313367210 */ /* 0x000fc60007f3e0ff */
[----:B------:R-:W4:Y:S01]  /*1218b0*/  LDL.LU R61, [R1+0x5090] ;  /* 0x00509000013d7983 */ /* 0x000f220000300800 */
[----:B------:R-:W-:-:S04]  /*1218c0*/  SHF.R.U32.HI R50, RZ, 0x8, R50 ;  /* 0x00000008ff327819 */ /* 0x000fc80000011632 */
[----:B------:R-:W-:-:S04]  /*1218d0*/  LOP3.LUT R50, R50, 0xffff, RZ, 0xc0, !PT ;  /* 0x0000ffff32327812 */ /* 0x000fc800078ec0ff */
[----:B------:R-:W-:Y:S02]  /*1218e0*/  PRMT R50, R50, 0x3340, R0 ;  /* 0x0000334032327816 */ /* 0x000fe40000000000 */
[----:B--2---:R-:W-:-:S04]  /*1218f0*/  LOP3.LUT R47, R55, 0xffff, RZ, 0xc0, !PT ;  /* 0x0000ffff372f7812 */ /* 0x004fc800078ec0ff */
[----:B------:R-:W-:-:S04]  /*121900*/  PRMT R49, R35, 0x3340, R47 ;  /* 0x0000334023317816 */ /* 0x000fc8000000002f */
[----:B------:R-:W-:Y:S02]  /*121910*/  PRMT R51, R49, 0x5410, R51 ;  /* 0x0000541031337816 */ /* 0x000fe40000000033 */
[----:B------:R-:W-:-:S05]  /*121920*/  SHF.R.S32.HI R49, RZ, 0x1f, R19 ;  /* 0x0000001fff317819 */ /* 0x000fca0000011413 */
[----:B------:R-:W-:Y:S01]  /*121930*/  IMAD.X R55, R49, 0x1, R4, P1 ;  /* 0x0000000131377824 */ /* 0x000fe200008e0604 */
[----:B------:R-:W-:Y:S04]  /*121940*/  STL [R1+0x5118], R51 ;  /* 0x0051183301007387 */ /* 0x000fe80000100800 */
[----:B------:R1:W-:Y:S04]  /*121950*/  STL.64 [R1+0xd28], R54 ;  /* 0x000d283601007387 */ /* 0x0003e80000100a00 */
[----:B-1----:R-:W2:Y:S01]  /*121960*/  LDL.LU.64 R54, [R1+0x5e30] ;  /* 0x005e300001367983 */ /* 0x002ea20000300a00 */
[----:B------:R-:W-:-:S02]  /*121970*/  SHF.R.U32.HI R35, RZ, 0x8, R35 ;  /* 0x00000008ff237819 */ /* 0x000fc40000011623 */
[----:B------:R-:W-:Y:S02]  /*121980*/  SHF.R.U32.HI R47, RZ, 0x8, R47 ;  /* 0x00000008ff2f7819 */ /* 0x000fe4000001162f */
[----:B------:R-:W-:Y:S02]  /*121990*/  LOP3.LUT R35, R35, 0xffff, RZ, 0xc0, !PT ;  /* 0x0000ffff23237812 */ /* 0x000fe400078ec0ff */
[----:B------:R-:W-:-:S04]  /*1219a0*/  LOP3.LUT R47, R47, 0xffff, RZ, 0xc0, !PT ;  /* 0x0000ffff2f2f7812 */ /* 0x000fc800078ec0ff */
[----:B------:R-:W-:Y:S01]  /*1219b0*/  PRMT R47, R35, 0x3340, R47 ;  /* 0x00003340232f7816 */ /* 0x000fe2000000002f */
[----:B------:R-:W-:Y:S01]  /*1219c0*/  STL [R1+0x158], R50 ;  /* 0x0001583201007387 */ /* 0x000fe20000100800 */
[----:B------:R-:W-:-:S03]  /*1219d0*/  LOP3.LUT R35, R59, 0xffff, RZ, 0xc0, !PT ;  /* 0x0000ffff3b237812 */ /* 0x000fc600078ec0ff */
[----:B------:R2:W-:Y:S04]  /*1219e0*/  STL [R1+0x768], R47 ;  /* 0x0007682f01007387 */ /* 0x0005e80000100800 */
[----:B------:R-:W4:Y:S01]  /*1219f0*/  LDL.LU R59, [R1+0x5e28] ;  /* 0x005e2800013b7983 */ /* 0x000f220000300800 */
[----:B------:R-:W-:Y:S02]  /*121a00*/  PRMT R51, R35, 0x3340, R0 ;  /* 0x0000334023337816 */ /* 0x000fe40000000000 */
[----:B------:R-:W-:-:S04]  /*121a10*/  SHF.R.U32.HI R35, RZ, 0x8, R35 ;  /* 0x00000008ff237819 */ /* 0x000fc80000011623 */
[----:B------:R-:W-:-:S04]  /*121a20*/  LOP3.LUT R35, R35, 0xffff, RZ, 0xc0, !PT ;  /* 0x0000ffff23237812 */ /* 0x000fc800078ec0ff */
[----:B------:R-:W-:Y:S02]  /*121a30*/  PRMT R35, R35, 0x3340, R0 ;  /* 0x0000334023237816 */ /* 0x000fe40000000000 */
[----:B---3--:R-:W-:Y:S02]  /*121a40*/  LOP3.LUT R36, R36, 0xffff, RZ, 0xc0, !PT ;  /* 0x0000ffff24247812 */ /* 0x008fe400078ec0ff */
[----:B------:R-:W-:-:S04]  /*121a50*/  SHF.R.U32.HI R53, RZ, 0x8, R53 ;  /* 0x00000008ff357819 */ /* 0x000fc80000011635 */
[----:B------:R-:W-:-:S04]  /*121a60*/  LOP3.LUT R53, R53, 0xffff, RZ, 0xc0, !PT ;  /* 0x0000ffff35357812 */ /* 0x000fc800078ec0ff */
[----:B------:R-:W-:Y:S02]  /*121a70*/  PRMT R53, R53, 0x3340, R0 ;  /* 0x0000334035357816 */ /* 0x000fe40000000000 */
[----:B--2---:R-:W-:Y:S02]  /*121a80*/  LOP3.LUT R47, R54, 0xffff, RZ, 0xc0, !PT ;  /* 0x0000ffff362f7812 */ /* 0x004fe400078ec0ff */
[----:B------:R-:W2:Y:S02]  /*121a90*/  LDL.LU R54, [R1+0x5e24] ;  /* 0x005e240001367983 */ /* 0x000ea40000300800 */
[----:B------:R-:W-:Y:S02]  /*121aa0*/  PRMT R50, R36, 0x3340, R47 ;  /* 0x0000334024327816 */ /* 0x000fe4000000002f */
[----:B------:R-:W-:Y:S02]  /*121ab0*/  SHF.R.U32.HI R36, RZ, 0x8, R36 ;  /* 0x00000008ff247819 */ /* 0x000fe40000011624 */
[----:B------:R-:W-:-:S02]  /*121ac0*/  PRMT R51, R50, 0x5410, R51 ;  /* 0x0000541032337816 */ /* 0x000fc40000000033 */
[----:B------:R-:W-:Y:S02]  /*121ad0*/  IADD3 R50, P1, PT, R19, R0, RZ ;  /* 0x0000000013327210 */ /* 0x000fe40007f3e0ff */
[----:B------:R-:W-:Y:S01]  /*121ae0*/  SHF.R.U32.HI R47, RZ, 0x8, R47 ;  /* 0x00000008ff2f7819 */ /* 0x000fe2000001162f */
[----:B------:R1:W-:Y:S01]  /*121af0*/  STL [R1+0x510c], R51 ;  /* 0x00510c3301007387 */ /* 0x0003e20000100800 */
[----:B------:R-:W-:Y:S02]  /*121b00*/  LOP3.LUT R36, R36, 0xffff, RZ, 0xc0, !PT ;  /* 0x0000ffff24247812 */ /* 0x000fe400078ec0ff */
[----:B------:R-:W-:-:S04]  /*121b10*/  LOP3.LUT R47, R47, 0xffff, RZ, 0xc0, !PT ;  /* 0x0000ffff2f2f7812 */ /* 0x000fc800078ec0ff */
[----:B------:R-:W-:Y:S01]  /*121b20*/  PRMT R36, R36, 0x3340, R47 ;  /* 0x0000334024247816 */ /* 0x000fe2000000002f */
[----:B-1----:R-:W-:Y:S01]  /*121b30*/  IMAD.X R51, R49, 0x1, R2, P1 ;  /* 0x0000000131337824 */ /* 0x002fe200008e0602 */
[----:B----4-:R-:W-:-:S04]  /*121b40*/  LOP3.LUT R47, R45, 0xffff, RZ, 0xc0, !PT ;  /* 0x0000ffff2d2f7812 */ /* 0x010fc800078ec0ff */
[----:B------:R1:W-:Y:S04]  /*121b50*/  STL.64 [R1+0xd20], R50 ;  /* 0x000d203201007387 */ /* 0x0003e80000100a00 */
[----:B------:R3:W-:Y:S04]  /*121b60*/  STL [R1+0x544], R36 ;  /* 0x0005442401007387 */ /* 0x0007e80000100800 */
[----:B------:R4:W-:Y:S01]  /*121b70*/  STL [R1+0x150], R35 ;  /* 0x0001502301007387 */ /* 0x0009e20000100800 */
[----:B-1----:R-:W-:Y:S02]  /*121b80*/  LOP3.LUT R51, R60, 0xffff, RZ, 0xc0, !PT ;  /* 0x0000ffff3c337812 */ /* 0x002fe400078ec0ff */
[----:B------:R-:W-:-:S02]  /*121b90*/  LOP3.LUT R50, R61, 0xffff, RZ, 0xc0, !PT ;  /* 0x0000ffff3d327812 */ /* 0x000fc400078ec0ff */
[----:B---3--:R-:W-:Y:S02]  /*121ba0*/  PRMT R36, R51, 0x3340, R0 ;  /* 0x0000334033247816 */ /* 0x008fe40000000000 */
[----:B----4-:R-:W-:Y:S02]  /*121bb0*/  PRMT R35, R47, 0x3340, R50 ;  /* 0x000033402f237816 */ /* 0x010fe40000000032 */
[----:B------:R-:W-:Y:S02]  /*121bc0*/  IADD3 R60, P1, PT, R19, R13, RZ ;  /* 0x0000000d133c7210 */ /* 0x000fe40007f3e0ff */
[----:B------:R-:W-:Y:S02]  /*121bd0*/  PRMT R35, R35, 0x5410, R36 ;  /* 0x0000541023237816 */ /* 0x000fe40000000024 */
[----:B------:R-:W-:Y:S01]  /*121be0*/  SHF.R.U32.HI R47, RZ, 0x8, R47 ;  /* 0x00000008ff2f7819 */ /* 0x000fe2000001162f */
[----:B------:R-:W-:Y:S01]  /*121bf0*/  IMAD.X R61, R49, 0x1, R15, P1 ;  /* 0x00000001313d7824 */ /* 0x000fe200008e060f */
[----:B------:R-:W-:Y:S01]  /*121c00*/  SHF.R.U32.HI R50, RZ, 0x8, R50 ;  /* 0x00000008ff327819 */ /* 0x000fe20000011632 */
[----:B------:R1:W-:Y:S01]  /*121c10*/  STL [R1+0x5108], R35 ;  /* 0x0051082301007387 */ /* 0x0003e20000100800 */
[----:B------:R-:W-:-:S02]  /*121c20*/  LOP3.LUT R47, R47, 0xffff, RZ, 0xc0, !PT ;  /* 0x0000ffff2f2f7812 */ /* 0x000fc400078ec0ff */
[----:B------:R-:W-:Y:S01]  /*121c30*/  LOP3.LUT R50, R50, 0xffff, RZ, 0xc0, !PT ;  /* 0x0000ffff32327812 */ /* 0x000fe200078ec0ff */
[----:B-1----:R-:W3:Y:S04]  /*121c40*/  LDL.LU R35, [R1+0x5128] ;  /* 0x0051280001237983 */ /* 0x002ee80000300800 */
[----:B------:R-:W4:Y:S01]  /*121c50*/  LDL.LU R36, [R1+0x28bc] ;  /* 0x0028bc0001247983 */ /* 0x000f220000300800 */
[----:B------:R-:W-:-:S03]  /*121c60*/  PRMT R50, R47, 0x3340, R50 ;  /* 0x000033402f327816 */ /* 0x000fc60000000032 */
[----:B------:R-:W2:Y:S01]  /*121c70*/  LDL.LU R45, [R1+0x5094] ;  /* 0x00509400012d7983 */ /* 0x000ea20000300800 */
[----:B------:R-:W-:-:S03]  /*121c80*/  LOP3.LUT R47, R59, 0xffff, RZ, 0xc0, !PT ;  /* 0x0000ffff3b2f7812 */ /* 0x000fc600078ec0ff */
[----:B------:R1:W-:Y:S04]  /*121c90*/  STL.64 [R1+0xd08], R60 ;  /* 0x000d083c01007387 */ /* 0x0003e80000100a00 */
[----:B-1----:R-:W2:Y:S04]  /*121ca0*/  LDL.LU R61, [R1+0x50d4] ;  /* 0x0050d400013d7983 */ /* 0x002ea80000300800 */
[----:B------:R-:W2:Y:S04]  /*121cb0*/  LDL.LU R60, [R1+0x2ab8] ;  /* 0x002ab800013c7983 */ /* 0x000ea80000300800 */
[----:B------:R-:W-:Y:S04]  /*121cc0*/  STL [R1+0x148], R53 ;  /* 0x0001483501007387 */ /* 0x000fe80000100800 */
[----:B------:R-:W2:Y:S01]  /*121cd0*/  LDL.LU R59, [R1+0x5e20] ;  /* 0x005e2000013b7983 */ /* 0x000ea20000300800 */
[----:B------:R-:W-:-:S03]  /*121ce0*/  LOP3.LUT R52, R52, 0xffff, RZ, 0xc0, !PT ;  /* 0x0000ffff34347812 */ /* 0x000fc600078ec0ff */
[----:B------:R1:W-:Y:S01]  /*121cf0*/  STL [R1+0x53c], R50 ;  /* 0x00053c3201007387 */ /* 0x0003e20000100800 */
[----:B------:R-:W-:Y:S02]  /*121d00*/  SHF.R.U32.HI R51, RZ, 0x8, R51 ;  /* 0x00000008ff337819 */ /* 0x000fe40000011633 */
[----:B-1----:R-:W-:Y:S02]  /*121d10*/  LOP3.LUT R50, R57, 0xffff, RZ, 0xc0, !PT ;  /* 0x0000ffff39327812 */ /* 0x002fe400078ec0ff */
[----:B------:R-:W-:Y:S02]  /*121d20*/  PRMT R57, R52, 0x3340, R0 ;  /* 0x0000334034397816 */ /* 0x000fe40000000000 */
[--C-:B------:R-:W-:Y:S01]  /*121d30*/  PRMT R53, R47, 0x3340, R50.reuse ;  /* 0x000033402f357816 */ /* 0x100fe20000000032 */
[----:B------:R1:W-:Y:S01]  /*121d40*/  STL [R1+0x5bb8], R52 ;  /* 0x005bb83401007387 */ /* 0x0003e20000100800 */
[----:B------:R-:W-:Y:S02]  /*121d50*/  SHF.R.U32.HI R47, RZ, 0x8, R47 ;  /* 0x00000008ff2f7819 */ /* 0x000fe4000001162f */
[----:B------:R-:W-:-:S02]  /*121d60*/  SHF.R.U32.HI R50, RZ, 0x8, R50 ;  /* 0x00000008ff327819 */ /* 0x000fc40000011632 */
[----:B------:R-:W-:Y:S02]  /*121d70*/  PRMT R57, R53, 0x5410, R57 ;  /* 0x0000541035397816 */ /* 0x000fe40000000039 */
[----:B------:R-:W-:Y:S02]  /*121d80*/  LOP3.LUT R47, R47, 0xffff, RZ, 0xc0, !PT ;  /* 0x0000ffff2f2f7812 */ /* 0x000fe400078ec0ff */
[----:B-1----:R-:W-:Y:S02]  /*121d90*/  IADD3 R52, P1, PT, R19, R5, RZ ;  /* 0x0000000513347210 */ /* 0x002fe40007f3e0ff */
[----:B------:R-:W-:Y:S02]  /*121da0*/  LOP3.LUT R50, R50, 0xffff, RZ, 0xc0, !PT ;  /* 0x0000ffff32327812 */ /* 0x000fe400078ec0ff */
[----:B------:R-:W-:Y:S01]  /*121db0*/  LOP3.LUT R51, R51, 0xffff, RZ, 0xc0, !PT ;  /* 0x0000ffff33337812 */ /* 0x000fe200078ec0ff */
[----:B------:R-:W-:Y:S01]  /*121dc0*/  IMAD.X R53, R49, 0x1, R6, P1 ;  /* 0x0000000131357824 */ /* 0x000fe200008e0606 */
[----:B------:R1:W-:Y:S02]  /*121dd0*/  STL [R1+0x5104], R57 ;  /* 0x0051043901007387 */ /* 0x0003e40000100800 */
[----:B------:R-:W-:-:S02]  /*121de0*/  PRMT R51, R51, 0x3340, R0 ;  /* 0x0000334033337816 */ /* 0x000fc40000000000 */
[----:B------:R-:W-:Y:S01]  /*121df0*/  STL.64 [R1+0xcf8], R52 ;  /* 0x000cf83401007387 */ /* 0x000fe20000100a00 */
[----:B-1----:R-:W-:-:S05]  /*121e00*/  PRMT R57, R47, 0x3340, R50 ;  /* 0x000033402f397816 */ /* 0x002fca0000000032 */
[----:B------:R-:W-:Y:S04]  /*121e10*/  STL [R1+0x5a28], R57 ;  /* 0x005a283901007387 */ /* 0x000fe80000100800 */
[----:B------:R3:W-:Y:S02]  /*121e20*/  STL [R1+0x144], R51 ;  /* 0x0001443301007387 */ /* 0x0007e40000100800 */
[----:B---3--:R-:W-:Y:S02]  /*121e30*/  LOP3.LUT R51, R35, 0xffff, RZ, 0xc0, !PT ;  /* 0x0000ffff23337812 */ /* 0x008fe400078ec0ff */
[----:B----4-:R-:W-:Y:S02]  /*121e40*/  LOP3.LUT R35, R36, 0xffff, RZ, 0xc0, !PT ;  /* 0x0000ffff24237812 */ /* 0x010fe400078ec0ff */
[----:B--2---:R-:W-:-:S02]  /*121e50*/  LOP3.LUT R36, R45, 0xffff, RZ, 0xc0, !PT ;  /* 0x0000ffff2d247812 */ /* 0x004fc400078ec0ff */
[----:B------:R-:W-:Y:S02]  /*121e60*/  PRMT R53, R35, 0x3340, R0 ;  /* 0x0000334023357816 */ /* 0x000fe40000000000 */
[----:B------:R-:W-:-:S04]  /*121e70*/  PRMT R52, R51, 0x3340, R36 ;  /* 0x0000334033347816 */ /* 0x000fc80000000024 */
[----:B------:R-:W-:Y:S02]  /*121e80*/  PRMT R57, R52, 0x5410, R53 ;  /* 0x0000541034397816 */ /* 0x000fe40000000035 */
[----:B------:R-:W-:Y:S02]  /*121e90*/  LOP3.LUT R50, R61, 0xffff, RZ, 0xc0, !PT ;  /* 0x0000ffff3d327812 */ /* 0x000fe400078ec0ff */
[----:B------:R-:W-:Y:S02]  /*121ea0*/  LOP3.LUT R47, R60, 0xffff, RZ, 0xc0, !PT ;  /* 0x0000ffff3c2f7812 */ /* 0x000fe400078ec0ff */
[----:B------:R-:W-:Y:S02]  /*121eb0*/  LOP3.LUT R45, R59, 0xffff, RZ, 0xc0, !PT ;  /* 0x0000ffff3b2d7812 */ /* 0x000fe400078ec0ff */
[----:B------:R-:W2:Y:S01]  /*121ec0*/  LDL.LU R59, [R1+0x5e1c] ;  /* 0x005e1c00013b7983 */ /* 0x000ea20000300800 */
[----:B------:R-:W-:-:S03]  /*121ed0*/  PRMT R52, R50, 0x3340, R47 ;  /* 0x0000334032347816 */ /* 0x000fc6000000002f */
[----:B------:R-:W3:Y:S01]  /*121ee0*/  LDL.LU R61, [R1+0x50d8] ;  /* 0x0050d800013d7983 */ /* 0x000ee20000300800 */
[----:B------:R-:W-:-:S03]  /*121ef0*/  PRMT R53, R45, 0x3340, R0 ;  /* 0x000033402d357816 */ /* 0x000fc60000000000 */
[----:B------:R1:W-:Y:S01]  /*121f00*/  STL [R1+0x50fc], R57 ;  /* 0x0050fc3901007387 */ /* 0x0003e20000100800 */
[----:B------:R-:W-:Y:S02]  /*121f10*/  SHF.R.U32.HI R36, RZ, 0x8, R36 ;  /* 0x00000008ff247819 */ /* 0x000fe40000011624 */
[----:B-1----:R-:W-:Y:S02]  /*121f20*/  PRMT R57, R52, 0x5410, R53 ;  /* 0x0000541034397816 */ /* 0x002fe40000000035 */
[----:B------:R-:W-:-:S05]  /*121f30*/  IADD3 R52, P1, PT, R19, R14, RZ ;  /* 0x0000000e13347210 */ /* 0x000fca0007f3e0ff */
[----:B------:R-:W-:Y:S01]  /*121f40*/  IMAD.X R53, R49, 0x1, R16, P1 ;  /* 0x0000000131357824 */ /* 0x000fe200008e0610 */
[----:B------:R-:W-:Y:S04]  /*121f50*/  STL [R1+0x50d4], R57 ;  /* 0x0050d43901007387 */ /* 0x000fe80000100800 */
[----:B------:R1:W-:Y:S02]  /*121f60*/  STL.64 [R1+0xcc8], R52 ;  /* 0x000cc83401007387 */ /* 0x0003e40000100a00 */
[----:B-1----:R-:W-:Y:S02]  /*121f70*/  LOP3.LUT R53, R36, 0xffff, RZ, 0xc0, !PT ;  /* 0x0000ffff24357812 */ /* 0x002fe400078ec0ff */
[----:B------:R-:W4:Y:S01]  /*121f80*/  LDL.LU R36, [R1+0x31c] ;  /* 0x00031c0001247983 */ /* 0x000f220000300800 */
[----:B------:R-:W-:-:S02]  /*121f90*/  SHF.R.U32.HI R51, RZ, 0x8, R51 ;  /* 0x00000008ff337819 */ /* 0x000fc40000011633 */
[----:B------:R-:W-:Y:S02]  /*121fa0*/  SHF.R.U32.HI R50, RZ, 0x8, R50 ;  /* 0x00000008ff327819 */ /* 0x000fe40000011632 */
[----:B------:R-:W-:Y:S02]  /*121fb0*/  SHF.R.U32.HI R47, RZ, 0x8, R47 ;  /* 0x00000008ff2f7819 */ /* 0x000fe4000001162f */
[----:B------:R-:W-:Y:S02]  /*121fc0*/  LOP3.LUT R52, R51, 0xffff, RZ, 0xc0, !PT ;  /* 0x0000ffff33347812 */ /* 0x000fe400078ec0ff */
[----:B------:R-:W-:Y:S02]  /*121fd0*/  LOP3.LUT R50, R50, 0xffff, RZ, 0xc0, !PT ;  /* 0x0000ffff32327812 */ /* 0x000fe400078ec0ff */
[----:B------:R-:W-:Y:S02]  /*121fe0*/  LOP3.LUT R51, R47, 0xffff, RZ, 0xc0, !PT ;  /* 0x0000ffff2f337812 */ /* 0x000fe400078ec0ff */
[----:B------:R-:W4:Y:S01]  /*121ff0*/  LDL.LU R47, [R1+0x110] ;  /* 0x00011000012f7983 */ /* 0x000f220000300800 */
[----:B------:R-:W-:-:S02]  /*122000*/  PRMT R53, R52, 0x3340, R53 ;  /* 0x0000334034357816 */ /* 0x000fc40000000035 */
[----:B------:R-:W-:Y:S02]  /*122010*/  PRMT R52, R50, 0x3340, R51 ;  /* 0x0000334032347816 */ /* 0x000fe40000000033 */
[----:B------:R-:W-:Y:S02]  /*122020*/  IADD3 R50, P1, PT, R19, R7, RZ ;  /* 0x0000000713327210 */ /* 0x000fe40007f3e0ff */
[----:B------:R-:W-:Y:S02]  /*122030*/  SHF.R.U32.HI R45, RZ, 0x8, R45 ;  /* 0x00000008ff2d7819 */ /* 0x000fe4000001162d */
[----:B------:R-:W-:Y:S01]  /*122040*/  SHF.R.U32.HI R35, RZ, 0x8, R35 ;  /* 0x00000008ff237819 */ /* 0x000fe20000011623 */
[----:B------:R-:W-:Y:S01]  /*122050*/  IMAD.X R51, R49, 0x1, R8, P1 ;  /* 0x0000000131337824 */ /* 0x000fe200008e0608 */
[----:B------:R-:W-:Y:S01]  /*122060*/  LOP3.LUT R45, R45, 0xffff, RZ, 0xc0, !PT ;  /* 0x0000ffff2d2d7812 */ /* 0x000fe200078ec0ff */
[----:B------:R-:W-:Y:S01]  /*122070*/  STL [R1+0x764], R53 ;  /* 0x0007643501007387 */ /* 0x000fe20000100800 */
[----:B------:R-:W-:-:S03]  /*122080*/  LOP3.LUT R35, R35, 0xffff, RZ, 0xc0, !PT ;  /* 0x0000ffff23237812 */ /* 0x000fc600078ec0ff */
[----:B------:R-:W-:Y:S04]  /*122090*/  STL [R1+0x704], R52 ;  /* 0x0007043401007387 */ /* 0x000fe80000100800 */
[----:B------:R1:W-:Y:S01]  /*1220a0*/  STL.64 [R1+0xd00], R50 ;  /* 0x000d003201007387 */ /* 0x0003e20000100a00 */
[----:B------:R-:W-:Y:S02]  /*1220b0*/  LOP3.LUT R54, R54, 0xffff, RZ, 0xc0, !PT ;  /* 0x0000ffff36367812 */ /* 0x000fe400078ec0ff */
[--C-:B-1----:R-:W-:Y:S02]  /*1220c0*/  PRMT R51, R45, 0x3340, R0.reuse ;  /* 0x000033402d337816 */ /* 0x102fe40000000000 */
[--C-:B------:R-:W-:Y:S01]  /*1220d0*/  PRMT R50, R35, 0x3340, R0.reuse ;  /* 0x0000334023327816 */ /* 0x100fe20000000000 */
[----:B------:R-:W4:Y:S04]  /*1220e0*/  LDL.LU R45, [R1+0x328] ;  /* 0x00032800012d7983 */ /* 0x000f280000300800 */
[----:B------:R-:W-:Y:S04]  /*1220f0*/  STL [R1+0x140], R51 ;  /* 0x0001403301007387 */ /* 0x000fe80000100800 */
[----:B------:R2:W-:Y:S04]  /*122100*/  STL [R1+0x13c], R50 ;  /* 0x00013c3201007387 */ /* 0x0005e80000100800 */
[----:B------:R-:W4:Y:S01]  /*122110*/  LDL.LU R60, [R1+0x114] ;  /* 0x00011400013c7983 */ /* 0x000f220000300800 */
[----:B------:R-:W-:-:S03]  /*122120*/  PRMT R52, R54, 0x3340, R0 ;  /* 0x0000334036347816 */ /* 0x000fc60000000000 */
[----:B------:R-:W-:Y:S01]  /*122130*/  STL [R1+0x5bbc], R54 ;  /* 0x005bbc3601007387 */ /* 0x000fe20000100800 */
[----:B--2---:R-:W-:Y:S02]  /*122140*/  LOP3.LUT R50, R59, 0xffff, RZ, 0xc0, !PT ;  /* 0x0000ffff3b327812 */ /* 0x004fe400078ec0ff */
[----:B---3--:R-:W-:-:S04]  /*122150*/  LOP3.LUT R35, R61, 0xffff, RZ, 0xc0, !PT ;  /* 0x0000ffff3d237812 */ /* 0x008fc800078ec0ff */
[----:B------:R-:W-:Y:S02]  /*122160*/  PRMT R51, R35, 0x3340, R50 ;  /* 0x0000334023337816 */ /* 0x000fe40000000032 */
[----:B------:R-:W-:Y:S02]  /*122170*/  SHF.R.U32.HI R35, RZ, 0x8, R35 ;  /* 0x00000008ff237819 */ /* 0x000fe40000011623 */
[----:B------:R-:W-:Y:S02]  /*122180*/  PRMT R51, R51, 0x5410, R52 ;  /* 0x0000541033337816 */ /* 0x000fe40000000034 */
[----:B------:R-:W-:Y:S02]  /*122190*/  SHF.R.U32.HI R50, RZ, 0x8, R50 ;  /* 0x00000008ff327819 */ /* 0x000fe40000011632 */
[----:B------:R-:W-:Y:S02]  /*1221a0*/  IADD3 R52, P1, PT, R19, R9, RZ ;  /* 0x0000000913347210 */ /* 0x000fe40007f3e0ff */
[----:B------:R-:W-:-:S02]  /*1221b0*/  LOP3.LUT R35, R35, 0xffff, RZ, 0xc0, !PT ;  /* 0x0000ffff23237812 */ /* 0x000fc400078ec0ff */
[----:B------:R-:W-:Y:S01]  /*1221c0*/  LOP3.LUT R50, R50, 0xffff, RZ, 0xc0, !PT ;  /* 0x0000ffff32327812 */ /* 0x000fe200078ec0ff */
[----:B------:R-:W-:Y:S01]  /*1221d0*/  IMAD.X R53, R49, 0x1, R11, P1 ;  /* 0x0000000131357824 */ /* 0x000fe200008e060b */
[----:B------:R1:W-:Y:S02]  /*1221e0*/  STL [R1+0x50d0], R51 ;  /* 0x0050d03301007387 */ /* 0x0003e40000100800 */
[----:B------:R-:W-:Y:S02]  /*1221f0*/  PRMT R59, R35, 0x3340, R50 ;  /* 0x00003340233b7816 */ /* 0x000fe40000000032 */
[----:B------:R2:W-:Y:S04]  /*122200*/  STL.64 [R1+0xcc0], R52 ;  /* 0x000cc03401007387 */ /* 0x0005e80000100a00 */
[----:B------:R-:W3:Y:S04]  /*122210*/  LDL.LU R61, [R1+0x290] ;  /* 0x00029000013d7983 */ /* 0x000ee80000300800 */
[----:B------:R-:W-:Y:S01]  /*122220*/  STL [R1+0x5a2c], R59 ;  /* 0x005a2c3b01007387 */ /* 0x000fe20000100800 */
[----:B----4-:R-:W-:-:S02]  /*122230*/  LOP3.LUT R35, R36, 0xffff, RZ, 0xc0, !PT ;  /* 0x0000ffff24237812 */ /* 0x010fc400078ec0ff */
[----:B------:R-:W-:Y:S02]  /*122240*/  LOP3.LUT R36, R28, 0xffff, RZ, 0xc0, !PT ;  /* 0x0000ffff1c247812 */ /* 0x000fe400078ec0ff */
[----:B------:R-:W4:Y:S02]  /*122250*/  LDL.LU R28, [R1+0x5e18] ;  /* 0x005e1800011c7983 */ /* 0x000f240000300800 */
[----:B-1----:R-:W-:Y:S02]  /*122260*/  PRMT R51, R36, 0x3340, R0 ;  /* 0x0000334024337816 */ /* 0x002fe40000000000 */
[----:B------:R-:W-:-:S04]  /*122270*/  LOP3.LUT R47, R47, 0xffff, RZ, 0xc0, !PT ;  /* 0x0000ffff2f2f7812 */ /* 0x000fc800078ec0ff */
[----:B------:R-:W-:Y:S02]  /*122280*/  PRMT R50, R35, 0x3340, R47 ;  /* 0x0000334023327816 */ /* 0x000fe4000000002f */
[----:B------:R-:W-:Y:S02]  /*122290*/  SHF.R.U32.HI R35, RZ, 0x8, R35 ;  /* 0x00000008ff237819 */ /* 0x000fe40000011623 */
[----:B------:R-:W-:Y:S02]  /*1222a0*/  SHF.R.U32.HI R47, RZ, 0x8, R47 ;  /* 0x00000008ff2f7819 */ /* 0x000fe4000001162f */
[----:B--2---:R-:W-:Y:S02]  /*1222b0*/  PRMT R52, R50, 0x5410, R51 ;  /* 0x0000541032347816 */ /* 0x004fe40000000033 */
[----:B------:R-:W-:Y:S02]  /*1222c0*/  IADD3 R50, P1, PT, R19, R10, RZ ;  /* 0x0000000a13327210 */ /* 0x000fe40007f3e0ff */
[----:B------:R-:W-:-:S02]  /*1222d0*/  LOP3.LUT R35, R35, 0xffff, RZ, 0xc0, !PT ;  /* 0x0000ffff23237812 */ /* 0x000fc400078ec0ff */
[----:B------:R-:W-:Y:S01]  /*1222e0*/  LOP3.LUT R47, R47, 0xffff, RZ, 0xc0, !PT ;  /* 0x0000ffff2f2f7812 */ /* 0x000fe200078ec0ff */
[----:B------:R-:W-:-:S03]  /*1222f0*/  IMAD.X R51, R49, 0x1, R12, P1 ;  /* 0x0000000131337824 */ /* 0x000fc600008e060c */
[----:B------:R-:W-:Y:S01]  /*122300*/  PRMT R49, R35, 0x3340, R47 ;  /* 0x0000334023317816 */ /* 0x000fe2000000002f */
[----:B------:R-:W-:Y:S01]  /*122310*/  STL [R1+0x50c0], R52 ;  /* 0x0050c03401007387 */ /* 0x000fe20000100800 */
[----:B------:R-:W-:-:S03]  /*122320*/  LOP3.LUT R35, R18, 0xffff, RZ, 0xc0, !PT ;  /* 0x0000ffff12237812 */ /* 0x000fc600078ec0ff */
[----:B------:R1:W-:Y:S04]  /*122330*/  STL.64 [R1+0xcf0], R50 ;  /* 0x000cf03201007387 */ /* 0x0003e80000100a00 */
[----:B------:R2:W-:Y:S04]  /*122340*/  STL [R1+0x700], R49 ;  /* 0x0007003101007387 */ /* 0x0005e80000100800 */
[----:B------:R-:W4:Y:S01]  /*122350*/  LDL.LU R18, [R1+0x5e14] ;  /* 0x005e140001127983 */ /* 0x000f220000300800 */
[----:B------:R-:W-:Y:S02]  /*122360*/  LOP3.LUT R47, R45, 0xffff, RZ, 0xc0, !PT ;  /* 0x0000ffff2d2f7812 */ /* 0x000fe400078ec0ff */
[----:B-1----:R-:W-:-:S02]  /*122370*/  PRMT R50, R35, 0x3340, R0 ;  /* 0x0000334023327816 */ /* 0x002fc40000000000 */
[----:B--2---:R-:W-:-:S04]  /*122380*/  LOP3.LUT R49, R60, 0xffff, RZ, 0xc0, !PT ;  /* 0x0000ffff3c317812 */ /* 0x004fc800078ec0ff */
[----:B------:R-:W-:Y:S02]  /*122390*/  PRMT R45, R47, 0x3340, R49 ;  /* 0x000033402f2d7816 */ /* 0x000fe40000000031 */
[----:B------:R-:W-:Y:S02]  /*1223a0*/  SHF.R.U32.HI R47, RZ, 0x8, R47 ;  /* 0x00000008ff2f7819 */ /* 0x000fe4000001162f */
[----:B------:R-:W-:Y:S02]  /*1223b0*/  SHF.R.U32.HI R49, RZ, 0x8, R49 ;  /* 0x00000008ff317819 */ /* 0x000fe40000011631 */
[----:B------:R-:W-:Y:S02]  /*1223c0*/  PRMT R50, R45, 0x5410, R50 ;  /* 0x000054102d327816 */ /* 0x000fe40000000032 */
[----:B------:R-:W-:Y:S01]  /*1223d0*/  SHF.R.U32.HI R35, RZ, 0x8, R35 ;  /* 0x00000008ff237819 */ /* 0x000fe20000011623 */
[----:B------:R-:W2:Y:S01]  /*1223e0*/  LDL.LU R45, [R1+0x298] ;  /* 0x00029800012d7983 */ /* 0x000ea20000300800 */
[----:B------:R-:W-:-:S02]  /*1223f0*/  LOP3.LUT R47, R47, 0xffff, RZ, 0xc0, !PT ;  /* 0x0000ffff2f2f7812 */ /* 0x000fc400078ec0ff */
[----:B------:R-:W-:Y:S02]  /*122400*/  LOP3.LUT R49, R49, 0xffff, RZ, 0xc0, !PT ;  /* 0x0000ffff31317812 */ /* 0x000fe400078ec0ff */
[----:B------:R-:W-:Y:S02]  /*122410*/  LOP3.LUT R35, R35, 0xffff, RZ, 0xc0, !PT ;  /* 0x0000ffff23237812 */ /* 0x000fe400078ec0ff */
[----:B------:R-:W-:Y:S02]  /*122420*/  PRMT R47, R47, 0x3340, R49 ;  /* 0x000033402f2f7816 */ /* 0x000fe40000000031 */
[----:B------:R-:W-:Y:S01]  /*122430*/  PRMT R35, R35, 0x3340, R0 ;  /* 0x0000334023237816 */ /* 0x000fe20000000000 */
[----:B------:R-:W-:Y:S01]  /*122440*/  STL [R1+0x50b0], R50 ;  /* 0x0050b03201007387 */ /* 0x000fe20000100800 */
[----:B------:R-:W-:-:S03]  /*122450*/  LOP3.LUT R53, R27, 0xffff, RZ, 0xc0, !PT ;  /* 0x0000ffff1b357812 */ /* 0x000fc600078ec0ff */
[----:B------:R1:W-:Y:S04]  /*122460*/  STL [R1+0x538], R47 ;  /* 0x0005382f01007387 */ /* 0x0003e80000100800 */
[----:B------:R4:W-:Y:S04]  /*122470*/  STL [R1+0x138], R35 ;  /* 0x0001382301007387 */ /* 0x0009e80000100800 */
[----:B------:R-:W2:Y:S01]  /*122480*/  LDL.LU R60, [R1+0x512c] ;  /* 0x00512c00013c7983 */ /* 0x000ea20000300800 */
[----:B-1----:R-:W-:Y:S02]  /*122490*/  PRMT R47, R53, 0x3340, R0 ;  /* 0x00003340352f7816 */ /* 0x002fe40000000000 */
[----:B---3--:R-:W-:-:S02]  /*1224a0*/  LOP3.LUT R27, R61, 0xffff, RZ, 0xc0, !PT ;  /* 0x0000ffff3d1b7812 */ /* 0x008fc400078ec0ff */
[----:B------:R-:W3:Y:S01]  /*1224b0*/  LDL.LU R61, [R1+0x28cc] ;  /* 0x0028cc00013d7983 */ /* 0x000ee20000300800 */
[----:B----4-:R-:W-:-:S04]  /*1224c0*/  LOP3.LUT R35, R28, 0xffff, RZ, 0xc0, !PT ;  /* 0x0000ffff1c237812 */ /* 0x010fc800078ec0ff */
[----:B------:R-:W-:-:S04]  /*1224d0*/  PRMT R28, R27, 0x3340, R35 ;  /* 0x000033401b1c7816 */ /* 0x000fc80000000023 */
[----:B------:R-:W-:-:S05]  /*1224e0*/  PRMT R28, R28, 0x5410, R47 ;  /* 0x000054101c1c7816 */ /* 0x000fca000000002f */
[----:B------:R1:W-:Y:S04]  /*1224f0*/  STL [R1+0x50a8], R28 ;  /* 0x0050a81c01007387 */ /* 0x0003e80000100800 */
[----:B-1----:R-:W4:Y:S01]  /*122500*/  LDL.LU R28, [R1+0x50a0] ;  /* 0x0050a000011c7983 */ /* 0x002f220000300800 */
[----:B0-----:R-:W-:Y:S01]  /*122510*/  VIADD R19, R19, UR6 ;  /* 0x0000000613137c36 */ /* 0x001fe20008000000 */
[----:B------:R-:W-:Y:S01]  /*122520*/  SHF.R.U32.HI R36, RZ, 0x8, R36 ;  /* 0x00000008ff247819 */ /* 0x000fe20000011624 */
[----:B------:R-:W0:Y:S01]  /*122530*/  LDCU UR6, c[0x0][0x3b8] ;  /* 0x00007700ff0677ac */ /* 0x000e220008000800 */
[----:B------:R-:W-:Y:S02]  /*122540*/  SHF.R.U32.HI R27, RZ, 0x8, R27 ;  /* 0x00000008ff1b7819 */ /* 0x000fe4000001161b */
[----:B------:R-:W-:-:S02]  /*122550*/  SHF.R.S32.HI R47, RZ, 0x1f, R19 ;  /* 0x0000001fff2f7819 */ /* 0x000fc40000011413 */
[----:B------:R-:W-:Y:S02]  /*122560*/  IADD3 R50, P1, PT, R19, R3, RZ ;  /* 0x0000000313327210 */ /* 0x000fe40007f3e0ff */
[----:B------:R-:W-:Y:S02]  /*122570*/  SHF.R.U32.HI R35, RZ, 0x8, R35 ;  /* 0x00000008ff237819 */ /* 0x000fe40000011623 */
[----:B------:R-:W-:Y:S01]  /*122580*/  LOP3.LUT R36, R36, 0xffff, RZ, 0xc0, !PT ;  /* 0x0000ffff24247812 */ /* 0x000fe200078ec0ff */
[----:B------:R-:W-:Y:S01]  /*122590*/  IMAD.X R51, R47, 0x1, R4, P1 ;  /* 0x000000012f337824 */ /* 0x000fe200008e0604 */
[----:B------:R-:W-:Y:S02]  /*1225a0*/  LOP3.LUT R27, R27, 0xffff, RZ, 0xc0, !PT ;  /* 0x0000ffff1b1b7812 */ /* 0x000fe400078ec0ff */
[----:B------:R-:W-:Y:S02]  /*1225b0*/  LOP3.LUT R35, R35, 0xffff, RZ, 0xc0, !PT ;  /* 0x0000ffff23237812 */ /* 0x000fe400078ec0ff */
[----:B------:R-:W-:Y:S01]  /*1225c0*/  PRMT R36, R36, 0x3340, R0 ;  /* 0x0000334024247816 */ /* 0x000fe20000000000 */
[----:B------:R1:W-:Y:S01]  /*1225d0*/  STL.64 [R1+0xc98], R50 ;  /* 0x000c983201007387 */ /* 0x0003e20000100a00 */
[----:B------:R-:W-:-:S03]  /*1225e0*/  PRMT R27, R27, 0x3340, R35 ;  /* 0x000033401b1b7816 */ /* 0x000fc60000000023 */
[----:B------:R0:W-:Y:S04]  /*1225f0*/  STL [R1+0x134], R36 ;  /* 0x0001342401007387 */ /* 0x0001e80000100800 */
[----:B------:R0:W-:Y:S01]  /*122600*/  STL [R1+0x6f0], R27 ;  /* 0x0006f01b01007387 */ /* 0x0001e20000100800 */
[----:B-1----:R-:W-:Y:S02]  /*122610*/  LOP3.LUT R51, R21, 0xffff, RZ, 0xc0, !PT ;  /* 0x0000ffff15337812 */ /* 0x002fe400078ec0ff */
[----:B0-----:R-:W-:Y:S01]  /*122620*/  LOP3.LUT R36, R26, 0xffff, RZ, 0xc0, !PT ;  /* 0x0000ffff1a247812 */ /* 0x001fe200078ec0ff */
[----:B------:R-:W4:Y:S03]  /*122630*/  LDL.LU R21, [R1+0x5e10] ;  /* 0x005e100001157983 */ /* 0x000f260000300800 */
[----:B------:R-:W-:Y:S01]  /*122640*/  PRMT R27, R36, 0x3340, R0 ;  /* 0x00003340241b7816 */ /* 0x000fe20000000000 */
[----:B------:R-:W4:Y:S04]  /*122650*/  LDL.LU R50, [R1+0x5130] ;  /* 0x0051300001327983 */ /* 0x000f280000300800 */
[----:B------:R-:W4:Y:S01]  /*122660*/  LDL.LU R35, [R1+0x28d8] ;  /* 0x0028d80001237983 */ /* 0x000f220000300800 */
[----:B--2---:R-:W-:-:S04]  /*122670*/  LOP3.LUT R49, R45, 0xffff, RZ, 0xc0, !PT ;  /* 0x0000ffff2d317812 */ /* 0x004fc800078ec0ff */
[----:B------:R-:W-:-:S04]  /*122680*/  PRMT R26, R49, 0x3340, R51 ;  /* 0x00003340311a7816 */ /* 0x000fc80000000033 */
[----:B------:R-:W-:Y:S02]  /*122690*/  PRMT R26, R26, 0x5410, R27 ;  /* 0x000054101a1a7816 */ /* 0x000fe4000000001b */
[----:B------:R-:W-:Y:S02]  /*1226a0*/  SHF.R.U32.HI R49, RZ, 0x8, R49 ;  /* 0x00000008ff317819 */ /* 0x000fe40000011631 */
[----:B------:R-:W-:Y:S01]  /*1226b0*/  SHF.R.U32.HI R51, RZ, 0x8, R51 ;  /* 0x00000008ff337819 */ /* 0x000fe20000011633 */
[----:B------:R0:W-:Y:S01]  /*1226c0*/  STL [R1+0x5094], R26 ;  /* 0x0050941a01007387 */ /* 0x0001e20000100800 */
[----:B------:R-:W-:Y:S02]  /*1226d0*/  LOP3.LUT R49, R49, 0xffff, RZ, 0xc0, !PT ;  /* 0x0000ffff31317812 */ /* 0x000fe400078ec0ff */
[----:B------:R-:W-:Y:S01]  /*1226e0*/  LOP3.LUT R51, R51, 0xffff, RZ, 0xc0, !PT ;  /* 0x0000ffff33337812 */ /* 0x000fe200078ec0ff */
[----:B------:R-:W2:Y:S01]  /*1226f0*/  LDL.LU R45, [R1+0x50a4] ;  /* 0x0050a400012d7983 */ /* 0x000ea20000300800 */
[----:B0-----:R-:W-:-:S02]  /*122700*/  IADD3 R26, P1, PT, R19, R0, RZ ;  /* 0x00000000131a7210 */ /* 0x001fc40007f3e0ff */
[----:B------:R-:W-:-:S03]  /*122710*/  PRMT R51, R49, 0x3340, R51 ;  /* 0x0000334031337816 */ /* 0x000fc60000000033 */
[----:B------:R-:W-:Y:S01]  /*122720*/  IMAD.X R27, R47, 0x1, R2, P1 ;  /* 0x000000012f1b7824 */ /* 0x000fe200008e0602 */
[----:B------:R-:W-:-:S04]  /*122730*/  SHF.R.U32.HI R36, RZ, 0x8, R36 ;  /* 0x00000008ff247819 */ /* 0x000fc80000011624 */
[----:B------:R0:W-:Y:S01]  /*122740*/  STL.64 [R1+0xc90], R26 ;  /* 0x000c901a01007387 */ /* 0x0001e20000100a00 */
[----:B------:R-:W-:Y:S02]  /*122750*/  LOP3.LUT R49, R60, 0xffff, RZ, 0xc0, !PT ;  /* 0x0000ffff3c317812 */ /* 0x000fe400078ec0ff */
[----:B------:R-:W-:Y:S02]  /*122760*/  LOP3.LUT R36, R36, 0xffff, RZ, 0xc0, !PT ;  /* 0x0000ffff24247812 */ /* 0x000fe400078ec0ff */
[----:B------:R-:W-:Y:S01]  /*122770*/  IADD3 R60, P1, PT, R19, R13, RZ ;  /* 0x0000000d133c7210 */ /* 0x000fe20007f3e0ff */
[----:B0-----:R-:W2:Y:S04]  /*122780*/  LDL.LU.64 R26, [R1+0x5e08] ;  /* 0x005e0800011a7983 */ /* 0x001ea80000300a00 */
[----:B------:R-:W-:Y:S01]  /*122790*/  STL [R1+0x534], R51 ;  /* 0x0005343301007387 */ /* 0x000fe20000100800 */
[----:B------:R-:W-:-:S05]  /*1227a0*/  PRMT R36, R36, 0x3340, R0 ;  /* 0x0000334024247816 */ /* 0x000fca0000000000 */
[----:B------:R0:W-:Y:S04]  /*1227b0*/  STL [R1+0x130], R36 ;  /* 0x0001302401007387 */ /* 0x0001e80000100800 */
[----:B0-----:R-:W2:Y:S01]  /*1227c0*/  LDL.LU R36, [R1+0x50e4] ;  /* 0x0050e40001247983 */ /* 0x001ea20000300800 */
[----:B---3--:R-:W-:-:S04]  /*1227d0*/  LOP3.LUT R51, R61, 0xffff, RZ, 0xc0, !PT ;  /* 0x0000ffff3d337812 */ /* 0x008fc800078ec0ff */
[----:B------:R-:W-:Y:S01]  /*1227e0*/  PRMT R57, R51, 0x3340, R0 ;  /* 0x0000334033397816 */ /* 0x000fe20000000000 */
[----:B------:R-:W-:Y:S01]  /*1227f0*/  IMAD.X R61, R47, 0x1, R15, P1 ;  /* 0x000000012f3d7824 */ /* 0x000fe200008e060f */
[----:B----4-:R-:W-:Y:S02]  /*122800*/  LOP3.LUT R52, R28, 0xffff, RZ, 0xc0, !PT ;  /* 0x0000ffff1c347812 */ /* 0x010fe400078ec0ff */
[----:B------:R-:W3:Y:S02]  /*122810*/  LDL.LU R28, [R1+0x307c] ;  /* 0x00307c00011c7983 */ /* 0x000ee40000300800 */
[----:B------:R-:W-:-:S04]  /*122820*/  PRMT R54, R49, 0x3340, R52 ;  /* 0x0000334031367816 */ /* 0x000fc80000000034 */
[----:B------:R-:W-:-:S05]  /*122830*/  PRMT R54, R54, 0x5410, R57 ;  /* 0x0000541036367816 */ /* 0x000fca0000000039 */
[----:B------:R-:W-:Y:S04]  /*122840*/  STL [R1+0x5090], R54 ;  /* 0x0050903601007387 */ /* 0x000fe80000100800 */
[----:B------:R0:W-:Y:S04]  /*122850*/  STL.64 [R1+0xc78], R60 ;  /* 0x000c783c01007387 */ /* 0x0001e80000100a00 */
[----:B0-----:R-:W4:Y:S01]  /*122860*/  LDL.LU.64 R60, [R1+0x5e00] ;  /* 0x005e0000013c7983 */ /* 0x001f220000300a00 */
[----:B------:R-:W-:Y:S02]  /*122870*/  SHF.R.U32.HI R53, RZ, 0x8, R53 ;  /* 0x00000008ff357819 */ /* 0x000fe40000011635 */
[----:B------:R-:W-:-:S02]  /*122880*/  SHF.R.U32.HI R49, RZ, 0x8, R49 ;  /* 0x00000008ff317819 */ /* 0x000fc40000011631 */
[----:B------:R-:W-:Y:S02]  /*122890*/  SHF.R.U32.HI R52, RZ, 0x8, R52 ;  /* 0x00000008ff347819 */ /* 0x000fe40000011634 */
[----:B------:R-:W-:Y:S02]  /*1228a0*/  LOP3.LUT R53, R53, 0xffff, RZ, 0xc0, !PT ;  /* 0x0000ffff35357812 */ /* 0x000fe400078ec0ff */
[----:B------:R-:W-:Y:S02]  /*1228b0*/  LOP3.LUT R49, R49, 0xffff, RZ, 0xc0, !PT ;  /* 0x0000ffff31317812 */ /* 0x000fe400078ec0ff */
[----:B------:R-:W-:Y:S02]  /*1228c0*/  LOP3.LUT R52, R52, 0xffff, RZ, 0xc0, !PT ;  /* 0x0000ffff34347812 */ /* 0x000fe400078ec0ff */
[----:B------:R-:W-:Y:S02]  /*1228d0*/  PRMT R53, R53, 0x3340, R0 ;  /* 0x0000334035357816 */ /* 0x000fe40000000000 */
[----:B------:R-:W-:-:S02]  /*1228e0*/  PRMT R52, R49, 0x3340, R52 ;  /* 0x0000334031347816 */ /* 0x000fc40000000034 */
[----:B------:R-:W-:Y:S02]  /*1228f0*/  LOP3.LUT R49, R50, 0xffff, RZ, 0xc0, !PT ;  /* 0x0000ffff32317812 */ /* 0x000fe400078ec0ff */
[----:B------:R-:W-:Y:S01]  /*122900*/  LOP3.LUT R35, R35, 0xffff, RZ, 0xc0, !PT ;  /* 0x0000ffff23237812 */ /* 0x000fe200078ec0ff */
[----:B------:R0:W-:Y:S04]  /*122910*/  STL [R1+0x12c], R53 ;  /* 0x00012c3501007387 */ /* 0x0001e80000100800 */
[----:B------:R1:W-:Y:S01]  /*122920*/  STL [R1+0x6e8], R52 ;  /* 0x0006e83401007387 */ /* 0x0003e20000100800 */
[----:B0-----:R-:W-:Y:S02]  /*122930*/  PRMT R53, R35, 0x3340, R0 ;  /* 0x0000334023357816 */ /* 0x001fe40000000000 */
[----:B--2---:R-:W-:-:S02]  /*122940*/  LOP3.LUT R50, R45, 0xffff, RZ, 0xc0, !PT ;  /* 0x0000ffff2d327812 */ /* 0x004fc400078ec0ff */
[----:B------:R-:W-:Y:S01]  /*122950*/  SHF.R.U32.HI R35, RZ, 0x8, R35 ;  /* 0x00000008ff237819 */ /* 0x000fe20000011623 */
[----:B------:R-:W2:Y:S01]  /*122960*/  LDL.LU R45, [R1+0x50e8] ;  /* 0x0050e800012d7983 */ /* 0x000ea20000300800 */
[--C-:B-1----:R-:W-:Y:S02]  /*122970*/  PRMT R52, R49, 0x3340, R50.reuse ;  /* 0x0000334031347816 */ /* 0x102fe40000000032 */
[----:B------:R-:W-:Y:S02]  /*122980*/  SHF.R.U32.HI R49, RZ, 0x8, R49 ;  /* 0x00000008ff317819 */ /* 0x000fe40000011631 */
[----:B------:R-:W-:Y:S02]  /*122990*/  SHF.R.U32.HI R50, RZ, 0x8, R50 ;  /* 0x00000008ff327819 */ /* 0x000fe40000011632 */
[----:B------:R-:W-:Y:S02]  /*1229a0*/  PRMT R54, R52, 0x5410, R53 ;  /* 0x0000541034367816 */ /* 0x000fe40000000035 */
[----:B------:R-:W-:-:S02]  /*1229b0*/  IADD3 R52, P1, PT, R19, R5, RZ ;  /* 0x0000000513347210 */ /* 0x000fc40007f3e0ff */
[----:B------:R-:W-:Y:S02]  /*1229c0*/  LOP3.LUT R49, R49, 0xffff, RZ, 0xc0, !PT ;  /* 0x0000ffff31317812 */ /* 0x000fe400078ec0ff */
[----:B------:R-:W-:Y:S02]  /*1229d0*/  LOP3.LUT R50, R50, 0xffff, RZ, 0xc0, !PT ;  /* 0x0000ffff32327812 */ /* 0x000fe400078ec0ff */
[----:B------:R-:W-:Y:S01]  /*1229e0*/  LOP3.LUT R35, R35, 0xffff, RZ, 0xc0, !PT ;  /* 0x0000ffff23237812 */ /* 0x000fe200078ec0ff */
[----:B------:R-:W-:Y:S01]  /*1229f0*/  IMAD.X R53, R47, 0x1, R6, P1 ;  /* 0x000000012f357824 */ /* 0x000fe200008e0606 */
[----:B------:R-:W-:Y:S02]  /*122a00*/  PRMT R49, R49, 0x3340, R50 ;  /* 0x0000334031317816 */ /* 0x000fe40000000032 */
[----:B------:R-:W-:Y:S01]  /*122a10*/  PRMT R50, R35, 0x3340, R0 ;  /* 0x0000334023327816 */ /* 0x000fe20000000000 */
[----:B------:R-:W-:Y:S04]  /*122a20*/  STL [R1+0x5084], R54 ;  /* 0x0050843601007387 */ /* 0x000fe80000100800 */
[----:B------:R-:W-:Y:S04]  /*122a30*/  STL.64 [R1+0xcb8], R52 ;  /* 0x000cb83401007387 */ /* 0x000fe80000100a00 */
[----:B------:R4:W-:Y:S04]  /*122a40*/  STL [R1+0x6e0], R49 ;  /* 0x0006e03101007387 */ /* 0x0009e80000100800 */
[----:B------:R3:W-:Y:S01]  /*122a50*/  STL [R1+0x128], R50 ;  /* 0x0001283201007387 */ /* 0x0007e20000100800 */
[----:B----4-:R-:W-:-:S03]  /*122a60*/  LOP3.LUT R49, R61, 0xffff, RZ, 0xc0, !PT ;  /* 0x0000ffff3d317812 */ /* 0x010fc600078ec0ff */
[----:B------:R-:W4:Y:S01]  /*122a70*/  LDL.LU R61, [R1+0x5dfc] ;  /* 0x005dfc00013d7983 */ /* 0x000f220000300800 */
[----:B------:R-:W-:Y:S02]  /*122a80*/  LOP3.LUT R35, R36, 0xffff, RZ, 0xc0, !PT ;  /* 0x0000ffff24237812 */ /* 0x000fe400078ec0ff */
[----:B---3--:R-:W-:Y:S02]  /*122a90*/  LOP3.LUT R50, R28, 0xffff, RZ, 0xc0, !PT ;  /* 0x0000ffff1c327812 */ /* 0x008fe400078ec0ff */
[----:B------:R-:W-:Y:S02]  /*122aa0*/  PRMT R36, R49, 0x3340, R0 ;  /* 0x0000334031247816 */ /* 0x000fe40000000000 */
[----:B------:R-:W-:-:S04]  /*122ab0*/  PRMT R28, R35, 0x3340, R50 ;  /* 0x00003340231c7816 */ /* 0x000fc80000000032 */
[----:B------:R-:W-:Y:S02]  /*122ac0*/  PRMT R52, R28, 0x5410, R36 ;  /* 0x000054101c347816 */ /* 0x000fe40000000024 */
[----:B------:R-:W3:Y:S01]  /*122ad0*/  LDL.LU R36, [R1+0x33c] ;  /* 0x00033c0001247983 */ /* 0x000ee20000300800 */
[----:B------:R-:W-:Y:S02]  /*122ae0*/  SHF.R.U32.HI R51, RZ, 0x8, R51 ;  /* 0x00000008ff337819 */ /* 0x000fe40000011633 */
[----:B------:R-:W-:Y:S01]  /*122af0*/  SHF.R.U32.HI R35, RZ, 0x8, R35 ;  /* 0x00000008ff237819 */ /* 0x000fe20000011623 */
[----:B------:R-:W3:Y:S01]  /*122b00*/  LDL.LU R28, [R1+0x224] ;  /* 0x00022400011c7983 */ /* 0x000ee20000300800 */
[----:B------:R-:W-:-:S03]  /*122b10*/  SHF.R.U32.HI R50, RZ, 0x8, R50 ;  /* 0x00000008ff327819 */ /* 0x000fc60000011632 */
[----:B------:R0:W-:Y:S01]  /*122b20*/  STL [R1+0x5080], R52 ;  /* 0x0050803401007387 */ /* 0x0001e20000100800 */
[----:B------:R-:W-:Y:S02]  /*122b30*/  LOP3.LUT R51, R51, 0xffff, RZ, 0xc0, !PT ;  /* 0x0000ffff33337812 */ /* 0x000fe400078ec0ff */
[----:B------:R-:W-:Y:S02]  /*122b40*/  LOP3.LUT R35, R35, 0xffff, RZ, 0xc0, !PT ;  /* 0x0000ffff23237812 */ /* 0x000fe400078ec0ff */
[----:B------:R-:W-:Y:S02]  /*122b50*/  LOP3.LUT R50, R50, 0xffff, RZ, 0xc0, !PT ;  /* 0x0000ffff32327812 */ /* 0x000fe400078ec0ff */
[----:B0-----:R-:W-:Y:S02]  /*122b60*/  IADD3 R52, P1, PT, R19, R14, RZ ;  /* 0x0000000e13347210 */ /* 0x001fe40007f3e0ff */
[----:B------:R-:W-:-:S03]  /*122b70*/  PRMT R51, R51, 0x3340, R0 ;  /* 0x0000334033337816 */ /* 0x000fc60000000000 */
[----:B------:R-:W-:Y:S01]  /*122b80*/  IMAD.X R53, R47, 0x1, R16, P1 ;  /* 0x000000012f357824 */ /* 0x000fe200008e0610 */
[----:B------:R-:W-:-:S04]  /*122b90*/  PRMT R35, R35, 0x3340, R50 ;  /* 0x0000334023237816 */ /* 0x000fc80000000032 */
[----:B------:R0:W-:Y:S01]  /*122ba0*/  STL.64 [R1+0xcb0], R52 ;  /* 0x000cb03401007387 */ /* 0x0001e20000100a00 */
[----:B--2---:R-:W-:-:S03]  /*122bb0*/  LOP3.LUT R50, R45, 0xffff, RZ, 0xc0, !PT ;  /* 0x0000ffff2d327812 */ /* 0x004fc600078ec0ff */
[----:B------:R-:W-:Y:S01]  /*122bc0*/  STL [R1+0x120], R51 ;  /* 0x0001203301007387 */ /* 0x000fe20000100800 */
[----:B------:R-:W-:-:S03]  /*122bd0*/  LOP3.LUT R21, R21, 0xffff, RZ, 0xc0, !PT ;  /* 0x0000ffff15157812 */ /* 0x000fc600078ec0ff */
[----:B------:R4:W-:Y:S01]  /*122be0*/  STL [R1+0x530], R35 ;  /* 0x0005302301007387 */ /* 0x0009e20000100800 */
[----:B0-----:R-:W-:-:S03]  /*122bf0*/  PRMT R52, R21, 0x3340, R0 ;  /* 0x0000334015347816 */ /* 0x001fc60000000000 */
[----:B------:R-:W2:Y:S04]  /*122c00*/  LDL.LU R45, [R1+0x344] ;  /* 0x00034400012d7983 */ /* 0x000ea80000300800 */
[----:B------:R0:W-:Y:S01]  /*122c10*/  STL [R1+0x5bc0], R21 ;  /* 0x005bc01501007387 */ /* 0x0001e20000100800 */
[----:B------:R-:W-:-:S04]  /*122c20*/  SHF.R.U32.HI R49, RZ, 0x8, R49 ;  /* 0x00000008ff317819 */ /* 0x000fc80000011631 */
[----:B------:R-:W-:-:S04]  /*122c30*/  LOP3.LUT R49, R49, 0xffff, RZ, 0xc0, !PT ;  /* 0x0000ffff31317812 */ /* 0x000fc800078ec0ff */
[----:B------:R-:W-:Y:S02]  /*122c40*/  PRMT R49, R49, 0x3340, R0 ;  /* 0x0000334031317816 */ /* 0x000fe40000000000 */
[----:B----4-:R-:W-:-:S04]  /*122c50*/  LOP3.LUT R35, R61, 0xffff, RZ, 0xc0, !PT ;  /* 0x0000ffff3d237812 */ /* 0x010fc800078ec0ff */
[----:B------:R-:W-:-:S04]  /*122c60*/  PRMT R51, R50, 0x3340, R35 ;  /* 0x0000334032337816 */ /* 0x000fc80000000023 */
[----:B0-----:R-:W-:Y:S02]  /*122c70*/  PRMT R21, R51, 0x5410, R52 ;  /* 0x0000541033157816 */ /* 0x001fe40000000034 */
[----:B------:R-:W-:-:S03]  /*122c80*/  SHF.R.U32.HI R35, RZ, 0x8, R35 ;  /* 0x00000008ff237819 */ /* 0x000fc60000011623 */
[----:B------:R0:W-:Y:S01]  /*122c90*/  STL [R1+0x5074], R21 ;  /* 0x0050741501007387 */ /* 0x0001e20000100800 */
[----:B------:R-:W-:Y:S02]  /*122ca0*/  IADD3 R52, P1, PT, R19, R7, RZ ;  /* 0x0000000713347210 */ /* 0x000fe40007f3e0ff */
[----:B------:R-:W-:Y:S02]  /*122cb0*/  LOP3.LUT R35, R35, 0xffff, RZ, 0xc0, !PT ;  /* 0x0000ffff23237812 */ /* 0x000fe400078ec0ff */
[----:B0-----:R-:W-:Y:S01]  /*122cc0*/  SHF.R.U32.HI R21, RZ, 0x8, R50 ;  /* 0x00000008ff157819 */ /* 0x001fe20000011632 */
[----:B------:R-:W-:-:S03]  /*122cd0*/  IMAD.X R53, R47, 0x1, R8, P1 ;  /* 0x000000012f357824 */ /* 0x000fc600008e0608 */
[----:B------:R-:W-:-:S04]  /*122ce0*/  LOP3.LUT R21, R21, 0xffff, RZ, 0xc0, !PT ;  /* 0x0000ffff15157812 */ /* 0x000fc800078ec0ff */
[----:B------:R-:W-:Y:S01]  /*122cf0*/  PRMT R61, R21, 0x3340, R35 ;  /* 0x00003340153d7816 */ /* 0x000fe20000000023 */
[----:B------:R-:W-:Y:S01]  /*122d00*/  STL.64 [R1+0xc88], R52 ;  /* 0x000c883401007387 */ /* 0x000fe20000100a00 */
[----:B------:R-:W-:-:S03]  /*122d10*/  LOP3.LUT R21, R29, 0xffff, RZ, 0xc0, !PT ;  /* 0x0000ffff1d157812 */ /* 0x000fc600078ec0ff */
[----:B------:R-:W-:Y:S04]  /*122d20*/  STL [R1+0x5a30], R61 ;  /* 0x005a303d01007387 */ /* 0x000fe80000100800 */
[----:B------:R0:W-:Y:S04]  /*122d30*/  STL [R1+0x11c], R49 ;  /* 0x00011c3101007387 */ /* 0x0001e80000100800 */
[----:B------:R-:W4:Y:S01]  /*122d40*/  LDL.LU R29, [R1+0x5df8] ;  /* 0x005df800011d7983 */ /* 0x000f220000300800 */
[----:B---3--:R-:W-:Y:S02]  /*122d50*/  LOP3.LUT R35, R36, 0xffff, RZ, 0xc0, !PT ;  /* 0x0000ffff24237812 */ /* 0x008fe400078ec0ff */
[----:B------:R-:W-:-:S02]  /*122d60*/  LOP3.LUT R36, R28, 0xffff, RZ, 0xc0, !PT ;  /* 0x0000ffff1c247812 */ /* 0x000fc400078ec0ff */
[----:B------:R-:W-:Y:S01]  /*122d70*/  PRMT R50, R21, 0x3340, R0 ;  /* 0x0000334015327816 */ /* 0x000fe20000000000 */
[----:B------:R-:W3:Y:S01]  /*122d80*/  LDL.LU R28, [R1+0x2cc] ;  /* 0x0002cc00011c7983 */ /* 0x000ee20000300800 */
[--C-:B0-----:R-:W-:Y:S02]  /*122d90*/  PRMT R49, R35, 0x3340, R36.reuse ;  /* 0x0000334023317816 */ /* 0x101fe40000000024 */
[----:B------:R-:W-:Y:S02]  /*122da0*/  SHF.R.U32.HI R35, RZ, 0x8, R35 ;  /* 0x00000008ff237819 */ /* 0x000fe40000011623 */
[----:B------:R-:W-:Y:S02]  /*122db0*/  SHF.R.U32.HI R36, RZ, 0x8, R36 ;  /* 0x00000008ff247819 */ /* 0x000fe40000011624 */
[----:B------:R-:W-:Y:S02]  /*122dc0*/  PRMT R49, R49, 0x5410, R50 ;  /* 0x0000541031317816 */ /* 0x000fe40000000032 */
[----:B------:R-:W-:-:S02]  /*122dd0*/  IADD3 R50, P1, PT, R19, R9, RZ ;  /* 0x0000000913327210 */ /* 0x000fc40007f3e0ff */
[----:B------:R-:W-:Y:S02]  /*122de0*/  LOP3.LUT R35, R35, 0xffff, RZ, 0xc0, !PT ;  /* 0x0000ffff23237812 */ /* 0x000fe400078ec0ff */
[----:B------:R-:W-:Y:S01]  /*122df0*/  LOP3.LUT R36, R36, 0xffff, RZ, 0xc0, !PT ;  /* 0x0000ffff24247812 */ /* 0x000fe200078ec0ff */
[----:B------:R-:W-:Y:S01]  /*122e00*/  IMAD.X R51, R47, 0x1, R11, P1 ;  /* 0x000000012f337824 */ /* 0x000fe200008e060b */
[----:B------:R0:W-:Y:S04]  /*122e10*/  STL [R1+0x5070], R49 ;  /* 0x0050703101007387 */ /* 0x0001e80000100800 */
[----:B------:R1:W-:Y:S01]  /*122e20*/  STL.64 [R1+0xc80], R50 ;  /* 0x000c803201007387 */ /* 0x0003e20000100a00 */
[----:B0-----:R-:W-:Y:S02]  /*122e30*/  PRMT R49, R35, 0x3340, R36 ;  /* 0x0000334023317816 */ /* 0x001fe40000000024 */
[----:B------:R-:W-:-:S03]  /*122e40*/  LOP3.LUT R35, R60, 0xffff, RZ, 0xc0, !PT ;  /* 0x0000ffff3c237812 */ /* 0x000fc600078ec0ff */
[----:B------:R0:W-:Y:S04]  /*122e50*/  STL [R1+0x6d0], R49 ;  /* 0x0006d03101007387 */ /* 0x0001e80000100800 */
[----:B------:R-:W3:Y:S01]  /*122e60*/  LDL.LU R60, [R1+0x5df4] ;  /* 0x005df400013c7983 */ /* 0x000ee20000300800 */
[----:B--2---:R-:W-:Y:S02]  /*122e70*/  LOP3.LUT R36, R45, 0xffff, RZ, 0xc0, !PT ;  /* 0x0000ffff2d247812 */ /* 0x004fe400078ec0ff */
[----:B----4-:R-:W-:Y:S02]  /*122e80*/  LOP3.LUT R45, R29, 0xffff, RZ, 0xc0, !PT ;  /* 0x0000ffff1d2d7812 */ /* 0x010fe400078ec0ff */
[----:B------:R-:W2:Y:S01]  /*122e90*/  LDL.LU R29, [R1+0x5df0] ;  /* 0x005df000011d7983 */ /* 0x000ea20000300800 */
[----:B-1----:R-:W-:-:S02]  /*122ea0*/  PRMT R50, R35, 0x3340, R0 ;  /* 0x0000334023327816 */ /* 0x002fc40000000000 */
[--C-:B0-----:R-:W-:Y:S02]  /*122eb0*/  PRMT R49, R36, 0x3340, R45.reuse ;  /* 0x0000334024317816 */ /* 0x101fe4000000002d */
[----:B------:R-:W-:Y:S02]  /*122ec0*/  SHF.R.U32.HI R36, RZ, 0x8, R36 ;  /* 0x00000008ff247819 */ /* 0x000fe40000011624 */
[----:B------:R-:W-:Y:S02]  /*122ed0*/  SHF.R.U32.HI R45, RZ, 0x8, R45 ;  /* 0x00000008ff2d7819 */ /* 0x000fe4000001162d */
[----:B------:R-:W-:Y:S02]  /*122ee0*/  PRMT R49, R49, 0x5410, R50 ;  /* 0x0000541031317816 */ /* 0x000fe40000000032 */
[----:B------:R-:W-:Y:S02]  /*122ef0*/  SHF.R.U32.HI R35, RZ, 0x8, R35 ;  /* 0x00000008ff237819 */ /* 0x000fe40000011623 */
[----:B------:R-:W-:-:S02]  /*122f00*/  IADD3 R50, P1, PT, R19, R10, RZ ;  /* 0x0000000a13327210 */ /* 0x000fc40007f3e0ff */
[----:B------:R-:W-:Y:S02]  /*122f10*/  SHF.R.U32.HI R21, RZ, 0x8, R21 ;  /* 0x00000008ff157819 */ /* 0x000fe40000011615 */
[----:B------:R-:W-:Y:S02]  /*122f20*/  LOP3.LUT R36, R36, 0xffff, RZ, 0xc0, !PT ;  /* 0x0000ffff24247812 */ /* 0x000fe400078ec0ff */
[----:B------:R-:W-:Y:S02]  /*122f30*/  LOP3.LUT R45, R45, 0xffff, RZ, 0xc0, !PT ;  /* 0x0000ffff2d2d7812 */ /* 0x000fe400078ec0ff */
[----:B------:R-:W-:Y:S01]  /*122f40*/  LOP3.LUT R35, R35, 0xffff, RZ, 0xc0, !PT ;  /* 0x0000ffff23237812 */ /* 0x000fe200078ec0ff */
[----:B------:R-:W-:Y:S01]  /*122f50*/  IMAD.X R51, R47, 0x1, R12, P1 ;  /* 0x000000012f337824 */ /* 0x000fe200008e060c */
[----:B------:R-:W-:Y:S02]  /*122f60*/  LOP3.LUT R21, R21, 0xffff, RZ, 0xc0, !PT ;  /* 0x0000ffff15157812 */ /* 0x000fe400078ec0ff */
[----:B------:R-:W-:-:S02]  /*122f70*/  PRMT R36, R36, 0x3340, R45 ;  /* 0x0000334024247816 */ /* 0x000fc4000000002d */
[--C-:B------:R-:W-:Y:S01]  /*122f80*/  PRMT R35, R35, 0x3340, R0.reuse ;  /* 0x0000334023237816 */ /* 0x100fe20000000000 */
[----:B------:R-:W-:Y:S01]  /*122f90*/  STL [R1+0x307c], R49 ;  /* 0x00307c3101007387 */ /* 0x000fe20000100800 */
[----:B------:R-:W-:-:S03]  /*122fa0*/  PRMT R21, R21, 0x3340, R0 ;  /* 0x0000334015157816 */ /* 0x000fc60000000000 */
[----:B------:R0:W-:Y:S01]  /*122fb0*/  STL.64 [R1+0xc70], R50 ;  /* 0x000c703201007387 */ /* 0x0001e20000100a00 */
[----:B---3--:R-:W-:-:S03]  /*122fc0*/  LOP3.LUT R28, R28, 0xffff, RZ, 0xc0, !PT ;  /* 0x0000ffff1c1c7812 */ /* 0x008fc600078ec0ff */
[----:B------:R-:W-:Y:S04]  /*122fd0*/  STL [R1+0x6c8], R36 ;  /* 0x0006c82401007387 */ /* 0x000fe80000100800 */
[----:B------:R-:W-:Y:S04]  /*122fe0*/  STL [R1+0x114], R35 ;  /* 0x0001142301007387 */ /* 0x000fe80000100800 */
[----:B------:R1:W-:Y:S01]  /*122ff0*/  STL [R1+0x110], R21 ;  /* 0x0001101501007387 */ /* 0x0003e20000100800 */
[----:B0-----:R-:W-:-:S03]  /*123000*/  LOP3.LUT R51, R60, 0xffff, RZ, 0xc0, !PT ;  /* 0x0000ffff3c337812 */ /* 0x001fc600078ec0ff */
[----:B------:R-:W3:Y:S01]  /*123010*/  LDL.LU R60, [R1+0x5dec] ;  /* 0x005dec00013c7983 */ /* 0x000ee20000300800 */
[----:B-1----:R-:W-:Y:S02]  /*123020*/  LOP3.LUT R21, R33, 0xffff, RZ, 0xc0, !PT ;  /* 0x0000ffff21157812 */ /* 0x002fe400078ec0ff */
[----:B------:R-:W-:Y:S02]  /*123030*/  PRMT R33, R28, 0x3340, R51 ;  /* 0x000033401c217816 */ /* 0x000fe40000000033 */
[----:B------:R-:W-:-:S04]  /*123040*/  PRMT R35, R21, 0x3340, R0 ;  /* 0x0000334015237816 */ /* 0x000fc80000000000 */
[----:B------:R-:W-:Y:S02]  /*123050*/  PRMT R33, R33, 0x5410, R35 ;  /* 0x0000541021217816 */ /* 0x000fe40000000023 */
[----:B------:R-:W-:-:S03]  /*123060*/  LOP3.LUT R49, R32, 0xffff, RZ, 0xc0, !PT ;  /* 0x0000ffff20317812 */ /* 0x000fc600078ec0ff */
[----:B------:R0:W-:Y:S01]  /*123070*/  STL [R1+0x2e58], R33 ;  /* 0x002e582101007387 */ /* 0x0001e20000100800 */
[----:B------:R-:W-:-:S03]  /*123080*/  LOP3.LUT R50, R18, 0xffff, RZ, 0xc0, !PT ;  /* 0x0000ffff12327812 */ /* 0x000fc600078ec0ff */
[----:B------:R-:W4:Y:S04]  /*123090*/  LDL.LU R36, [R1+0x5144] ;  /* 0x0051440001247983 */ /* 0x000f280000300800 */
[----:B------:R-:W3:Y:S04]  /*1230a0*/  LDL.LU R32, [R1+0x28e8] ;  /* 0x0028e80001207983 */ /* 0x000ee80000300800 */
[----:B0-----:R-:W3:Y:S01]  /*1230b0*/  LDL.LU R33, [R1+0x50bc] ;  /* 0x0050bc0001217983 */ /* 0x001ee20000300800 */
[----:B--2---:R-:W-:-:S03]  /*1230c0*/  LOP3.LUT R45, R29, 0xffff, RZ, 0xc0, !PT ;  /* 0x0000ffff1d2d7812 */ /* 0x004fc600078ec0ff */
[----:B------:R-:W2:Y:S04]  /*1230d0*/  LDL.LU R29, [R1+0x5148] ;  /* 0x00514800011d7983 */ /* 0x000ea80000300800 */
[----:B------:R-:W2:Y:S01]  /*1230e0*/  LDL.LU R18, [R1+0x5de8] ;  /* 0x005de80001127983 */ /* 0x000ea20000300800 */
[----:B------:R-:W-:Y:S02]  /*1230f0*/  PRMT R47, R49, 0x3340, R0 ;  /* 0x00003340312f7816 */ /* 0x000fe40000000000 */
[----:B------:R-:W-:-:S04]  /*123100*/  PRMT R35, R45, 0x3340, R50 ;  /* 0x000033402d237816 */ /* 0x000fc80000000032 */
[----:B------:R-:W-:Y:S02]  /*123110*/  PRMT R52, R35, 0x5410, R47 ;  /* 0x0000541023347816 */ /* 0x000fe4000000002f */
[----:B------:R-:W3:Y:S01]  /*123120*/  LDL.LU R47, [R1+0x50b8] ;  /* 0x0050b800012f7983 */ /* 0x000ee20000300800 */
[----:B------:R-:W-:Y:S01]  /*123130*/  VIADD R19, R19, UR6 ;  /* 0x0000000613137c36 */ /* 0x000fe20008000000 */
[----:B------:R-:W-:Y:S01]  /*123140*/  SHF.R.U32.HI R45, RZ, 0x8, R45 ;  /* 0x00000008ff2d7819 */ /* 0x000fe2000001162d */
[----:B------:R-:W0:Y:S01]  /*123150*/  LDCU UR6, c[0x0][0x3b8] ;  /* 0x00007700ff0677ac */ /* 0x000e220008000800 */
[----:B------:R-:W-:Y:S01]  /*123160*/  SHF.R.U32.HI R50, RZ, 0x8, R50 ;  /* 0x00000008ff327819 */ /* 0x000fe20000011632 */
[----:B------:R1:W-:Y:S01]  /*123170*/  STL [R1+0x2abc], R52 ;  /* 0x002abc3401007387 */ /* 0x0003e20000100800 */
[----:B------:R-:W-:Y:S02]  /*123180*/  SHF.R.S32.HI R35, RZ, 0x1f, R19 ;  /* 0x0000001fff237819 */ /* 0x000fe40000011413 */
[----:B------:R-:W-:-:S02]  /*123190*/  LOP3.LUT R45, R45, 0xffff, RZ, 0xc0, !PT ;  /* 0x0000ffff2d2d7812 */ /* 0x000fc400078ec0ff */
[----:B------:R-:W-:Y:S02]  /*1231a0*/  LOP3.LUT R50, R50, 0xffff, RZ, 0xc0, !PT ;  /* 0x0000ffff32327812 */ /* 0x000fe400078ec0ff */
[----:B------:R-:W-:Y:S02]  /*1231b0*/  SHF.R.U32.HI R28, RZ, 0x8, R28 ;  /* 0x00000008ff1c7819 */ /* 0x000fe4000001161c */
[----:B-1----:R-:W-:Y:S02]  /*1231c0*/  IADD3 R52, P1, PT, R19, R3, RZ ;  /* 0x0000000313347210 */ /* 0x002fe40007f3e0ff */
[----:B------:R-:W-:Y:S02]  /*1231d0*/  SHF.R.U32.HI R51, RZ, 0x8, R51 ;  /* 0x00000008ff337819 */ /* 0x000fe40000011633 */
[----:B------:R-:W-:Y:S01]  /*1231e0*/  SHF.R.U32.HI R49, RZ, 0x8, R49 ;  /* 0x00000008ff317819 */ /* 0x000fe20000011631 */
[----:B------:R-:W-:Y:S01]  /*1231f0*/  IMAD.X R53, R35, 0x1, R4, P1 ;  /* 0x0000000123357824 */ /* 0x000fe200008e0604 */
[----:B------:R-:W-:-:S02]  /*123200*/  PRMT R45, R45, 0x3340, R50 ;  /* 0x000033402d2d7816 */ /* 0x000fc40000000032 */
[----:B------:R-:W-:Y:S02]  /*123210*/  SHF.R.U32.HI R21, RZ, 0x8, R21 ;  /* 0x00000008ff157819 */ /* 0x000fe40000011615 */
[----:B------:R-:W-:Y:S02]  /*123220*/  LOP3.LUT R28, R28, 0xffff, RZ, 0xc0, !PT ;  /* 0x0000ffff1c1c7812 */ /* 0x000fe400078ec0ff */
[----:B------:R-:W-:Y:S02]  /*123230*/  LOP3.LUT R51, R51, 0xffff, RZ, 0xc0, !PT ;  /* 0x0000ffff33337812 */ /* 0x000fe400078ec0ff */
[----:B------:R-:W-:Y:S02]  /*123240*/  IADD3 R50, P1, PT, R19, R0, RZ ;  /* 0x0000000013327210 */ /* 0x000fe40007f3e0ff */
[----:B------:R-:W-:Y:S02]  /*123250*/  LOP3.LUT R49, R49, 0xffff, RZ, 0xc0, !PT ;  /* 0x0000ffff31317812 */ /* 0x000fe400078ec0ff */
[----:B------:R-:W-:-:S02]  /*123260*/  LOP3.LUT R21, R21, 0xffff, RZ, 0xc0, !PT ;  /* 0x0000ffff15157812 */ /* 0x000fc400078ec0ff */
[----:B------:R-:W-:Y:S01]  /*123270*/  PRMT R28, R28, 0x3340, R51 ;  /* 0x000033401c1c7816 */ /* 0x000fe20000000033 */
[----:B------:R-:W-:Y:S01]  /*123280*/  IMAD.X R51, R35, 0x1, R2, P1 ;  /* 0x0000000123337824 */ /* 0x000fe200008e0602 */
[--C-:B------:R-:W-:Y:S02]  /*123290*/  PRMT R49, R49, 0x3340, R0.reuse ;  /* 0x0000334031317816 */ /* 0x100fe40000000000 */
[----:B------:R-:W-:Y:S01]  /*1232a0*/  PRMT R21, R21, 0x3340, R0 ;  /* 0x0000334015157816 */ /* 0x000fe20000000000 */
[----:B------:R-:W-:Y:S04]  /*1232b0*/  STL.64 [R1+0xc68], R52 ;  /* 0x000c683401007387 */ /* 0x000fe80000100a00 */
[----:B------:R-:W-:Y:S04]  /*1232c0*/  STL.64 [R1+0xc60], R50 ;  /* 0x000c603201007387 */ /* 0x000fe80000100a00 */
[----:B------:R-:W-:Y:S04]  /*1232d0*/  STL [R1+0x10c], R49 ;  /* 0x00010c3101007387 */ /* 0x000fe80000100800 */
[----:B------:R2:W-:Y:S02]  /*1232e0*/  STL [R1+0x108], R21 ;  /* 0x0001081501007387 */ /* 0x0005e40000100800 */
[----:B--2---:R-:W-:-:S02]  /*1232f0*/  LOP3.LUT R21, R18, 0xffff, RZ, 0xc0, !PT ;  /* 0x0000ffff12157812 */ /* 0x004fc400078ec0ff */
[----:B------:R-:W2:Y:S01]  /*123300*/  LDL.LU R18, [R1+0x5de4] ;  /* 0x005de40001127983 */ /* 0x000ea20000300800 */
[----:B----4-:R-:W-:Y:S02]  /*123310*/  LOP3.LUT R36, R36, 0xffff, RZ, 0xc0, !PT ;  /* 0x0000ffff24247812 */ /* 0x010fe400078ec0ff */
[----:B---3--:R-:W-:Y:S02]  /*123320*/  LOP3.LUT R49, R32, 0xffff, RZ, 0xc0, !PT ;  /* 0x0000ffff20317812 */ /* 0x008fe400078ec0ff */
[----:B------:R-:W-:Y:S01]  /*123330*/  LOP3.LUT R50, R33, 0xffff, RZ, 0xc0, !PT ;  /* 0x0000ffff21327812 */ /* 0x000fe200078ec0ff */
[----:B------:R-:W3:Y:S01]  /*123340*/  LDL.LU R32, [R1+0x50f8] ;  /* 0x0050f80001207983 */ /* 0x000ee20000300800 */
[----:B------:R-:W-:Y:S02]  /*123350*/  PRMT R52, R49, 0x3340, R0 ;  /* 0x0000334031347816 */ /* 0x000fe40000000000 */
[----:B------:R-:W-:Y:S01]  /*123360*/  PRMT R51, R36, 0x3340, R50 ;  /* 0x0000334024337816 */ /* 0x000fe20000000032 */
[----:B------:R-:W4:Y:S01]  /*123370*/  LDL.LU R33, [R1+0x26e8] ;  /* 0x0026e80001217983 */ /* 0x000f220000300800 */
[----:B------:R-:W-:-:S02]  /*123380*/  LOP3.LUT R29, R29, 0xffff, RZ, 0xc0, !PT ;  /* 0x0000ffff1d1d7812 */ /* 0x000fc400078ec0ff */
[----:B------:R-:W-:Y:S02]  /*123390*/  LOP3.LUT R47, R47, 0xffff, RZ, 0xc0, !PT ;  /* 0x0000ffff2f2f7812 */ /* 0x000fe400078ec0ff */
[----:B------:R-:W-:Y:S02]  /*1233a0*/  PRMT R53, R51, 0x5410, R52 ;  /* 0x0000541033357816 */ /* 0x000fe40000000034 */
[----:B------:R-:W-:Y:S02]  /*1233b0*/  PRMT R52, R21, 0x3340, R0 ;  /* 0x0000334015347816 */ /* 0x000fe40000000000 */
[----:B------:R-:W-:-:S04]  /*1233c0*/  PRMT R51, R29, 0x3340, R47 ;  /* 0x000033401d337816 */ /* 0x000fc8000000002f */
[----:B------:R-:W-:Y:S02]  /*1233d0*/  PRMT R51, R51, 0x5410, R52 ;  /* 0x0000541033337816 */ /* 0x000fe40000000034 */
[----:B------:R-:W-:Y:S01]  /*1233e0*/  IADD3 R52, P1, PT, R19, R13, RZ ;  /* 0x0000000d13347210 */ /* 0x000fe20007f3e0ff */
[----:B------:R1:W-:Y:S01]  /*1233f0*/  STL [R1+0x2ab8], R53 ;  /* 0x002ab83501007387 */ /* 0x0003e20000100800 */
[----:B------:R-:W-:Y:S02]  /*123400*/  SHF.R.U32.HI R29, RZ, 0x8, R29 ;  /* 0x00000008ff1d7819 */ /* 0x000fe4000001161d */
[----:B------:R-:W-:Y:S01]  /*123410*/  SHF.R.U32.HI R47, RZ, 0x8, R47 ;  /* 0x00000008ff2f7819 */ /* 0x000fe2000001162f */
[----:B------:R0:W-:Y:S01]  /*123420*/  STL [R1+0x2aac], R51 ;  /* 0x002aac3301007387 */ /* 0x0001e20000100800 */
[----:B------:R-:W-:Y:S01]  /*123430*/  SHF.R.U32.HI R36, RZ, 0x8, R36 ;  /* 0x00000008ff247819 */ /* 0x000fe20000011624 */
[----:B-1----:R-:W-:Y:S01]  /*123440*/  IMAD.X R53, R35, 0x1, R15, P1 ;  /* 0x0000000123357824 */ /* 0x002fe200008e060f */
[----:B------:R-:W-:-:S02]  /*123450*/  LOP3.LUT R29, R29, 0xffff, RZ, 0xc0, !PT ;  /* 0x0000ffff1d1d7812 */ /* 0x000fc400078ec0ff */
[----:B0-----:R-:W-:Y:S02]  /*123460*/  SHF.R.U32.HI R51, RZ, 0x8, R50 ;  /* 0x00000008ff337819 */ /* 0x001fe40000011632 */
[----:B------:R0:W-:Y:S01]  /*123470*/  STL.64 [R1+0xc58], R52 ;  /* 0x000c583401007387 */ /* 0x0001e20000100a00 */
[----:B------:R-:W-:Y:S02]  /*123480*/  LOP3.LUT R50, R36, 0xffff, RZ, 0xc0, !PT ;  /* 0x0000ffff24327812 */ /* 0x000fe400078ec0ff */
[----:B------:R-:W-:Y:S02]  /*123490*/  LOP3.LUT R51, R51, 0xffff, RZ, 0xc0, !PT ;  /* 0x0000ffff33337812 */ /* 0x000fe400078ec0ff */
[----:B0-----:R-:W-:Y:S02]  /*1234a0*/  LOP3.LUT R52, R47, 0xffff, RZ, 0xc0, !PT ;  /* 0x0000ffff2f347812 */ /* 0x001fe400078ec0ff */
[----:B------:R-:W-:Y:S01]  /*1234b0*/  SHF.R.U32.HI R49, RZ, 0x8, R49 ;  /* 0x00000008ff317819 */ /* 0x000fe20000011631 */
[----:B------:R-:W4:Y:S01]  /*1234c0*/  LDL.LU R47, [R1+0x388] ;  /* 0x00038800012f7983 */ /* 0x000f220000300800 */
[----:B------:R-:W-:-:S02]  /*1234d0*/  PRMT R29, R29, 0x3340, R52 ;  /* 0x000033401d1d7816 */ /* 0x000fc40000000034 */
[----:B------:R-:W-:Y:S01]  /*1234e0*/  PRMT R52, R50, 0x3340, R51 ;  /* 0x0000334032347816 */ /* 0x000fe20000000033 */
[----:B------:R-:W4:Y:S01]  /*1234f0*/  LDL.LU R36, [R1+0x248] ;  /* 0x0002480001247983 */ /* 0x000f220000300800 */
[----:B------:R-:W-:Y:S02]  /*123500*/  IADD3 R50, P1, PT, R19, R5, RZ ;  /* 0x0000000513327210 */ /* 0x000fe40007f3e0ff */
[----:B------:R-:W-:-:S03]  /*123510*/  SHF.R.U32.HI R21, RZ, 0x8, R21 ;  /* 0x00000008ff157819 */ /* 0x000fc60000011615 */
[----:B------:R-:W-:Y:S01]  /*123520*/  IMAD.X R51, R35, 0x1, R6, P1 ;  /* 0x0000000123337824 */ /* 0x000fe200008e0606 */
[----:B------:R-:W-:Y:S01]  /*123530*/  LOP3.LUT R49, R49, 0xffff, RZ, 0xc0, !PT ;  /* 0x0000ffff31317812 */ /* 0x000fe200078ec0ff */
[----:B------:R0:W-:Y:S01]  /*123540*/  STL [R1+0x6a4], R52 ;  /* 0x0006a43401007387 */ /* 0x0001e20000100800 */
[----:B------:R-:W-:-:S03]  /*123550*/  LOP3.LUT R21, R21, 0xffff, RZ, 0xc0, !PT ;  /* 0x0000ffff15157812 */ /* 0x000fc600078ec0ff */
[----:B0-----:R-:W4:Y:S04]  /*123560*/  LDL.LU R52, [R1+0x507c] ;  /* 0x00507c0001347983 */ /* 0x001f280000300800 */
[----:B------:R0:W-:Y:S02]  /*123570*/  STL.64 [R1+0xc50], R50 ;  /* 0x000c503201007387 */ /* 0x0001e40000100a00 */
[--C-:B0-----:R-:W-:Y:S02]  /*123580*/  PRMT R51, R49, 0x3340, R0.reuse ;  /* 0x0000334031337816 */ /* 0x101fe40000000000 */
[----:B------:R-:W-:-:S03]  /*123590*/  PRMT R50, R21, 0x3340, R0 ;  /* 0x0000334015327816 */ /* 0x000fc60000000000 */
[----:B------:R-:W-:Y:S04]  /*1235a0*/  STL [R1+0x104], R51 ;  /* 0x0001043301007387 */ /* 0x000fe80000100800 */
[----:B------:R2:W-:Y:S02]  /*1235b0*/  STL [R1+0x100], R50 ;  /* 0x0001003201007387 */ /* 0x0005e40000100800 */
[----:B--2---:R-:W-:Y:S02]  /*1235c0*/  LOP3.LUT R50, R18, 0xffff, RZ, 0xc0, !PT ;  /* 0x0000ffff12327812 */ /* 0x004fe400078ec0ff */
[----:B------:R-:W2:Y:S01]  /*1235d0*/  LDL.LU R18, [R1+0x5de0] ;  /* 0x005de00001127983 */ /* 0x000ea20000300800 */
[----:B---3--:R-:W-:Y:S02]  /*1235e0*/  LOP3.LUT R49, R32, 0xffff, RZ, 0xc0, !PT ;  /* 0x0000ffff20317812 */ /* 0x008fe400078ec0ff */
[----:B----4-:R-:W-:-:S02]  /*1235f0*/  LOP3.LUT R21, R33, 0xffff, RZ, 0xc0, !PT ;  /* 0x0000ffff21157812 */ /* 0x010fc400078ec0ff */
[----:B------:R-:W-:Y:S02]  /*123600*/  PRMT R32, R49, 0x3340, R50 ;  /* 0x0000334031207816 */ /* 0x000fe40000000032 */
[----:B------:R-:W-:Y:S02]  /*123610*/  PRMT R33, R21, 0x3340, R0 ;  /* 0x0000334015217816 */ /* 0x000fe40000000000 */
[----:B------:R-:W-:Y:S02]  /*123620*/  SHF.R.U32.HI R49, RZ, 0x8, R49 ;  /* 0x00000008ff317819 */ /* 0x000fe40000011631 */
[----:B------:R-:W-:Y:S02]  /*123630*/  PRMT R51, R32, 0x5410, R33 ;  /* 0x0000541020337816 */ /* 0x000fe40000000021 */
[----:B------:R-:W-:Y:S02]  /*123640*/  SHF.R.U32.HI R50, RZ, 0x8, R50 ;  /* 0x00000008ff327819 */ /* 0x000fe40000011632 */
[----:B------:R-:W-:-:S02]  /*123650*/  IADD3 R32, P1, PT, R19, R14, RZ ;  /* 0x0000000e13207210 */ /* 0x000fc40007f3e0ff */
[----:B------:R-:W-:Y:S02]  /*123660*/  LOP3.LUT R49, R49, 0xffff, RZ, 0xc0, !PT ;  /* 0x0000ffff31317812 */ /* 0x000fe400078ec0ff */
[----:B------:R-:W-:Y:S01]  /*123670*/  LOP3.LUT R50, R50, 0xffff, RZ, 0xc0, !PT ;  /* 0x0000ffff32327812 */ /* 0x000fe200078ec0ff */
[----:B------:R-:W-:Y:S01]  /*123680*/  IMAD.X R33, R35, 0x1, R16, P1 ;  /* 0x0000000123217824 */ /* 0x000fe200008e0610 */
[----:B------:R-:W-:Y:S01]  /*123690*/  SHF.R.U32.HI R21, RZ, 0x8, R21 ;  /* 0x00000008ff157819 */ /* 0x000fe20000011615 */
[----:B------:R0:W-:Y:S03]  /*1236a0*/  STL [R1+0x2aa8], R51 ;  /* 0x002aa83301007387 */ /* 0x0001e60000100800 */
[----:B------:R-:W-:Y:S01]  /*1236b0*/  LOP3.LUT R21, R21, 0xffff, RZ, 0xc0, !PT ;  /* 0x0000ffff15157812 */ /* 0x000fe200078ec0ff */
[----:B------:R1:W-:Y:S01]  /*1236c0*/  STL.64 [R1+0xc48], R32 ;  /* 0x000c482001007387 */ /* 0x0003e20000100a00 */
[----:B0-----:R-:W-:-:S02]  /*1236d0*/  PRMT R51, R49, 0x3340, R50 ;  /* 0x0000334031337816 */ /* 0x001fc40000000032 */
[--C-:B------:R-:W-:Y:S02]  /*1236e0*/  PRMT R50, R21, 0x3340, R0.reuse ;  /* 0x0000334015327816 */ /* 0x100fe40000000000 */
[----:B------:R-:W-:Y:S01]  /*1236f0*/  LOP3.LUT R21, R41, 0xffff, RZ, 0xc0, !PT ;  /* 0x0000ffff29157812 */ /* 0x000fe200078ec0ff */
[----:B-1----:R-:W3:Y:S04]  /*123700*/  LDL.LU.64 R32, [R1+0x5dd8] ;  /* 0x005dd80001207983 */ /* 0x002ee80000300a00 */
[----:B------:R0:W-:Y:S01]  /*123710*/  STL [R1+0x6a0], R51 ;  /* 0x0006a03301007387 */ /* 0x0001e20000100800 */
[----:B------:R-:W-:Y:S02]  /*123720*/  PRMT R53, R21, 0x3340, R0 ;  /* 0x0000334015357816 */ /* 0x000fe40000000000 */
[----:B------:R-:W-:-:S02]  /*123730*/  LOP3.LUT R49, R47, 0xffff, RZ, 0xc0, !PT ;  /* 0x0000ffff2f317812 */ /* 0x000fc400078ec0ff */
[----:B0-----:R-:W-:-:S04]  /*123740*/  LOP3.LUT R51, R36, 0xffff, RZ, 0xc0, !PT ;  /* 0x0000ffff24337812 */ /* 0x001fc800078ec0ff */
[----:B------:R-:W-:Y:S01]  /*123750*/  PRMT R36, R49, 0x3340, R51 ;  /* 0x0000334031247816 */ /* 0x000fe20000000033 */
[----:B------:R0:W-:Y:S01]  /*123760*/  STL [R1+0xfc], R50 ;  /* 0x0000fc3201007387 */ /* 0x0001e20000100800 */
[----:B------:R-:W-:Y:S02]  /*123770*/  LOP3.LUT R60, R60, 0xffff, RZ, 0xc0, !PT ;  /* 0x0000ffff3c3c7812 */ /* 0x000fe400078ec0ff */
[----:B------:R-:W-:Y:S01]  /*123780*/  PRMT R36, R36, 0x5410, R53 ;  /* 0x0000541024247816 */ /* 0x000fe20000000035 */
[----:B------:R-:W4:Y:S04]  /*123790*/  LDL.LU R41, [R1+0x5dd4] ;  /* 0x005dd40001297983 */ /* 0x000f280000300800 */
[----:B0-----:R-:W3:Y:S01]  /*1237a0*/  LDL.LU R50, [R1+0x390] ;  /* 0x0003900001327983 */ /* 0x001ee20000300800 */
[----:B------:R-:W-:-:S03]  /*1237b0*/  LOP3.LUT R52, R52, 0xffff, RZ, 0xc0, !PT ;  /* 0x0000ffff34347812 */ /* 0x000fc600078ec0ff */
[----:B------:R-:W4:Y:S04]  /*1237c0*/  LDL.LU R47, [R1+0x250] ;  /* 0x00025000012f7983 */ /* 0x000f280000300800 */
[----:B------:R0:W-:Y:S01]  /*1237d0*/  STL [R1+0x5bc4], R60 ;  /* 0x005bc43c01007387 */ /* 0x0001e20000100800 */
[----:B------:R-:W-:-:S03]  /*1237e0*/  PRMT R53, R60, 0x3340, R0 ;  /* 0x000033403c357816 */ /* 0x000fc60000000000 */
[----:B------:R1:W-:Y:S01]  /*1237f0*/  STL [R1+0x28e8], R36 ;  /* 0x0028e82401007387 */ /* 0x0003e20000100800 */
[----:B------:R-:W-:Y:S02]  /*123800*/  SHF.R.U32.HI R49, RZ, 0x8, R49 ;  /* 0x00000008ff317819 */ /* 0x000fe40000011631 */
[----:B0-----:R-:W-:Y:S02]  /*123810*/  IADD3 R60, P1, PT, R19, R7, RZ ;  /* 0x00000007133c7210 */ /* 0x001fe40007f3e0ff */
[----:B------:R-:W-:-:S03]  /*123820*/  SHF.R.U32.HI R51, RZ, 0x8, R51 ;  /* 0x00000008ff337819 */ /* 0x000fc60000011633 */
[----:B------:R-:W-:Y:S01]  /*123830*/  IMAD.X R61, R35, 0x1, R8, P1 ;  /* 0x00000001233d7824 */ /* 0x000fe200008e0608 */
[----:B------:R-:W-:Y:S02]  /*123840*/  LOP3.LUT R49, R49, 0xffff, RZ, 0xc0, !PT ;  /* 0x0000ffff31317812 */ /* 0x000fe400078ec0ff */
[----:B------:R-:W-:Y:S02]  /*123850*/  LOP3.LUT R51, R51, 0xffff, RZ, 0xc0, !PT ;  /* 0x0000ffff33337812 */ /* 0x000fe400078ec0ff */
[----:B--2---:R-:W-:-:S04]  /*123860*/  LOP3.LUT R18, R18, 0xffff, RZ, 0xc0, !PT ;  /* 0x0000ffff12127812 */ /* 0x004fc800078ec0ff */
[----:B-1----:R-:W-:Y:S02]  /*123870*/  PRMT R36, R18, 0x3340, R52 ;  /* 0x0000334012247816 */ /* 0x002fe40000000034 */
[----:B------:R-:W-:Y:S02]  /*123880*/  SHF.R.U32.HI R18, RZ, 0x8, R18 ;  /* 0x00000008ff127819 */ /* 0x000fe40000011612 */
[----:B------:R-:W-:Y:S02]  /*123890*/  SHF.R.U32.HI R52, RZ, 0x8, R52 ;  /* 0x00000008ff347819 */ /* 0x000fe40000011634 */
[----:B------:R-:W-:Y:S02]  /*1238a0*/  LOP3.LUT R18, R18, 0xffff, RZ, 0xc0, !PT ;  /* 0x0000ffff12127812 */ /* 0x000fe400078ec0ff */
[----:B------:R-:W-:Y:S02]  /*1238b0*/  LOP3.LUT R52, R52, 0xffff, RZ, 0xc0, !PT ;  /* 0x0000ffff34347812 */ /* 0x000fe400078ec0ff */
[----:B------:R-:W-:-:S02]  /*1238c0*/  PRMT R53, R36, 0x5410, R53 ;  /* 0x0000541024357816 */ /* 0x000fc40000000035 */
[----:B------:R-:W-:Y:S01]  /*1238d0*/  PRMT R18, R18, 0x3340, R52 ;  /* 0x0000334012127816 */ /* 0x000fe20000000034 */
[----:B------:R-:W2:Y:S04]  /*1238e0*/  LDL.LU R36, [R1+0x2e8] ;  /* 0x0002e80001247983 */ /* 0x000ea80000300800 */
[----:B------:R-:W-:Y:S04]  /*1238f0*/  STL [R1+0x2a98], R53 ;  /* 0x002a983501007387 */ /* 0x000fe80000100800 */
[----:B------:R-:W-:Y:S04]  /*123900*/  STL.64 [R1+0xc30], R60 ;  /* 0x000c303c01007387 */ /* 0x000fe80000100a00 */
[----:B------:R0:W-:Y:S01]  /*123910*/  STL [R1+0x5a34], R18 ;  /* 0x005a341201007387 */ /* 0x0001e20000100800 */
[----:B------:R-:W-:-:S02]  /*123920*/  IADD3 R52, P1, PT, R19, R9, RZ ;  /* 0x0000000913347210 */ /* 0x000fc40007f3e0ff */
[----:B0-----:R-:W-:-:S05]  /*123930*/  PRMT R18, R49, 0x3340, R51 ;  /* 0x0000334031127816 */ /* 0x001fca0000000033 */
[----:B------:R0:W-:Y:S01]  /*123940*/  STL [R1+0x698], R18 ;  /* 0x0006981201007387 */ /* 0x0001e20000100800 */
[----:B------:R-:W-:Y:S01]  /*123950*/  IMAD.X R53, R35, 0x1, R11, P1 ;  /* 0x0000000123357824 */ /* 0x000fe200008e060b */
[----:B0-----:R-:W-:-:S04]  /*123960*/  SHF.R.U32.HI R18, RZ, 0x8, R21 ;  /* 0x00000008ff127819 */ /* 0x001fc80000011615 */
[----:B------:R-:W-:-:S04]  /*123970*/  LOP3.LUT R18, R18, 0xffff, RZ, 0xc0, !PT ;  /* 0x0000ffff12127812 */ /* 0x000fc800078ec0ff */
[----:B------:R-:W-:Y:S01]  /*123980*/  PRMT R21, R18, 0x3340, R0 ;  /* 0x0000334012157816 */ /* 0x000fe20000000000 */
[----:B------:R-:W-:Y:S01]  /*123990*/  STL.64 [R1+0xc40], R52 ;  /* 0x000c403401007387 */ /* 0x000fe20000100a00 */
[----:B------:R-:W-:-:S03]  /*1239a0*/  LOP3.LUT R49, R17, 0xffff, RZ, 0xc0, !PT ;  /* 0x0000ffff11317812 */ /* 0x000fc600078ec0ff */
[----:B------:R4:W-:Y:S04]  /*1239b0*/  STL [R1+0xf8], R21 ;  /* 0x0000f81501007387 */ /* 0x0009e80000100800 */
[----:B------:R-:W2:Y:S01]  /*1239c0*/  LDL.LU R17, [R1+0x5dd0] ;  /* 0x005dd00001117983 */ /* 0x000ea20000300800 */
[----:B---3--:R-:W-:Y:S02]  /*1239d0*/  LOP3.LUT R18, R50, 0xffff, RZ, 0xc0, !PT ;  /* 0x0000ffff32127812 */ /* 0x008fe400078ec0ff */
[----:B----4-:R-:W-:Y:S02]  /*1239e0*/  LOP3.LUT R21, R47, 0xffff, RZ, 0xc0, !PT ;  /* 0x0000ffff2f157812 */ /* 0x010fe400078ec0ff */
[----:B------:R-:W-:Y:S02]  /*1239f0*/  PRMT R50, R49, 0x3340, R0 ;  /* 0x0000334031327816 */ /* 0x000fe40000000000 */
[----:B------:R-:W-:-:S02]  /*123a00*/  PRMT R47, R18, 0x3340, R21 ;  /* 0x00003340122f7816 */ /* 0x000fc40000000015 */
[----:B------:R-:W-:Y:S02]  /*123a10*/  SHF.R.U32.HI R18, RZ, 0x8, R18 ;  /* 0x00000008ff127819 */ /* 0x000fe40000011612 */
[----:B------:R-:W-:Y:S02]  /*123a20*/  SHF.R.U32.HI R21, RZ, 0x8, R21 ;  /* 0x00000008ff157819 */ /* 0x000fe40000011615 */
[----:B------:R-:W-:Y:S02]  /*123a30*/  PRMT R47, R47, 0x5410, R50 ;  /* 0x000054102f2f7816 */ /* 0x000fe40000000032 */
[----:B------:R-:W-:Y:S02]  /*123a40*/  IADD3 R50, P1, PT, R19, R10, RZ ;  /* 0x0000000a13327210 */ /* 0x000fe40007f3e0ff */
[----:B------:R-:W-:Y:S02]  /*123a50*/  LOP3.LUT R18, R18, 0xffff, RZ, 0xc0, !PT ;  /* 0x0000ffff12127812 */ /* 0x000fe400078ec0ff */
[----:B------:R-:W-:Y:S01]  /*123a60*/  LOP3.LUT R21, R21, 0xffff, RZ, 0xc0, !PT ;  /* 0x0000ffff15157812 */ /* 0x000fe200078ec0ff */
[----:B------:R-:W-:-:S03]  /*123a70*/  IMAD.X R51, R35, 0x1, R12, P1 ;  /* 0x0000000123337824 */ /* 0x000fc600008e060c */
[----:B------:R-:W-:Y:S01]  /*123a80*/  PRMT R21, R18, 0x3340, R21 ;  /* 0x0000334012157816 */ /* 0x000fe20000000015 */
[----:B------:R-:W-:Y:S04]  /*123a90*/  STL [R1+0x28dc], R47 ;  /* 0x0028dc2f01007387 */ /* 0x000fe80000100800 */
[----:B------:R0:W-:Y:S04]  /*123aa0*/  STL.64 [R1+0xc38], R50 ;  /* 0x000c383201007387 */ /* 0x0001e80000100a00 */
[----:B------:R2:W-:Y:S01]  /*123ab0*/  STL [R1+0x518], R21 ;  /* 0x0005181501007387 */ /* 0x0005e20000100800 */
[----:B0-----:R-:W-:-:S03]  /*123ac0*/  LOP3.LUT R50, R46, 0xffff, RZ, 0xc0, !PT ;  /* 0x0000ffff2e327812 */ /* 0x001fc600078ec0ff */
[----:B------:R-:W3:Y:S01]  /*123ad0*/  LDL.LU R46, [R1+0x5dcc] ;  /* 0x005dcc00012e7983 */ /* 0x000ee20000300800 */
[----:B--2---:R-:W-:-:S03]  /*123ae0*/  LOP3.LUT R21, R17, 0xffff, RZ, 0xc0, !PT ;  /* 0x0000ffff11157812 */ /* 0x004fc600078ec0ff */
[----:B------:R-:W2:Y:S01]  /*123af0*/  LDL.LU R17, [R1+0x5dc8] ;  /* 0x005dc80001117983 */ /* 0x000ea20000300800 */
[----:B------:R-:W-:Y:S02]  /*123b00*/  LOP3.LUT R18, R36, 0xffff, RZ, 0xc0, !PT ;  /* 0x0000ffff24127812 */ /* 0x000fe400078ec0ff */
[----:B------:R-:W-:Y:S01]  /*123b10*/  PRMT R36, R50, 0x3340, R0 ;  /* 0x0000334032247816 */ /* 0x000fe20000000000 */
[----:B------:R-:W4:Y:S01]  /*123b20*/  LDL.LU R47, [R1+0x5154] ;  /* 0x00515400012f7983 */ /* 0x000f220000300800 */
[----:B------:R-:W-:-:S04]  /*123b30*/  PRMT R35, R18, 0x3340, R21 ;  /* 0x0000334012237816 */ /* 0x000fc80000000015 */
[----:B------:R-:W-:Y:S02]  /*123b40*/  PRMT R36, R35, 0x5410, R36 ;  /* 0x0000541023247816 */ /* 0x000fe40000000024 */
[----:B------:R-:W4:Y:S04]  /*123b50*/  LDL.LU R35, [R1+0x28f8] ;  /* 0x0028f80001237983 */ /* 0x000f280000300800 */
[----:B------:R0:W-:Y:S04]  /*123b60*/  STL [R1+0x28d8], R36 ;  /* 0x0028d82401007387 */ /* 0x0001e80000100800 */
[----:B0-----:R-:W4:Y:S01]  /*123b70*/  LDL.LU R36, [R1+0x50c8] ;  /* 0x0050c80001247983 */ /* 0x001f220000300800 */
        /* <DEDUP_REMOVED lines=10> */
[----:B------:R-:W4:Y:S04]  /*123c20*/  LDL.LU R31, [R1+0x5dc4] ;  /* 0x005dc400011f7983 */ /* 0x000f280000300800 */
[----:B------:R0:W-:Y:S01]  /*123c30*/  STL [R1+0x694], R18 ;  /* 0x0006941201007387 */ /* 0x0001e20000100800 */
[----:B---3--:R-:W-:-:S02]  /*123c40*/  LOP3.LUT R52, R46, 0xffff, RZ, 0xc0, !PT ;  /* 0x0000ffff2e347812 */ /* 0x008fc400078ec0ff */
[----:B--2---:R-:W-:Y:S02]  /*123c50*/  LOP3.LUT R51, R17, 0xffff, RZ, 0xc0, !PT ;  /* 0x0000ffff11337812 */ /* 0x004fe400078ec0ff */
[----:B------:R-:W2:Y:S01]  /*123c60*/  LDL.LU R17, [R1+0x5dc0] ;  /* 0x005dc00001117983 */ /* 0x000ea20000300800 */
[----:B0-----:R-:W-:Y:S01]  /*123c70*/  VIADD R18, R19, UR6 ;  /* 0x0000000613127c36 */ /* 0x001fe20008000000 */
[----:B------:R-:W-:Y:S01]  /*123c80*/  PRMT R21, R49, 0x3340, R0 ;  /* 0x0000334031157816 */ /* 0x000fe20000000000 */
[----:B------:R-:W0:Y:S01]  /*123c90*/  LDCU UR6, c[0x0][0x3b8] ;  /* 0x00007700ff0677ac */ /* 0x000e220008000800 */
[----:B------:R-:W-:-:S04]  /*123ca0*/  PRMT R19, R51, 0x3340, R52 ;  /* 0x0000334033137816 */ /* 0x000fc80000000034 */
[----:B------:R-:W-:Y:S02]  /*123cb0*/  PRMT R21, R19, 0x5410, R21 ;  /* 0x0000541013157816 */ /* 0x000fe40000000015 */
[----:B------:R-:W3:Y:S01]  /*123cc0*/  LDL.LU R19, [R1+0x5158] ;  /* 0x0051580001137983 */ /* 0x000ee20000300800 */
[----:B------:R-:W-:Y:S02]  /*123cd0*/  SHF.R.U32.HI R51, RZ, 0x8, R51 ;  /* 0x00000008ff337819 */ /* 0x000fe40000011633 */
[----:B------:R-:W-:Y:S01]  /*123ce0*/  SHF.R.U32.HI R52, RZ, 0x8, R52 ;  /* 0x00000008ff347819 */ /* 0x000fe20000011634 */
[----:B------:R-:W3:Y:S01]  /*123cf0*/  LDL.LU R46, [R1+0x50cc] ;  /* 0x0050cc00012e7983 */ /* 0x000ee20000300800 */
[----:B------:R-:W-:Y:S02]  /*123d00*/  SHF.R.U32.HI R49, RZ, 0x8, R49 ;  /* 0x00000008ff317819 */ /* 0x000fe40000011631 */
[----:B------:R-:W-:Y:S01]  /*123d10*/  IADD3 R60, P1, PT, R18, R3, RZ ;  /* 0x00000003123c7210 */ /* 0x000fe20007f3e0ff */
[----:B------:R1:W-:Y:S01]  /*123d20*/  STL [R1+0x28cc], R21 ;  /* 0x0028cc1501007387 */ /* 0x0003e20000100800 */
[----:B------:R-:W-:-:S02]  /*123d30*/  LOP3.LUT R51, R51, 0xffff, RZ, 0xc0, !PT ;  /* 0x0000ffff33337812 */ /* 0x000fc400078ec0ff */
[----:B------:R-:W-:Y:S02]  /*123d40*/  LOP3.LUT R52, R52, 0xffff, RZ, 0xc0, !PT ;  /* 0x0000ffff34347812 */ /* 0x000fe400078ec0ff */
[----:B------:R-:W-:Y:S02]  /*123d50*/  LOP3.LUT R49, R49, 0xffff, RZ, 0xc0, !PT ;  /* 0x0000ffff31317812 */ /* 0x000fe400078ec0ff */
[----:B-1----:R-:W-:Y:S02]  /*123d60*/  SHF.R.S32.HI R21, RZ, 0x1f, R18 ;  /* 0x0000001fff157819 */ /* 0x002fe40000011412 */
[----:B------:R-:W-:-:S03]  /*123d70*/  PRMT R51, R51, 0x3340, R52 ;  /* 0x0000334033337816 */ /* 0x000fc60000000034 */
[----:B------:R-:W-:Y:S01]  /*123d80*/  IMAD.X R61, R21, 0x1, R4, P1 ;  /* 0x00000001153d7824 */ /* 0x000fe200008e0604 */
[----:B------:R-:W-:-:S04]  /*123d90*/  PRMT R49, R49, 0x3340, R0 ;  /* 0x0000334031317816 */ /* 0x000fc80000000000 */
[----:B------:R-:W-:Y:S01]  /*123da0*/  STL.64 [R1+0xc20], R60 ;  /* 0x000c203c01007387 */ /* 0x000fe20000100a00 */
[----:B----4-:R-:W-:-:S03]  /*123db0*/  LOP3.LUT R47, R47, 0xffff, RZ, 0xc0, !PT ;  /* 0x0000ffff2f2f7812 */ /* 0x010fc600078ec0ff */
[----:B------:R1:W-:Y:S04]  /*123dc0*/  STL [R1+0x690], R51 ;  /* 0x0006903301007387 */ /* 0x0003e80000100800 */
[----:B------:R4:W-:Y:S01]  /*123dd0*/  STL [R1+0xf0], R49 ;  /* 0x0000f03101007387 */ /* 0x0009e20000100800 */
[----:B-1----:R-:W-:Y:S02]  /*123de0*/  LOP3.LUT R51, R35, 0xffff, RZ, 0xc0, !PT ;  /* 0x0000ffff23337812 */ /* 0x002fe400078ec0ff */
[----:B------:R-:W-:Y:S01]  /*123df0*/  SHF.R.U32.HI R50, RZ, 0x8, R50 ;  /* 0x00000008ff327819 */ /* 0x000fe20000011632 */
[----:B------:R-:W3:Y:S01]  /*123e00*/  LDL.LU R35, [R1+0x5110] ;  /* 0x0051100001237983 */ /* 0x000ee20000300800 */
[----:B----4-:R-:W-:Y:S02]  /*123e10*/  LOP3.LUT R49, R36, 0xffff, RZ, 0xc0, !PT ;  /* 0x0000ffff24317812 */ /* 0x010fe400078ec0ff */
[----:B------:R-:W-:Y:S01]  /*123e20*/  PRMT R53, R51, 0x3340, R0 ;  /* 0x0000334033357816 */ /* 0x000fe20000000000 */
[----:B------:R-:W4:Y:S01]  /*123e30*/  LDL.LU R36, [R1+0x26f8] ;  /* 0x0026f80001247983 */ /* 0x000f220000300800 */
[----:B------:R-:W-:-:S04]  /*123e40*/  PRMT R52, R47, 0x3340, R49 ;  /* 0x000033402f347816 */ /* 0x000fc80000000031 */
[----:B------:R-:W-:Y:S02]  /*123e50*/  PRMT R54, R52, 0x5410, R53 ;  /* 0x0000541034367816 */ /* 0x000fe40000000035 */
[----:B------:R-:W-:Y:S02]  /*123e60*/  IADD3 R52, P1, PT, R18, R0, RZ ;  /* 0x0000000012347210 */ /* 0x000fe40007f3e0ff */
[----:B------:R-:W-:Y:S02]  /*123e70*/  SHF.R.U32.HI R47, RZ, 0x8, R47 ;  /* 0x00000008ff2f7819 */ /* 0x000fe4000001162f */
[----:B------:R-:W-:Y:S01]  /*123e80*/  SHF.R.U32.HI R49, RZ, 0x8, R49 ;  /* 0x00000008ff317819 */ /* 0x000fe20000011631 */
[----:B------:R-:W-:Y:S01]  /*123e90*/  IMAD.X R53, R21, 0x1, R2, P1 ;  /* 0x0000000115357824 */ /* 0x000fe200008e0602 */
[----:B------:R-:W-:Y:S01]  /*123ea0*/  LOP3.LUT R50, R50, 0xffff, RZ, 0xc0, !PT ;  /* 0x0000ffff32327812 */ /* 0x000fe200078ec0ff */
[----:B------:R-:W-:Y:S01]  /*123eb0*/  STL [R1+0x28c8], R54 ;  /* 0x0028c83601007387 */ /* 0x000fe20000100800 */
[----:B------:R-:W-:-:S02]  /*123ec0*/  LOP3.LUT R47, R47, 0xffff, RZ, 0xc0, !PT ;  /* 0x0000ffff2f2f7812 */ /* 0x000fc400078ec0ff */
[----:B------:R-:W-:Y:S01]  /*123ed0*/  LOP3.LUT R49, R49, 0xffff, RZ, 0xc0, !PT ;  /* 0x0000ffff31317812 */ /* 0x000fe200078ec0ff */
[----:B------:R1:W-:Y:S02]  /*123ee0*/  STL.64 [R1+0xc28], R52 ;  /* 0x000c283401007387 */ /* 0x0003e40000100a00 */
[----:B-1----:R-:W-:Y:S02]  /*123ef0*/  PRMT R52, R50, 0x3340, R0 ;  /* 0x0000334032347816 */ /* 0x002fe40000000000 */
[----:B------:R-:W-:-:S03]  /*123f00*/  PRMT R50, R47, 0x3340, R49 ;  /* 0x000033402f327816 */ /* 0x000fc60000000031 */
[----:B------:R-:W-:Y:S04]  /*123f10*/  STL [R1+0xec], R52 ;  /* 0x0000ec3401007387 */ /* 0x000fe80000100800 */
[----:B------:R1:W-:Y:S01]  /*123f20*/  STL [R1+0x51c], R50 ;  /* 0x00051c3201007387 */ /* 0x0003e20000100800 */
[----:B--2---:R-:W-:-:S03]  /*123f30*/  LOP3.LUT R47, R17, 0xffff, RZ, 0xc0, !PT ;  /* 0x0000ffff112f7812 */ /* 0x004fc600078ec0ff */
[----:B------:R-:W2:Y:S01]  /*123f40*/  LDL.LU R17, [R1+0x5dbc] ;  /* 0x005dbc0001117983 */ /* 0x000ea20000300800 */
[----:B---3--:R-:W-:Y:S02]  /*123f50*/  LOP3.LUT R49, R19, 0xffff, RZ, 0xc0, !PT ;  /* 0x0000ffff13317812 */ /* 0x008fe400078ec0ff */
[----:B-1----:R-:W-:Y:S02]  /*123f60*/  LOP3.LUT R50, R46, 0xffff, RZ, 0xc0, !PT ;  /* 0x0000ffff2e327812 */ /* 0x002fe400078ec0ff */
        /* <DEDUP_REMOVED lines=12> */
[----:B-1----:R-:W-:Y:S02]  /*124030*/  IADD3 R52, P1, PT, R18, R13, RZ ;  /* 0x0000000d12347210 */ /* 0x002fe40007f3e0ff */
[----:B------:R-:W-:-:S03]  /*124040*/  PRMT R49, R49, 0x3340, R50 ;  /* 0x0000334031317816 */ /* 0x000fc60000000032 */
[----:B------:R-:W-:Y:S01]  /*124050*/  IMAD.X R53, R21, 0x1, R15, P1 ;  /* 0x0000000115357824 */ /* 0x000fe200008e060f */
[----:B------:R-:W-:-:S04]  /*124060*/  PRMT R47, R47, 0x3340, R0 ;  /* 0x000033402f2f7816 */ /* 0x000fc80000000000 */
[----:B------:R-:W-:Y:S04]  /*124070*/  STL.64 [R1+0xc18], R52 ;  /* 0x000c183401007387 */ /* 0x000fe80000100a00 */
[----:B------:R4:W-:Y:S04]  /*124080*/  STL [R1+0x514], R49 ;  /* 0x0005143101007387 */ /* 0x0009e80000100800 */
[----:B------:R1:W-:Y:S01]  /*124090*/  STL [R1+0xe8], R47 ;  /* 0x0000e82f01007387 */ /* 0x0003e20000100800 */
[----:B--2---:R-:W-:-:S03]  /*1240a0*/  LOP3.LUT R50, R17, 0xffff, RZ, 0xc0, !PT ;  /* 0x0000ffff11327812 */ /* 0x004fc600078ec0ff */
[----:B------:R-:W2:Y:S01]  /*1240b0*/  LDL.LU R17, [R1+0x5db8] ;  /* 0x005db80001117983 */ /* 0x000ea20000300800 */
[----:B------:R-:W-:Y:S02]  /*1240c0*/  LOP3.LUT R35, R35, 0xffff, RZ, 0xc0, !PT ;  /* 0x0000ffff23237812 */ /* 0x000fe400078ec0ff */
[----:B----4-:R-:W-:Y:S02]  /*1240d0*/  LOP3.LUT R49, R36, 0xffff, RZ, 0xc0, !PT ;  /* 0x0000ffff24317812 */ /* 0x010fe400078ec0ff */
[----:B------:R-:W-:Y:S02]  /*1240e0*/  PRMT R36, R35, 0x3340, R50 ;  /* 0x0000334023247816 */ /* 0x000fe40000000032 */
[----:B-1----:R-:W-:-:S04]  /*1240f0*/  PRMT R47, R49, 0x3340, R0 ;  /* 0x00003340312f7816 */ /* 0x002fc80000000000 */
[----:B------:R-:W-:Y:S02]  /*124100*/  PRMT R36, R36, 0x5410, R47 ;  /* 0x0000541024247816 */ /* 0x000fe4000000002f */
[----:B------:R-:W4:Y:S04]  /*124110*/  LDL.LU R47, [R1+0x3b0] ;  /* 0x0003b000012f7983 */ /* 0x000f280000300800 */
[----:B------:R1:W-:Y:S01]  /*124120*/  STL [R1+0x28b8], R36 ;  /* 0x0028b82401007387 */ /* 0x0003e20000100800 */
[----:B------:R-:W-:Y:S02]  /*124130*/  SHF.R.U32.HI R51, RZ, 0x8, R51 ;  /* 0x00000008ff337819 */ /* 0x000fe40000011633 */
[----:B------:R-:W-:Y:S02]  /*124140*/  SHF.R.U32.HI R35, RZ, 0x8, R35 ;  /* 0x00000008ff237819 */ /* 0x000fe40000011623 */
[----:B------:R-:W-:Y:S01]  /*124150*/  SHF.R.U32.HI R50, RZ, 0x8, R50 ;  /* 0x00000008ff327819 */ /* 0x000fe20000011632 */
[----:B-1----:R-:W4:Y:S01]  /*124160*/  LDL.LU R36, [R1+0x270] ;  /* 0x0002700001247983 */ /* 0x002f220000300800 */
[----:B------:R-:W-:-:S02]  /*124170*/  IADD3 R52, P1, PT, R18, R5, RZ ;  /* 0x0000000512347210 */ /* 0x000fc40007f3e0ff */
[----:B------:R-:W-:Y:S02]  /*124180*/  LOP3.LUT R51, R51, 0xffff, RZ, 0xc0, !PT ;  /* 0x0000ffff33337812 */ /* 0x000fe400078ec0ff */
[----:B------:R-:W-:Y:S02]  /*124190*/  LOP3.LUT R35, R35, 0xffff, RZ, 0xc0, !PT ;  /* 0x0000ffff23237812 */ /* 0x000fe400078ec0ff */
[----:B------:R-:W-:Y:S01]  /*1241a0*/  LOP3.LUT R50, R50, 0xffff, RZ, 0xc0, !PT ;  /* 0x0000ffff32327812 */ /* 0x000fe200078ec0ff */
[----:B------:R-:W-:Y:S01]  /*1241b0*/  IMAD.X R53, R21, 0x1, R6, P1 ;  /* 0x0000000115357824 */ /* 0x000fe200008e0606 */
[----:B------:R-:W-:Y:S02]  /*1241c0*/  PRMT R51, R51, 0x3340, R0 ;  /* 0x0000334033337816 */ /* 0x000fe40000000000 */
[----:B------:R-:W-:Y:S02]  /*1241d0*/  PRMT R35, R35, 0x3340, R50 ;  /* 0x0000334023237816 */ /* 0x000fe40000000032 */
[----:B---3--:R-:W-:-:S02]  /*1241e0*/  LOP3.LUT R50, R19, 0xffff, RZ, 0xc0, !PT ;  /* 0x0000ffff13327812 */ /* 0x008fc400078ec0ff */
[----:B------:R-:W-:Y:S01]  /*1241f0*/  LOP3.LUT R46, R46, 0xffff, RZ, 0xc0, !PT ;  /* 0x0000ffff2e2e7812 */ /* 0x000fe200078ec0ff */
[----:B------:R-:W-:Y:S04]  /*124200*/  STL.64 [R1+0xc08], R52 ;  /* 0x000c083401007387 */ /* 0x000fe80000100a00 */
[----:B------:R1:W-:Y:S04]  /*124210*/  STL [R1+0xe4], R51 ;  /* 0x0000e43301007387 */ /* 0x0003e80000100800 */
[----:B------:R3:W-:Y:S01]  /*124220*/  STL [R1+0x688], R35 ;  /* 0x0006882301007387 */ /* 0x0007e20000100800 */
[----:B-1----:R-:W-:-:S03]  /*124230*/  PRMT R51, R46, 0x3340, R0 ;  /* 0x000033402e337816 */ /* 0x002fc60000000000 */
[----:B---3--:R-:W3:Y:S04]  /*124240*/  LDL.LU R35, [R1+0x3b4] ;  /* 0x0003b40001237983 */ /* 0x008ee80000300800 */
[----:B------:R1:W-:Y:S01]  /*124250*/  STL [R1+0x5bc8], R46 ;  /* 0x005bc82e01007387 */ /* 0x0003e20000100800 */
[----:B--2---:R-:W-:-:S04]  /*124260*/  LOP3.LUT R17, R17, 0xffff, RZ, 0xc0, !PT ;  /* 0x0000ffff11117812 */ /* 0x004fc800078ec0ff */
[----:B------:R-:W-:-:S04]  /*124270*/  PRMT R19, R17, 0x3340, R50 ;  /* 0x0000334011137816 */ /* 0x000fc80000000032 */
[----:B-1----:R-:W-:Y:S02]  /*124280*/  PRMT R46, R19, 0x5410, R51 ;  /* 0x00005410132e7816 */ /* 0x002fe40000000033 */
[----:B------:R-:W2:Y:S01]  /*124290*/  LDL.LU R19, [R1+0x274] ;  /* 0x0002740001137983 */ /* 0x000ea20000300800 */
[----:B------:R-:W-:-:S03]  /*1242a0*/  SHF.R.U32.HI R17, RZ, 0x8, R17 ;  /* 0x00000008ff117819 */ /* 0x000fc60000011611 */
[----:B------:R1:W-:Y:S01]  /*1242b0*/  STL [R1+0x28ac], R46 ;  /* 0x0028ac2e01007387 */ /* 0x0003e20000100800 */
[----:B------:R-:W-:Y:S02]  /*1242c0*/  IADD3 R52, P1, PT, R18, R14, RZ ;  /* 0x0000000e12347210 */ /* 0x000fe40007f3e0ff */
[----:B------:R-:W-:Y:S02]  /*1242d0*/  SHF.R.U32.HI R49, RZ, 0x8, R49 ;  /* 0x00000008ff317819 */ /* 0x000fe40000011631 */
[----:B------:R-:W-:Y:S02]  /*1242e0*/  LOP3.LUT R17, R17, 0xffff, RZ, 0xc0, !PT ;  /* 0x0000ffff11117812 */ /* 0x000fe400078ec0ff */
[----:B-1----:R-:W-:Y:S01]  /*1242f0*/  SHF.R.U32.HI R46, RZ, 0x8, R50 ;  /* 0x00000008ff2e7819 */ /* 0x002fe20000011632 */
[----:B------:R-:W-:-:S03]  /*124300*/  IMAD.X R53, R21, 0x1, R16, P1 ;  /* 0x0000000115357824 */ /* 0x000fc600008e0610 */
[----:B------:R-:W-:Y:S02]  /*124310*/  LOP3.LUT R46, R46, 0xffff, RZ, 0xc0, !PT ;  /* 0x0000ffff2e2e7812 */ /* 0x000fe400078ec0ff */
[----:B------:R-:W-:Y:S02]  /*124320*/  LOP3.LUT R49, R49, 0xffff, RZ, 0xc0, !PT ;  /* 0x0000ffff31317812 */ /* 0x000fe400078ec0ff */
[----:B------:R-:W-:Y:S01]  /*124330*/  PRMT R17, R17, 0x3340, R46 ;  /* 0x0000334011117816 */ /* 0x000fe2000000002e */
[----:B------:R-:W-:Y:S01]  /*124340*/  STL.64 [R1+0xc10], R52 ;  /* 0x000c103401007387 */ /* 0x000fe20000100a00 */
[----:B------:R-:W-:Y:S02]  /*124350*/  PRMT R49, R49, 0x3340, R0 ;  /* 0x0000334031317816 */ /* 0x000fe40000000000 */
[----:B----4-:R-:W-:Y:S01]  /*124360*/  LOP3.LUT R46, R47, 0xffff, RZ, 0xc0, !PT ;  /* 0x0000ffff2f2e7812 */ /* 0x010fe200078ec0ff */
[----:B------:R1:W-:Y:S01]  /*124370*/  STL [R1+0x5a38], R17 ;  /* 0x005a381101007387 */ /* 0x0003e20000100800 */
[----:B------:R-:W-:-:S03]  /*124380*/  LOP3.LUT R47, R36, 0xffff, RZ, 0xc0, !PT ;  /* 0x0000ffff242f7812 */ /* 0x000fc600078ec0ff */
[----:B------:R4:W-:Y:S01]  /*124390*/  STL [R1+0xe0], R49 ;  /* 0x0000e03101007387 */ /* 0x0009e20000100800 */
[----:B-1----:R-:W-:-:S03]  /*1243a0*/  LOP3.LUT R17, R56, 0xffff, RZ, 0xc0, !PT ;  /* 0x0000ffff38117812 */ /* 0x002fc600078ec0ff */
[----:B------:R-:W2:Y:S01]  /*1243b0*/  LDL.LU R56, [R1+0x5db4] ;  /* 0x005db40001387983 */ /* 0x000ea20000300800 */
[----:B------:R-:W-:Y:S02]  /*1243c0*/  PRMT R50, R17, 0x3340, R0 ;  /* 0x0000334011327816 */ /* 0x000fe40000000000 */
[--C-:B----4-:R-:W-:Y:S01]  /*1243d0*/  PRMT R49, R46, 0x3340, R47.reuse ;  /* 0x000033402e317816 */ /* 0x110fe2000000002f */
[----:B------:R-:W4:Y:S01]  /*1243e0*/  LDL.LU R36, [R1+0x318] ;  /* 0x0003180001247983 */ /* 0x000f220000300800 */
        /* <DEDUP_REMOVED lines=9> */
[----:B------:R-:W-:Y:S02]  /*124480*/  PRMT R47, R46, 0x3340, R47 ;  /* 0x000033402e2f7816 */ /* 0x000fe4000000002f */
[----:B------:R-:W-:Y:S01]  /*124490*/  PRMT R46, R17, 0x3340, R0 ;  /* 0x00003340112e7816 */ /* 0x000fe20000000000 */
[----:B------:R-:W-:Y:S01]  /*1244a0*/  STL [R1+0x2358], R49 ;  /* 0x0023583101007387 */ /* 0x000fe20000100800 */
[----:B---3--:R-:W-:-:S03]  /*1244b0*/  LOP3.LUT R35, R35, 0xffff, RZ, 0xc0, !PT ;  /* 0x0000ffff23237812 */ /* 0x008fc600078ec0ff */
[----:B------:R1:W-:Y:S01]  /*1244c0*/  STL.64 [R1+0xc00], R50 ;  /* 0x000c003201007387 */ /* 0x0003e20000100a00 */
[----:B------:R-:W-:-:S03]  /*1244d0*/  LOP3.LUT R17, R32, 0xffff, RZ, 0xc0, !PT ;  /* 0x0000ffff20117812 */ /* 0x000fc600078ec0ff */
[----:B------:R3:W-:Y:S04]  /*1244e0*/  STL [R1+0x510], R47 ;  /* 0x0005102f01007387 */ /* 0x0007e80000100800 */
[----:B------:R2:W-:Y:S04]  /*1244f0*/  STL [R1+0xdc], R46 ;  /* 0x0000dc2e01007387 */ /* 0x0005e80000100800 */
[----:B------:R-:W4:Y:S01]  /*124500*/  LDL.LU R32, [R1+0x5db0] ;  /* 0x005db00001207983 */ /* 0x000f220000300800 */
[----:B-1----:R-:W-:Y:S02]  /*124510*/  IADD3 R50, P1, PT, R18, R9, RZ ;  /* 0x0000000912327210 */ /* 0x002fe40007f3e0ff */
[----:B---3--:R-:W-:-:S02]  /*124520*/  PRMT R47, R17, 0x3340, R0 ;  /* 0x00003340112f7816 */ /* 0x008fc40000000000 */
[----:B------:R-:W-:Y:S01]  /*124530*/  SHF.R.U32.HI R17, RZ, 0x8, R17 ;  /* 0x00000008ff117819 */ /* 0x000fe20000011611 */
[----:B------:R-:W-:-:S03]  /*124540*/  IMAD.X R51, R21, 0x1, R11, P1 ;  /* 0x0000000115337824 */ /* 0x000fc600008e060b */
[----:B------:R-:W-:Y:S02]  /*124550*/  LOP3.LUT R17, R17, 0xffff, RZ, 0xc0, !PT ;  /* 0x0000ffff11117812 */ /* 0x000fe400078ec0ff */
[----:B--2---:R-:W-:-:S04]  /*124560*/  LOP3.LUT R46, R19, 0xffff, RZ, 0xc0, !PT ;  /* 0x0000ffff132e7812 */ /* 0x004fc800078ec0ff */
[--C-:B------:R-:W-:Y:S02]  /*124570*/  PRMT R19, R35, 0x3340, R46.reuse ;  /* 0x0000334023137816 */ /* 0x100fe4000000002e */
[----:B------:R-:W-:Y:S02]  /*124580*/  SHF.R.U32.HI R35, RZ, 0x8, R35 ;  /* 0x00000008ff237819 */ /* 0x000fe40000011623 */
[----:B------:R-:W-:Y:S02]  /*124590*/  SHF.R.U32.HI R46, RZ, 0x8, R46 ;  /* 0x00000008ff2e7819 */ /* 0x000fe4000001162e */
[----:B------:R-:W-:Y:S02]  /*1245a0*/  LOP3.LUT R35, R35, 0xffff, RZ, 0xc0, !PT ;  /* 0x0000ffff23237812 */ /* 0x000fe400078ec0ff */
[----:B------:R-:W-:Y:S02]  /*1245b0*/  LOP3.LUT R46, R46, 0xffff, RZ, 0xc0, !PT ;  /* 0x0000ffff2e2e7812 */ /* 0x000fe400078ec0ff */
[----:B------:R-:W-:-:S02]  /*1245c0*/  PRMT R47, R19, 0x5410, R47 ;  /* 0x00005410132f7816 */ /* 0x000fc4000000002f */
[----:B------:R-:W-:Y:S01]  /*1245d0*/  PRMT R35, R35, 0x3340, R46 ;  /* 0x0000334023237816 */ /* 0x000fe2000000002e */
[----:B------:R-:W2:Y:S01]  /*1245e0*/  LDL.LU R19, [R1+0x314] ;  /* 0x0003140001137983 */ /* 0x000ea20000300800 */
[----:B------:R-:W-:-:S03]  /*1245f0*/  IADD3 R46, P1, PT, R18, R10, RZ ;  /* 0x0000000a122e7210 */ /* 0x000fc60007f3e0ff */
[----:B------:R1:W-:Y:S04]  /*124600*/  STL [R1+0x2340], R47 ;  /* 0x0023402f01007387 */ /* 0x0003e80000100800 */
[----:B------:R-:W-:Y:S04]  /*124610*/  STL.64 [R1+0xbf8], R50 ;  /* 0x000bf83201007387 */ /* 0x000fe80000100a00 */
[----:B------:R3:W-:Y:S01]  /*124620*/  STL [R1+0x3b0], R35 ;  /* 0x0003b02301007387 */ /* 0x0007e20000100800 */
[----:B-1----:R-:W-:Y:S01]  /*124630*/  IMAD.X R47, R21, 0x1, R12, P1 ;  /* 0x00000001152f7824 */ /* 0x002fe200008e060c */
[----:B---3--:R-:W-:-:S04]  /*124640*/  PRMT R35, R17, 0x3340, R0 ;  /* 0x0000334011237816 */ /* 0x008fc80000000000 */
[----:B------:R1:W-:Y:S01]  /*124650*/  STL.64 [R1+0xbf0], R46 ;  /* 0x000bf02e01007387 */ /* 0x0003e20000100a00 */
[----:B------:R-:W-:-:S03]  /*124660*/  LOP3.LUT R17, R40, 0xffff, RZ, 0xc0, !PT ;  /* 0x0000ffff28117812 */ /* 0x000fc600078ec0ff */
[----:B------:R3:W-:Y:S04]  /*124670*/  STL [R1+0xd8], R35 ;  /* 0x0000d82301007387 */ /* 0x0007e80000100800 */
[----:B------:R-:W2:Y:S01]  /*124680*/  LDL.LU R40, [R1+0x5dac] ;  /* 0x005dac0001287983 */ /* 0x000ea20000300800 */
[----:B----4-:R-:W-:Y:S02]  /*124690*/  LOP3.LUT R21, R36, 0xffff, RZ, 0xc0, !PT ;  /* 0x0000ffff24157812 */ /* 0x010fe400078ec0ff */
[----:B-1----:R-:W-:Y:S02]  /*1246a0*/  PRMT R46, R17, 0x3340, R0 ;  /* 0x00003340112e7816 */ /* 0x002fe40000000000 */
[----:B------:R-:W-:-:S04]  /*1246b0*/  SHF.R.U32.HI R17, RZ, 0x8, R17 ;  /* 0x00000008ff117819 */ /* 0x000fc80000011611 */
[----:B------:R-:W-:Y:S02]  /*1246c0*/  LOP3.LUT R17, R17, 0xffff, RZ, 0xc0, !PT ;  /* 0x0000ffff11117812 */ /* 0x000fe400078ec0ff */
[----:B---3--:R-:W-:Y:S02]  /*1246d0*/  LOP3.LUT R35, R32, 0xffff, RZ, 0xc0, !PT ;  /* 0x0000ffff20237812 */ /* 0x008fe400078ec0ff */
[----:B------:R-:W3:Y:S02]  /*1246e0*/  LDL.LU R32, [R1+0x5da8] ;  /* 0x005da80001207983 */ /* 0x000ee40000300800 */
[----:B------:R-:W-:-:S04]  /*1246f0*/  PRMT R36, R21, 0x3340, R35 ;  /* 0x0000334015247816 */ /* 0x000fc80000000023 */
[----:B------:R-:W-:Y:S02]  /*124700*/  PRMT R36, R36, 0x5410, R46 ;  /* 0x0000541024247816 */ /* 0x000fe4000000002e */
[----:B------:R-:W-:Y:S02]  /*124710*/  SHF.R.U32.HI R21, RZ, 0x8, R21 ;  /* 0x00000008ff157819 */ /* 0x000fe40000011615 */
[----:B------:R-:W-:Y:S01]  /*124720*/  SHF.R.U32.HI R35, RZ, 0x8, R35 ;  /* 0x00000008ff237819 */ /* 0x000fe20000011623 */
[----:B------:R-:W-:Y:S01]  /*124730*/  STL [R1+0x708], R36 ;  /* 0x0007082401007387 */ /* 0x000fe20000100800 */
[----:B------:R-:W-:-:S03]  /*124740*/  LOP3.LUT R21, R21, 0xffff, RZ, 0xc0, !PT ;  /* 0x0000ffff15157812 */ /* 0x000fc600078ec0ff */
[----:B------:R-:W4:Y:S01]  /*124750*/  LDL.LU R53, [R1+0x5170] ;  /* 0x0051700001357983 */ /* 0x000f220000300800 */
[----:B------:R-:W-:-:S03]  /*124760*/  LOP3.LUT R35, R35, 0xffff, RZ, 0xc0, !PT ;  /* 0x0000ffff23237812 */ /* 0x000fc600078ec0ff */
[----:B------:R-:W3:Y:S04]  /*124770*/  LDL.LU R51, [R1+0x2908] ;  /* 0x0029080001337983 */ /* 0x000ee80000300800 */
[----:B------:R-:W3:Y:S01]  /*124780*/  LDL.LU R50, [R1+0x50dc] ;  /* 0x0050dc0001327983 */ /* 0x000ee20000300800 */
[----:B------:R-:W-:Y:S02]  /*124790*/  PRMT R35, R21, 0x3340, R35 ;  /* 0x0000334015237816 */ /* 0x000fe40000000023 */
[--C-:B------:R-:W-:Y:S02]  /*1247a0*/  PRMT R21, R17, 0x3340, R0.reuse ;  /* 0x0000334011157816 */ /* 0x100fe40000000000 */
[----:B------:R-:W-:Y:S01]  /*1247b0*/  LOP3.LUT R17, R43, 0xffff, RZ, 0xc0, !PT ;  /* 0x0000ffff2b117812 */ /* 0x000fe200078ec0ff */
[----:B------:R1:W-:Y:S04]  /*1247c0*/  STL [R1+0x684], R35 ;  /* 0x0006842301007387 */ /* 0x0003e80000100800 */
[----:B------:R-:W3:Y:S04]  /*1247d0*/  LDL.LU R43, [R1+0x5da4] ;  /* 0x005da400012b7983 */ /* 0x000ee80000300800 */
[----:B------:R0:W-:Y:S04]  /*1247e0*/  STL [R1+0xd4], R21 ;  /* 0x0000d41501007387 */ /* 0x0001e80000100800 */
[----:B------:R-:W3:Y:S04]  /*1247f0*/  LDL.LU R47, [R1+0x5174] ;  /* 0x00517400012f7983 */ /* 0x000ee80000300800 */
[----:B-1----:R-:W3:Y:S01]  /*124800*/  LDL.LU R35, [R1+0x28fc] ;  /* 0x0028fc0001237983 */ /* 0x002ee20000300800 */
[----:B0-----:R-:W-:-:S02]  /*124810*/  PRMT R21, R17, 0x3340, R0 ;  /* 0x0000334011157816 */ /* 0x001fc40000000000 */
[----:B--2---:R-:W-:Y:S02]  /*124820*/  LOP3.LUT R46, R19, 0xffff, RZ, 0xc0, !PT ;  /* 0x0000ffff132e7812 */ /* 0x004fe400078ec0ff */
[----:B------:R-:W-:-:S04]  /*124830*/  LOP3.LUT R49, R40, 0xffff, RZ, 0xc0, !PT ;  /* 0x0000ffff28317812 */ /* 0x000fc800078ec0ff */
[----:B------:R-:W-:-:S04]  /*124840*/  PRMT R19, R46, 0x3340, R49 ;  /* 0x000033402e137816 */ /* 0x000fc80000000031 */
[----:B------:R-:W-:-:S05]  /*124850*/  PRMT R19, R19, 0x5410, R21 ;  /* 0x0000541013137816 */ /* 0x000fca0000000015 */
[----:B------:R0:W-:Y:S04]  /*124860*/  STL [R1+0x26f8], R19 ;  /* 0x0026f81301007387 */ /* 0x0001e80000100800 */
[----:B------:R-:W2:Y:S04]  /*124870*/  LDL.LU R36, [R1+0x50e0] ;  /* 0x0050e00001247983 */ /* 0x000ea80000300800 */
[----:B0-----:R-:W2:Y:S04]  /*124880*/  LDL.LU R19, [R1+0x5138] ;  /* 0x0051380001137983 */ /* 0x001ea80000300800 */
[----:B------:R-:W2:Y:S01]  /*124890*/  LDL.LU R40, [R1+0x2708] ;  /* 0x0027080001287983 */ /* 0x000ea20000300800 */
[----:B------:R-:W-:Y:S01]  /*1248a0*/  VIADD R18, R18, UR6 ;  /* 0x0000000612127c36 */ /* 0x000fe20008000000 */
[----:B------:R-:W-:Y:S01]  /*1248b0*/  SHF.R.U32.HI R49, RZ, 0x8, R49 ;  /* 0x00000008ff317819 */ /* 0x000fe20000011631 */
[----:B------:R-:W0:Y:S03]  /*1248c0*/  LDCU UR6, c[0x0][0x3b8] ;  /* 0x00007700ff0677ac */ /* 0x000e260008000800 */
[----:B------:R-:W-:-:S02]  /*1248d0*/  SHF.R.S32.HI R21, RZ, 0x1f, R18 ;  /* 0x0000001fff157819 */ /* 0x000fc40000011412 */
[----:B------:R-:W-:-:S05]  /*1248e0*/  IADD3 R60, P1, PT, R18, R3, RZ ;  /* 0x00000003123c7210 */ /* 0x000fca0007f3e0ff */
[----:B------:R-:W-:Y:S01]  /*1248f0*/  IMAD.X R61, R21, 0x1, R4, P1 ;  /* 0x00000001153d7824 */ /* 0x000fe200008e0604 */
[----:B------:R-:W-:Y:S02]  /*124900*/  SHF.R.U32.HI R46, RZ, 0x8, R46 ;  /* 0x00000008ff2e7819 */ /* 0x000fe4000001162e */
[----:B------:R-:W-:Y:S02]  /*124910*/  SHF.R.U32.HI R17, RZ, 0x8, R17 ;  /* 0x00000008ff117819 */ /* 0x000fe40000011611 */
[----:B------:R-:W-:Y:S01]  /*124920*/  STL.64 [R1+0xbe8], R60 ;  /* 0x000be83c01007387 */ /* 0x000fe20000100a00 */
[----:B------:R-:W-:-:S03]  /*124930*/  LOP3.LUT R52, R49, 0xffff, RZ, 0xc0, !PT ;  /* 0x0000ffff31347812 */ /* 0x000fc600078ec0ff */
[----:B------:R-:W2:Y:S01]  /*124940*/  LDL.LU R49, [R1+0x5098] ;  /* 0x0050980001317983 */ /* 0x000ea20000300800 */
[----:B------:R-:W-:Y:S02]  /*124950*/  LOP3.LUT R46, R46, 0xffff, RZ, 0xc0, !PT ;  /* 0x0000ffff2e2e7812 */ /* 0x000fe400078ec0ff */
[----:B------:R-:W-:Y:S02]  /*124960*/  LOP3.LUT R17, R17, 0xffff, RZ, 0xc0, !PT ;  /* 0x0000ffff11117812 */ /* 0x000fe400078ec0ff */
[----:B------:R-:W-:Y:S02]  /*124970*/  PRMT R54, R46, 0x3340, R52 ;  /* 0x000033402e367816 */ /* 0x000fe40000000034 */
[----:B------:R-:W-:Y:S02]  /*124980*/  PRMT R52, R17, 0x3340, R0 ;  /* 0x0000334011347816 */ /* 0x000fe40000000000 */
[----:B----4-:R-:W-:Y:S02]  /*124990*/  LOP3.LUT R46, R53, 0xffff, RZ, 0xc0, !PT ;  /* 0x0000ffff352e7812 */ /* 0x010fe400078ec0ff */
[----:B---3--:R-:W-:-:S02]  /*1249a0*/  LOP3.LUT R17, R51, 0xffff, RZ, 0xc0, !PT ;  /* 0x0000ffff33117812 */ /* 0x008fc400078ec0ff */
[----:B------:R-:W-:Y:S01]  /*1249b0*/  LOP3.LUT R50, R50, 0xffff, RZ, 0xc0, !PT ;  /* 0x0000ffff32327812 */ /* 0x000fe200078ec0ff */
[----:B------:R-:W-:Y:S03]  /*1249c0*/  STL [R1+0x50c], R54 ;  /* 0x00050c3601007387 */ /* 0x000fe60000100800 */
[----:B------:R-:W-:Y:S01]  /*1249d0*/  PRMT R51, R46, 0x3340, R50 ;  /* 0x000033402e337816 */ /* 0x000fe20000000032 */
[----:B------:R1:W-:Y:S01]  /*1249e0*/  STL [R1+0xd0], R52 ;  /* 0x0000d03401007387 */ /* 0x0003e20000100800 */
[----:B------:R-:W-:Y:S02]  /*1249f0*/  SHF.R.U32.HI R46, RZ, 0x8, R46 ;  /* 0x00000008ff2e7819 */ /* 0x000fe4000001162e */
[----:B------:R-:W-:Y:S02]  /*124a00*/  SHF.R.U32.HI R50, RZ, 0x8, R50 ;  /* 0x00000008ff327819 */ /* 0x000fe40000011632 */
[----:B-1----:R-:W-:-:S02]  /*124a10*/  PRMT R52, R17, 0x3340, R0 ;  /* 0x0000334011347816 */ /* 0x002fc40000000000 */
[----:B------:R-:W-:Y:S02]  /*124a20*/  SHF.R.U32.HI R17, RZ, 0x8, R17 ;  /* 0x00000008ff117819 */ /* 0x000fe40000011611 */
[----:B------:R-:W-:Y:S02]  /*124a30*/  PRMT R51, R51, 0x5410, R52 ;  /* 0x0000541033337816 */ /* 0x000fe40000000034 */
[----:B------:R-:W-:Y:S02]  /*124a40*/  IADD3 R52, P1, PT, R18, R0, RZ ;  /* 0x0000000012347210 */ /* 0x000fe40007f3e0ff */
[----:B------:R-:W-:Y:S02]  /*124a50*/  LOP3.LUT R46, R46, 0xffff, RZ, 0xc0, !PT ;  /* 0x0000ffff2e2e7812 */ /* 0x000fe400078ec0ff */
[----:B------:R-:W-:Y:S02]  /*124a60*/  LOP3.LUT R50, R50, 0xffff, RZ, 0xc0, !PT ;  /* 0x0000ffff32327812 */ /* 0x000fe400078ec0ff */
[----:B------:R-:W-:Y:S01]  /*124a70*/  LOP3.LUT R17, R17, 0xffff, RZ, 0xc0, !PT ;  /* 0x0000ffff11117812 */ /* 0x000fe200078ec0ff */
[----:B------:R-:W-:Y:S01]  /*124a80*/  IMAD.X R53, R21, 0x1, R2, P1 ;  /* 0x0000000115357824 */ /* 0x000fe200008e0602 */
[----:B------:R1:W-:Y:S04]  /*124a90*/  STL [R1+0x2320], R51 ;  /* 0x0023203301007387 */ /* 0x0003e80000100800 */
[----:B------:R-:W-:Y:S01]  /*124aa0*/  STL.64 [R1+0xbe0], R52 ;  /* 0x000be03401007387 */ /* 0x000fe20000100a00 */
[----:B-1----:R-:W-:-:S02]  /*124ab0*/  PRMT R51, R46, 0x3340, R50 ;  /* 0x000033402e337816 */ /* 0x002fc40000000032 */
[----:B------:R-:W-:Y:S02]  /*124ac0*/  PRMT R46, R17, 0x3340, R0 ;  /* 0x00003340112e7816 */ /* 0x000fe40000000000 */
[----:B------:R-:W-:Y:S01]  /*124ad0*/  LOP3.LUT R17, R35, 0xffff, RZ, 0xc0, !PT ;  /* 0x0000ffff23117812 */ /* 0x000fe200078ec0ff */
[----:B------:R2:W-:Y:S04]  /*124ae0*/  STL [R1+0x208], R51 ;  /* 0x0002083301007387 */ /* 0x0005e80000100800 */
[----:B------:R1:W-:Y:S01]  /*124af0*/  STL [R1+0xcc], R46 ;  /* 0x0000cc2e01007387 */ /* 0x0003e20000100800 */
[----:B------:R-:W-:-:S03]  /*124b00*/  LOP3.LUT R50, R47, 0xffff, RZ, 0xc0, !PT ;  /* 0x0000ffff2f327812 */ /* 0x000fc600078ec0ff */
[----:B------:R-:W3:Y:S01]  /*124b10*/  LDL.LU R35, [R1+0x5140] ;  /* 0x0051400001237983 */ /* 0x000ee20000300800 */
[----:B--2---:R-:W-:-:S03]  /*124b20*/  LOP3.LUT R51, R36, 0xffff, RZ, 0xc0, !PT ;  /* 0x0000ffff24337812 */ /* 0x004fc600078ec0ff */
[----:B------:R-:W2:Y:S01]  /*124b30*/  LDL.LU R36, [R1+0x26fc] ;  /* 0x0026fc0001247983 */ /* 0x000ea20000300800 */
[----:B------:R-:W-:Y:S02]  /*124b40*/  LOP3.LUT R47, R19, 0xffff, RZ, 0xc0, !PT ;  /* 0x0000ffff132f7812 */ /* 0x000fe400078ec0ff */
[----:B-1----:R-:W-:Y:S02]  /*124b50*/  LOP3.LUT R46, R40, 0xffff, RZ, 0xc0, !PT ;  /* 0x0000ffff282e7812 */ /* 0x002fe400078ec0ff */
[----:B------:R-:W4:Y:S04]  /*124b60*/  LDL.LU R40, [R1+0x509c] ;  /* 0x00509c0001287983 */ /* 0x000f280000300800 */
[----:B------:R-:W3:Y:S01]  /*124b70*/  LDL.LU R19, [R1+0x3d0] ;  /* 0x0003d00001137983 */ /* 0x000ee20000300800 */
[----:B------:R-:W-:-:S02]  /*124b80*/  PRMT R53, R17, 0x3340, R0 ;  /* 0x0000334011357816 */ /* 0x000fc40000000000 */
[----:B------:R-:W-:-:S04]  /*124b90*/  PRMT R52, R50, 0x3340, R51 ;  /* 0x0000334032347816 */ /* 0x000fc80000000033 */
[----:B------:R-:W-:Y:S02]  /*124ba0*/  PRMT R54, R52, 0x5410, R53 ;  /* 0x0000541034367816 */ /* 0x000fe40000000035 */
[----:B------:R-:W-:Y:S02]  /*124bb0*/  PRMT R53, R46, 0x3340, R0 ;  /* 0x000033402e357816 */ /* 0x000fe40000000000 */
[----:B------:R-:W-:Y:S01]  /*124bc0*/  LOP3.LUT R49, R49, 0xffff, RZ, 0xc0, !PT ;  /* 0x0000ffff31317812 */ /* 0x000fe200078ec0ff */
[----:B------:R1:W-:Y:S03]  /*124bd0*/  STL [R1+0x6f4], R54 ;  /* 0x0006f43601007387 */ /* 0x0003e60000100800 */
[----:B------:R-:W-:Y:S02]  /*124be0*/  PRMT R52, R47, 0x3340, R49 ;  /* 0x000033402f347816 */ /* 0x000fe40000000031 */
[----:B------:R-:W-:-:S02]  /*124bf0*/  SHF.R.U32.HI R50, RZ, 0x8, R50 ;  /* 0x00000008ff327819 */ /* 0x000fc40000011632 */
[----:B-1----:R-:W-:Y:S02]  /*124c00*/  PRMT R54, R52, 0x5410, R53 ;  /* 0x0000541034367816 */ /* 0x002fe40000000035 */
[----:B------:R-:W-:Y:S02]  /*124c10*/  IADD3 R52, P1, PT, R18, R13, RZ ;  /* 0x0000000d12347210 */ /* 0x000fe40007f3e0ff */
[----:B------:R-:W-:-:S03]  /*124c20*/  SHF.R.U32.HI R51, RZ, 0x8, R51 ;  /* 0x00000008ff337819 */ /* 0x000fc60000011633 */
[----:B------:R-:W-:Y:S01]  /*124c30*/  IMAD.X R53, R21, 0x1, R15, P1 ;  /* 0x0000000115357824 */ /* 0x000fe200008e060f */
[----:B------:R-:W-:Y:S02]  /*124c40*/  LOP3.LUT R50, R50, 0xffff, RZ, 0xc0, !PT ;  /* 0x0000ffff32327812 */ /* 0x000fe400078ec0ff */
[----:B------:R-:W-:Y:S01]  /*124c50*/  LOP3.LUT R51, R51, 0xffff, RZ, 0xc0, !PT ;  /* 0x0000ffff33337812 */ /* 0x000fe200078ec0ff */
[----:B------:R-:W-:Y:S01]  /*124c60*/  STL [R1+0x6f8], R54 ;  /* 0x0006f83601007387 */ /* 0x000fe20000100800 */
[----:B------:R-:W-:Y:S02]  /*124c70*/  SHF.R.U32.HI R47, RZ, 0x8, R47 ;  /* 0x00000008ff2f7819 */ /* 0x000fe4000001162f */
[----:B------:R-:W-:Y:S01]  /*124c80*/  SHF.R.U32.HI R49, RZ, 0x8, R49 ;  /* 0x00000008ff317819 */ /* 0x000fe20000011631 */
[----:B------:R1:W-:Y:S01]  /*124c90*/  STL.64 [R1+0xbd8], R52 ;  /* 0x000bd83401007387 */ /* 0x0003e20000100a00 */
[----:B------:R-:W-:Y:S02]  /*124ca0*/  LOP3.LUT R47, R47, 0xffff, RZ, 0xc0, !PT ;  /* 0x0000ffff2f2f7812 */ /* 0x000fe400078ec0ff */
[----:B------:R-:W-:-:S02]  /*124cb0*/  LOP3.LUT R49, R49, 0xffff, RZ, 0xc0, !PT ;  /* 0x0000ffff31317812 */ /* 0x000fc400078ec0ff */
[----:B------:R-:W-:Y:S02]  /*124cc0*/  SHF.R.U32.HI R46, RZ, 0x8, R46 ;  /* 0x00000008ff2e7819 */ /* 0x000fe4000001162e */
[----:B------:R-:W-:Y:S02]  /*124cd0*/  SHF.R.U32.HI R17, RZ, 0x8, R17 ;  /* 0x00000008ff117819 */ /* 0x000fe40000011611 */
[----:B-1----:R-:W-:Y:S02]  /*124ce0*/  PRMT R52, R50, 0x3340, R51 ;  /* 0x0000334032347816 */ /* 0x002fe40000000033 */
[----:B------:R-:W-:Y:S02]  /*124cf0*/  IADD3 R50, P1, PT, R18, R5, RZ ;  /* 0x0000000512327210 */ /* 0x000fe40007f3e0ff */
[----:B------:R-:W-:Y:S02]  /*124d00*/  PRMT R47, R47, 0x3340, R49 ;  /* 0x000033402f2f7816 */ /* 0x000fe40000000031 */
[----:B------:R-:W-:Y:S01]  /*124d10*/  LOP3.LUT R46, R46, 0xffff, RZ, 0xc0, !PT ;  /* 0x0000ffff2e2e7812 */ /* 0x000fe200078ec0ff */
[----:B------:R-:W-:Y:S01]  /*124d20*/  IMAD.X R51, R21, 0x1, R6, P1 ;  /* 0x0000000115337824 */ /* 0x000fe200008e0606 */
[----:B------:R-:W-:Y:S01]  /*124d30*/  LOP3.LUT R17, R17, 0xffff, RZ, 0xc0, !PT ;  /* 0x0000ffff11117812 */ /* 0x000fe200078ec0ff */
[----:B------:R-:W-:Y:S01]  /*124d40*/  STL [R1+0x680], R52 ;  /* 0x0006803401007387 */ /* 0x000fe20000100800 */
[----:B------:R-:W-:-:S02]  /*124d50*/  PRMT R46, R46, 0x3340, R0 ;  /* 0x000033402e2e7816 */ /* 0x000fc40000000000 */
[----:B------:R-:W-:Y:S01]  /*124d60*/  PRMT R17, R17, 0x3340, R0 ;  /* 0x0000334011117816 */ /* 0x000fe20000000000 */
[----:B------:R-:W-:Y:S04]  /*124d70*/  STL [R1+0x4f8], R47 ;  /* 0x0004f82f01007387 */ /* 0x000fe80000100800 */
[----:B------:R-:W-:Y:S04]  /*124d80*/  STL.64 [R1+0xbd0], R50 ;  /* 0x000bd03201007387 */ /* 0x000fe80000100a00 */
[----:B------:R1:W-:Y:S04]  /*124d90*/  STL [R1+0xc8], R46 ;  /* 0x0000c82e01007387 */ /* 0x0003e80000100800 */
[----:B------:R3:W-:Y:S01]  /*124da0*/  STL [R1+0xc4], R17 ;  /* 0x0000c41101007387 */ /* 0x0007e20000100800 */
[----:B-1----:R-:W-:-:S03]  /*124db0*/  LOP3.LUT R46, R27, 0xffff, RZ, 0xc0, !PT ;  /* 0x0000ffff1b2e7812 */ /* 0x002fc600078ec0ff */
[----:B------:R-:W4:Y:S01]  /*124dc0*/  LDL.LU R27, [R1+0x5da0] ;  /* 0x005da000011b7983 */ /* 0x000f220000300800 */
[----:B--2---:R-:W-:-:S05]  /*124dd0*/  LOP3.LUT R50, R36, 0xffff, RZ, 0xc0, !PT ;  /* 0x0000ffff24327812 */ /* 0x004fca00078ec0ff */
[----:B------:R-:W-:Y:S01]  /*124de0*/  STL [R1+0x5bcc], R50 ;  /* 0x005bcc3201007387 */ /* 0x000fe20000100800 */
[----:B---3--:R-:W-:Y:S02]  /*124df0*/  LOP3.LUT R17, R19, 0xffff, RZ, 0xc0, !PT ;  /* 0x0000ffff13117812 */ /* 0x008fe400078ec0ff */
[----:B------:R-:W-:Y:S02]  /*124e00*/  LOP3.LUT R19, R43, 0xffff, RZ, 0xc0, !PT ;  /* 0x0000ffff2b137812 */ /* 0x000fe400078ec0ff */
[----:B------:R-:W2:Y:S01]  /*124e10*/  LDL.LU R43, [R1+0x5d9c] ;  /* 0x005d9c00012b7983 */ /* 0x000ea20000300800 */
[----:B------:R-:W-:Y:S02]  /*124e20*/  LOP3.LUT R35, R35, 0xffff, RZ, 0xc0, !PT ;  /* 0x0000ffff23237812 */ /* 0x000fe400078ec0ff */
[----:B----4-:R-:W-:Y:S02]  /*124e30*/  LOP3.LUT R40, R40, 0xffff, RZ, 0xc0, !PT ;  /* 0x0000ffff28287812 */ /* 0x010fe400078ec0ff */
[----:B------:R-:W-:-:S02]  /*124e40*/  PRMT R47, R50, 0x3340, R0 ;  /* 0x00003340322f7816 */ /* 0x000fc40000000000 */
[----:B------:R-:W-:-:S04]  /*124e50*/  PRMT R36, R35, 0x3340, R40 ;  /* 0x0000334023247816 */ /* 0x000fc80000000028 */
[----:B------:R-:W-:Y:S02]  /*124e60*/  PRMT R49, R36, 0x5410, R47 ;  /* 0x0000541024317816 */ /* 0x000fe4000000002f */
[----:B------:R-:W-:Y:S02]  /*124e70*/  PRMT R47, R46, 0x3340, R0 ;  /* 0x000033402e2f7816 */ /* 0x000fe40000000000 */
[----:B------:R-:W-:-:S04]  /*124e80*/  PRMT R36, R17, 0x3340, R19 ;  /* 0x0000334011247816 */ /* 0x000fc80000000013 */
[----:B------:R-:W-:Y:S01]  /*124e90*/  PRMT R36, R36, 0x5410, R47 ;  /* 0x0000541024247816 */ /* 0x000fe2000000002f */
[----:B------:R-:W-:Y:S04]  /*124ea0*/  STL [R1+0x26e8], R49 ;  /* 0x0026e83101007387 */ /* 0x000fe80000100800 */
[----:B------:R1:W-:Y:S01]  /*124eb0*/  STL [R1+0x22dc], R36 ;  /* 0x0022dc2401007387 */ /* 0x0003e20000100800 */
[----:B------:R-:W-:Y:S02]  /*124ec0*/  SHF.R.U32.HI R35, RZ, 0x8, R35 ;  /* 0x00000008ff237819 */ /* 0x000fe40000011623 */
[----:B------:R-:W-:Y:S02]  /*124ed0*/  SHF.R.U32.HI R40, RZ, 0x8, R40 ;  /* 0x00000008ff287819 */ /* 0x000fe40000011628 */
[----:B------:R-:W-:Y:S01]  /*124ee0*/  SHF.R.U32.HI R17, RZ, 0x8, R17 ;  /* 0x00000008ff117819 */ /* 0x000fe20000011611 */
[----:B-1----:R-:W3:Y:S01]  /*124ef0*/  LDL.LU R36, [R1+0x3e0] ;  /* 0x0003e00001247983 */ /* 0x002ee20000300800 */
[----:B------:R-:W-:-:S02]  /*124f00*/  SHF.R.U32.HI R19, RZ, 0x8, R19 ;  /* 0x00000008ff137819 */ /* 0x000fc40000011613 */
[----:B------:R-:W-:Y:S02]  /*124f10*/  IADD3 R50, P1, PT, R18, R14, RZ ;  /* 0x0000000e12327210 */ /* 0x000fe40007f3e0ff */
[----:B------:R-:W-:Y:S02]  /*124f20*/  LOP3.LUT R35, R35, 0xffff, RZ, 0xc0, !PT ;  /* 0x0000ffff23237812 */ /* 0x000fe400078ec0ff */
[----:B------:R-:W-:Y:S02]  /*124f30*/  LOP3.LUT R40, R40, 0xffff, RZ, 0xc0, !PT ;  /* 0x0000ffff28287812 */ /* 0x000fe400078ec0ff */
[----:B------:R-:W-:Y:S02]  /*124f40*/  LOP3.LUT R17, R17, 0xffff, RZ, 0xc0, !PT ;  /* 0x0000ffff11117812 */ /* 0x000fe400078ec0ff */
[----:B------:R-:W-:Y:S01]  /*124f50*/  LOP3.LUT R19, R19, 0xffff, RZ, 0xc0, !PT ;  /* 0x0000ffff13137812 */ /* 0x000fe200078ec0ff */
[----:B------:R-:W-:Y:S01]  /*124f60*/  IMAD.X R51, R21, 0x1, R16, P1 ;  /* 0x0000000115337824 */ /* 0x000fe200008e0610 */
[----:B------:R-:W-:-:S02]  /*124f70*/  PRMT R40, R35, 0x3340, R40 ;  /* 0x0000334023287816 */ /* 0x000fc40000000028 */
[----:B------:R-:W-:Y:S02]  /*124f80*/  PRMT R19, R17, 0x3340, R19 ;  /* 0x0000334011137816 */ /* 0x000fe40000000013 */
[----:B------:R-:W-:Y:S01]  /*124f90*/  LOP3.LUT R20, R20, 0xffff, RZ, 0xc0, !PT ;  /* 0x0000ffff14147812 */ /* 0x000fe200078ec0ff */
[----:B------:R-:W-:Y:S01]  /*124fa0*/  STL.64 [R1+0xbb8], R50 ;  /* 0x000bb83201007387 */ /* 0x000fe20000100a00 */
[----:B------:R-:W-:-:S03]  /*124fb0*/  LOP3.LUT R35, R32, 0xffff, RZ, 0xc0, !PT ;  /* 0x0000ffff20237812 */ /* 0x000fc600078ec0ff */
[----:B------:R-:W-:Y:S01]  /*124fc0*/  STL [R1+0x5a3c], R40 ;  /* 0x005a3c2801007387 */ /* 0x000fe20000100800 */
[----:B------:R-:W-:-:S03]  /*124fd0*/  PRMT R32, R20, 0x3340, R0 ;  /* 0x0000334014207816 */ /* 0x000fc60000000000 */
[----:B------:R1:W-:Y:S01]  /*124fe0*/  STL [R1+0x204], R19 ;  /* 0x0002041301007387 */ /* 0x0003e20000100800 */
[----:B--2---:R-:W-:-:S04]  /*124ff0*/  LOP3.LUT R17, R43, 0xffff, RZ, 0xc0, !PT ;  /* 0x0000ffff2b117812 */ /* 0x004fc800078ec0ff */
[----:B-1----:R-:W-:-:S04]  /*125000*/  PRMT R19, R17, 0x3340, R35 ;  /* 0x0000334011137816 */ /* 0x002fc80000000023 */
[----:B------:R-:W-:Y:S02]  /*125010*/  PRMT R40, R19, 0x5410, R32 ;  /* 0x0000541013287816 */ /* 0x000fe40000000020 */
[----:B------:R-:W2:Y:S04]  /*125020*/  LDL.LU R19, [R1+0x518c] ;  /* 0x00518c0001137983 */ /* 0x000ea80000300800 */
[----:B------:R-:W4:Y:S04]  /*125030*/  LDL.LU R32, [R1+0x2918] ;  /* 0x0029180001207983 */ /* 0x000f280000300800 */
[----:B------:R1:W-:Y:S04]  /*125040*/  STL [R1+0x22d8], R40 ;  /* 0x0022d82801007387 */ /* 0x0003e80000100800 */
[----:B------:R-:W4:Y:S01]  /*125050*/  LDL.LU R43, [R1+0x50ec] ;  /* 0x0050ec00012b7983 */ /* 0x000f220000300800 */
[----:B------:R-:W-:-:S02]  /*125060*/  SHF.R.U32.HI R17, RZ, 0x8, R17 ;  /* 0x00000008ff117819 */ /* 0x000fc40000011611 */
[----:B------:R-:W-:Y:S02]  /*125070*/  SHF.R.U32.HI R35, RZ, 0x8, R35 ;  /* 0x00000008ff237819 */ /* 0x000fe40000011623 */
[----:B-1----:R-:W-:Y:S02]  /*125080*/  SHF.R.U32.HI R40, RZ, 0x8, R46 ;  /* 0x00000008ff287819 */ /* 0x002fe4000001162e */
[----:B------:R-:W-:Y:S02]  /*125090*/  IADD3 R50, P1, PT, R18, R7, RZ ;  /* 0x0000000712327210 */ /* 0x000fe40007f3e0ff */
[----:B------:R-:W-:Y:S02]  /*1250a0*/  LOP3.LUT R40, R40, 0xffff, RZ, 0xc0, !PT ;  /* 0x0000ffff28287812 */ /* 0x000fe400078ec0ff */
[----:B------:R-:W-:Y:S02]  /*1250b0*/  LOP3.LUT R17, R17, 0xffff, RZ, 0xc0, !PT ;  /* 0x0000ffff11117812 */ /* 0x000fe400078ec0ff */
[----:B------:R-:W-:Y:S01]  /*1250c0*/  LOP3.LUT R35, R35, 0xffff, RZ, 0xc0, !PT ;  /* 0x0000ffff23237812 */ /* 0x000fe200078ec0ff */
[----:B------:R-:W-:Y:S01]  /*1250d0*/  IMAD.X R51, R21, 0x1, R8, P1 ;  /* 0x0000000115337824 */ /* 0x000fe200008e0608 */
[----:B------:R-:W-:-:S02]  /*1250e0*/  PRMT R46, R40, 0x3340, R0 ;  /* 0x00003340282e7816 */ /* 0x000fc40000000000 */
[----:B------:R-:W-:Y:S02]  /*1250f0*/  PRMT R40, R17, 0x3340, R35 ;  /* 0x0000334011287816 */ /* 0x000fe40000000023 */
[----:B------:R-:W-:Y:S01]  /*125100*/  STL.64 [R1+0xbc8], R50 ;  /* 0x000bc83201007387 */ /* 0x000fe20000100a00 */
[----:B---3--:R-:W-:Y:S02]  /*125110*/  LOP3.LUT R35, R36, 0xffff, RZ, 0xc0, !PT ;  /* 0x0000ffff24237812 */ /* 0x008fe400078ec0ff */
[----:B------:R-:W-:Y:S01]  /*125120*/  LOP3.LUT R17, R44, 0xffff, RZ, 0xc0, !PT ;  /* 0x0000ffff2c117812 */ /* 0x000fe200078ec0ff */
[----:B------:R1:W-:Y:S01]  /*125130*/  STL [R1+0xc0], R46 ;  /* 0x0000c02e01007387 */ /* 0x0003e20000100800 */
[----:B------:R-:W-:-:S03]  /*125140*/  LOP3.LUT R36, R27, 0xffff, RZ, 0xc0, !PT ;  /* 0x0000ffff1b247812 */ /* 0x000fc600078ec0ff */
[----:B------:R3:W-:Y:S04]  /*125150*/  STL [R1+0x678], R40 ;  /* 0x0006782801007387 */ /* 0x0007e80000100800 */
[----:B------:R-:W4:Y:S01]  /*125160*/  LDL.LU R44, [R1+0x5d98] ;  /* 0x005d9800012c7983 */ /* 0x000f220000300800 */
[----:B-1----:R-:W-:-:S03]  /*125170*/  PRMT R46, R17, 0x3340, R0 ;  /* 0x00003340112e7816 */ /* 0x002fc60000000000 */
[----:B------:R-:W4:Y:S01]  /*125180*/  LDL.LU R27, [R1+0x5d94] ;  /* 0x005d9400011b7983 */ /* 0x000f220000300800 */
[----:B---3--:R-:W-:-:S04]  /*125190*/  PRMT R40, R35, 0x3340, R36 ;  /* 0x0000334023287816 */ /* 0x008fc80000000024 */
[----:B------:R-:W-:Y:S02]  /*1251a0*/  PRMT R40, R40, 0x5410, R46 ;  /* 0x0000541028287816 */ /* 0x000fe4000000002e */
[----:B------:R-:W-:Y:S02]  /*1251b0*/  IADD3 R46, P1, PT, R18, R9, RZ ;  /* 0x00000009122e7210 */ /* 0x000fe40007f3e0ff */
[----:B------:R-:W-:-:S03]  /*1251c0*/  SHF.R.U32.HI R35, RZ, 0x8, R35 ;  /* 0x00000008ff237819 */ /* 0x000fc60000011623 */
[----:B------:R-:W-:Y:S01]  /*1251d0*/  IMAD.X R47, R21, 0x1, R11, P1 ;  /* 0x00000001152f7824 */ /* 0x000fe200008e060b */
[----:B------:R-:W-:Y:S01]  /*1251e0*/  SHF.R.U32.HI R36, RZ, 0x8, R36 ;  /* 0x00000008ff247819 */ /* 0x000fe20000011624 */
[----:B------:R-:W-:Y:S01]  /*1251f0*/  STL [R1+0x6e4], R40 ;  /* 0x0006e42801007387 */ /* 0x000fe20000100800 */
[----:B------:R-:W-:Y:S02]  /*125200*/  SHF.R.U32.HI R17, RZ, 0x8, R17 ;  /* 0x00000008ff117819 */ /* 0x000fe40000011611 */
[----:B------:R-:W-:Y:S01]  /*125210*/  LOP3.LUT R35, R35, 0xffff, RZ, 0xc0, !PT ;  /* 0x0000ffff23237812 */ /* 0x000fe200078ec0ff */
[----:B------:R1:W-:Y:S01]  /*125220*/  STL.64 [R1+0xbb0], R46 ;  /* 0x000bb02e01007387 */ /* 0x0003e20000100a00 */
[----:B------:R-:W-:Y:S02]  /*125230*/  LOP3.LUT R36, R36, 0xffff, RZ, 0xc0, !PT ;  /* 0x0000ffff24247812 */ /* 0x000fe400078ec0ff */
[----:B------:R-:W-:Y:S02]  /*125240*/  LOP3.LUT R17, R17, 0xffff, RZ, 0xc0, !PT ;  /* 0x0000ffff11117812 */ /* 0x000fe400078ec0ff */
[----:B------:R-:W-:-:S02]  /*125250*/  PRMT R35, R35, 0x3340, R36 ;  /* 0x0000334023237816 */ /* 0x000fc40000000024 */
[----:B-1----:R-:W-:-:S03]  /*125260*/  IADD3 R46, P1, PT, R18, R10, RZ ;  /* 0x0000000a122e7210 */ /* 0x002fc60007f3e0ff */
[----:B------:R-:W-:Y:S02]  /*125270*/  STL [R1+0x674], R35 ;  /* 0x0006742301007387 */ /* 0x000fe40000100800 */
[----:B------:R-:W-:Y:S01]  /*125280*/  IMAD.X R47, R21, 0x1, R12, P1 ;  /* 0x00000001152f7824 */ /* 0x000fe200008e060c */
[----:B------:R-:W-:-:S04]  /*125290*/  PRMT R21, R17, 0x3340, R0 ;  /* 0x0000334011157816 */ /* 0x000fc80000000000 */
[----:B------:R-:W-:Y:S04]  /*1252a0*/  STL.64 [R1+0xbc0], R46 ;  /* 0x000bc02e01007387 */ /* 0x000fe80000100a00 */
[----:B------:R1:W-:Y:S01]  /*1252b0*/  STL [R1+0xbc], R21 ;  /* 0x0000bc1501007387 */ /* 0x0003e20000100800 */
[----:B--2---:R-:W-:Y:S02]  /*1252c0*/  LOP3.LUT R17, R19, 0xffff, RZ, 0xc0, !PT ;  /* 0x0000ffff13117812 */ /* 0x004fe400078ec0ff */
[----:B----4-:R-:W-:-:S04]  /*1252d0*/  LOP3.LUT R40, R32, 0xffff, RZ, 0xc0, !PT ;  /* 0x0000ffff20287812 */ /* 0x010fc800078ec0ff */
[----:B------:R-:W-:Y:S02]  /*1252e0*/  PRMT R32, R40, 0x3340, R0 ;  /* 0x0000334028207816 */ /* 0x000fe40000000000 */
[----:B------:R-:W-:-:S04]  /*1252f0*/  LOP3.LUT R19, R43, 0xffff, RZ, 0xc0, !PT ;  /* 0x0000ffff2b137812 */ /* 0x000fc800078ec0ff */
[----:B-1----:R-:W-:-:S04]  /*125300*/  PRMT R21, R17, 0x3340, R19 ;  /* 0x0000334011157816 */ /* 0x002fc80000000013 */
[----:B------:R-:W-:-:S05]  /*125310*/  PRMT R32, R21, 0x5410, R32 ;  /* 0x0000541015207816 */ /* 0x000fca0000000020 */
[----:B------:R1:W-:Y:S04]  /*125320*/  STL [R1+0x229c], R32 ;  /* 0x00229c2001007387 */ /* 0x0003e80000100800 */
[----:B------:R-:W2:Y:S04]  /*125330*/  LDL.LU R47, [R1+0x5190] ;  /* 0x00519000012f7983 */ /* 0x000ea80000300800 */
[----:B------:R-:W3:Y:S01]  /*125340*/  LDL.LU R36, [R1+0x290c] ;  /* 0x00290c0001247983 */ /* 0x000ee20000300800 */
[----:B------:R-:W-:Y:S02]  /*125350*/  SHF.R.U32.HI R21, RZ, 0x8, R20 ;  /* 0x00000008ff157819 */ /* 0x000fe40000011614 */
[----:B------:R-:W-:Y:S01]  /*125360*/  SHF.R.U32.HI R17, RZ, 0x8, R17 ;  /* 0x00000008ff117819 */ /* 0x000fe20000011611 */
[----:B------:R-:W4:Y:S01]  /*125370*/  LDL.LU R20, [R1+0x50f0] ;  /* 0x0050f00001147983 */ /* 0x000f220000300800 */
[----:B------:R-:W-:-:S02]  /*125380*/  SHF.R.U32.HI R19, RZ, 0x8, R19 ;  /* 0x00000008ff137819 */ /* 0x000fc40000011613 */
[----:B------:R-:W-:Y:S01]  /*125390*/  LOP3.LUT R21, R21, 0xffff, RZ, 0xc0, !PT ;  /* 0x0000ffff15157812 */ /* 0x000fe200078ec0ff */
[----:B-1----:R-:W4:Y:S01]  /*1253a0*/  LDL.LU R32, [R1+0x5150] ;  /* 0x0051500001207983 */ /* 0x002f220000300800 */
[----:B------:R-:W-:Y:S02]  /*1253b0*/  LOP3.LUT R17, R17, 0xffff, RZ, 0xc0, !PT ;  /* 0x0000ffff11117812 */ /* 0x000fe400078ec0ff */
[----:B------:R-:W-:Y:S01]  /*1253c0*/  LOP3.LUT R19, R19, 0xffff, RZ, 0xc0, !PT ;  /* 0x0000ffff13137812 */ /* 0x000fe200078ec0ff */
[----:B------:R-:W4:Y:S01]  /*1253d0*/  LDL.LU R43, [R1+0x2718] ;  /* 0x00271800012b7983 */ /* 0x000f220000300800 */
[----:B------:R-:W-:Y:S02]  /*1253e0*/  PRMT R21, R21, 0x3340, R0 ;  /* 0x0000334015157816 */ /* 0x000fe40000000000 */
[----:B------:R-:W-:Y:S02]  /*1253f0*/  PRMT R17, R17, 0x3340, R19 ;  /* 0x0000334011117816 */ /* 0x000fe40000000013 */
[----:B------:R-:W-:Y:S01]  /*125400*/  LOP3.LUT R35, R25, 0xffff, RZ, 0xc0, !PT ;  /* 0x0000ffff19237812 */ /* 0x000fe200078ec0ff */
[----:B------:R-:W-:Y:S04]  /*125410*/  STL [R1+0xb8], R21 ;  /* 0x0000b81501007387 */ /* 0x000fe80000100800 */
[----:B------:R-:W4:Y:S04]  /*125420*/  LDL.LU R25, [R1+0x5d90] ;  /* 0x005d900001197983 */ /* 0x000f280000300800 */
[----:B------:R1:W-:Y:S02]  /*125430*/  STL [R1+0x4f0], R17 ;  /* 0x0004f01101007387 */ /* 0x0003e40000100800 */
[----:B-1----:R-:W-:-:S02]  /*125440*/  LOP3.LUT R17, R27, 0xffff, RZ, 0xc0, !PT ;  /* 0x0000ffff1b117812 */ /* 0x002fc400078ec0ff */
[----:B------:R-:W4:Y:S01]  /*125450*/  LDL.LU R27, [R1+0x5d8c] ;  /* 0x005d8c00011b7983 */ /* 0x000f220000300800 */
[----:B------:R-:W-:Y:S01]  /*125460*/  LOP3.LUT R21, R44, 0xffff, RZ, 0xc0, !PT ;  /* 0x0000ffff2c157812 */ /* 0x000fe200078ec0ff */
[----:B0-----:R-:W-:Y:S01]  /*125470*/  VIADD R19, R18, UR6 ;  /* 0x0000000612137c36 */ /* 0x001fe20008000000 */
[----:B------:R-:W-:Y:S01]  /*125480*/  PRMT R44, R35, 0x3340, R0 ;  /* 0x00003340232c7816 */ /* 0x000fe20000000000 */
[----:B------:R0:W-:Y:S01]  /*125490*/  STL [R1+0x5bd0], R35 ;  /* 0x005bd02301007387 */ /* 0x0001e20000100800 */
[----:B------:R-:W-:Y:S01]  /*1254a0*/  PRMT R18, R17, 0x3340, R21 ;  /* 0x0000334011127816 */ /* 0x000fe20000000015 */
[----:B------:R-:W1:Y:S01]  /*1254b0*/  LDCU UR6, c[0x0][0x3b8] ;  /* 0x00007700ff0677ac */ /* 0x000e620008000800 */
[----:B------:R-:W-:Y:S02]  /*1254c0*/  SHF.R.U32.HI R17, RZ, 0x8, R17 ;  /* 0x00000008ff117819 */ /* 0x000fe40000011611 */
[----:B------:R-:W-:Y:S02]  /*1254d0*/  SHF.R.U32.HI R21, RZ, 0x8, R21 ;  /* 0x00000008ff157819 */ /* 0x000fe40000011615 */
[----:B0-----:R-:W-:-:S02]  /*1254e0*/  PRMT R35, R18, 0x5410, R44 ;  /* 0x0000541012237816 */ /* 0x001fc4000000002c */
[----:B------:R-:W-:-:S03]  /*1254f0*/  SHF.R.S32.HI R18, RZ, 0x1f, R19 ;  /* 0x0000001fff127819 */ /* 0x000fc60000011413 */
[----:B------:R0:W-:Y:S01]  /*125500*/  STL [R1+0x26dc], R35 ;  /* 0x0026dc2301007387 */ /* 0x0001e20000100800 */
[----:B------:R-:W-:Y:S02]  /*125510*/  IADD3 R50, P1, PT, R19, R3, RZ ;  /* 0x0000000313327210 */ /* 0x000fe40007f3e0ff */
[----:B------:R-:W-:Y:S02]  /*125520*/  LOP3.LUT R17, R17, 0xffff, RZ, 0xc0, !PT ;  /* 0x0000ffff11117812 */ /* 0x000fe400078ec0ff */
[----:B------:R-:W-:Y:S02]  /*125530*/  LOP3.LUT R21, R21, 0xffff, RZ, 0xc0, !PT ;  /* 0x0000ffff15157812 */ /* 0x000fe400078ec0ff */
[----:B0-----:R-:W-:Y:S01]  /*125540*/  SHF.R.U32.HI R35, RZ, 0x8, R40 ;  /* 0x00000008ff237819 */ /* 0x001fe20000011628 */
[----:B------:R-:W-:-:S03]  /*125550*/  IMAD.X R51, R18, 0x1, R4, P1 ;  /* 0x0000000112337824 */ /* 0x000fc600008e0604 */
[----:B------:R-:W-:Y:S02]  /*125560*/  LOP3.LUT R35, R35, 0xffff, RZ, 0xc0, !PT ;  /* 0x0000ffff23237812 */ /* 0x000fe400078ec0ff */
[----:B------:R-:W-:Y:S02]  /*125570*/  PRMT R44, R17, 0x3340, R21 ;  /* 0x00003340112c7816 */ /* 0x000fe40000000015 */
[----:B------:R-:W-:Y:S01]  /*125580*/  PRMT R35, R35, 0x3340, R0 ;  /* 0x0000334023237816 */ /* 0x000fe20000000000 */
[----:B------:R-:W-:Y:S04]  /*125590*/  STL.64 [R1+0xba8], R50 ;  /* 0x000ba83201007387 */ /* 0x000fe80000100a00 */
[----:B------:R4:W-:Y:S04]  /*1255a0*/  STL [R1+0x5a40], R44 ;  /* 0x005a402c01007387 */ /* 0x0009e80000100800 */
[----:B------:R0:W-:Y:S01]  /*1255b0*/  STL [R1+0x10], R35 ;  /* 0x0000102301007387 */ /* 0x0001e20000100800 */
[----:B---3--:R-:W-:-:S03]  /*1255c0*/  LOP3.LUT R17, R36, 0xffff, RZ, 0xc0, !PT ;  /* 0x0000ffff24117812 */ /* 0x008fc600078ec0ff */
[----:B------:R-:W3:Y:S01]  /*1255d0*/  LDL.LU R36, [R1+0x3f0] ;  /* 0x0003f00001247983 */ /* 0x000ee20000300800 */
[----:B--2---:R-:W-:Y:S02]  /*1255e0*/  LOP3.LUT R40, R47, 0xffff, RZ, 0xc0, !PT ;  /* 0x0000ffff2f287812 */ /* 0x004fe400078ec0ff */
[----:B----4-:R-:W-:Y:S02]  /*1255f0*/  LOP3.LUT R44, R20, 0xffff, RZ, 0xc0, !PT ;  /* 0x0000ffff142c7812 */ /* 0x010fe400078ec0ff */
[----:B------:R-:W-:Y:S02]  /*125600*/  LOP3.LUT R20, R32, 0xffff, RZ, 0xc0, !PT ;  /* 0x0000ffff20147812 */ /* 0x000fe400078ec0ff */
[----:B------:R-:W-:Y:S02]  /*125610*/  PRMT R32, R40, 0x3340, R44 ;  /* 0x0000334028207816 */ /* 0x000fe4000000002c */
[----:B------:R-:W-:Y:S02]  /*125620*/  LOP3.LUT R21, R43, 0xffff, RZ, 0xc0, !PT ;  /* 0x0000ffff2b157812 */ /* 0x000fe400078ec0ff */
[----:B------:R-:W-:-:S04]  /*125630*/  PRMT R43, R17, 0x3340, R0 ;  /* 0x00003340112b7816 */ /* 0x000fc80000000000 */
[----:B------:R-:W-:Y:S02]  /*125640*/  PRMT R46, R32, 0x5410, R43 ;  /* 0x00005410202e7816 */ /* 0x000fe4000000002b */
[----:B------:R-:W-:Y:S02]  /*125650*/  PRMT R49, R21, 0x3340, R0 ;  /* 0x0000334015317816 */ /* 0x000fe40000000000 */
[----:B------:R-:W-:Y:S02]  /*125660*/  IADD3 R50, P1, PT, R19, R0, RZ ;  /* 0x0000000013327210 */ /* 0x000fe40007f3e0ff */
[----:B0-----:R-:W-:Y:S02]  /*125670*/  LOP3.LUT R35, R27, 0xffff, RZ, 0xc0, !PT ;  /* 0x0000ffff1b237812 */ /* 0x001fe400078ec0ff */
[----:B------:R-:W2:Y:S04]  /*125680*/  LDL.LU R27, [R1+0x5d88] ;  /* 0x005d8800011b7983 */ /* 0x000ea80000300800 */
[----:B------:R-:W4:Y:S04]  /*125690*/  LDL.LU R47, [R1+0x2b8] ;  /* 0x0002b800012f7983 */ /* 0x000f280000300800 */
[----:B------:R-:W2:Y:S04]  /*1256a0*/  LDL.LU R43, [R1+0x270c] ;  /* 0x00270c00012b7983 */ /* 0x000ea80000300800 */
[----:B------:R-:W2:Y:S04]  /*1256b0*/  LDL.LU R32, [R1+0x50b4] ;  /* 0x0050b40001207983 */ /* 0x000ea80000300800 */
[----:B------:R0:W-:Y:S01]  /*1256c0*/  STL [R1+0x6d4], R46 ;  /* 0x0006d42e01007387 */ /* 0x0001e20000100800 */
[----:B------:R-:W-:Y:S01]  /*1256d0*/  IMAD.X R51, R18, 0x1, R2, P1 ;  /* 0x0000000112337824 */ /* 0x000fe200008e0602 */
[----:B------:R-:W-:-:S02]  /*1256e0*/  SHF.R.U32.HI R40, RZ, 0x8, R40 ;  /* 0x00000008ff287819 */ /* 0x000fc40000011628 */
[----:B0-----:R-:W-:-:S04]  /*1256f0*/  PRMT R46, R20, 0x3340, R35 ;  /* 0x00003340142e7816 */ /* 0x001fc80000000023 */
[----:B------:R-:W-:Y:S02]  /*125700*/  PRMT R46, R46, 0x5410, R49 ;  /* 0x000054102e2e7816 */ /* 0x000fe40000000031 */
[----:B------:R-:W-:Y:S02]  /*125710*/  SHF.R.U32.HI R44, RZ, 0x8, R44 ;  /* 0x00000008ff2c7819 */ /* 0x000fe4000001162c */
[----:B------:R-:W-:Y:S01]  /*125720*/  SHF.R.U32.HI R20, RZ, 0x8, R20 ;  /* 0x00000008ff147819 */ /* 0x000fe20000011614 */
[----:B------:R-:W-:Y:S01]  /*125730*/  STL [R1+0x6d8], R46 ;  /* 0x0006d82e01007387 */ /* 0x000fe20000100800 */
[----:B------:R-:W-:Y:S02]  /*125740*/  SHF.R.U32.HI R35, RZ, 0x8, R35 ;  /* 0x00000008ff237819 */ /* 0x000fe40000011623 */
[----:B------:R-:W-:Y:S01]  /*125750*/  SHF.R.U32.HI R21, RZ, 0x8, R21 ;  /* 0x00000008ff157819 */ /* 0x000fe20000011615 */
[----:B------:R0:W-:Y:S01]  /*125760*/  STL.64 [R1+0xba0], R50 ;  /* 0x000ba03201007387 */ /* 0x0001e20000100a00 */
[----:B------:R-:W-:-:S02]  /*125770*/  LOP3.LUT R40, R40, 0xffff, RZ, 0xc0, !PT ;  /* 0x0000ffff28287812 */ /* 0x000fc400078ec0ff */
[----:B------:R-:W-:Y:S02]  /*125780*/  LOP3.LUT R44, R44, 0xffff, RZ, 0xc0, !PT ;  /* 0x0000ffff2c2c7812 */ /* 0x000fe400078ec0ff */
[----:B------:R-:W-:Y:S02]  /*125790*/  SHF.R.U32.HI R17, RZ, 0x8, R17 ;  /* 0x00000008ff117819 */ /* 0x000fe40000011611 */
[----:B------:R-:W-:Y:S02]  /*1257a0*/  LOP3.LUT R20, R20, 0xffff, RZ, 0xc0, !PT ;  /* 0x0000ffff14147812 */ /* 0x000fe400078ec0ff */
[----:B------:R-:W-:Y:S02]  /*1257b0*/  LOP3.LUT R35, R35, 0xffff, RZ, 0xc0, !PT ;  /* 0x0000ffff23237812 */ /* 0x000fe400078ec0ff */
[----:B0-----:R-:W-:Y:S02]  /*1257c0*/  IADD3 R50, P1, PT, R19, R13, RZ ;  /* 0x0000000d13327210 */ /* 0x001fe40007f3e0ff */
[----:B------:R-:W-:-:S02]  /*1257d0*/  LOP3.LUT R21, R21, 0xffff, RZ, 0xc0, !PT ;  /* 0x0000ffff15157812 */ /* 0x000fc400078ec0ff */
[----:B------:R-:W-:Y:S01]  /*1257e0*/  PRMT R40, R40, 0x3340, R44 ;  /* 0x0000334028287816 */ /* 0x000fe2000000002c */
[----:B------:R-:W-:Y:S01]  /*1257f0*/  IMAD.X R51, R18, 0x1, R15, P1 ;  /* 0x0000000112337824 */ /* 0x000fe200008e060f */
[----:B------:R-:W-:Y:S02]  /*125800*/  LOP3.LUT R17, R17, 0xffff, RZ, 0xc0, !PT ;  /* 0x0000ffff11117812 */ /* 0x000fe400078ec0ff */
[----:B------:R-:W-:Y:S02]  /*125810*/  PRMT R20, R20, 0x3340, R35 ;  /* 0x0000334014147816 */ /* 0x000fe40000000023 */
[--C-:B------:R-:W-:Y:S01]  /*125820*/  PRMT R35, R21, 0x3340, R0.reuse ;  /* 0x0000334015237816 */ /* 0x100fe20000000000 */
[----:B------:R0:W-:Y:S01]  /*125830*/  STL [R1+0x670], R40 ;  /* 0x0006702801007387 */ /* 0x0001e20000100800 */
[----:B------:R-:W-:-:S03]  /*125840*/  PRMT R21, R17, 0x3340, R0 ;  /* 0x0000334011157816 */ /* 0x000fc60000000000 */
[----:B------:R-:W-:Y:S04]  /*125850*/  STL.64 [R1+0xb98], R50 ;  /* 0x000b983201007387 */ /* 0x000fe80000100a00 */
[----:B------:R-:W2:Y:S04]  /*125860*/  LDL.LU R49, [R1+0x3fc] ;  /* 0x0003fc0001317983 */ /* 0x000ea80000300800 */
[----:B------:R-:W-:Y:S04]  /*125870*/  STL [R1+0x18], R35 ;  /* 0x0000182301007387 */ /* 0x000fe80000100800 */
[----:B------:R4:W-:Y:S01]  /*125880*/  STL [R1+0x38], R21 ;  /* 0x0000381501007387 */ /* 0x0009e20000100800 */
[----:B---3--:R-:W-:-:S03]  /*125890*/  LOP3.LUT R17, R36, 0xffff, RZ, 0xc0, !PT ;  /* 0x0000ffff24117812 */ /* 0x008fc600078ec0ff */
[----:B------:R-:W3:Y:S01]  /*1258a0*/  LDL.LU R36, [R1+0x2c4] ;  /* 0x0002c40001247983 */ /* 0x000ee20000300800 */
[----:B0-----:R-:W-:-:S03]  /*1258b0*/  LOP3.LUT R40, R41, 0xffff, RZ, 0xc0, !PT ;  /* 0x0000ffff29287812 */ /* 0x001fc600078ec0ff */
[----:B------:R-:W3:Y:S01]  /*1258c0*/  LDL.LU R41, [R1+0x5d84] ;  /* 0x005d840001297983 */ /* 0x000ee20000300800 */
[----:B------:R-:W-:Y:S02]  /*1258d0*/  PRMT R44, R40, 0x3340, R0 ;  /* 0x00003340282c7816 */ /* 0x000fe40000000000 */
[----:B------:R-:W-:Y:S02]  /*1258e0*/  IADD3 R46, P1, PT, R19, R5, RZ ;  /* 0x00000005132e7210 */ /* 0x000fe40007f3e0ff */
[----:B----4-:R-:W-:-:S04]  /*1258f0*/  LOP3.LUT R21, R47, 0xffff, RZ, 0xc0, !PT ;  /* 0x0000ffff2f157812 */ /* 0x010fc800078ec0ff */
[----:B------:R-:W-:Y:S02]  /*125900*/  PRMT R35, R17, 0x3340, R21 ;  /* 0x0000334011237816 */ /* 0x000fe40000000015 */
[----:B--2---:R-:W-:Y:S02]  /*125910*/  LOP3.LUT R43, R43, 0xffff, RZ, 0xc0, !PT ;  /* 0x0000ffff2b2b7812 */ /* 0x004fe400078ec0ff */
[----:B------:R-:W-:Y:S02]  /*125920*/  PRMT R35, R35, 0x5410, R44 ;  /* 0x0000541023237816 */ /* 0x000fe4000000002c */
[----:B------:R-:W-:Y:S02]  /*125930*/  LOP3.LUT R27, R27, 0xffff, RZ, 0xc0, !PT ;  /* 0x0000ffff1b1b7812 */ /* 0x000fe400078ec0ff */
[----:B------:R-:W-:Y:S01]  /*125940*/  LOP3.LUT R32, R32, 0xffff, RZ, 0xc0, !PT ;  /* 0x0000ffff20207812 */ /* 0x000fe200078ec0ff */
[----:B------:R-:W-:Y:S01]  /*125950*/  STL [R1+0x5bd4], R43 ;  /* 0x005bd42b01007387 */ /* 0x000fe20000100800 */
[----:B------:R-:W-:-:S03]  /*125960*/  PRMT R44, R43, 0x3340, R0 ;  /* 0x000033402b2c7816 */ /* 0x000fc60000000000 */
[----:B------:R0:W-:Y:S01]  /*125970*/  STL [R1+0x6c0], R35 ;  /* 0x0006c02301007387 */ /* 0x0001e20000100800 */
[----:B------:R-:W-:Y:S01]  /*125980*/  IMAD.X R47, R18, 0x1, R6, P1 ;  /* 0x00000001122f7824 */ /* 0x000fe200008e0606 */
[----:B0-----:R-:W-:-:S04]  /*125990*/  PRMT R35, R27, 0x3340, R32 ;  /* 0x000033401b237816 */ /* 0x001fc80000000020 */
[----:B------:R-:W-:-:S05]  /*1259a0*/  PRMT R35, R35, 0x5410, R44 ;  /* 0x0000541023237816 */ /* 0x000fca000000002c */
[----:B------:R-:W-:Y:S04]  /*1259b0*/  STL [R1+0x26cc], R35 ;  /* 0x0026cc2301007387 */ /* 0x000fe80000100800 */
[----:B------:R-:W2:Y:S04]  /*1259c0*/  LDL.LU R53, [R1+0x51a4] ;  /* 0x0051a40001357983 */ /* 0x000ea80000300800 */
[----:B------:R-:W4:Y:S01]  /*1259d0*/  LDL.LU R51, [R1+0x2928] ;  /* 0x0029280001337983 */ /* 0x000f220000300800 */
[----:B------:R-:W-:-:S03]  /*1259e0*/  SHF.R.U32.HI R27, RZ, 0x8, R27 ;  /* 0x00000008ff1b7819 */ /* 0x000fc6000001161b */
[----:B------:R0:W-:Y:S01]  /*1259f0*/  STL.64 [R1+0xb90], R46 ;  /* 0x000b902e01007387 */ /* 0x0001e20000100a00 */
[----:B------:R-:W-:Y:S02]  /*125a00*/  SHF.R.U32.HI R32, RZ, 0x8, R32 ;  /* 0x00000008ff207819 */ /* 0x000fe40000011620 */
[----:B------:R-:W-:Y:S02]  /*125a10*/  SHF.R.U32.HI R17, RZ, 0x8, R17 ;  /* 0x00000008ff117819 */ /* 0x000fe40000011611 */
[----:B------:R-:W-:Y:S01]  /*125a20*/  SHF.R.U32.HI R21, RZ, 0x8, R21 ;  /* 0x00000008ff157819 */ /* 0x000fe20000011615 */
[----:B0-----:R-:W4:Y:S01]  /*125a30*/  LDL.LU R47, [R1+0x513c] ;  /* 0x00513c00012f7983 */ /* 0x001f220000300800 */
[----:B------:R-:W-:Y:S02]  /*125a40*/  LOP3.LUT R27, R27, 0xffff, RZ, 0xc0, !PT ;  /* 0x0000ffff1b1b7812 */ /* 0x000fe400078ec0ff */
[----:B------:R-:W-:Y:S02]  /*125a50*/  LOP3.LUT R32, R32, 0xffff, RZ, 0xc0, !PT ;  /* 0x0000ffff20207812 */ /* 0x000fe400078ec0ff */
[----:B------:R-:W-:-:S02]  /*125a60*/  LOP3.LUT R17, R17, 0xffff, RZ, 0xc0, !PT ;  /* 0x0000ffff11117812 */ /* 0x000fc400078ec0ff */
[----:B------:R-:W-:Y:S02]  /*125a70*/  LOP3.LUT R21, R21, 0xffff, RZ, 0xc0, !PT ;  /* 0x0000ffff15157812 */ /* 0x000fe400078ec0ff */
[----:B------:R-:W-:Y:S02]  /*125a80*/  PRMT R32, R27, 0x3340, R32 ;  /* 0x000033401b207816 */ /* 0x000fe40000000020 */
[----:B------:R-:W-:Y:S02]  /*125a90*/  PRMT R27, R17, 0x3340, R21 ;  /* 0x00003340111b7816 */ /* 0x000fe40000000015 */
[----:B------:R-:W-:Y:S02]  /*125aa0*/  LOP3.LUT R35, R55, 0xffff, RZ, 0xc0, !PT ;  /* 0x0000ffff37237812 */ /* 0x000fe400078ec0ff */
[----:B------:R-:W-:Y:S01]  /*125ab0*/  LOP3.LUT R17, R49, 0xffff, RZ, 0xc0, !PT ;  /* 0x0000ffff31117812 */ /* 0x000fe200078ec0ff */
[----:B------:R0:W-:Y:S04]  /*125ac0*/  STL [R1+0x5a44], R32 ;  /* 0x005a442001007387 */ /* 0x0001e80000100800 */
[----:B------:R-:W4:Y:S04]  /*125ad0*/  LDL.LU R55, [R1+0x5d80] ;  /* 0x005d800001377983 */ /* 0x000f280000300800 */
[----:B------:R-:W4:Y:S01]  /*125ae0*/  LDL.LU R49, [R1+0x34c] ;  /* 0x00034c0001317983 */ /* 0x000f220000300800 */
[----:B---3--:R-:W-:-:S02]  /*125af0*/  LOP3.LUT R21, R36, 0xffff, RZ, 0xc0, !PT ;  /* 0x0000ffff24157812 */ /* 0x008fc400078ec0ff */
[----:B------:R-:W-:Y:S02]  /*125b00*/  PRMT R36, R35, 0x3340, R0 ;  /* 0x0000334023247816 */ /* 0x000fe40000000000 */
[----:B0-----:R-:W-:-:S04]  /*125b10*/  PRMT R32, R17, 0x3340, R21 ;  /* 0x0000334011207816 */ /* 0x001fc80000000015 */
[----:B------:R-:W-:Y:S02]  /*125b20*/  PRMT R32, R32, 0x5410, R36 ;  /* 0x0000541020207816 */ /* 0x000fe40000000024 */
[----:B------:R-:W3:Y:S01]  /*125b30*/  LDL.LU R36, [R1+0x23c] ;  /* 0x00023c0001247983 */ /* 0x000ee20000300800 */
[----:B------:R-:W-:-:S03]  /*125b40*/  SHF.R.U32.HI R17, RZ, 0x8, R17 ;  /* 0x00000008ff117819 */ /* 0x000fc60000011611 */
[----:B------:R0:W-:Y:S01]  /*125b50*/  STL [R1+0x6c4], R32 ;  /* 0x0006c42001007387 */ /* 0x0001e20000100800 */
[----:B------:R-:W-:Y:S02]  /*125b60*/  SHF.R.U32.HI R21, RZ, 0x8, R21 ;  /* 0x00000008ff157819 */ /* 0x000fe40000011615 */
[----:B------:R-:W-:Y:S02]  /*125b70*/  IADD3 R60, P1, PT, R19, R14, RZ ;  /* 0x0000000e133c7210 */ /* 0x000fe40007f3e0ff */
[----:B------:R-:W-:Y:S02]  /*125b80*/  LOP3.LUT R17, R17, 0xffff, RZ, 0xc0, !PT ;  /* 0x0000ffff11117812 */ /* 0x000fe400078ec0ff */
[----:B0-----:R-:W-:Y:S02]  /*125b90*/  SHF.R.U32.HI R32, RZ, 0x8, R40 ;  /* 0x00000008ff207819 */ /* 0x001fe40000011628 */
[----:B------:R-:W-:Y:S02]  /*125ba0*/  LOP3.LUT R21, R21, 0xffff, RZ, 0xc0, !PT ;  /* 0x0000ffff15157812 */ /* 0x000fe400078ec0ff */
[----:B------:R-:W-:Y:S01]  /*125bb0*/  LOP3.LUT R32, R32, 0xffff, RZ, 0xc0, !PT ;  /* 0x0000ffff20207812 */ /* 0x000fe200078ec0ff */
[----:B------:R-:W-:-:S03]  /*125bc0*/  IMAD.X R61, R18, 0x1, R16, P1 ;  /* 0x00000001123d7824 */ /* 0x000fc600008e0610 */
[----:B------:R-:W-:Y:S02]  /*125bd0*/  PRMT R40, R32, 0x3340, R0 ;  /* 0x0000334020287816 */ /* 0x000fe40000000000 */
[----:B------:R-:W-:Y:S01]  /*125be0*/  PRMT R32, R17, 0x3340, R21 ;  /* 0x0000334011207816 */ /* 0x000fe20000000015 */
[----:B------:R-:W-:Y:S04]  /*125bf0*/  STL.64 [R1+0xb88], R60 ;  /* 0x000b883c01007387 */ /* 0x000fe80000100a00 */
[----:B------:R-:W-:Y:S04]  /*125c00*/  STL [R1+0x14], R40 ;  /* 0x0000142801007387 */ /* 0x000fe80000100800 */
[----:B------:R0:W-:Y:S01]  /*125c10*/  STL [R1+0x638], R32 ;  /* 0x0006382001007387 */ /* 0x0001e20000100800 */
[----:B------:R-:W-:-:S02]  /*125c20*/  IADD3 R46, P1, PT, R19, R7, RZ ;  /* 0x00000007132e7210 */ /* 0x000fc40007f3e0ff */
[----:B------:R-:W-:-:S04]  /*125c30*/  SHF.R.U32.HI R35, RZ, 0x8, R35 ;  /* 0x00000008ff237819 */ /* 0x000fc80000011623 */
[----:B------:R-:W-:Y:S02]  /*125c40*/  LOP3.LUT R35, R35, 0xffff, RZ, 0xc0, !PT ;  /* 0x0000ffff23237812 */ /* 0x000fe400078ec0ff */
[----:B--2---:R-:W-:Y:S02]  /*125c50*/  LOP3.LUT R17, R53, 0xffff, RZ, 0xc0, !PT ;  /* 0x0000ffff35117812 */ /* 0x004fe400078ec0ff */
[----:B----4-:R-:W-:-:S04]  /*125c60*/  LOP3.LUT R21, R51, 0xffff, RZ, 0xc0, !PT ;  /* 0x0000ffff33157812 */ /* 0x010fc800078ec0ff */
[----:B------:R-:W-:Y:S02]  /*125c70*/  PRMT R43, R21, 0x3340, R0 ;  /* 0x00003340152b7816 */ /* 0x000fe40000000000 */
[----:B0-----:R-:W-:-:S04]  /*125c80*/  LOP3.LUT R32, R47, 0xffff, RZ, 0xc0, !PT ;  /* 0x0000ffff2f207812 */ /* 0x001fc800078ec0ff */
[--C-:B------:R-:W-:Y:S02]  /*125c90*/  PRMT R40, R17, 0x3340, R32.reuse ;  /* 0x0000334011287816 */ /* 0x100fe40000000020 */
[----:B------:R-:W-:Y:S02]  /*125ca0*/  SHF.R.U32.HI R17, RZ, 0x8, R17 ;  /* 0x00000008ff117819 */ /* 0x000fe40000011611 */
[----:B------:R-:W-:Y:S02]  /*125cb0*/  SHF.R.U32.HI R32, RZ, 0x8, R32 ;  /* 0x00000008ff207819 */ /* 0x000fe40000011620 */
[----:B------:R-:W-:Y:S01]  /*125cc0*/  PRMT R40, R40, 0x5410, R43 ;  /* 0x0000541028287816 */ /* 0x000fe2000000002b */
[----:B------:R-:W-:Y:S01]  /*125cd0*/  IMAD.X R47, R18, 0x1, R8, P1 ;  /* 0x00000001122f7824 */ /* 0x000fe200008e0608 */
[----:B------:R-:W-:Y:S02]  /*125ce0*/  LOP3.LUT R17, R17, 0xffff, RZ, 0xc0, !PT ;  /* 0x0000ffff11117812 */ /* 0x000fe400078ec0ff */
[----:B------:R-:W-:Y:S01]  /*125cf0*/  LOP3.LUT R32, R32, 0xffff, RZ, 0xc0, !PT ;  /* 0x0000ffff20207812 */ /* 0x000fe200078ec0ff */
[----:B------:R0:W-:Y:S04]  /*125d00*/  STL [R1+0x2254], R40 ;  /* 0x0022542801007387 */ /* 0x0001e80000100800 */
[----:B------:R2:W-:Y:S04]  /*125d10*/  STL.64 [R1+0xb80], R46 ;  /* 0x000b802e01007387 */ /* 0x0005e80000100a00 */
[----:B------:R-:W4:Y:S01]  /*125d20*/  LDL.LU R57, [R1+0x378] ;  /* 0x0003780001397983 */ /* 0x000f220000300800 */
[----:B0-----:R-:W-:-:S02]  /*125d30*/  PRMT R40, R35, 0x3340, R0 ;  /* 0x0000334023287816 */ /* 0x001fc40000000000 */
[----:B------:R-:W-:Y:S01]  /*125d40*/  PRMT R35, R17, 0x3340, R32 ;  /* 0x0000334011237816 */ /* 0x000fe20000000020 */
[----:B--2---:R-:W2:Y:S01]  /*125d50*/  LDL.LU R47, [R1+0x240] ;  /* 0x00024000012f7983 */ /* 0x004ea20000300800 */
[----:B------:R-:W-:-:S03]  /*125d60*/  LOP3.LUT R32, R49, 0xffff, RZ, 0xc0, !PT ;  /* 0x0000ffff31207812 */ /* 0x000fc600078ec0ff */
[----:B------:R0:W-:Y:S01]  /*125d70*/  STL [R1+0x1c], R40 ;  /* 0x00001c2801007387 */ /* 0x0001e20000100800 */
[----:B------:R-:W-:-:S03]  /*125d80*/  LOP3.LUT R17, R42, 0xffff, RZ, 0xc0, !PT ;  /* 0x0000ffff2a117812 */ /* 0x000fc600078ec0ff */
[----:B------:R3:W-:Y:S01]  /*125d90*/  STL [R1+0x62c], R35 ;  /* 0x00062c2301007387 */ /* 0x0007e20000100800 */
[----:B------:R-:W-:-:S03]  /*125da0*/  IADD3 R50, P1, PT, R19, R9, RZ ;  /* 0x0000000913327210 */ /* 0x000fc60007f3e0ff */
[----:B------:R-:W2:Y:S01]  /*125db0*/  LDL.LU R42, [R1+0x5d7c] ;  /* 0x005d7c00012a7983 */ /* 0x000ea20000300800 */
[----:B0-----:R-:W-:Y:S01]  /*125dc0*/  PRMT R40, R17, 0x3340, R0 ;  /* 0x0000334011287816 */ /* 0x001fe20000000000 */
[----:B------:R-:W-:Y:S01]  /*125dd0*/  IMAD.X R51, R18, 0x1, R11, P1 ;  /* 0x0000000112337824 */ /* 0x000fe200008e060b */
[----:B---3--:R-:W-:-:S04]  /*125de0*/  LOP3.LUT R35, R36, 0xffff, RZ, 0xc0, !PT ;  /* 0x0000ffff24237812 */ /* 0x008fc800078ec0ff */
[----:B------:R-:W-:-:S04]  /*125df0*/  PRMT R36, R32, 0x3340, R35 ;  /* 0x0000334020247816 */ /* 0x000fc80000000023 */
[----:B------:R-:W-:-:S05]  /*125e00*/  PRMT R36, R36, 0x5410, R40 ;  /* 0x0000541024247816 */ /* 0x000fca0000000028 */
[----:B------:R0:W-:Y:S01]  /*125e10*/  STL [R1+0x6b0], R36 ;  /* 0x0006b02401007387 */ /* 0x0001e20000100800 */
[----:B------:R-:W-:Y:S02]  /*125e20*/  SHF.R.U32.HI R32, RZ, 0x8, R32 ;  /* 0x00000008ff207819 */ /* 0x000fe40000011620 */
[----:B------:R-:W-:Y:S01]  /*125e30*/  SHF.R.U32.HI R35, RZ, 0x8, R35 ;  /* 0x00000008ff237819 */ /* 0x000fe20000011623 */
[----:B0-----:R-:W3:Y:S04]  /*125e40*/  LDL.LU R36, [R1+0x51b0] ;  /* 0x0051b00001247983 */ /* 0x001ee80000300800 */
[----:B------:R0:W-:Y:S04]  /*125e50*/  STL.64 [R1+0xb70], R50 ;  /* 0x000b703201007387 */ /* 0x0001e80000100a00 */
[----:B------:R-:W3:Y:S04]  /*125e60*/  LDL.LU R54, [R1+0x291c] ;  /* 0x00291c0001367983 */ /* 0x000ee80000300800 */
[----:B------:R-:W3:Y:S01]  /*125e70*/  LDL.LU R52, [R1+0x514c] ;  /* 0x00514c0001347983 */ /* 0x000ee20000300800 */
[----:B------:R-:W-:-:S02]  /*125e80*/  LOP3.LUT R32, R32, 0xffff, RZ, 0xc0, !PT ;  /* 0x0000ffff20207812 */ /* 0x000fc400078ec0ff */
[----:B------:R-:W-:Y:S01]  /*125e90*/  LOP3.LUT R35, R35, 0xffff, RZ, 0xc0, !PT ;  /* 0x0000ffff23237812 */ /* 0x000fe200078ec0ff */
[----:B------:R-:W3:Y:S03]  /*125ea0*/  LDL.LU R53, [R1+0x2728] ;  /* 0x0027280001357983 */ /* 0x000ee60000300800 */
[----:B------:R-:W-:Y:S01]  /*125eb0*/  PRMT R32, R32, 0x3340, R35 ;  /* 0x0000334020207816 */ /* 0x000fe20000000023 */
[----:B0-----:R-:W3:Y:S04]  /*125ec0*/  LDL.LU R51, [R1+0x5178] ;  /* 0x0051780001337983 */ /* 0x001ee80000300800 */
[----:B------:R-:W-:Y:S04]  /*125ed0*/  STL [R1+0x4d4], R32 ;  /* 0x0004d42001007387 */ /* 0x000fe80000100800 */
[----:B------:R-:W3:Y:S01]  /*125ee0*/  LDL.LU R49, [R1+0x50c4] ;  /* 0x0050c40001317983 */ /* 0x000ee20000300800 */
[----:B------:R-:W-:-:S02]  /*125ef0*/  SHF.R.U32.HI R17, RZ, 0x8, R17 ;  /* 0x00000008ff117819 */ /* 0x000fc40000011611 */
[----:B------:R-:W-:Y:S02]  /*125f00*/  IADD3 R60, P1, PT, R19, R10, RZ ;  /* 0x0000000a133c7210 */ /* 0x000fe40007f3e0ff */
[----:B------:R-:W-:-:S03]  /*125f10*/  LOP3.LUT R17, R17, 0xffff, RZ, 0xc0, !PT ;  /* 0x0000ffff11117812 */ /* 0x000fc600078ec0ff */
[----:B------:R-:W-:Y:S01]  /*125f20*/  IMAD.X R61, R18, 0x1, R12, P1 ;  /* 0x00000001123d7824 */ /* 0x000fe200008e060c */
[----:B------:R-:W-:-:S04]  /*125f30*/  PRMT R18, R17, 0x3340, R0 ;  /* 0x0000334011127816 */ /* 0x000fc80000000000 */
[----:B------:R-:W-:Y:S04]  /*125f40*/  STL.64 [R1+0xb78], R60 ;  /* 0x000b783c01007387 */ /* 0x000fe80000100a00 */
[----:B------:R2:W-:Y:S01]  /*125f50*/  STL [R1+0x20], R18 ;  /* 0x0000201201007387 */ /* 0x0005e20000100800 */
[----:B------:R-:W-:-:S04]  /*125f60*/  SHF.R.U32.HI R21, RZ, 0x8, R21 ;  /* 0x00000008ff157819 */ /* 0x000fc80000011615 */
[----:B------:R-:W-:-:S04]  /*125f70*/  LOP3.LUT R21, R21, 0xffff, RZ, 0xc0, !PT ;  /* 0x0000ffff15157812 */ /* 0x000fc800078ec0ff */
[----:B------:R-:W-:Y:S02]  /*125f80*/  PRMT R21, R21, 0x3340, R0 ;  /* 0x0000334015157816 */ /* 0x000fe40000000000 */
[----:B----4-:R-:W-:Y:S02]  /*125f90*/  LOP3.LUT R17, R57, 0xffff, RZ, 0xc0, !PT ;  /* 0x0000ffff39117812 */ /* 0x010fe400078ec0ff */
[----:B------:R-:W-:Y:S02]  /*125fa0*/  LOP3.LUT R57, R58, 0xffff, RZ, 0xc0, !PT ;  /* 0x0000ffff3a397812 */ /* 0x000fe400078ec0ff */
[----:B------:R-:W4:Y:S01]  /*125fb0*/  LDL.LU R58, [R1+0x5d78] ;  /* 0x005d7800013a7983 */ /* 0x000f220000300800 */
[----:B--2---:R-:W-:-:S04]  /*125fc0*/  LOP3.LUT R18, R47, 0xffff, RZ, 0xc0, !PT ;  /* 0x0000ffff2f127812 */ /* 0x004fc800078ec0ff */
[--C-:B------:R-:W-:Y:S02]  /*125fd0*/  PRMT R32, R17, 0x3340, R18.reuse ;  /* 0x0000334011207816 */ /* 0x100fe40000000012 */
[----:B------:R-:W-:Y:S02]  /*125fe0*/  SHF.R.U32.HI R17, RZ, 0x8, R17 ;  /* 0x00000008ff117819 */ /* 0x000fe40000011611 */
[----:B------:R-:W-:Y:S02]  /*125ff0*/  SHF.R.U32.HI R18, RZ, 0x8, R18 ;  /* 0x00000008ff127819 */ /* 0x000fe40000011612 */
[----:B------:R-:W-:Y:S02]  /*126000*/  PRMT R35, R57, 0x3340, R0 ;  /* 0x0000334039237816 */ /* 0x000fe40000000000 */
[----:B------:R-:W-:Y:S02]  /*126010*/  LOP3.LUT R17, R17, 0xffff, RZ, 0xc0, !PT ;  /* 0x0000ffff11117812 */ /* 0x000fe400078ec0ff */
[----:B------:R-:W-:-:S02]  /*126020*/  LOP3.LUT R18, R18, 0xffff, RZ, 0xc0, !PT ;  /* 0x0000ffff12127812 */ /* 0x000fc400078ec0ff */
[----:B------:R-:W-:Y:S02]  /*126030*/  PRMT R32, R32, 0x5410, R35 ;  /* 0x0000541020207816 */ /* 0x000fe40000000023 */
[----:B------:R-:W-:Y:S01]  /*126040*/  PRMT R47, R17, 0x3340, R18 ;  /* 0x00003340112f7816 */ /* 0x000fe20000000012 */
[----:B------:R-:W-:Y:S04]  /*126050*/  STL [R1+0x5bd8], R57 ;  /* 0x005bd83901007387 */ /* 0x000fe80000100800 */
[----:B------:R-:W-:Y:S04]  /*126060*/  STL [R1+0x26bc], R32 ;  /* 0x0026bc2001007387 */ /* 0x000fe80000100800 */
[----:B------:R-:W-:Y:S04]  /*126070*/  STL [R1+0x5a48], R47 ;  /* 0x005a482f01007387 */ /* 0x000fe80000100800 */
[----:B------:R0:W-:Y:S01]  /*126080*/  STL [R1+0x24], R21 ;  /* 0x0000241501007387 */ /* 0x0001e20000100800 */
[----:B-1----:R-:W-:Y:S01]  /*126090*/  VIADD R19, R19, UR6 ;  /* 0x0000000613137c36 */ /* 0x002fe20008000000 */
[----:B------:R-:W1:Y:S04]  /*1260a0*/  LDCU UR6, c[0x0][0x3b8] ;  /* 0x00007700ff0677ac */ /* 0x000e680008000800 */
[----:B------:R-:W-:-:S02]  /*1260b0*/  IADD3 R46, P1, PT, R19, R3, RZ ;  /* 0x00000003132e7210 */ /* 0x000fc40007f3e0ff */
[----:B---3--:R-:W-:Y:S02]  /*1260c0*/  LOP3.LUT R36, R36, 0xffff, RZ, 0xc0, !PT ;  /* 0x0000ffff24247812 */ /* 0x008fe400078ec0ff */
[----:B------:R-:W-:Y:S02]  /*1260d0*/  LOP3.LUT R17, R54, 0xffff, RZ, 0xc0, !PT ;  /* 0x0000ffff36117812 */ /* 0x000fe400078ec0ff */
[----:B------:R-:W-:Y:S02]  /*1260e0*/  LOP3.LUT R40, R52, 0xffff, RZ, 0xc0, !PT ;  /* 0x0000ffff34287812 */ /* 0x000fe400078ec0ff */
[----:B0-----:R-:W-:Y:S02]  /*1260f0*/  PRMT R21, R17, 0x3340, R0 ;  /* 0x0000334011157816 */ /* 0x001fe40000000000 */
[----:B------:R-:W-:-:S04]  /*126100*/  PRMT R18, R36, 0x3340, R40 ;  /* 0x0000334024127816 */ /* 0x000fc80000000028 */
[----:B------:R-:W-:Y:S02]  /*126110*/  PRMT R21, R18, 0x5410, R21 ;  /* 0x0000541012157816 */ /* 0x000fe40000000015 */
[----:B------:R-:W-:-:S03]  /*126120*/  LOP3.LUT R18, R53, 0xffff, RZ, 0xc0, !PT ;  /* 0x0000ffff35127812 */ /* 0x000fc600078ec0ff */
[----:B------:R0:W-:Y:S01]  /*126130*/  STL [R1+0x6b4], R21 ;  /* 0x0006b41501007387 */ /* 0x0001e20000100800 */
[----:B------:R-:W-:-:S03]  /*126140*/  LOP3.LUT R32, R51, 0xffff, RZ, 0xc0, !PT ;  /* 0x0000ffff33207812 */ /* 0x000fc600078ec0ff */
[----:B------:R-:W2:Y:S01]  /*126150*/  LDL.LU R54, [R1+0x40c] ;  /* 0x00040c0001367983 */ /* 0x000ea20000300800 */
[----:B------:R-:W-:-:S03]  /*126160*/  LOP3.LUT R35, R49, 0xffff, RZ, 0xc0, !PT ;  /* 0x0000ffff31237812 */ /* 0x000fc600078ec0ff */
[----:B------:R-:W3:Y:S01]  /*126170*/  LDL.LU R52, [R1+0x2dc] ;  /* 0x0002dc0001347983 */ /* 0x000ee20000300800 */
[----:B------:R-:W-:Y:S02]  /*126180*/  PRMT R43, R18, 0x3340, R0 ;  /* 0x00003340122b7816 */ /* 0x000fe40000000000 */
[----:B0-----:R-:W-:-:S04]  /*126190*/  PRMT R21, R32, 0x3340, R35 ;  /* 0x0000334020157816 */ /* 0x001fc80000000023 */
[----:B------:R-:W-:Y:S02]  /*1261a0*/  PRMT R43, R21, 0x5410, R43 ;  /* 0x00005410152b7816 */ /* 0x000fe4000000002b */
[----:B------:R-:W-:-:S05]  /*1261b0*/  SHF.R.S32.HI R21, RZ, 0x1f, R19 ;  /* 0x0000001fff157819 */ /* 0x000fca0000011413 */
[----:B------:R-:W-:Y:S01]  /*1261c0*/  IMAD.X R47, R21, 0x1, R4, P1 ;  /* 0x00000001152f7824 */ /* 0x000fe200008e0604 */
[----:B------:R-:W-:Y:S04]  /*1261d0*/  STL [R1+0x6b8], R43 ;  /* 0x0006b82b01007387 */ /* 0x000fe80000100800 */
[----:B------:R-:W-:Y:S04]  /*1261e0*/  STL.64 [R1+0xb60], R46 ;  /* 0x000b602e01007387 */ /* 0x000fe80000100a00 */
[----:B------:R-:W4:Y:S04]  /*1261f0*/  LDL.LU R53, [R1+0x410] ;  /* 0x0004100001357983 */ /* 0x000f280000300800 */
[----:B------:R-:W4:Y:S01]  /*126200*/  LDL.LU R51, [R1+0x2e0] ;  /* 0x0002e00001337983 */ /* 0x000f220000300800 */
[----:B------:R-:W-:-:S03]  /*126210*/  SHF.R.U32.HI R36, RZ, 0x8, R36 ;  /* 0x00000008ff247819 */ /* 0x000fc60000011624 */
[----:B------:R-:W4:Y:S01]  /*126220*/  LDL.LU R49, [R1+0x398] ;  /* 0x0003980001317983 */ /* 0x000f220000300800 */
        /* <DEDUP_REMOVED lines=9> */
[----:B------:R0:W-:Y:S04]  /*1262c0*/  STL [R1+0x620], R36 ;  /* 0x0006202401007387 */ /* 0x0001e80000100800 */
[----:B------:R1:W-:Y:S04]  /*1262d0*/  STL [R1+0x4dc], R32 ;  /* 0x0004dc2001007387 */ /* 0x0003e80000100800 */
[----:B0-----:R-:W4:Y:S01]  /*1262e0*/  LDL.LU R36, [R1+0x258] ;  /* 0x0002580001247983 */ /* 0x001f220000300800 */
[----:B------:R-:W-:Y:S02]  /*1262f0*/  SHF.R.U32.HI R18, RZ, 0x8, R18 ;  /* 0x00000008ff127819 */ /* 0x000fe40000011612 */
[----:B------:R-:W-:-:S02]  /*126300*/  SHF.R.U32.HI R17, RZ, 0x8, R17 ;  /* 0x00000008ff117819 */ /* 0x000fc40000011611 */
[----:B------:R-:W-:Y:S02]  /*126310*/  IADD3 R46, P1, PT, R19, R0, RZ ;  /* 0x00000000132e7210 */ /* 0x000fe40007f3e0ff */
[----:B------:R-:W-:Y:S02]  /*126320*/  LOP3.LUT R18, R18, 0xffff, RZ, 0xc0, !PT ;  /* 0x0000ffff12127812 */ /* 0x000fe400078ec0ff */
[----:B------:R-:W-:Y:S01]  /*126330*/  LOP3.LUT R17, R17, 0xffff, RZ, 0xc0, !PT ;  /* 0x0000ffff11117812 */ /* 0x000fe200078ec0ff */
[----:B------:R-:W-:Y:S01]  /*126340*/  IMAD.X R47, R21, 0x1, R2, P1 ;  /* 0x00000001152f7824 */ /* 0x000fe200008e0602 */
[--C-:B------:R-:W-:Y:S02]  /*126350*/  PRMT R35, R18, 0x3340, R0.reuse ;  /* 0x0000334012237816 */ /* 0x100fe40000000000 */
[----:B-1----:R-:W-:Y:S02]  /*126360*/  PRMT R32, R17, 0x3340, R0 ;  /* 0x0000334011207816 */ /* 0x002fe40000000000 */
[----:B------:R0:W-:Y:S01]  /*126370*/  STL.64 [R1+0xb68], R46 ;  /* 0x000b682e01007387 */ /* 0x0001e20000100a00 */
[----:B------:R-:W-:-:S03]  /*126380*/  LOP3.LUT R17, R56, 0xffff, RZ, 0xc0, !PT ;  /* 0x0000ffff38117812 */ /* 0x000fc600078ec0ff */
[----:B------:R-:W-:Y:S04]  /*126390*/  STL [R1+0x2c], R35 ;  /* 0x00002c2301007387 */ /* 0x000fe80000100800 */
[----:B------:R3:W-:Y:S01]  /*1263a0*/  STL [R1+0x28], R32 ;  /* 0x0000282001007387 */ /* 0x0007e20000100800 */
[----:B------:R-:W-:Y:S02]  /*1263b0*/  PRMT R40, R17, 0x3340, R0 ;  /* 0x0000334011287816 */ /* 0x000fe40000000000 */
[----:B------:R-:W-:Y:S01]  /*1263c0*/  SHF.R.U32.HI R17, RZ, 0x8, R17 ;  /* 0x00000008ff117819 */ /* 0x000fe20000011611 */
[----:B------:R-:W4:Y:S01]  /*1263d0*/  LDL.LU R56, [R1+0x5d74] ;  /* 0x005d740001387983 */ /* 0x000f220000300800 */
[----:B0-----:R-:W-:Y:S02]  /*1263e0*/  IADD3 R46, P1, PT, R19, R13, RZ ;  /* 0x0000000d132e7210 */ /* 0x001fe40007f3e0ff */
[----:B------:R-:W-:-:S03]  /*1263f0*/  LOP3.LUT R17, R17, 0xffff, RZ, 0xc0, !PT ;  /* 0x0000ffff11117812 */ /* 0x000fc600078ec0ff */
[----:B------:R-:W-:Y:S01]  /*126400*/  IMAD.X R47, R21, 0x1, R15, P1 ;  /* 0x00000001152f7824 */ /* 0x000fe200008e060f */
[----:B------:R-:W-:Y:S02]  /*126410*/  PRMT R17, R17, 0x3340, R0 ;  /* 0x0000334011117816 */ /* 0x000fe40000000000 */
[----:B--2---:R-:W-:Y:S02]  /*126420*/  LOP3.LUT R18, R54, 0xffff, RZ, 0xc0, !PT ;  /* 0x0000ffff36127812 */ /* 0x004fe400078ec0ff */
[----:B---3--:R-:W-:-:S04]  /*126430*/  LOP3.LUT R32, R52, 0xffff, RZ, 0xc0, !PT ;  /* 0x0000ffff34207812 */ /* 0x008fc800078ec0ff */
[----:B------:R-:W-:Y:S02]  /*126440*/  PRMT R35, R18, 0x3340, R32 ;  /* 0x0000334012237816 */ /* 0x000fe40000000020 */
[----:B------:R-:W-:Y:S02]  /*126450*/  SHF.R.U32.HI R18, RZ, 0x8, R18 ;  /* 0x00000008ff127819 */ /* 0x000fe40000011612 */
[----:B------:R-:W-:Y:S02]  /*126460*/  SHF.R.U32.HI R32, RZ, 0x8, R32 ;  /* 0x00000008ff207819 */ /* 0x000fe40000011620 */
[----:B------:R-:W-:Y:S02]  /*126470*/  LOP3.LUT R18, R18, 0xffff, RZ, 0xc0, !PT ;  /* 0x0000ffff12127812 */ /* 0x000fe400078ec0ff */
[----:B------:R-:W-:Y:S02]  /*126480*/  LOP3.LUT R32, R32, 0xffff, RZ, 0xc0, !PT ;  /* 0x0000ffff20207812 */ /* 0x000fe400078ec0ff */
[----:B------:R-:W-:-:S02]  /*126490*/  PRMT R35, R35, 0x5410, R40 ;  /* 0x0000541023237816 */ /* 0x000fc40000000028 */
[----:B------:R-:W-:-:S03]  /*1264a0*/  PRMT R18, R18, 0x3340, R32 ;  /* 0x0000334012127816 */ /* 0x000fc60000000020 */
[----:B------:R0:W-:Y:S04]  /*1264b0*/  STL [R1+0x2214], R35 ;  /* 0x0022142301007387 */ /* 0x0001e80000100800 */
[----:B------:R-:W-:Y:S01]  /*1264c0*/  STL.64 [R1+0xb50], R46 ;  /* 0x000b502e01007387 */ /* 0x000fe20000100a00 */
[----:B----4-:R-:W-:-:S03]  /*1264d0*/  LOP3.LUT R32, R53, 0xffff, RZ, 0xc0, !PT ;  /* 0x0000ffff35207812 */ /* 0x010fc600078ec0ff */
[----:B------:R1:W-:Y:S04]  /*1264e0*/  STL [R1+0x4c8], R18 ;  /* 0x0004c81201007387 */ /* 0x0003e80000100800 */
[----:B------:R2:W-:Y:S01]  /*1264f0*/  STL [R1+0x30], R17 ;  /* 0x0000301101007387 */ /* 0x0005e20000100800 */
[----:B0-----:R-:W-:Y:S02]  /*126500*/  LOP3.LUT R35, R51, 0xffff, RZ, 0xc0, !PT ;  /* 0x0000ffff33237812 */ /* 0x001fe400078ec0ff */
[----:B-1----:R-:W-:Y:S02]  /*126510*/  LOP3.LUT R18, R31, 0xffff, RZ, 0xc0, !PT ;  /* 0x0000ffff1f127812 */ /* 0x002fe400078ec0ff */
[----:B------:R-:W3:Y:S01]  /*126520*/  LDL.LU R31, [R1+0x5d70] ;  /* 0x005d7000011f7983 */ /* 0x000ee20000300800 */
[----:B--2---:R-:W-:-:S03]  /*126530*/  LOP3.LUT R17, R38, 0xffff, RZ, 0xc0, !PT ;  /* 0x0000ffff26117812 */ /* 0x004fc600078ec0ff */
[----:B------:R-:W2:Y:S01]  /*126540*/  LDL.LU R38, [R1+0x5d6c] ;  /* 0x005d6c0001267983 */ /* 0x000ea20000300800 */
[----:B------:R-:W-:-:S03]  /*126550*/  LOP3.LUT R40, R49, 0xffff, RZ, 0xc0, !PT ;  /* 0x0000ffff31287812 */ /* 0x000fc600078ec0ff */
[----:B------:R-:W4:Y:S04]  /*126560*/  LDL.LU R53, [R1+0x51c4] ;  /* 0x0051c40001357983 */ /* 0x000f280000300800 */
[----:B------:R-:W2:Y:S04]  /*126570*/  LDL.LU R51, [R1+0x2938] ;  /* 0x0029380001337983 */ /* 0x000ea80000300800 */
[----:B------:R-:W3:Y:S01]  /*126580*/  LDL.LU R49, [R1+0x5164] ;  /* 0x0051640001317983 */ /* 0x000ee20000300800 */
[----:B------:R-:W-:Y:S02]  /*126590*/  PRMT R44, R18, 0x3340, R0 ;  /* 0x00003340122c7816 */ /* 0x000fe40000000000 */
[----:B------:R-:W-:-:S04]  /*1265a0*/  PRMT R43, R32, 0x3340, R35 ;  /* 0x00003340202b7816 */ /* 0x000fc80000000023 */
[----:B------:R-:W-:Y:S02]  /*1265b0*/  PRMT R46, R43, 0x5410, R44 ;  /* 0x000054102b2e7816 */ /* 0x000fe4000000002c */
[----:B------:R-:W-:Y:S02]  /*1265c0*/  LOP3.LUT R36, R36, 0xffff, RZ, 0xc0, !PT ;  /* 0x0000ffff24247812 */ /* 0x000fe400078ec0ff */
[----:B------:R-:W-:Y:S01]  /*1265d0*/  PRMT R44, R17, 0x3340, R0 ;  /* 0x00003340112c7816 */ /* 0x000fe20000000000 */
[----:B------:R0:W-:Y:S01]  /*1265e0*/  STL [R1+0x788], R46 ;  /* 0x0007882e01007387 */ /* 0x0001e20000100800 */
[--C-:B------:R-:W-:Y:S02]  /*1265f0*/  PRMT R43, R40, 0x3340, R36.reuse ;  /* 0x00003340282b7816 */ /* 0x100fe40000000024 */
[----:B------:R-:W-:Y:S02]  /*126600*/  SHF.R.U32.HI R36, RZ, 0x8, R36 ;  /* 0x00000008ff247819 */ /* 0x000fe40000011624 */
[----:B------:R-:W-:-:S02]  /*126610*/  PRMT R43, R43, 0x5410, R44 ;  /* 0x000054102b2b7816 */ /* 0x000fc4000000002c */
[----:B0-----:R-:W-:-:S03]  /*126620*/  IADD3 R46, P1, PT, R19, R5, RZ ;  /* 0x00000005132e7210 */ /* 0x001fc60007f3e0ff */
[----:B------:R0:W-:Y:S02]  /*126630*/  STL [R1+0x7e0], R43 ;  /* 0x0007e02b01007387 */ /* 0x0001e40000100800 */
[----:B------:R-:W-:-:S05]  /*126640*/  IMAD.X R47, R21, 0x1, R6, P1 ;  /* 0x00000001152f7824 */ /* 0x000fca00008e0606 */
[----:B------:R1:W-:Y:S01]  /*126650*/  STL.64 [R1+0xb48], R46 ;  /* 0x000b482e01007387 */ /* 0x0003e20000100a00 */
[----:B0-----:R-:W-:-:S03]  /*126660*/  LOP3.LUT R43, R36, 0xffff, RZ, 0xc0, !PT ;  /* 0x0000ffff242b7812 */ /* 0x001fc600078ec0ff */
[----:B------:R-:W3:Y:S01]  /*126670*/  LDL.LU R36, [R1+0x3a0] ;  /* 0x0003a00001247983 */ /* 0x000ee20000300800 */
[----:B------:R-:W-:Y:S02]  /*126680*/  SHF.R.U32.HI R40, RZ, 0x8, R40 ;  /* 0x00000008ff287819 */ /* 0x000fe40000011628 */
[----:B------:R-:W-:Y:S02]  /*126690*/  SHF.R.U32.HI R32, RZ, 0x8, R32 ;  /* 0x00000008ff207819 */ /* 0x000fe40000011620 */
[----:B------:R-:W-:Y:S02]  /*1266a0*/  SHF.R.U32.HI R35, RZ, 0x8, R35 ;  /* 0x00000008ff237819 */ /* 0x000fe40000011623 */
[----:B------:R-:W-:Y:S02]  /*1266b0*/  LOP3.LUT R40, R40, 0xffff, RZ, 0xc0, !PT ;  /* 0x0000ffff28287812 */ /* 0x000fe400078ec0ff */
[----:B------:R-:W-:Y:S02]  /*1266c0*/  LOP3.LUT R32, R32, 0xffff, RZ, 0xc0, !PT ;  /* 0x0000ffff20207812 */ /* 0x000fe400078ec0ff */
[----:B------:R-:W-:-:S02]  /*1266d0*/  LOP3.LUT R35, R35, 0xffff, RZ, 0xc0, !PT ;  /* 0x0000ffff23237812 */ /* 0x000fc400078ec0ff */
[----:B------:R-:W-:Y:S02]  /*1266e0*/  SHF.R.U32.HI R18, RZ, 0x8, R18 ;  /* 0x00000008ff127819 */ /* 0x000fe40000011612 */
[----:B------:R-:W-:Y:S02]  /*1266f0*/  SHF.R.U32.HI R17, RZ, 0x8, R17 ;  /* 0x00000008ff117819 */ /* 0x000fe40000011611 */
[----:B------:R-:W-:Y:S02]  /*126700*/  PRMT R40, R40, 0x3340, R43 ;  /* 0x0000334028287816 */ /* 0x000fe4000000002b */
[----:B-1----:R-:W-:Y:S02]  /*126710*/  IADD3 R46, P1, PT, R19, R14, RZ ;  /* 0x0000000e132e7210 */ /* 0x002fe40007f3e0ff */
[----:B------:R-:W-:Y:S02]  /*126720*/  PRMT R32, R32, 0x3340, R35 ;  /* 0x0000334020207816 */ /* 0x000fe40000000023 */
[----:B------:R-:W-:-:S02]  /*126730*/  LOP3.LUT R18, R18, 0xffff, RZ, 0xc0, !PT ;  /* 0x0000ffff12127812 */ /* 0x000fc400078ec0ff */
[----:B------:R-:W-:Y:S01]  /*126740*/  LOP3.LUT R17, R17, 0xffff, RZ, 0xc0, !PT ;  /* 0x0000ffff11117812 */ /* 0x000fe200078ec0ff */
[----:B------:R-:W-:Y:S01]  /*126750*/  STL [R1+0x618], R40 ;  /* 0x0006182801007387 */ /* 0x000fe20000100800 */
[----:B------:R-:W-:Y:S01]  /*126760*/  IMAD.X R47, R21, 0x1, R16, P1 ;  /* 0x00000001152f7824 */ /* 0x000fe200008e0610 */
[--C-:B------:R-:W-:Y:S02]  /*126770*/  PRMT R35, R18, 0x3340, R0.reuse ;  /* 0x0000334012237816 */ /* 0x100fe40000000000 */
[----:B------:R0:W-:Y:S04]  /*126780*/  STL [R1+0x4c0], R32 ;  /* 0x0004c02001007387 */ /* 0x0001e80000100800 */
[----:B------:R1:W-:Y:S01]  /*126790*/  STL.64 [R1+0xb58], R46 ;  /* 0x000b582e01007387 */ /* 0x0003e20000100a00 */
[----:B0-----:R-:W-:-:S03]  /*1267a0*/  PRMT R32, R17, 0x3340, R0 ;  /* 0x0000334011207816 */ /* 0x001fc60000000000 */
[----:B------:R-:W-:Y:S04]  /*1267b0*/  STL [R1+0x34], R35 ;  /* 0x0000342301007387 */ /* 0x000fe80000100800 */
[----:B------:R3:W-:Y:S01]  /*1267c0*/  STL [R1+0xb4], R32 ;  /* 0x0000b42001007387 */ /* 0x0007e20000100800 */
[----:B-1----:R-:W-:-:S05]  /*1267d0*/  IADD3 R46, P1, PT, R19, R7, RZ ;  /* 0x00000007132e7210 */ /* 0x002fca0007f3e0ff */
[----:B------:R-:W-:Y:S01]  /*1267e0*/  IMAD.X R47, R21, 0x1, R8, P1 ;  /* 0x00000001152f7824 */ /* 0x000fe200008e0608 */
[----:B----4-:R-:W-:Y:S02]  /*1267f0*/  LOP3.LUT R18, R53, 0xffff, RZ, 0xc0, !PT ;  /* 0x0000ffff35127812 */ /* 0x010fe400078ec0ff */
[----:B--2---:R-:W-:Y:S02]  /*126800*/  LOP3.LUT R17, R51, 0xffff, RZ, 0xc0, !PT ;  /* 0x0000ffff33117812 */ /* 0x004fe400078ec0ff */
[----:B------:R-:W2:Y:S01]  /*126810*/  LDL.LU R51, [R1+0x51c8] ;  /* 0x0051c80001337983 */ /* 0x000ea20000300800 */
[----:B---3--:R-:W-:Y:S02]  /*126820*/  LOP3.LUT R32, R49, 0xffff, RZ, 0xc0, !PT ;  /* 0x0000ffff31207812 */ /* 0x008fe400078ec0ff */
[----:B------:R-:W-:Y:S01]  /*126830*/  PRMT R40, R17, 0x3340, R0 ;  /* 0x0000334011287816 */ /* 0x000fe20000000000 */
[----:B------:R-:W3:Y:S01]  /*126840*/  LDL.LU R49, [R1+0x292c] ;  /* 0x00292c0001317983 */ /* 0x000ee20000300800 */
[----:B------:R-:W-:-:S04]  /*126850*/  PRMT R35, R18, 0x3340, R32 ;  /* 0x0000334012237816 */ /* 0x000fc80000000020 */
[----:B------:R-:W-:Y:S02]  /*126860*/  PRMT R35, R35, 0x5410, R40 ;  /* 0x0000541023237816 */ /* 0x000fe40000000028 */
[----:B------:R-:W-:-:S03]  /*126870*/  SHF.R.U32.HI R18, RZ, 0x8, R18 ;  /* 0x00000008ff127819 */ /* 0x000fc60000011612 */
[----:B------:R-:W-:Y:S01]  /*126880*/  STL [R1+0x780], R35 ;  /* 0x0007802301007387 */ /* 0x000fe20000100800 */
[----:B------:R-:W-:-:S03]  /*126890*/  SHF.R.U32.HI R32, RZ, 0x8, R32 ;  /* 0x00000008ff207819 */ /* 0x000fc60000011620 */
[----:B------:R-:W4:Y:S01]  /*1268a0*/  LDL.LU R54, [R1+0x516c] ;  /* 0x00516c0001367983 */ /* 0x000f220000300800 */
[----:B------:R-:W-:Y:S02]  /*1268b0*/  SHF.R.U32.HI R17, RZ, 0x8, R17 ;  /* 0x00000008ff117819 */ /* 0x000fe40000011611 */
[----:B------:R-:W-:Y:S02]  /*1268c0*/  LOP3.LUT R18, R18, 0xffff, RZ, 0xc0, !PT ;  /* 0x0000ffff12127812 */ /* 0x000fe400078ec0ff */
[----:B------:R-:W-:Y:S02]  /*1268d0*/  LOP3.LUT R32, R32, 0xffff, RZ, 0xc0, !PT ;  /* 0x0000ffff20207812 */ /* 0x000fe400078ec0ff */
[----:B------:R-:W-:Y:S02]  /*1268e0*/  LOP3.LUT R17, R17, 0xffff, RZ, 0xc0, !PT ;  /* 0x0000ffff11117812 */ /* 0x000fe400078ec0ff */
[----:B------:R-:W-:Y:S02]  /*1268f0*/  PRMT R18, R18, 0x3340, R32 ;  /* 0x0000334012127816 */ /* 0x000fe40000000020 */
[----:B------:R-:W-:Y:S01]  /*126900*/  PRMT R32, R17, 0x3340, R0 ;  /* 0x0000334011207816 */ /* 0x000fe20000000000 */
[----:B------:R-:W-:Y:S04]  /*126910*/  STL.64 [R1+0xb40], R46 ;  /* 0x000b402e01007387 */ /* 0x000fe80000100a00 */
[----:B------:R0:W-:Y:S04]  /*126920*/  STL [R1+0x610], R18 ;  /* 0x0006101201007387 */ /* 0x0001e80000100800 */
[----:B------:R1:W-:Y:S01]  /*126930*/  STL [R1+0x3c], R32 ;  /* 0x00003c2001007387 */ /* 0x0003e20000100800 */
[----:B------:R-:W-:-:S02]  /*126940*/  LOP3.LUT R17, R36, 0xffff, RZ, 0xc0, !PT ;  /* 0x0000ffff24117812 */ /* 0x000fc400078ec0ff */
[----:B0-----:R-:W-:Y:S02]  /*126950*/  LOP3.LUT R18, R30, 0xffff, RZ, 0xc0, !PT ;  /* 0x0000ffff1e127812 */ /* 0x001fe400078ec0ff */
[----:B------:R-:W4:Y:S04]  /*126960*/  LDL.LU R30, [R1+0x5d68] ;  /* 0x005d6800011e7983 */ /* 0x000f280000300800 */
[----:B------:R-:W4:Y:S04]  /*126970*/  LDL.LU R52, [R1+0x5194] ;  /* 0x0051940001347983 */ /* 0x000f280000300800 */
[----:B------:R-:W4:Y:S04]  /*126980*/  LDL.LU R53, [R1+0x2738] ;  /* 0x0027380001357983 */ /* 0x000f280000300800 */
[----:B------:R-:W4:Y:S01]  /*126990*/  LDL.LU R36, [R1+0x5134] ;  /* 0x0051340001247983 */ /* 0x000f220000300800 */
[----:B-1----:R-:W-:-:S02]  /*1269a0*/  LOP3.LUT R32, R38, 0xffff, RZ, 0xc0, !PT ;  /* 0x0000ffff26207812 */ /* 0x002fc400078ec0ff */
[----:B------:R-:W-:Y:S01]  /*1269b0*/  PRMT R40, R18, 0x3340, R0 ;  /* 0x0000334012287816 */ /* 0x000fe20000000000 */
[----:B------:R-:W4:Y:S01]  /*1269c0*/  LDL.LU R38, [R1+0x5d64] ;  /* 0x005d640001267983 */ /* 0x000f220000300800 */
[----:B------:R-:W-:-:S03]  /*1269d0*/  PRMT R35, R17, 0x3340, R32 ;  /* 0x0000334011237816 */ /* 0x000fc60000000020 */
[----:B------:R0:W-:Y:S01]  /*1269e0*/  STL [R1+0x5bdc], R18 ;  /* 0x005bdc1201007387 */ /* 0x0001e20000100800 */
[----:B------:R-:W-:Y:S02]  /*1269f0*/  SHF.R.U32.HI R17, RZ, 0x8, R17 ;  /* 0x00000008ff117819 */ /* 0x000fe40000011611 */
[----:B0-----:R-:W-:Y:S02]  /*126a00*/  PRMT R18, R35, 0x5410, R40 ;  /* 0x0000541023127816 */ /* 0x001fe40000000028 */
[----:B------:R-:W-:-:S03]  /*126a10*/  IADD3 R46, P1, PT, R19, R9, RZ ;  /* 0x00000009132e7210 */ /* 0x000fc60007f3e0ff */
[----:B------:R0:W-:Y:S01]  /*126a20*/  STL [R1+0x2648], R18 ;  /* 0x0026481201007387 */ /* 0x0001e20000100800 */
[----:B------:R-:W-:Y:S01]  /*126a30*/  LOP3.LUT R17, R17, 0xffff, RZ, 0xc0, !PT ;  /* 0x0000ffff11117812 */ /* 0x000fe200078ec0ff */
[----:B------:R-:W-:Y:S01]  /*126a40*/  IMAD.X R47, R21, 0x1, R11, P1 ;  /* 0x00000001152f7824 */ /* 0x000fe200008e060b */
[----:B0-----:R-:W-:-:S04]  /*126a50*/  SHF.R.U32.HI R18, RZ, 0x8, R32 ;  /* 0x00000008ff127819 */ /* 0x001fc80000011620 */
[----:B------:R-:W-:-:S04]  /*126a60*/  LOP3.LUT R18, R18, 0xffff, RZ, 0xc0, !PT ;  /* 0x0000ffff12127812 */ /* 0x000fc800078ec0ff */
[----:B------:R-:W-:Y:S01]  /*126a70*/  PRMT R59, R17, 0x3340, R18 ;  /* 0x00003340113b7816 */ /* 0x000fe20000000012 */
[----:B------:R0:W-:Y:S04]  /*126a80*/  STL.64 [R1+0xb38], R46 ;  /* 0x000b382e01007387 */ /* 0x0001e80000100a00 */
[----:B------:R-:W-:Y:S01]  /*126a90*/  STL [R1+0x5a4c], R59 ;  /* 0x005a4c3b01007387 */ /* 0x000fe20000100800 */
[----:B0-----:R-:W-:-:S05]  /*126aa0*/  IADD3 R46, P1, PT, R19, R10, RZ ;  /* 0x0000000a132e7210 */ /* 0x001fca0007f3e0ff */
[----:B------:R-:W-:Y:S01]  /*126ab0*/  IMAD.X R47, R21, 0x1, R12, P1 ;  /* 0x00000001152f7824 */ /* 0x000fe200008e060c */
[----:B--2---:R-:W-:Y:S02]  /*126ac0*/  LOP3.LUT R17, R51, 0xffff, RZ, 0xc0, !PT ;  /* 0x0000ffff33117812 */ /* 0x004fe400078ec0ff */
[----:B------:R-:W2:Y:S01]  /*126ad0*/  LDL.LU R51, [R1+0x424] ;  /* 0x0004240001337983 */ /* 0x000ea20000300800 */
[----:B---3--:R-:W-:-:S03]  /*126ae0*/  LOP3.LUT R35, R49, 0xffff, RZ, 0xc0, !PT ;  /* 0x0000ffff31237812 */ /* 0x008fc600078ec0ff */
[----:B------:R-:W3:Y:S01]  /*126af0*/  LDL.LU R49, [R1+0x300] ;  /* 0x0003000001317983 */ /* 0x000ee20000300800 */
[----:B------:R-:W-:Y:S02]  /*126b00*/  PRMT R40, R35, 0x3340, R0 ;  /* 0x0000334023287816 */ /* 0x000fe40000000000 */
[----:B----4-:R-:W-:-:S04]  /*126b10*/  LOP3.LUT R18, R54, 0xffff, RZ, 0xc0, !PT ;  /* 0x0000ffff36127812 */ /* 0x010fc800078ec0ff */
[--C-:B------:R-:W-:Y:S02]  /*126b20*/  PRMT R32, R17, 0x3340, R18.reuse ;  /* 0x0000334011207816 */ /* 0x100fe40000000012 */
[----:B------:R-:W-:Y:S02]  /*126b30*/  SHF.R.U32.HI R17, RZ, 0x8, R17 ;  /* 0x00000008ff117819 */ /* 0x000fe40000011611 */
[----:B------:R-:W-:Y:S02]  /*126b40*/  SHF.R.U32.HI R18, RZ, 0x8, R18 ;  /* 0x00000008ff127819 */ /* 0x000fe40000011612 */
[----:B------:R-:W-:Y:S02]  /*126b50*/  LOP3.LUT R17, R17, 0xffff, RZ, 0xc0, !PT ;  /* 0x0000ffff11117812 */ /* 0x000fe400078ec0ff */
[----:B------:R-:W-:Y:S02]  /*126b60*/  LOP3.LUT R18, R18, 0xffff, RZ, 0xc0, !PT ;  /* 0x0000ffff12127812 */ /* 0x000fe400078ec0ff */
[----:B------:R-:W-:-:S02]  /*126b70*/  PRMT R32, R32, 0x5410, R40 ;  /* 0x0000541020207816 */ /* 0x000fc40000000028 */
[----:B------:R-:W-:-:S03]  /*126b80*/  PRMT R21, R17, 0x3340, R18 ;  /* 0x0000334011157816 */ /* 0x000fc60000000012 */
[----:B------:R-:W-:Y:S04]  /*126b90*/  STL [R1+0x778], R32 ;  /* 0x0007782001007387 */ /* 0x000fe80000100800 */
[----:B------:R-:W-:Y:S04]  /*126ba0*/  STL.64 [R1+0xb30], R46 ;  /* 0x000b302e01007387 */ /* 0x000fe80000100a00 */
[----:B------:R0:W-:Y:S01]  /*126bb0*/  STL [R1+0x608], R21 ;  /* 0x0006081501007387 */ /* 0x0001e20000100800 */
[----:B------:R-:W-:-:S03]  /*126bc0*/  LOP3.LUT R18, R52, 0xffff, RZ, 0xc0, !PT ;  /* 0x0000ffff34127812 */ /* 0x000fc600078ec0ff */
[----:B------:R-:W4:Y:S01]  /*126bd0*/  LDL.LU R52, [R1+0x428] ;  /* 0x0004280001347983 */ /* 0x000f220000300800 */
[----:B------:R-:W-:Y:S02]  /*126be0*/  LOP3.LUT R17, R53, 0xffff, RZ, 0xc0, !PT ;  /* 0x0000ffff35117812 */ /* 0x000fe400078ec0ff */
[----:B0-----:R-:W-:Y:S02]  /*126bf0*/  LOP3.LUT R21, R36, 0xffff, RZ, 0xc0, !PT ;  /* 0x0000ffff24157812 */ /* 0x001fe400078ec0ff */
[----:B------:R-:W-:Y:S02]  /*126c00*/  PRMT R36, R17, 0x3340, R0 ;  /* 0x0000334011247816 */ /* 0x000fe40000000000 */
[----:B------:R-:W-:-:S04]  /*126c10*/  PRMT R32, R18, 0x3340, R21 ;  /* 0x0000334012207816 */ /* 0x000fc80000000015 */
[----:B------:R-:W-:-:S05]  /*126c20*/  PRMT R32, R32, 0x5410, R36 ;  /* 0x0000541020207816 */ /* 0x000fca0000000024 */
[----:B------:R0:W-:Y:S04]  /*126c30*/  STL [R1+0x770], R32 ;  /* 0x0007702001007387 */ /* 0x0001e80000100800 */
[----:B------:R-:W4:Y:S01]  /*126c40*/  LDL.LU R36, [R1+0x304] ;  /* 0x0003040001247983 */ /* 0x000f220000300800 */
[----:B------:R-:W-:Y:S02]  /*126c50*/  SHF.R.U32.HI R18, RZ, 0x8, R18 ;  /* 0x00000008ff127819 */ /* 0x000fe40000011612 */
[----:B------:R-:W-:Y:S02]  /*126c60*/  SHF.R.U32.HI R21, RZ, 0x8, R21 ;  /* 0x00000008ff157819 */ /* 0x000fe40000011615 */
[----:B------:R-:W-:Y:S02]  /*126c70*/  SHF.R.U32.HI R17, RZ, 0x8, R17 ;  /* 0x00000008ff117819 */ /* 0x000fe40000011611 */
[----:B------:R-:W-:-:S02]  /*126c80*/  LOP3.LUT R18, R18, 0xffff, RZ, 0xc0, !PT ;  /* 0x0000ffff12127812 */ /* 0x000fc400078ec0ff */
[----:B------:R-:W-:Y:S02]  /*126c90*/  LOP3.LUT R21, R21, 0xffff, RZ, 0xc0, !PT ;  /* 0x0000ffff15157812 */ /* 0x000fe400078ec0ff */
[----:B------:R-:W-:Y:S02]  /*126ca0*/  LOP3.LUT R17, R17, 0xffff, RZ, 0xc0, !PT ;  /* 0x0000ffff11117812 */ /* 0x000fe400078ec0ff */
[----:B------:R-:W-:Y:S02]  /*126cb0*/  PRMT R18, R18, 0x3340, R21 ;  /* 0x0000334012127816 */ /* 0x000fe40000000015 */
[--C-:B------:R-:W-:Y:S02]  /*126cc0*/  PRMT R17, R17, 0x3340, R0.reuse ;  /* 0x0000334011117816 */ /* 0x100fe40000000000 */
[----:B0-----:R-:W-:Y:S01]  /*126cd0*/  LOP3.LUT R32, R41, 0xffff, RZ, 0xc0, !PT ;  /* 0x0000ffff29207812 */ /* 0x001fe200078ec0ff */
[----:B------:R-:W-:Y:S04]  /*126ce0*/  STL [R1+0x390], R18 ;  /* 0x0003901201007387 */ /* 0x000fe80000100800 */
[----:B------:R-:W4:Y:S04]  /*126cf0*/  LDL.LU R41, [R1+0x5d60] ;  /* 0x005d600001297983 */ /* 0x000f280000300800 */
[----:B------:R2:W-:Y:S01]  /*126d00*/  STL [R1+0x44], R17 ;  /* 0x0000441101007387 */ /* 0x0005e20000100800 */
[----:B------:R-:W-:-:S03]  /*126d10*/  PRMT R40, R32, 0x3340, R0 ;  /* 0x0000334020287816 */ /* 0x000fc60000000000 */
[----:B------:R-:W4:Y:S01]  /*126d20*/  LDL.LU R53, [R1+0x51d8] ;  /* 0x0051d80001357983 */ /* 0x000f220000300800 */
[----:B------:R-:W-:Y:S01]  /*126d30*/  VIADD R19, R19, UR6 ;  /* 0x0000000613137c36 */ /* 0x000fe20008000000 */
[----:B------:R-:W-:Y:S01]  /*126d40*/  SHF.R.U32.HI R35, RZ, 0x8, R35 ;  /* 0x00000008ff237819 */ /* 0x000fe20000011623 */
[----:B------:R-:W0:Y:S03]  /*126d50*/  LDCU UR6, c[0x0][0x3b8] ;  /* 0x00007700ff0677ac */ /* 0x000e260008000800 */
[----:B------:R-:W-:Y:S02]  /*126d60*/  IADD3 R46, P1, PT, R19, R3, RZ ;  /* 0x00000003132e7210 */ /* 0x000fe40007f3e0ff */
[----:B------:R-:W-:-:S04]  /*126d70*/  LOP3.LUT R35, R35, 0xffff, RZ, 0xc0, !PT ;  /* 0x0000ffff23237812 */ /* 0x000fc800078ec0ff */
[----:B------:R-:W-:Y:S02]  /*126d80*/  PRMT R35, R35, 0x3340, R0 ;  /* 0x0000334023237816 */ /* 0x000fe40000000000 */
[----:B--2---:R-:W-:Y:S02]  /*126d90*/  LOP3.LUT R17, R51, 0xffff, RZ, 0xc0, !PT ;  /* 0x0000ffff33117812 */ /* 0x004fe400078ec0ff */
[----:B------:R-:W2:Y:S01]  /*126da0*/  LDL.LU R51, [R1+0x2948] ;  /* 0x0029480001337983 */ /* 0x000ea20000300800 */
[----:B---3--:R-:W-:-:S04]  /*126db0*/  LOP3.LUT R21, R49, 0xffff, RZ, 0xc0, !PT ;  /* 0x0000ffff31157812 */ /* 0x008fc800078ec0ff */
[----:B------:R-:W-:-:S04]  /*126dc0*/  PRMT R18, R17, 0x3340, R21 ;  /* 0x0000334011127816 */ /* 0x000fc80000000015 */
[----:B------:R-:W-:-:S05]  /*126dd0*/  PRMT R18, R18, 0x5410, R40 ;  /* 0x0000541012127816 */ /* 0x000fca0000000028 */
[----:B------:R1:W-:Y:S04]  /*126de0*/  STL [R1+0x760], R18 ;  /* 0x0007601201007387 */ /* 0x0003e80000100800 */
[----:B------:R-:W3:Y:S01]  /*126df0*/  LDL.LU R49, [R1+0x517c] ;  /* 0x00517c0001317983 */ /* 0x000ee20000300800 */
[----:B------:R-:W-:Y:S02]  /*126e00*/  SHF.R.U32.HI R17, RZ, 0x8, R17 ;  /* 0x00000008ff117819 */ /* 0x000fe40000011611 */
[----:B------:R-:W-:Y:S02]  /*126e10*/  SHF.R.U32.HI R21, RZ, 0x8, R21 ;  /* 0x00000008ff157819 */ /* 0x000fe40000011615 */
[----:B-1----:R-:W-:Y:S02]  /*126e20*/  SHF.R.S32.HI R18, RZ, 0x1f, R19 ;  /* 0x0000001fff127819 */ /* 0x002fe40000011413 */
[----:B------:R-:W-:-:S02]  /*126e30*/  LOP3.LUT R17, R17, 0xffff, RZ, 0xc0, !PT ;  /* 0x0000ffff11117812 */ /* 0x000fc400078ec0ff */
[----:B------:R-:W-:Y:S01]  /*126e40*/  LOP3.LUT R21, R21, 0xffff, RZ, 0xc0, !PT ;  /* 0x0000ffff15157812 */ /* 0x000fe200078ec0ff */
[----:B------:R-:W-:-:S03]  /*126e50*/  IMAD.X R47, R18, 0x1, R4, P1 ;  /* 0x00000001122f7824 */ /* 0x000fc600008e0604 */
[----:B------:R-:W-:Y:S02]  /*126e60*/  PRMT R21, R17, 0x3340, R21 ;  /* 0x0000334011157816 */ /* 0x000fe40000000015 */
[----:B------:R-:W-:Y:S04]  /*126e70*/  STL.64 [R1+0xb28], R46 ;  /* 0x000b282e01007387 */ /* 0x000fe80000100a00 */
[----:B------:R-:W-:Y:S04]  /*126e80*/  STL [R1+0x40], R35 ;  /* 0x0000402301007387 */ /* 0x000fe80000100800 */
[----:B------:R4:W-:Y:S02]  /*126e90*/  STL [R1+0x4b8], R21 ;  /* 0x0004b81501007387 */ /* 0x0009e40000100800 */
[----:B----4-:R-:W-:-:S02]  /*126ea0*/  LOP3.LUT R21, R36, 0xffff, RZ, 0xc0, !PT ;  /* 0x0000ffff24157812 */ /* 0x010fc400078ec0ff */
[----:B------:R-:W4:Y:S01]  /*126eb0*/  LDL.LU R36, [R1+0x3bc] ;  /* 0x0003bc0001247983 */ /* 0x000f220000300800 */
[----:B------:R-:W-:Y:S02]  /*126ec0*/  LOP3.LUT R17, R52, 0xffff, RZ, 0xc0, !PT ;  /* 0x0000ffff34117812 */ /* 0x000fe400078ec0ff */
[----:B------:R-:W-:Y:S02]  /*126ed0*/  LOP3.LUT R25, R25, 0xffff, RZ, 0xc0, !PT ;  /* 0x0000ffff19197812 */ /* 0x000fe400078ec0ff */
[----:B------:R-:W-:Y:S02]  /*126ee0*/  PRMT R35, R17, 0x3340, R21 ;  /* 0x0000334011237816 */ /* 0x000fe40000000015 */
        /* <DEDUP_REMOVED lines=8> */
[----:B------:R-:W-:Y:S01]  /*126f70*/  IMAD.X R47, R18, 0x1, R2, P1 ;  /* 0x00000001122f7824 */ /* 0x000fe200008e0602 */
[----:B------:R-:W-:-:S02]  /*126f80*/  PRMT R35, R35, 0x5410, R40 ;  /* 0x0000541023237816 */ /* 0x000fc40000000028 */
[----:B------:R-:W-:Y:S02]  /*126f90*/  PRMT R32, R32, 0x3340, R0 ;  /* 0x0000334020207816 */ /* 0x000fe40000000000 */
[----:B------:R-:W-:Y:S01]  /*126fa0*/  PRMT R21, R17, 0x3340, R21 ;  /* 0x0000334011157816 */ /* 0x000fe20000000015 */
[----:B------:R-:W-:Y:S01]  /*126fb0*/  STL [R1+0x758], R35 ;  /* 0x0007582301007387 */ /* 0x000fe20000100800 */
[----:B------:R-:W-:-:S03]  /*126fc0*/  LOP3.LUT R17, R53, 0xffff, RZ, 0xc0, !PT ;  /* 0x0000ffff35117812 */ /* 0x000fc600078ec0ff */
[----:B------:R1:W-:Y:S04]  /*126fd0*/  STL.64 [R1+0xb18], R46 ;  /* 0x000b182e01007387 */ /* 0x0003e80000100a00 */
[----:B------:R2:W-:Y:S04]  /*126fe0*/  STL [R1+0x48], R32 ;  /* 0x0000482001007387 */ /* 0x0005e80000100800 */
[----:B------:R3:W-:Y:S01]  /*126ff0*/  STL [R1+0x398], R21 ;  /* 0x0003981501007387 */ /* 0x0007e20000100800 */
[----:B------:R-:W-:Y:S02]  /*127000*/  SHF.R.U32.HI R25, RZ, 0x8, R25 ;  /* 0x00000008ff197819 */ /* 0x000fe40000011619 */
[----:B-1----:R-:W-:-:S02]  /*127010*/  IADD3 R46, P1, PT, R19, R13, RZ ;  /* 0x0000000d132e7210 */ /* 0x002fc40007f3e0ff */
[----:B------:R-:W-:-:S03]  /*127020*/  LOP3.LUT R25, R25, 0xffff, RZ, 0xc0, !PT ;  /* 0x0000ffff19197812 */ /* 0x000fc600078ec0ff */
[----:B------:R-:W-:Y:S01]  /*127030*/  IMAD.X R47, R18, 0x1, R15, P1 ;  /* 0x00000001122f7824 */ /* 0x000fe200008e060f */
[----:B--2---:R-:W-:-:S04]  /*127040*/  LOP3.LUT R32, R51, 0xffff, RZ, 0xc0, !PT ;  /* 0x0000ffff33207812 */ /* 0x004fc800078ec0ff */
[----:B------:R-:W-:Y:S02]  /*127050*/  PRMT R40, R32, 0x3340, R0 ;  /* 0x0000334020287816 */ /* 0x000fe40000000000 */
[----:B---3--:R-:W-:-:S04]  /*127060*/  LOP3.LUT R21, R49, 0xffff, RZ, 0xc0, !PT ;  /* 0x0000ffff31157812 */ /* 0x008fc800078ec0ff */
[----:B------:R-:W-:Y:S02]  /*127070*/  PRMT R35, R17, 0x3340, R21 ;  /* 0x0000334011237816 */ /* 0x000fe40000000015 */
[----:B------:R-:W-:Y:S02]  /*127080*/  SHF.R.U32.HI R17, RZ, 0x8, R17 ;  /* 0x00000008ff117819 */ /* 0x000fe40000011611 */
[----:B------:R-:W-:Y:S02]  /*127090*/  SHF.R.U32.HI R21, RZ, 0x8, R21 ;  /* 0x00000008ff157819 */ /* 0x000fe40000011615 */
[----:B------:R-:W-:Y:S02]  /*1270a0*/  PRMT R35, R35, 0x5410, R40 ;  /* 0x0000541023237816 */ /* 0x000fe40000000028 */
[----:B------:R-:W-:Y:S02]  /*1270b0*/  LOP3.LUT R17, R17, 0xffff, RZ, 0xc0, !PT ;  /* 0x0000ffff11117812 */ /* 0x000fe400078ec0ff */
[----:B------:R-:W-:Y:S01]  /*1270c0*/  LOP3.LUT R21, R21, 0xffff, RZ, 0xc0, !PT ;  /* 0x0000ffff15157812 */ /* 0x000fe200078ec0ff */
[----:B------:R1:W-:Y:S04]  /*1270d0*/  STL [R1+0x75c], R35 ;  /* 0x00075c2301007387 */ /* 0x0003e80000100800 */
[----:B------:R-:W2:Y:S01]  /*1270e0*/  LDL.LU R49, [R1+0x3c0] ;  /* 0x0003c00001317983 */ /* 0x000ea20000300800 */
[----:B-1----:R-:W-:-:S02]  /*1270f0*/  PRMT R35, R25, 0x3340, R0 ;  /* 0x0000334019237816 */ /* 0x002fc40000000000 */
[----:B------:R-:W-:Y:S01]  /*127100*/  PRMT R25, R17, 0x3340, R21 ;  /* 0x0000334011197816 */ /* 0x000fe20000000015 */
[----:B------:R-:W-:Y:S01]  /*127110*/  STL.64 [R1+0xb20], R46 ;  /* 0x000b202e01007387 */ /* 0x000fe20000100a00 */
[----:B------:R-:W-:-:S03]  /*127120*/  LOP3.LUT R17, R39, 0xffff, RZ, 0xc0, !PT ;  /* 0x0000ffff27117812 */ /* 0x000fc600078ec0ff */
[----:B------:R1:W-:Y:S01]  /*127130*/  STL [R1+0x5cd4], R25 ;  /* 0x005cd41901007387 */ /* 0x0003e20000100800 */
[----:B------:R-:W-:-:S03]  /*127140*/  IADD3 R40, P1, PT, R19, R5, RZ ;  /* 0x0000000513287210 */ /* 0x000fc60007f3e0ff */
[----:B------:R3:W-:Y:S04]  /*127150*/  STL [R1+0x4c], R35 ;  /* 0x00004c2301007387 */ /* 0x0007e80000100800 */
[----:B------:R-:W2:Y:S01]  /*127160*/  LDL.LU R39, [R1+0x5d5c] ;  /* 0x005d5c0001277983 */ /* 0x000ea20000300800 */
[----:B-1----:R-:W-:Y:S01]  /*127170*/  LOP3.LUT R25, R41, 0xffff, RZ, 0xc0, !PT ;  /* 0x0000ffff29197812 */ /* 0x002fe200078ec0ff */
[----:B------:R-:W-:Y:S01]  /*127180*/  IMAD.X R41, R18, 0x1, R6, P1 ;  /* 0x0000000112297824 */ /* 0x000fe200008e0606 */
[----:B----4-:R-:W-:Y:S02]  /*127190*/  LOP3.LUT R21, R36, 0xffff, RZ, 0xc0, !PT ;  /* 0x0000ffff24157812 */ /* 0x010fe400078ec0ff */
[----:B------:R-:W-:Y:S02]  /*1271a0*/  PRMT R36, R17, 0x3340, R0 ;  /* 0x0000334011247816 */ /* 0x000fe40000000000 */
[----:B---3--:R-:W-:-:S04]  /*1271b0*/  PRMT R35, R21, 0x3340, R25 ;  /* 0x0000334015237816 */ /* 0x008fc80000000019 */
[----:B------:R-:W-:-:S05]  /*1271c0*/  PRMT R35, R35, 0x5410, R36 ;  /* 0x0000541023237816 */ /* 0x000fca0000000024 */
[----:B------:R-:W-:Y:S04]  /*1271d0*/  STL [R1+0x748], R35 ;  /* 0x0007482301007387 */ /* 0x000fe80000100800 */
[----:B------:R-:W3:Y:S04]  /*1271e0*/  LDL.LU R54, [R1+0x51e4] ;  /* 0x0051e40001367983 */ /* 0x000ee80000300800 */
[----:B------:R-:W4:Y:S04]  /*1271f0*/  LDL.LU R52, [R1+0x293c] ;  /* 0x00293c0001347983 */ /* 0x000f280000300800 */
[----:B------:R1:W-:Y:S04]  /*127200*/  STL.64 [R1+0xb10], R40 ;  /* 0x000b102801007387 */ /* 0x0003e80000100a00 */
[----:B------:R-:W4:Y:S04]  /*127210*/  LDL.LU R36, [R1+0x5188] ;  /* 0x0051880001247983 */ /* 0x000f280000300800 */
[----:B------:R-:W4:Y:S04]  /*127220*/  LDL.LU R53, [R1+0x51ac] ;  /* 0x0051ac0001357983 */ /* 0x000f280000300800 */
[----:B-1----:R-:W4:Y:S04]  /*127230*/  LDL.LU R41, [R1+0x2748] ;  /* 0x0027480001297983 */ /* 0x002f280000300800 */
        /* <DEDUP_REMOVED lines=9> */
[----:B------:R-:W-:Y:S04]  /*1272d0*/  STL [R1+0x5e8], R25 ;  /* 0x0005e81901007387 */ /* 0x000fe80000100800 */
[----:B------:R1:W-:Y:S01]  /*1272e0*/  STL [R1+0x50], R21 ;  /* 0x0000501501007387 */ /* 0x0003e20000100800 */
[----:B------:R-:W-:Y:S02]  /*1272f0*/  IADD3 R46, P1, PT, R19, R14, RZ ;  /* 0x0000000e132e7210 */ /* 0x000fe40007f3e0ff */
[----:B-1----:R-:W-:-:S03]  /*127300*/  LOP3.LUT R21, R38, 0xffff, RZ, 0xc0, !PT ;  /* 0x0000ffff26157812 */ /* 0x002fc600078ec0ff */
[----:B------:R-:W-:Y:S01]  /*127310*/  IMAD.X R47, R18, 0x1, R16, P1 ;  /* 0x00000001122f7824 */ /* 0x000fe200008e0610 */
[----:B--2---:R-:W-:Y:S02]  /*127320*/  LOP3.LUT R17, R49, 0xffff, RZ, 0xc0, !PT ;  /* 0x0000ffff31117812 */ /* 0x004fe400078ec0ff */
[----:B------:R-:W-:Y:S02]  /*127330*/  LOP3.LUT R49, R24, 0xffff, RZ, 0xc0, !PT ;  /* 0x0000ffff18317812 */ /* 0x000fe400078ec0ff */
[----:B------:R-:W-:Y:S01]  /*127340*/  PRMT R25, R17, 0x3340, R21 ;  /* 0x0000334011197816 */ /* 0x000fe20000000015 */
[----:B------:R-:W2:Y:S01]  /*127350*/  LDL.LU R24, [R1+0x5d58] ;  /* 0x005d580001187983 */ /* 0x000ea20000300800 */
[----:B------:R-:W-:Y:S02]  /*127360*/  PRMT R35, R49, 0x3340, R0 ;  /* 0x0000334031237816 */ /* 0x000fe40000000000 */
[----:B------:R-:W-:Y:S01]  /*127370*/  SHF.R.U32.HI R17, RZ, 0x8, R17 ;  /* 0x00000008ff117819 */ /* 0x000fe20000011611 */
[----:B------:R-:W2:Y:S01]  /*127380*/  LDL.LU R38, [R1+0x5d54] ;  /* 0x005d540001267983 */ /* 0x000ea20000300800 */
[----:B------:R-:W-:-:S02]  /*127390*/  SHF.R.U32.HI R21, RZ, 0x8, R21 ;  /* 0x00000008ff157819 */ /* 0x000fc40000011615 */
[----:B------:R-:W-:Y:S02]  /*1273a0*/  PRMT R25, R25, 0x5410, R35 ;  /* 0x0000541019197816 */ /* 0x000fe40000000023 */
[----:B------:R-:W-:Y:S02]  /*1273b0*/  LOP3.LUT R17, R17, 0xffff, RZ, 0xc0, !PT ;  /* 0x0000ffff11117812 */ /* 0x000fe400078ec0ff */
[----:B------:R-:W-:Y:S01]  /*1273c0*/  LOP3.LUT R21, R21, 0xffff, RZ, 0xc0, !PT ;  /* 0x0000ffff15157812 */ /* 0x000fe200078ec0ff */
[----:B------:R-:W-:Y:S03]  /*1273d0*/  STL [R1+0x5be0], R49 ;  /* 0x005be03101007387 */ /* 0x000fe60000100800 */
[----:B------:R-:W-:Y:S01]  /*1273e0*/  PRMT R17, R17, 0x3340, R21 ;  /* 0x0000334011117816 */ /* 0x000fe20000000015 */
[----:B------:R1:W-:Y:S04]  /*1273f0*/  STL [R1+0x25f4], R25 ;  /* 0x0025f41901007387 */ /* 0x0003e80000100800 */
[----:B------:R-:W-:Y:S01]  /*127400*/  STL.64 [R1+0xb08], R46 ;  /* 0x000b082e01007387 */ /* 0x000fe20000100a00 */
[----:B-1----:R-:W-:-:S03]  /*127410*/  SHF.R.U32.HI R25, RZ, 0x8, R32 ;  /* 0x00000008ff197819 */ /* 0x002fc60000011620 */
[----:B------:R4:W-:Y:S01]  /*127420*/  STL [R1+0x5a50], R17 ;  /* 0x005a501101007387 */ /* 0x0009e20000100800 */
[----:B------:R-:W-:-:S04]  /*127430*/  LOP3.LUT R25, R25, 0xffff, RZ, 0xc0, !PT ;  /* 0x0000ffff19197812 */ /* 0x000fc800078ec0ff */
[----:B------:R-:W-:Y:S02]  /*127440*/  PRMT R25, R25, 0x3340, R0 ;  /* 0x0000334019197816 */ /* 0x000fe40000000000 */
[----:B---3--:R-:W-:Y:S02]  /*127450*/  LOP3.LUT R35, R54, 0xffff, RZ, 0xc0, !PT ;  /* 0x0000ffff36237812 */ /* 0x008fe400078ec0ff */
[----:B----4-:R-:W-:Y:S02]  /*127460*/  LOP3.LUT R17, R52, 0xffff, RZ, 0xc0, !PT ;  /* 0x0000ffff34117812 */ /* 0x010fe400078ec0ff */
[----:B------:R-:W-:-:S04]  /*127470*/  LOP3.LUT R36, R36, 0xffff, RZ, 0xc0, !PT ;  /* 0x0000ffff24247812 */ /* 0x000fc800078ec0ff */
[----:B------:R-:W-:Y:S02]  /*127480*/  PRMT R40, R35, 0x3340, R36 ;  /* 0x0000334023287816 */ /* 0x000fe40000000024 */
[----:B------:R-:W-:Y:S02]  /*127490*/  LOP3.LUT R21, R41, 0xffff, RZ, 0xc0, !PT ;  /* 0x0000ffff29157812 */ /* 0x000fe400078ec0ff */
[--C-:B------:R-:W-:Y:S01]  /*1274a0*/  PRMT R41, R17, 0x3340, R0.reuse ;  /* 0x0000334011297816 */ /* 0x100fe20000000000 */
[----:B------:R1:W-:Y:S01]  /*1274b0*/  STL [R1+0x54], R25 ;  /* 0x0000541901007387 */ /* 0x0003e20000100800 */
[----:B------:R-:W-:Y:S02]  /*1274c0*/  LOP3.LUT R32, R51, 0xffff, RZ, 0xc0, !PT ;  /* 0x0000ffff33207812 */ /* 0x000fe400078ec0ff */
[----:B------:R-:W-:Y:S01]  /*1274d0*/  PRMT R40, R40, 0x5410, R41 ;  /* 0x0000541028287816 */ /* 0x000fe20000000029 */
[----:B------:R-:W3:Y:S01]  /*1274e0*/  LDL.LU R54, [R1+0x51b4] ;  /* 0x0051b40001367983 */ /* 0x000ee20000300800 */
[----:B------:R-:W-:-:S03]  /*1274f0*/  PRMT R41, R21, 0x3340, R0 ;  /* 0x0000334015297816 */ /* 0x000fc60000000000 */
[----:B------:R-:W4:Y:S01]  /*127500*/  LDL.LU R52, [R1+0x273c] ;  /* 0x00273c0001347983 */ /* 0x000f220000300800 */
[----:B-1----:R-:W-:-:S03]  /*127510*/  LOP3.LUT R25, R53, 0xffff, RZ, 0xc0, !PT ;  /* 0x0000ffff35197812 */ /* 0x002fc600078ec0ff */
[----:B------:R1:W-:Y:S04]  /*127520*/  STL [R1+0x73c], R40 ;  /* 0x00073c2801007387 */ /* 0x0003e80000100800 */
[----:B------:R-:W2:Y:S01]  /*127530*/  LDL.LU R53, [R1+0x5168] ;  /* 0x0051680001357983 */ /* 0x000ea20000300800 */
[----:B------:R-:W-:-:S03]  /*127540*/  IADD3 R46, P1, PT, R19, R7, RZ ;  /* 0x00000007132e7210 */ /* 0x000fc60007f3e0ff */
[----:B------:R-:W2:Y:S01]  /*127550*/  LDL.LU R51, [R1+0x1f50] ;  /* 0x001f500001337983 */ /* 0x000ea20000300800 */
[----:B-1----:R-:W-:-:S04]  /*127560*/  PRMT R40, R25, 0x3340, R32 ;  /* 0x0000334019287816 */ /* 0x002fc80000000020 */
[----:B------:R-:W-:Y:S02]  /*127570*/  PRMT R40, R40, 0x5410, R41 ;  /* 0x0000541028287816 */ /* 0x000fe40000000029 */
[----:B------:R-:W2:Y:S01]  /*127580*/  LDL.LU R41, [R1+0x32c] ;  /* 0x00032c0001297983 */ /* 0x000ea20000300800 */
[----:B------:R-:W-:Y:S01]  /*127590*/  IMAD.X R47, R18, 0x1, R8, P1 ;  /* 0x00000001122f7824 */ /* 0x000fe200008e0608 */
[----:B------:R-:W-:Y:S02]  /*1275a0*/  SHF.R.U32.HI R35, RZ, 0x8, R35 ;  /* 0x00000008ff237819 */ /* 0x000fe40000011623 */
[----:B------:R-:W-:Y:S02]  /*1275b0*/  SHF.R.U32.HI R36, RZ, 0x8, R36 ;  /* 0x00000008ff247819 */ /* 0x000fe40000011624 */
[----:B------:R-:W-:Y:S02]  /*1275c0*/  SHF.R.U32.HI R25, RZ, 0x8, R25 ;  /* 0x00000008ff197819 */ /* 0x000fe40000011619 */
[----:B------:R-:W-:Y:S01]  /*1275d0*/  SHF.R.U32.HI R32, RZ, 0x8, R32 ;  /* 0x00000008ff207819 */ /* 0x000fe20000011620 */
[----:B------:R-:W-:Y:S01]  /*1275e0*/  STL [R1+0x740], R40 ;  /* 0x0007402801007387 */ /* 0x000fe20000100800 */
[----:B------:R-:W-:-:S02]  /*1275f0*/  LOP3.LUT R35, R35, 0xffff, RZ, 0xc0, !PT ;  /* 0x0000ffff23237812 */ /* 0x000fc400078ec0ff */
[----:B------:R-:W-:Y:S01]  /*127600*/  LOP3.LUT R36, R36, 0xffff, RZ, 0xc0, !PT ;  /* 0x0000ffff24247812 */ /* 0x000fe200078ec0ff */
[----:B------:R1:W-:Y:S01]  /*127610*/  STL.64 [R1+0xaf0], R46 ;  /* 0x000af02e01007387 */ /* 0x0003e20000100a00 */
[----:B------:R-:W-:Y:S02]  /*127620*/  LOP3.LUT R25, R25, 0xffff, RZ, 0xc0, !PT ;  /* 0x0000ffff19197812 */ /* 0x000fe400078ec0ff */
[----:B------:R-:W-:Y:S02]  /*127630*/  LOP3.LUT R32, R32, 0xffff, RZ, 0xc0, !PT ;  /* 0x0000ffff20207812 */ /* 0x000fe400078ec0ff */
[----:B------:R-:W-:Y:S02]  /*127640*/  PRMT R35, R35, 0x3340, R36 ;  /* 0x0000334023237816 */ /* 0x000fe40000000024 */
[----:B------:R-:W-:Y:S02]  /*127650*/  PRMT R25, R25, 0x3340, R32 ;  /* 0x0000334019197816 */ /* 0x000fe40000000020 */
[----:B-1----:R-:W-:-:S02]  /*127660*/  IADD3 R46, P1, PT, R19, R9, RZ ;  /* 0x00000009132e7210 */ /* 0x002fc40007f3e0ff */
[----:B------:R-:W-:-:S03]  /*127670*/  SHF.R.U32.HI R21, RZ, 0x8, R21 ;  /* 0x00000008ff157819 */ /* 0x000fc60000011615 */
[----:B------:R-:W-:Y:S01]  /*127680*/  IMAD.X R47, R18, 0x1, R11, P1 ;  /* 0x00000001122f7824 */ /* 0x000fe200008e060b */
[----:B------:R-:W-:Y:S01]  /*127690*/  STL [R1+0x478], R35 ;  /* 0x0004782301007387 */ /* 0x000fe20000100800 */
[----:B------:R-:W-:Y:S02]  /*1276a0*/  SHF.R.U32.HI R17, RZ, 0x8, R17 ;  /* 0x00000008ff117819 */ /* 0x000fe40000011611 */
[----:B------:R-:W-:Y:S01]  /*1276b0*/  LOP3.LUT R21, R21, 0xffff, RZ, 0xc0, !PT ;  /* 0x0000ffff15157812 */ /* 0x000fe200078ec0ff */
[----:B------:R-:W-:Y:S01]  /*1276c0*/  STL [R1+0x474], R25 ;  /* 0x0004741901007387 */ /* 0x000fe20000100800 */
[----:B------:R-:W-:-:S03]  /*1276d0*/  LOP3.LUT R17, R17, 0xffff, RZ, 0xc0, !PT ;  /* 0x0000ffff11117812 */ /* 0x000fc600078ec0ff */
[----:B------:R1:W-:Y:S01]  /*1276e0*/  STL.64 [R1+0xb00], R46 ;  /* 0x000b002e01007387 */ /* 0x0003e20000100a00 */
[--C-:B------:R-:W-:Y:S02]  /*1276f0*/  PRMT R21, R21, 0x3340, R0.reuse ;  /* 0x0000334015157816 */ /* 0x100fe40000000000 */
[----:B------:R-:W-:Y:S02]  /*127700*/  PRMT R17, R17, 0x3340, R0 ;  /* 0x0000334011117816 */ /* 0x000fe40000000000 */
[----:B-1----:R-:W-:Y:S01]  /*127710*/  IADD3 R46, P1, PT, R19, R10, RZ ;  /* 0x0000000a132e7210 */ /* 0x002fe20007f3e0ff */
[----:B------:R3:W-:Y:S04]  /*127720*/  STL [R1+0x68], R21 ;  /* 0x0000681501007387 */ /* 0x0007e80000100800 */
[----:B------:R-:W-:Y:S01]  /*127730*/  IMAD.X R47, R18, 0x1, R12, P1 ;  /* 0x00000001122f7824 */ /* 0x000fe200008e060c */
[----:B------:R-:W2:Y:S01]  /*127740*/  LDL.LU R36, [R1+0xca4] ;  /* 0x000ca40001247983 */ /* 0x000ea20000300800 */
[----:B------:R-:W-:-:S03]  /*127750*/  LOP3.LUT R25, R42, 0xffff, RZ, 0xc0, !PT ;  /* 0x0000ffff2a197812 */ /* 0x000fc600078ec0ff */
[----:B------:R4:W-:Y:S04]  /*127760*/  STL.64 [R1+0xaf8], R46 ;  /* 0x000af82e01007387 */ /* 0x0009e80000100a00 */
[----:B------:R1:W-:Y:S04]  /*127770*/  STL [R1+0x58], R17 ;  /* 0x0000581101007387 */ /* 0x0003e80000100800 */
[----:B------:R-:W2:Y:S01]  /*127780*/  LDL.LU R42, [R1+0x5d50] ;  /* 0x005d5000012a7983 */ /* 0x000ea20000300800 */
[----:B---3--:R-:W-:Y:S02]  /*127790*/  LOP3.LUT R21, R54, 0xffff, RZ, 0xc0, !PT ;  /* 0x0000ffff36157812 */ /* 0x008fe400078ec0ff */
[----:B----4-:R-:W-:-:S04]  /*1277a0*/  LOP3.LUT R47, R52, 0xffff, RZ, 0xc0, !PT ;  /* 0x0000ffff342f7812 */ /* 0x010fc800078ec0ff */
[----:B------:R-:W-:Y:S02]  /*1277b0*/  PRMT R40, R47, 0x3340, R0 ;  /* 0x000033402f287816 */ /* 0x000fe40000000000 */
[----:B--2---:R-:W-:-:S04]  /*1277c0*/  LOP3.LUT R32, R53, 0xffff, RZ, 0xc0, !PT ;  /* 0x0000ffff35207812 */ /* 0x004fc800078ec0ff */
[----:B------:R-:W-:Y:S02]  /*1277d0*/  PRMT R35, R21, 0x3340, R32 ;  /* 0x0000334015237816 */ /* 0x000fe40000000020 */
[----:B-1----:R-:W-:Y:S02]  /*1277e0*/  LOP3.LUT R17, R51, 0xffff, RZ, 0xc0, !PT ;  /* 0x0000ffff33117812 */ /* 0x002fe400078ec0ff */
[----:B------:R-:W-:Y:S02]  /*1277f0*/  LOP3.LUT R18, R41, 0xffff, RZ, 0xc0, !PT ;  /* 0x0000ffff29127812 */ /* 0x000fe400078ec0ff */
[----:B------:R-:W-:Y:S02]  /*127800*/  PRMT R41, R35, 0x5410, R40 ;  /* 0x0000541023297816 */ /* 0x000fe40000000028 */
[----:B------:R-:W-:Y:S02]  /*127810*/  PRMT R40, R25, 0x3340, R0 ;  /* 0x0000334019287816 */ /* 0x000fe40000000000 */
[----:B------:R-:W-:Y:S01]  /*127820*/  PRMT R35, R17, 0x3340, R18 ;  /* 0x0000334011237816 */ /* 0x000fe20000000012 */
[----:B------:R-:W-:Y:S03]  /*127830*/  STL [R1+0x5be4], R47 ;  /* 0x005be42f01007387 */ /* 0x000fe60000100800 */
[----:B------:R-:W-:Y:S01]  /*127840*/  PRMT R35, R35, 0x5410, R40 ;  /* 0x0000541023237816 */ /* 0x000fe20000000028 */
[----:B------:R1:W-:Y:S04]  /*127850*/  STL [R1+0x25d4], R41 ;  /* 0x0025d42901007387 */ /* 0x0003e80000100800 */
[----:B------:R-:W-:Y:S04]  /*127860*/  STL [R1+0x738], R35 ;  /* 0x0007382301007387 */ /* 0x000fe80000100800 */
[----:B------:R-:W2:Y:S01]  /*127870*/  LDL.LU R53, [R1+0x3d4] ;  /* 0x0003d40001357983 */ /* 0x000ea20000300800 */
        /* <DEDUP_REMOVED lines=9> */
[----:B-1----:R-:W-:Y:S02]  /*127910*/  PRMT R41, R17, 0x3340, R18 ;  /* 0x0000334011297816 */ /* 0x002fe40000000012 */
[----:B------:R-:W-:Y:S01]  /*127920*/  LOP3.LUT R21, R55, 0xffff, RZ, 0xc0, !PT ;  /* 0x0000ffff37157812 */ /* 0x000fe200078ec0ff */
[----:B------:R1:W-:Y:S04]  /*127930*/  STL [R1+0x5a54], R40 ;  /* 0x005a542801007387 */ /* 0x0003e80000100800 */
[----:B------:R3:W-:Y:S04]  /*127940*/  STL [R1+0x5ccc], R41 ;  /* 0x005ccc2901007387 */ /* 0x0007e80000100800 */
[----:B------:R-:W4:Y:S01]  /*127950*/  LDL.LU R55, [R1+0x5d4c] ;  /* 0x005d4c0001377983 */ /* 0x000f220000300800 */
[----:B------:R-:W-:-:S03]  /*127960*/  LOP3.LUT R18, R42, 0xffff, RZ, 0xc0, !PT ;  /* 0x0000ffff2a127812 */ /* 0x000fc600078ec0ff */
[----:B------:R-:W4:Y:S04]  /*127970*/  LDL.LU R42, [R1+0x5d48] ;  /* 0x005d4800012a7983 */ /* 0x000f280000300800 */
[----:B------:R-:W4:Y:S01]  /*127980*/  LDL.LU R51, [R1+0x3dc] ;  /* 0x0003dc0001337983 */ /* 0x000f220000300800 */
[----:B------:R-:W-:Y:S01]  /*127990*/  LOP3.LUT R17, R36, 0xffff, RZ, 0xc0, !PT ;  /* 0x0000ffff24117812 */ /* 0x000fe200078ec0ff */
[----:B0-----:R-:W-:Y:S01]  /*1279a0*/  VIADD R36, R19, UR6 ;  /* 0x0000000613247c36 */ /* 0x001fe20008000000 */
[----:B------:R-:W-:Y:S01]  /*1279b0*/  PRMT R32, R21, 0x3340, R0 ;  /* 0x0000334015207816 */ /* 0x000fe20000000000 */
[----:B------:R-:W0:Y:S01]  /*1279c0*/  LDCU UR6, c[0x0][0x3b8] ;  /* 0x00007700ff0677ac */ /* 0x000e220008000800 */
[----:B------:R-:W-:Y:S02]  /*1279d0*/  PRMT R19, R17, 0x3340, R18 ;  /* 0x0000334011137816 */ /* 0x000fe40000000012 */
[----:B------:R-:W-:-:S02]  /*1279e0*/  SHF.R.U32.HI R17, RZ, 0x8, R17 ;  /* 0x00000008ff117819 */ /* 0x000fc40000011611 */
[----:B------:R-:W-:Y:S02]  /*1279f0*/  SHF.R.U32.HI R18, RZ, 0x8, R18 ;  /* 0x00000008ff127819 */ /* 0x000fe40000011612 */
[----:B------:R-:W-:Y:S02]  /*127a00*/  PRMT R47, R19, 0x5410, R32 ;  /* 0x00005410132f7816 */ /* 0x000fe40000000020 */
[----:B------:R-:W-:Y:S02]  /*127a10*/  SHF.R.U32.HI R25, RZ, 0x8, R25 ;  /* 0x00000008ff197819 */ /* 0x000fe40000011619 */
[----:B------:R-:W-:Y:S02]  /*127a20*/  SHF.R.S32.HI R19, RZ, 0x1f, R36 ;  /* 0x0000001fff137819 */ /* 0x000fe40000011424 */
[----:B-1----:R-:W-:Y:S02]  /*127a30*/  IADD3 R40, P1, PT, R36, R3, RZ ;  /* 0x0000000324287210 */ /* 0x002fe40007f3e0ff */
[----:B------:R-:W-:-:S02]  /*127a40*/  LOP3.LUT R17, R17, 0xffff, RZ, 0xc0, !PT ;  /* 0x0000ffff11117812 */ /* 0x000fc400078ec0ff */
[----:B------:R-:W-:Y:S02]  /*127a50*/  LOP3.LUT R18, R18, 0xffff, RZ, 0xc0, !PT ;  /* 0x0000ffff12127812 */ /* 0x000fe400078ec0ff */
[----:B------:R-:W-:Y:S01]  /*127a60*/  LOP3.LUT R25, R25, 0xffff, RZ, 0xc0, !PT ;  /* 0x0000ffff19197812 */ /* 0x000fe200078ec0ff */
[----:B---3--:R-:W-:Y:S01]  /*127a70*/  IMAD.X R41, R19, 0x1, R4, P1 ;  /* 0x0000000113297824 */ /* 0x008fe200008e0604 */
[----:B------:R-:W-:Y:S02]  /*127a80*/  PRMT R49, R17, 0x3340, R18 ;  /* 0x0000334011317816 */ /* 0x000fe40000000012 */
[----:B------:R-:W-:Y:S01]  /*127a90*/  PRMT R25, R25, 0x3340, R0 ;  /* 0x0000334019197816 */ /* 0x000fe20000000000 */
[----:B------:R-:W-:Y:S01]  /*127aa0*/  STL [R1+0x5bec], R47 ;  /* 0x005bec2f01007387 */ /* 0x000fe20000100800 */
[----:B------:R-:W-:-:S03]  /*127ab0*/  LOP3.LUT R17, R26, 0xffff, RZ, 0xc0, !PT ;  /* 0x0000ffff1a117812 */ /* 0x000fc600078ec0ff */
[----:B------:R1:W-:Y:S01]  /*127ac0*/  STL.64 [R1+0xae8], R40 ;  /* 0x000ae82801007387 */ /* 0x0003e20000100a00 */
[----:B------:R-:W-:-:S03]  /*127ad0*/  LOP3.LUT R24, R24, 0xffff, RZ, 0xc0, !PT ;  /* 0x0000ffff18187812 */ /* 0x000fc600078ec0ff */
[----:B------:R-:W-:Y:S04]  /*127ae0*/  STL [R1+0x5cc8], R49 ;  /* 0x005cc83101007387 */ /* 0x000fe80000100800 */
[----:B------:R2:W-:Y:S01]  /*127af0*/  STL [R1+0x5c], R25 ;  /* 0x00005c1901007387 */ /* 0x0005e20000100800 */
[----:B------:R-:W-:Y:S02]  /*127b00*/  PRMT R26, R17, 0x3340, R0 ;  /* 0x00003340111a7816 */ /* 0x000fe40000000000 */
[----:B-1----:R-:W-:Y:S02]  /*127b10*/  IADD3 R40, P1, PT, R36, R0, RZ ;  /* 0x0000000024287210 */ /* 0x002fe40007f3e0ff */
[----:B------:R-:W-:-:S03]  /*127b20*/  SHF.R.U32.HI R17, RZ, 0x8, R17 ;  /* 0x00000008ff117819 */ /* 0x000fc60000011611 */
[----:B------:R-:W-:Y:S01]  /*127b30*/  IMAD.X R41, R19, 0x1, R2, P1 ;  /* 0x0000000113297824 */ /* 0x000fe200008e0602 */
[----:B------:R-:W-:Y:S02]  /*127b40*/  LOP3.LUT R17, R17, 0xffff, RZ, 0xc0, !PT ;  /* 0x0000ffff11117812 */ /* 0x000fe400078ec0ff */
[----:B--2---:R-:W-:-:S04]  /*127b50*/  LOP3.LUT R25, R53, 0xffff, RZ, 0xc0, !PT ;  /* 0x0000ffff35197812 */ /* 0x004fc800078ec0ff */
[----:B------:R-:W-:-:S04]  /*127b60*/  PRMT R18, R25, 0x3340, R24 ;  /* 0x0000334019127816 */ /* 0x000fc80000000018 */
[----:B------:R-:W-:Y:S02]  /*127b70*/  PRMT R18, R18, 0x5410, R26 ;  /* 0x0000541012127816 */ /* 0x000fe4000000001a */
[----:B------:R-:W-:-:S03]  /*127b80*/  SHF.R.U32.HI R24, RZ, 0x8, R24 ;  /* 0x00000008ff187819 */ /* 0x000fc60000011618 */
[----:B------:R1:W-:Y:S01]  /*127b90*/  STL [R1+0x5be8], R18 ;  /* 0x005be81201007387 */ /* 0x0003e20000100800 */
[----:B------:R-:W-:Y:S02]  /*127ba0*/  LOP3.LUT R24, R24, 0xffff, RZ, 0xc0, !PT ;  /* 0x0000ffff18187812 */ /* 0x000fe400078ec0ff */
[----:B-1----:R-:W-:-:S04]  /*127bb0*/  SHF.R.U32.HI R18, RZ, 0x8, R25 ;  /* 0x00000008ff127819 */ /* 0x002fc80000011619 */
[----:B------:R-:W-:Y:S01]  /*127bc0*/  LOP3.LUT R18, R18, 0xffff, RZ, 0xc0, !PT ;  /* 0x0000ffff12127812 */ /* 0x000fe200078ec0ff */
[----:B------:R1:W-:Y:S03]  /*127bd0*/  STL.64 [R1+0xae0], R40 ;  /* 0x000ae02801007387 */ /* 0x0003e60000100a00 */
[----:B------:R-:W-:Y:S01]  /*127be0*/  PRMT R26, R18, 0x3340, R24 ;  /* 0x00003340121a7816 */ /* 0x000fe20000000018 */
[----:B------:R-:W2:Y:S01]  /*127bf0*/  LDL.LU R46, [R1+0x51fc] ;  /* 0x0051fc00012e7983 */ /* 0x000ea20000300800 */
[----:B------:R-:W-:Y:S02]  /*127c00*/  PRMT R24, R17, 0x3340, R0 ;  /* 0x0000334011187816 */ /* 0x000fe40000000000 */
[----:B------:R-:W-:Y:S01]  /*127c10*/  LOP3.LUT R17, R23, 0xffff, RZ, 0xc0, !PT ;  /* 0x0000ffff17117812 */ /* 0x000fe200078ec0ff */
[----:B------:R-:W3:Y:S01]  /*127c20*/  LDL.LU R60, [R1+0x2958] ;  /* 0x00295800013c7983 */ /* 0x000ee20000300800 */
[----:B------:R-:W-:-:S03]  /*127c30*/  LOP3.LUT R18, R39, 0xffff, RZ, 0xc0, !PT ;  /* 0x0000ffff27127812 */ /* 0x000fc600078ec0ff */
[----:B------:R-:W3:Y:S01]  /*127c40*/  LDL.LU R61, [R1+0x519c] ;  /* 0x00519c00013d7983 */ /* 0x000ee20000300800 */
[----:B------:R-:W-:Y:S02]  /*127c50*/  PRMT R25, R17, 0x3340, R0 ;  /* 0x0000334011197816 */ /* 0x000fe40000000000 */
[----:B-1----:R-:W-:Y:S01]  /*127c60*/  IADD3 R40, P1, PT, R36, R13, RZ ;  /* 0x0000000d24287210 */ /* 0x002fe20007f3e0ff */
[----:B------:R-:W3:Y:S04]  /*127c70*/  LDL.LU R39, [R1+0x5d44] ;  /* 0x005d440001277983 */ /* 0x000ee80000300800 */
[----:B------:R1:W-:Y:S01]  /*127c80*/  STL [R1+0x5bf0], R17 ;  /* 0x005bf01101007387 */ /* 0x0003e20000100800 */
[----:B----4-:R-:W-:-:S04]  /*127c90*/  LOP3.LUT R32, R51, 0xffff, RZ, 0xc0, !PT ;  /* 0x0000ffff33207812 */ /* 0x010fc800078ec0ff */
[----:B------:R-:W-:Y:S01]  /*127ca0*/  PRMT R23, R32, 0x3340, R18 ;  /* 0x0000334020177816 */ /* 0x000fe20000000012 */
[----:B------:R-:W-:-:S03]  /*127cb0*/  IMAD.X R41, R19, 0x1, R15, P1 ;  /* 0x0000000113297824 */ /* 0x000fc600008e060f */
[----:B-1----:R-:W-:Y:S02]  /*127cc0*/  PRMT R17, R23, 0x5410, R25 ;  /* 0x0000541017117816 */ /* 0x002fe40000000019 */
[----:B------:R-:W-:-:S03]  /*127cd0*/  SHF.R.U32.HI R25, RZ, 0x8, R21 ;  /* 0x00000008ff197819 */ /* 0x000fc60000011615 */
[----:B------:R1:W-:Y:S04]  /*127ce0*/  STL [R1+0x25ac], R17 ;  /* 0x0025ac1101007387 */ /* 0x0003e80000100800 */
[----:B------:R-:W4:Y:S04]  /*127cf0*/  LDL.LU R21, [R1+0x5204] ;  /* 0x0052040001157983 */ /* 0x000f280000300800 */
[----:B------:R-:W4:Y:S04]  /*127d00*/  LDL.LU R52, [R1+0x294c] ;  /* 0x00294c0001347983 */ /* 0x000f280000300800 */
[----:B------:R0:W-:Y:S04]  /*127d10*/  STL.64 [R1+0xad8], R40 ;  /* 0x000ad82801007387 */ /* 0x0001e80000100a00 */
[----:B------:R-:W4:Y:S04]  /*127d20*/  LDL.LU R23, [R1+0x51a0] ;  /* 0x0051a00001177983 */ /* 0x000f280000300800 */
[----:B------:R-:W4:Y:S04]  /*127d30*/  LDL.LU R53, [R1+0x51cc] ;  /* 0x0051cc0001357983 */ /* 0x000f280000300800 */
[----:B------:R-:W4:Y:S04]  /*127d40*/  LDL.LU R51, [R1+0x2758] ;  /* 0x0027580001337983 */ /* 0x000f280000300800 */
[----:B------:R-:W4:Y:S01]  /*127d50*/  LDL.LU R54, [R1+0x5180] ;  /* 0x0051800001367983 */ /* 0x000f220000300800 */
[----:B-1----:R-:W-:-:S02]  /*127d60*/  SHF.R.U32.HI R17, RZ, 0x8, R32 ;  /* 0x00000008ff117819 */ /* 0x002fc40000011620 */
[----:B------:R-:W-:Y:S02]  /*127d70*/  SHF.R.U32.HI R18, RZ, 0x8, R18 ;  /* 0x00000008ff127819 */ /* 0x000fe40000011612 */
[----:B------:R-:W-:Y:S02]  /*127d80*/  LOP3.LUT R17, R17, 0xffff, RZ, 0xc0, !PT ;  /* 0x0000ffff11117812 */ /* 0x000fe400078ec0ff */
[----:B------:R-:W-:Y:S02]  /*127d90*/  LOP3.LUT R18, R18, 0xffff, RZ, 0xc0, !PT ;  /* 0x0000ffff12127812 */ /* 0x000fe400078ec0ff */
[----:B------:R-:W-:Y:S02]  /*127da0*/  LOP3.LUT R25, R25, 0xffff, RZ, 0xc0, !PT ;  /* 0x0000ffff19197812 */ /* 0x000fe400078ec0ff */
[----:B------:R-:W-:Y:S02]  /*127db0*/  PRMT R32, R17, 0x3340, R18 ;  /* 0x0000334011207816 */ /* 0x000fe40000000012 */
[----:B------:R-:W-:-:S03]  /*127dc0*/  PRMT R25, R25, 0x3340, R0 ;  /* 0x0000334019197816 */ /* 0x000fc60000000000 */
[----:B------:R-:W-:Y:S04]  /*127dd0*/  STL [R1+0x5a58], R32 ;  /* 0x005a582001007387 */ /* 0x000fe80000100800 */
[----:B------:R1:W-:Y:S01]  /*127de0*/  STL [R1+0x6c], R25 ;  /* 0x00006c1901007387 */ /* 0x0003e20000100800 */
[----:B0-----:R-:W-:-:S05]  /*127df0*/  IADD3 R40, P1, PT, R36, R5, RZ ;  /* 0x0000000524287210 */ /* 0x001fca0007f3e0ff */
[----:B------:R-:W-:Y:S01]  /*127e00*/  IMAD.X R41, R19, 0x1, R6, P1 ;  /* 0x0000000113297824 */ /* 0x000fe200008e0606 */
[----:B--2---:R-:W-:Y:S02]  /*127e10*/  LOP3.LUT R18, R46, 0xffff, RZ, 0xc0, !PT ;  /* 0x0000ffff2e127812 */ /* 0x004fe400078ec0ff */
[----:B---3--:R-:W-:Y:S02]  /*127e20*/  LOP3.LUT R17, R60, 0xffff, RZ, 0xc0, !PT ;  /* 0x0000ffff3c117812 */ /* 0x008fe400078ec0ff */
[----:B-1----:R-:W-:Y:S02]  /*127e30*/  LOP3.LUT R25, R61, 0xffff, RZ, 0xc0, !PT ;  /* 0x0000ffff3d197812 */ /* 0x002fe400078ec0ff */
[----:B------:R-:W-:Y:S02]  /*127e40*/  PRMT R35, R17, 0x3340, R0 ;  /* 0x0000334011237816 */ /* 0x000fe40000000000 */
[----:B------:R-:W-:Y:S02]  /*127e50*/  PRMT R32, R18, 0x3340, R25 ;  /* 0x0000334012207816 */ /* 0x000fe40000000019 */
        /* <DEDUP_REMOVED lines=8> */
[----:B------:R-:W-:Y:S01]  /*127ee0*/  PRMT R18, R17, 0x3340, R0 ;  /* 0x0000334011127816 */ /* 0x000fe20000000000 */
[----:B------:R-:W-:Y:S04]  /*127ef0*/  STL [R1+0x5bf4], R57 ;  /* 0x005bf43901007387 */ /* 0x000fe80000100800 */
[----:B------:R0:W-:Y:S01]  /*127f00*/  STL.64 [R1+0xac8], R40 ;  /* 0x000ac82801007387 */ /* 0x0001e20000100a00 */
[----:B----4-:R-:W-:Y:S02]  /*127f10*/  LOP3.LUT R32, R21, 0xffff, RZ, 0xc0, !PT ;  /* 0x0000ffff15207812 */ /* 0x010fe400078ec0ff */
[----:B------:R-:W-:-:S04]  /*127f20*/  LOP3.LUT R17, R52, 0xffff, RZ, 0xc0, !PT ;  /* 0x0000ffff34117812 */ /* 0x000fc800078ec0ff */
[----:B0-----:R-:W-:Y:S02]  /*127f30*/  PRMT R40, R17, 0x3340, R0 ;  /* 0x0000334011287816 */ /* 0x001fe40000000000 */
[----:B------:R-:W-:-:S04]  /*127f40*/  LOP3.LUT R23, R23, 0xffff, RZ, 0xc0, !PT ;  /* 0x0000ffff17177812 */ /* 0x000fc800078ec0ff */
[----:B------:R-:W-:Y:S01]  /*127f50*/  PRMT R35, R32, 0x3340, R23 ;  /* 0x0000334020237816 */ /* 0x000fe20000000017 */
[----:B------:R0:W-:Y:S01]  /*127f60*/  STL [R1+0x8c], R18 ;  /* 0x00008c1201007387 */ /* 0x0001e20000100800 */
[----:B------:R-:W-:Y:S02]  /*127f70*/  LOP3.LUT R21, R53, 0xffff, RZ, 0xc0, !PT ;  /* 0x0000ffff35157812 */ /* 0x000fe400078ec0ff */
[----:B------:R-:W-:Y:S01]  /*127f80*/  PRMT R35, R35, 0x5410, R40 ;  /* 0x0000541023237816 */ /* 0x000fe20000000028 */
[----:B------:R-:W2:Y:S01]  /*127f90*/  LDL.LU R52, [R1+0x51d0] ;  /* 0x0051d00001347983 */ /* 0x000ea20000300800 */
[----:B------:R-:W-:-:S03]  /*127fa0*/  LOP3.LUT R25, R54, 0xffff, RZ, 0xc0, !PT ;  /* 0x0000ffff36197812 */ /* 0x000fc600078ec0ff */
[----:B------:R-:W3:Y:S01]  /*127fb0*/  LDL.LU R53, [R1+0x274c] ;  /* 0x00274c0001357983 */ /* 0x000ee20000300800 */
[----:B0-----:R-:W-:-:S03]  /*127fc0*/  LOP3.LUT R18, R51, 0xffff, RZ, 0xc0, !PT ;  /* 0x0000ffff33127812 */ /* 0x001fc600078ec0ff */
[----:B------:R-:W4:Y:S01]  /*127fd0*/  LDL.LU R51, [R1+0x5184] ;  /* 0x0051840001337983 */ /* 0x000f220000300800 */
[----:B------:R-:W-:-:S03]  /*127fe0*/  PRMT R40, R18, 0x3340, R0 ;  /* 0x0000334012287816 */ /* 0x000fc60000000000 */
[----:B------:R0:W-:Y:S02]  /*127ff0*/  STL [R1+0x5bf8], R35 ;  /* 0x005bf82301007387 */ /* 0x0001e40000100800 */
[----:B0-----:R-:W-:-:S04]  /*128000*/  PRMT R35, R21, 0x3340, R25 ;  /* 0x0000334015237816 */ /* 0x001fc80000000019 */
[----:B------:R-:W-:Y:S02]  /*128010*/  PRMT R61, R35, 0x5410, R40 ;  /* 0x00005410233d7816 */ /* 0x000fe40000000028 */
[----:B------:R-:W-:-:S05]  /*128020*/  IADD3 R40, P1, PT, R36, R14, RZ ;  /* 0x0000000e24287210 */ /* 0x000fca0007f3e0ff */
[----:B------:R-:W-:Y:S01]  /*128030*/  IMAD.X R41, R19, 0x1, R16, P1 ;  /* 0x0000000113297824 */ /* 0x000fe200008e0610 */
[----:B------:R-:W-:Y:S01]  /*128040*/  STL [R1+0x5bfc], R61 ;  /* 0x005bfc3d01007387 */ /* 0x000fe20000100800 */
[----:B------:R-:W-:-:S03]  /*128050*/  SHF.R.U32.HI R35, RZ, 0x8, R23 ;  /* 0x00000008ff237819 */ /* 0x000fc60000011617 */
[----:B------:R0:W-:Y:S04]  /*128060*/  STL.64 [R1+0xab8], R40 ;  /* 0x000ab82801007387 */ /* 0x0001e80000100a00 */
[----:B------:R-:W4:Y:S01]  /*128070*/  LDL.LU R23, [R1+0x1f70] ;  /* 0x001f700001177983 */ /* 0x000f220000300800 */
[----:B------:R-:W-:Y:S02]  /*128080*/  SHF.R.U32.HI R21, RZ, 0x8, R21 ;  /* 0x00000008ff157819 */ /* 0x000fe40000011615 */
[----:B------:R-:W-:Y:S02]  /*128090*/  SHF.R.U32.HI R25, RZ, 0x8, R25 ;  /* 0x00000008ff197819 */ /* 0x000fe40000011619 */
[----:B------:R-:W-:Y:S02]  /*1280a0*/  LOP3.LUT R21, R21, 0xffff, RZ, 0xc0, !PT ;  /* 0x0000ffff15157812 */ /* 0x000fe400078ec0ff */
[----:B------:R-:W-:-:S02]  /*1280b0*/  LOP3.LUT R25, R25, 0xffff, RZ, 0xc0, !PT ;  /* 0x0000ffff19197812 */ /* 0x000fc400078ec0ff */
[----:B------:R-:W-:Y:S02]  /*1280c0*/  SHF.R.U32.HI R18, RZ, 0x8, R18 ;  /* 0x00000008ff127819 */ /* 0x000fe40000011612 */
[----:B------:R-:W-:Y:S02]  /*1280d0*/  SHF.R.U32.HI R17, RZ, 0x8, R17 ;  /* 0x00000008ff117819 */ /* 0x000fe40000011611 */
[----:B------:R-:W-:Y:S02]  /*1280e0*/  PRMT R21, R21, 0x3340, R25 ;  /* 0x0000334015157816 */ /* 0x000fe40000000019 */
[----:B0-----:R-:W-:Y:S02]  /*1280f0*/  IADD3 R40, P1, PT, R36, R7, RZ ;  /* 0x0000000724287210 */ /* 0x001fe40007f3e0ff */
[----:B------:R-:W-:Y:S02]  /*128100*/  LOP3.LUT R18, R18, 0xffff, RZ, 0xc0, !PT ;  /* 0x0000ffff12127812 */ /* 0x000fe400078ec0ff */
[----:B------:R-:W-:Y:S01]  /*128110*/  LOP3.LUT R17, R17, 0xffff, RZ, 0xc0, !PT ;  /* 0x0000ffff11117812 */ /* 0x000fe200078ec0ff */
[----:B------:R-:W-:Y:S01]  /*128120*/  IMAD.X R41, R19, 0x1, R8, P1 ;  /* 0x0000000113297824 */ /* 0x000fe200008e0608 */
[----:B------:R0:W-:Y:S04]  /*128130*/  STL [R1+0x378], R21 ;  /* 0x0003781501007387 */ /* 0x0001e80000100800 */
[----:B------:R1:W-:Y:S01]  /*128140*/  STL.64 [R1+0xad0], R40 ;  /* 0x000ad02801007387 */ /* 0x0003e20000100a00 */
[----:B0-----:R-:W-:-:S02]  /*128150*/  PRMT R21, R18, 0x3340, R0 ;  /* 0x0000334012157816 */ /* 0x001fc40000000000 */
[----:B------:R-:W-:-:S03]  /*128160*/  PRMT R18, R17, 0x3340, R0 ;  /* 0x0000334011127816 */ /* 0x000fc60000000000 */
[----:B------:R-:W-:Y:S04]  /*128170*/  STL [R1+0xac], R21 ;  /* 0x0000ac1501007387 */ /* 0x000fe80000100800 */
[----:B------:R4:W-:Y:S01]  /*128180*/  STL [R1+0x9c], R18 ;  /* 0x00009c1201007387 */ /* 0x0009e20000100800 */
[----:B-1----:R-:W-:-:S05]  /*128190*/  IADD3 R40, P1, PT, R36, R9, RZ ;  /* 0x0000000924287210 */ /* 0x002fca0007f3e0ff */
[----:B------:R-:W-:Y:S01]  /*1281a0*/  IMAD.X R41, R19, 0x1, R11, P1 ;  /* 0x0000000113297824 */ /* 0x000fe200008e060b */
[----:B------:R-:W-:Y:S02]  /*1281b0*/  LOP3.LUT R22, R22, 0xffff, RZ, 0xc0, !PT ;  /* 0x0000ffff16167812 */ /* 0x000fe400078ec0ff */
[----:B--2---:R-:W-:Y:S02]  /*1281c0*/  LOP3.LUT R17, R52, 0xffff, RZ, 0xc0, !PT ;  /* 0x0000ffff34117812 */ /* 0x004fe400078ec0ff */
[----:B---3--:R-:W-:Y:S02]  /*1281d0*/  LOP3.LUT R54, R53, 0xffff, RZ, 0xc0, !PT ;  /* 0x0000ffff35367812 */ /* 0x008fe400078ec0ff */
[----:B----4-:R-:W-:-:S04]  /*1281e0*/  LOP3.LUT R18, R51, 0xffff, RZ, 0xc0, !PT ;  /* 0x0000ffff33127812 */ /* 0x010fc800078ec0ff */
[--C-:B------:R-:W-:Y:S02]  /*1281f0*/  PRMT R21, R17, 0x3340, R18.reuse ;  /* 0x0000334011157816 */ /* 0x100fe40000000012 */
[----:B------:R-:W-:Y:S02]  /*128200*/  SHF.R.U32.HI R17, RZ, 0x8, R17 ;  /* 0x00000008ff117819 */ /* 0x000fe40000011611 */
[----:B------:R-:W-:Y:S02]  /*128210*/  SHF.R.U32.HI R18, RZ, 0x8, R18 ;  /* 0x00000008ff127819 */ /* 0x000fe40000011612 */
[----:B------:R-:W-:Y:S02]  /*128220*/  PRMT R25, R54, 0x3340, R0 ;  /* 0x0000334036197816 */ /* 0x000fe40000000000 */
[----:B------:R-:W-:Y:S02]  /*128230*/  LOP3.LUT R17, R17, 0xffff, RZ, 0xc0, !PT ;  /* 0x0000ffff11117812 */ /* 0x000fe400078ec0ff */
[----:B------:R-:W-:-:S02]  /*128240*/  LOP3.LUT R18, R18, 0xffff, RZ, 0xc0, !PT ;  /* 0x0000ffff12127812 */ /* 0x000fc400078ec0ff */
[----:B------:R-:W-:Y:S02]  /*128250*/  PRMT R21, R21, 0x5410, R25 ;  /* 0x0000541015157816 */ /* 0x000fe40000000019 */
[----:B------:R-:W-:Y:S02]  /*128260*/  PRMT R59, R17, 0x3340, R18 ;  /* 0x00003340113b7816 */ /* 0x000fe40000000012 */
[----:B------:R-:W-:Y:S01]  /*128270*/  LOP3.LUT R18, R42, 0xffff, RZ, 0xc0, !PT ;  /* 0x0000ffff2a127812 */ /* 0x000fe200078ec0ff */
[----:B------:R-:W-:Y:S04]  /*128280*/  STL [R1+0x5c00], R54 ;  /* 0x005c003601007387 */ /* 0x000fe80000100800 */
[----:B------:R0:W-:Y:S01]  /*128290*/  STL [R1+0x2590], R21 ;  /* 0x0025901501007387 */ /* 0x0001e20000100800 */
[----:B------:R-:W-:-:S02]  /*1282a0*/  LOP3.LUT R17, R23, 0xffff, RZ, 0xc0, !PT ;  /* 0x0000ffff17117812 */ /* 0x000fc400078ec0ff */
[----:B------:R-:W-:Y:S02]  /*1282b0*/  LOP3.LUT R23, R56, 0xffff, RZ, 0xc0, !PT ;  /* 0x0000ffff38177812 */ /* 0x000fe400078ec0ff */
[--C-:B0-----:R-:W-:Y:S02]  /*1282c0*/  PRMT R21, R17, 0x3340, R18.reuse ;  /* 0x0000334011157816 */ /* 0x101fe40000000012 */
[----:B------:R-:W-:Y:S02]  /*1282d0*/  SHF.R.U32.HI R17, RZ, 0x8, R17 ;  /* 0x00000008ff117819 */ /* 0x000fe40000011611 */
[----:B------:R-:W-:Y:S01]  /*1282e0*/  SHF.R.U32.HI R18, RZ, 0x8, R18 ;  /* 0x00000008ff127819 */ /* 0x000fe20000011612 */
[----:B------:R0:W-:Y:S01]  /*1282f0*/  STL.64 [R1+0xab0], R40 ;  /* 0x000ab02801007387 */ /* 0x0001e20000100a00 */
[----:B------:R-:W-:Y:S02]  /*128300*/  PRMT R25, R23, 0x3340, R0 ;  /* 0x0000334017197816 */ /* 0x000fe40000000000 */
[----:B------:R-:W-:Y:S01]  /*128310*/  LOP3.LUT R17, R17, 0xffff, RZ, 0xc0, !PT ;  /* 0x0000ffff11117812 */ /* 0x000fe200078ec0ff */
[----:B------:R-:W-:Y:S01]  /*128320*/  STL [R1+0x5a5c], R59 ;  /* 0x005a5c3b01007387 */ /* 0x000fe20000100800 */
[----:B------:R-:W-:-:S02]  /*128330*/  LOP3.LUT R18, R18, 0xffff, RZ, 0xc0, !PT ;  /* 0x0000ffff12127812 */ /* 0x000fc400078ec0ff */
[----:B------:R-:W-:Y:S01]  /*128340*/  PRMT R60, R21, 0x5410, R25 ;  /* 0x00005410153c7816 */ /* 0x000fe20000000019 */
[----:B------:R-:W2:Y:S01]  /*128350*/  LDL.LU R51, [R1+0x1f74] ;  /* 0x001f740001337983 */ /* 0x000ea20000300800 */
[----:B------:R-:W-:Y:S02]  /*128360*/  PRMT R21, R17, 0x3340, R18 ;  /* 0x0000334011157816 */ /* 0x000fe40000000012 */
[----:B0-----:R-:W-:Y:S02]  /*128370*/  IADD3 R40, P1, PT, R36, R10, RZ ;  /* 0x0000000a24287210 */ /* 0x001fe40007f3e0ff */
[----:B------:R-:W-:Y:S02]  /*128380*/  LOP3.LUT R17, R39, 0xffff, RZ, 0xc0, !PT ;  /* 0x0000ffff27117812 */ /* 0x000fe400078ec0ff */
[----:B------:R-:W-:Y:S01]  /*128390*/  LOP3.LUT R18, R38, 0xffff, RZ, 0xc0, !PT ;  /* 0x0000ffff26127812 */ /* 0x000fe200078ec0ff */
[----:B------:R-:W-:Y:S01]  /*1283a0*/  IMAD.X R41, R19, 0x1, R12, P1 ;  /* 0x0000000113297824 */ /* 0x000fe200008e060c */
[----:B------:R-:W-:-:S02]  /*1283b0*/  PRMT R25, R22, 0x3340, R0 ;  /* 0x0000334016197816 */ /* 0x000fc40000000000 */
[----:B------:R-:W-:Y:S01]  /*1283c0*/  PRMT R19, R17, 0x3340, R18 ;  /* 0x0000334011137816 */ /* 0x000fe20000000012 */
[----:B------:R-:W-:Y:S03]  /*1283d0*/  STL [R1+0x5c04], R60 ;  /* 0x005c043c01007387 */ /* 0x000fe60000100800 */
[----:B------:R-:W-:Y:S01]  /*1283e0*/  PRMT R42, R19, 0x5410, R25 ;  /* 0x00005410132a7816 */ /* 0x000fe20000000019 */
[----:B------:R0:W-:Y:S04]  /*1283f0*/  STL.64 [R1+0xac0], R40 ;  /* 0x000ac02801007387 */ /* 0x0001e80000100a00 */
[----:B------:R-:W3:Y:S04]  /*128400*/  LDL.LU R19, [R1+0x5214] ;  /* 0x0052140001137983 */ /* 0x000ee80000300800 */
[----:B------:R-:W4:Y:S04]  /*128410*/  LDL.LU R56, [R1+0x2968] ;  /* 0x0029680001387983 */ /* 0x000f280000300800 */
[----:B------:R-:W4:Y:S01]  /*128420*/  LDL.LU R38, [R1+0x51b8] ;  /* 0x0051b80001267983 */ /* 0x000f220000300800 */
[----:B0-----:R-:W-:-:S02]  /*128430*/  LOP3.LUT R40, R58, 0xffff, RZ, 0xc0, !PT ;  /* 0x0000ffff3a287812 */ /* 0x001fc400078ec0ff */
[----:B------:R-:W-:Y:S01]  /*128440*/  LOP3.LUT R25, R55, 0xffff, RZ, 0xc0, !PT ;  /* 0x0000ffff37197812 */ /* 0x000fe200078ec0ff */
[----:B------:R-:W-:Y:S04]  /*128450*/  STL [R1+0x5c08], R42 ;  /* 0x005c082a01007387 */ /* 0x000fe80000100800 */
[----:B------:R-:W4:Y:S04]  /*128460*/  LDL.LU R58, [R1+0x5d40] ;  /* 0x005d4000013a7983 */ /* 0x000f280000300800 */
[----:B------:R-:W4:Y:S01]  /*128470*/  LDL.LU R55, [R1+0x5d3c] ;  /* 0x005d3c0001377983 */ /* 0x000f220000300800 */
[----:B------:R-:W-:-:S02]  /*128480*/  SHF.R.U32.HI R17, RZ, 0x8, R17 ;  /* 0x00000008ff117819 */ /* 0x000fc40000011611 */
[----:B------:R-:W-:Y:S02]  /*128490*/  SHF.R.U32.HI R18, RZ, 0x8, R18 ;  /* 0x00000008ff127819 */ /* 0x000fe40000011612 */
[----:B------:R-:W-:Y:S02]  /*1284a0*/  SHF.R.U32.HI R32, RZ, 0x8, R32 ;  /* 0x00000008ff207819 */ /* 0x000fe40000011620 */
[----:B------:R-:W-:Y:S02]  /*1284b0*/  LOP3.LUT R17, R17, 0xffff, RZ, 0xc0, !PT ;  /* 0x0000ffff11117812 */ /* 0x000fe400078ec0ff */
[----:B------:R-:W-:Y:S02]  /*1284c0*/  LOP3.LUT R18, R18, 0xffff, RZ, 0xc0, !PT ;  /* 0x0000ffff12127812 */ /* 0x000fe400078ec0ff */
[----:B------:R-:W-:Y:S02]  /*1284d0*/  LOP3.LUT R32, R32, 0xffff, RZ, 0xc0, !PT ;  /* 0x0000ffff20207812 */ /* 0x000fe400078ec0ff */
[----:B------:R-:W-:-:S02]  /*1284e0*/  LOP3.LUT R35, R35, 0xffff, RZ, 0xc0, !PT ;  /* 0x0000ffff23237812 */ /* 0x000fc400078ec0ff */
[----:B------:R-:W-:Y:S01]  /*1284f0*/  PRMT R39, R17, 0x3340, R18 ;  /* 0x0000334011277816 */ /* 0x000fe20000000012 */
[----:B------:R-:W-:Y:S01]  /*128500*/  VIADD R17, R36, UR6 ;  /* 0x0000000624117c36 */ /* 0x000fe20008000000 */
[----:B------:R-:W-:Y:S01]  /*128510*/  PRMT R50, R32, 0x3340, R35 ;  /* 0x0000334020327816 */ /* 0x000fe20000000023 */
[----:B------:R-:W0:Y:S01]  /*128520*/  LDCU UR6, c[0x0][0x3b8] ;  /* 0x00007700ff0677ac */ /* 0x000e220008000800 */
[----:B------:R-:W-:Y:S02]  /*128530*/  PRMT R35, R40, 0x3340, R0 ;  /* 0x0000334028237816 */ /* 0x000fe40000000000 */
[----:B------:R-:W-:Y:S02]  /*128540*/  IADD3 R46, P1, PT, R17, R3, RZ ;  /* 0x00000003112e7210 */ /* 0x000fe40007f3e0ff */
[----:B------:R-:W-:-:S04]  /*128550*/  SHF.R.U32.HI R40, RZ, 0x8, R40 ;  /* 0x00000008ff287819 */ /* 0x000fc80000011628 */
[----:B------:R-:W-:-:S04]  /*128560*/  LOP3.LUT R40, R40, 0xffff, RZ, 0xc0, !PT ;  /* 0x0000ffff28287812 */ /* 0x000fc800078ec0ff */
[----:B------:R-:W-:Y:S02]  /*128570*/  PRMT R40, R40, 0x3340, R0 ;  /* 0x0000334028287816 */ /* 0x000fe40000000000 */
[----:B--2---:R-:W-:-:S04]  /*128580*/  LOP3.LUT R18, R51, 0xffff, RZ, 0xc0, !PT ;  /* 0x0000ffff33127812 */ /* 0x004fc800078ec0ff */
[--C-:B------:R-:W-:Y:S02]  /*128590*/  PRMT R32, R18, 0x3340, R25.reuse ;  /* 0x0000334012207816 */ /* 0x100fe40000000019 */
[----:B------:R-:W-:Y:S02]  /*1285a0*/  SHF.R.U32.HI R18, RZ, 0x8, R18 ;  /* 0x00000008ff127819 */ /* 0x000fe40000011612 */
[----:B------:R-:W-:Y:S02]  /*1285b0*/  SHF.R.U32.HI R25, RZ, 0x8, R25 ;  /* 0x00000008ff197819 */ /* 0x000fe40000011619 */
[----:B------:R-:W-:Y:S02]  /*1285c0*/  PRMT R52, R32, 0x5410, R35 ;  /* 0x0000541020347816 */ /* 0x000fe40000000023 */
[----:B------:R-:W-:Y:S02]  /*1285d0*/  SHF.R.S32.HI R35, RZ, 0x1f, R17 ;  /* 0x0000001fff237819 */ /* 0x000fe40000011411 */
[----:B------:R-:W-:-:S02]  /*1285e0*/  LOP3.LUT R18, R18, 0xffff, RZ, 0xc0, !PT ;  /* 0x0000ffff12127812 */ /* 0x000fc400078ec0ff */
[----:B------:R-:W-:Y:S01]  /*1285f0*/  LOP3.LUT R25, R25, 0xffff, RZ, 0xc0, !PT ;  /* 0x0000ffff19197812 */ /* 0x000fe200078ec0ff */
[----:B------:R-:W-:-:S03]  /*128600*/  IMAD.X R47, R35, 0x1, R4, P1 ;  /* 0x00000001232f7824 */ /* 0x000fc600008e0604 */
[----:B------:R-:W-:Y:S02]  /*128610*/  PRMT R51, R18, 0x3340, R25 ;  /* 0x0000334012337816 */ /* 0x000fe40000000019 */
[----:B---3--:R-:W-:Y:S01]  /*128620*/  LOP3.LUT R18, R19, 0xffff, RZ, 0xc0, !PT ;  /* 0x0000ffff13127812 */ /* 0x008fe200078ec0ff */
[----:B------:R-:W-:Y:S01]  /*128630*/  STL [R1+0x5c0c], R52 ;  /* 0x005c0c3401007387 */ /* 0x000fe20000100800 */
[----:B----4-:R-:W-:Y:S02]  /*128640*/  LOP3.LUT R32, R56, 0xffff, RZ, 0xc0, !PT ;  /* 0x0000ffff38207812 */ /* 0x010fe400078ec0ff */
[----:B------:R-:W-:Y:S01]  /*128650*/  LOP3.LUT R25, R38, 0xffff, RZ, 0xc0, !PT ;  /* 0x0000ffff26197812 */ /* 0x000fe200078ec0ff */
[----:B------:R1:W-:Y:S01]  /*128660*/  STL.64 [R1+0xaa0], R46 ;  /* 0x000aa02e01007387 */ /* 0x0003e20000100a00 */
[----:B------:R-:W-:Y:S02]  /*128670*/  PRMT R36, R32, 0x3340, R0 ;  /* 0x0000334020247816 */ /* 0x000fe40000000000 */
[----:B------:R-:W-:Y:S01]  /*128680*/  PRMT R19, R18, 0x3340, R25 ;  /* 0x0000334012137816 */ /* 0x000fe20000000019 */
[----:B------:R-:W2:Y:S01]  /*128690*/  LDL.LU R38, [R1+0x5220] ;  /* 0x0052200001267983 */ /* 0x000ea20000300800 */
[----:B------:R-:W-:-:S02]  /*1286a0*/  SHF.R.U32.HI R18, RZ, 0x8, R18 ;  /* 0x00000008ff127819 */ /* 0x000fc40000011612 */
[----:B------:R-:W-:Y:S01]  /*1286b0*/  SHF.R.U32.HI R25, RZ, 0x8, R25 ;  /* 0x00000008ff197819 */ /* 0x000fe20000011619 */
[----:B------:R-:W3:Y:S01]  /*1286c0*/  LDL.LU R53, [R1+0x295c] ;  /* 0x00295c0001357983 */ /* 0x000ee20000300800 */
[----:B-1----:R-:W-:Y:S02]  /*1286d0*/  IADD3 R46, P1, PT, R17, R0, RZ ;  /* 0x00000000112e7210 */ /* 0x002fe40007f3e0ff */
[----:B------:R-:W-:Y:S02]  /*1286e0*/  PRMT R56, R19, 0x5410, R36 ;  /* 0x0000541013387816 */ /* 0x000fe40000000024 */
[----:B------:R-:W-:Y:S01]  /*1286f0*/  LOP3.LUT R18, R18, 0xffff, RZ, 0xc0, !PT ;  /* 0x0000ffff12127812 */ /* 0x000fe200078ec0ff */
[----:B------:R-:W-:Y:S01]  /*128700*/  IMAD.X R47, R35, 0x1, R2, P1 ;  /* 0x00000001232f7824 */ /* 0x000fe200008e0602 */
[----:B------:R-:W-:Y:S01]  /*128710*/  LOP3.LUT R25, R25, 0xffff, RZ, 0xc0, !PT ;  /* 0x0000ffff19197812 */ /* 0x000fe200078ec0ff */
[----:B------:R-:W4:Y:S03]  /*128720*/  LDL.LU R36, [R1+0x51c0] ;  /* 0x0051c00001247983 */ /* 0x000f260000300800 */
[----:B------:R-:W-:Y:S01]  /*128730*/  PRMT R25, R18, 0x3340, R25 ;  /* 0x0000334012197816 */ /* 0x000fe20000000019 */
[----:B------:R-:W2:Y:S01]  /*128740*/  LDL.LU R19, [R1+0x51ec] ;  /* 0x0051ec0001137983 */ /* 0x000ea20000300800 */
[----:B------:R-:W-:-:S03]  /*128750*/  LOP3.LUT R18, R55, 0xffff, RZ, 0xc0, !PT ;  /* 0x0000ffff37127812 */ /* 0x000fc600078ec0ff */
[----:B------:R-:W-:Y:S04]  /*128760*/  STL [R1+0x5c10], R56 ;  /* 0x005c103801007387 */ /* 0x000fe80000100800 */
[----:B------:R1:W-:Y:S04]  /*128770*/  STL.64 [R1+0xa98], R46 ;  /* 0x000a982e01007387 */ /* 0x0003e80000100a00 */
[----:B------:R-:W-:Y:S04]  /*128780*/  STL [R1+0xa4], R40 ;  /* 0x0000a42801007387 */ /* 0x000fe80000100800 */
[----:B------:R-:W2:Y:S04]  /*128790*/  LDL.LU R55, [R1+0x5d38] ;  /* 0x005d380001377983 */ /* 0x000ea80000300800 */
[----:B------:R0:W-:Y:S01]  /*1287a0*/  STL [R1+0x444], R25 ;  /* 0x0004441901007387 */ /* 0x0001e20000100800 */
[----:B-1----:R-:W-:-:S03]  /*1287b0*/  LOP3.LUT R46, R37, 0xffff, RZ, 0xc0, !PT ;  /* 0x0000ffff252e7812 */ /* 0x002fc600078ec0ff */
[----:B------:R-:W2:Y:S01]  /*1287c0*/  LDL.LU R37, [R1+0x5d34] ;  /* 0x005d340001257983 */ /* 0x000ea20000300800 */
[----:B0-----:R-:W-:-:S03]  /*1287d0*/  LOP3.LUT R25, R58, 0xffff, RZ, 0xc0, !PT ;  /* 0x0000ffff3a197812 */ /* 0x001fc600078ec0ff */
[----:B------:R-:W2:Y:S01]  /*1287e0*/  LDL.LU R58, [R1+0x5d30] ;  /* 0x005d3000013a7983 */ /* 0x000ea20000300800 */
[----:B------:R-:W-:Y:S02]  /*1287f0*/  PRMT R41, R46, 0x3340, R0 ;  /* 0x000033402e297816 */ /* 0x000fe40000000000 */
[----:B------:R-:W-:-:S04]  /*128800*/  PRMT R40, R18, 0x3340, R25 ;  /* 0x0000334012287816 */ /* 0x000fc80000000019 */
[----:B------:R-:W-:Y:S02]  /*128810*/  PRMT R42, R40, 0x5410, R41 ;  /* 0x00005410282a7816 */ /* 0x000fe40000000029 */
[----:B------:R-:W-:Y:S02]  /*128820*/  IADD3 R40, P1, PT, R17, R13, RZ ;  /* 0x0000000d11287210 */ /* 0x000fe40007f3e0ff */
[----:B------:R-:W-:Y:S02]  /*128830*/  SHF.R.U32.HI R18, RZ, 0x8, R18 ;  /* 0x00000008ff127819 */ /* 0x000fe40000011612 */
[----:B------:R-:W-:Y:S01]  /*128840*/  SHF.R.U32.HI R25, RZ, 0x8, R25 ;  /* 0x00000008ff197819 */ /* 0x000fe20000011619 */
[----:B------:R-:W-:Y:S01]  /*128850*/  IMAD.X R41, R35, 0x1, R15, P1 ;  /* 0x0000000123297824 */ /* 0x000fe200008e060f */
[----:B------:R-:W-:Y:S01]  /*128860*/  SHF.R.U32.HI R32, RZ, 0x8, R32 ;  /* 0x00000008ff207819 */ /* 0x000fe20000011620 */
[----:B------:R-:W-:Y:S01]  /*128870*/  STL [R1+0x5c14], R46 ;  /* 0x005c142e01007387 */ /* 0x000fe20000100800 */
[----:B------:R-:W-:-:S02]  /*128880*/  LOP3.LUT R18, R18, 0xffff, RZ, 0xc0, !PT ;  /* 0x0000ffff12127812 */ /* 0x000fc400078ec0ff */
[----:B------:R-:W-:Y:S01]  /*128890*/  LOP3.LUT R25, R25, 0xffff, RZ, 0xc0, !PT ;  /* 0x0000ffff19197812 */ /* 0x000fe200078ec0ff */
[----:B------:R-:W-:Y:S01]  /*1288a0*/  STL [R1+0x252c], R42 ;  /* 0x00252c2a01007387 */ /* 0x000fe20000100800 */
[----:B------:R-:W-:-:S03]  /*1288b0*/  LOP3.LUT R32, R32, 0xffff, RZ, 0xc0, !PT ;  /* 0x0000ffff20207812 */ /* 0x000fc600078ec0ff */
[----:B------:R0:W-:Y:S01]  /*1288c0*/  STL.64 [R1+0xa80], R40 ;  /* 0x000a802801007387 */ /* 0x0001e20000100a00 */
[----:B------:R-:W-:Y:S02]  /*1288d0*/  PRMT R32, R32, 0x3340, R0 ;  /* 0x0000334020207816 */ /* 0x000fe40000000000 */
[----:B0-----:R-:W-:-:S05]  /*1288e0*/  PRMT R40, R18, 0x3340, R25 ;  /* 0x0000334012287816 */ /* 0x001fca0000000019 */
[----:B------:R4:W-:Y:S04]  /*1288f0*/  STL [R1+0x5a60], R40 ;  /* 0x005a602801007387 */ /* 0x0009e80000100800 */
[----:B------:R0:W-:Y:S01]  /*128900*/  STL [R1+0xa0], R32 ;  /* 0x0000a02001007387 */ /* 0x0001e20000100800 */
[----:B---3--:R-:W-:Y:S02]  /*128910*/  LOP3.LUT R18, R53, 0xffff, RZ, 0xc0, !PT ;  /* 0x0000ffff35127812 */ /* 0x008fe400078ec0ff */
[----:B----4-:R-:W-:Y:S02]  /*128920*/  LOP3.LUT R40, R36, 0xffff, RZ, 0xc0, !PT ;  /* 0x0000ffff24287812 */ /* 0x010fe400078ec0ff */
[----:B--2---:R-:W-:Y:S02]  /*128930*/  LOP3.LUT R25, R37, 0xffff, RZ, 0xc0, !PT ;  /* 0x0000ffff25197812 */ /* 0x004fe400078ec0ff */
[----:B------:R-:W2:Y:S04]  /*128940*/  LDL.LU R37, [R1+0x5d2c] ;  /* 0x005d2c0001257983 */ /* 0x000ea80000300800 */
[----:B------:R-:W3:Y:S04]  /*128950*/  LDL.LU R44, [R1+0x1f90] ;  /* 0x001f9000012c7983 */ /* 0x000ee80000300800 */
[----:B------:R-:W4:Y:S04]  /*128960*/  LDL.LU R53, [R1+0x384] ;  /* 0x0003840001357983 */ /* 0x000f280000300800 */
[----:B------:R-:W2:Y:S01]  /*128970*/  LDL.LU R36, [R1+0x51f0] ;  /* 0x0051f00001247983 */ /* 0x000ea20000300800 */
[----:B------:R-:W-:-:S02]  /*128980*/  LOP3.LUT R38, R38, 0xffff, RZ, 0xc0, !PT ;  /* 0x0000ffff26267812 */ /* 0x000fc400078ec0ff */
[----:B------:R-:W-:Y:S02]  /*128990*/  LOP3.LUT R41, R19, 0xffff, RZ, 0xc0, !PT ;  /* 0x0000ffff13297812 */ /* 0x000fe400078ec0ff */
[----:B------:R-:W-:Y:S02]  /*1289a0*/  PRMT R42, R18, 0x3340, R0 ;  /* 0x00003340122a7816 */ /* 0x000fe40000000000 */
[----:B------:R-:W-:Y:S02]  /*1289b0*/  PRMT R19, R38, 0x3340, R40 ;  /* 0x0000334026137816 */ /* 0x000fe40000000028 */
[----:B0-----:R-:W-:Y:S02]  /*1289c0*/  LOP3.LUT R32, R58, 0xffff, RZ, 0xc0, !PT ;  /* 0x0000ffff3a207812 */ /* 0x001fe400078ec0ff */
[----:B------:R-:W-:Y:S02]  /*1289d0*/  PRMT R19, R19, 0x5410, R42 ;  /* 0x0000541013137816 */ /* 0x000fe4000000002a */
[----:B------:R-:W-:-:S03]  /*1289e0*/  PRMT R42, R25, 0x3340, R0 ;  /* 0x00003340192a7816 */ /* 0x000fc60000000000 */
[----:B------:R0:W-:Y:S01]  /*1289f0*/  STL [R1+0x5c18], R19 ;  /* 0x005c181301007387 */ /* 0x0001e20000100800 */
[----:B------:R-:W-:Y:S02]  /*128a00*/  IADD3 R46, P1, PT, R17, R5, RZ ;  /* 0x00000005112e7210 */ /* 0x000fe40007f3e0ff */
[--C-:B0-----:R-:W-:Y:S02]  /*128a10*/  PRMT R19, R41, 0x3340, R32.reuse ;  /* 0x0000334029137816 */ /* 0x101fe40000000020 */
[----:B------:R-:W-:Y:S02]  /*128a20*/  SHF.R.U32.HI R32, RZ, 0x8, R32 ;  /* 0x00000008ff207819 */ /* 0x000fe40000011620 */
[----:B------:R-:W-:Y:S02]  /*128a30*/  PRMT R58, R19, 0x5410, R42 ;  /* 0x00005410133a7816 */ /* 0x000fe4000000002a */
[----:B------:R-:W-:Y:S02]  /*128a40*/  SHF.R.U32.HI R19, RZ, 0x8, R41 ;  /* 0x00000008ff137819 */ /* 0x000fe40000011629 */
[----:B------:R-:W-:-:S02]  /*128a50*/  LOP3.LUT R32, R32, 0xffff, RZ, 0xc0, !PT ;  /* 0x0000ffff20207812 */ /* 0x000fc400078ec0ff */
[----:B------:R-:W-:Y:S01]  /*128a60*/  LOP3.LUT R19, R19, 0xffff, RZ, 0xc0, !PT ;  /* 0x0000ffff13137812 */ /* 0x000fe200078ec0ff */
[----:B------:R-:W-:Y:S01]  /*128a70*/  IMAD.X R47, R35, 0x1, R6, P1 ;  /* 0x00000001232f7824 */ /* 0x000fe200008e0606 */
[----:B------:R-:W-:Y:S02]  /*128a80*/  SHF.R.U32.HI R38, RZ, 0x8, R38 ;  /* 0x00000008ff267819 */ /* 0x000fe40000011626 */
[----:B------:R-:W-:Y:S02]  /*128a90*/  SHF.R.U32.HI R40, RZ, 0x8, R40 ;  /* 0x00000008ff287819 */ /* 0x000fe40000011628 */
[----:B------:R-:W-:Y:S01]  /*128aa0*/  PRMT R19, R19, 0x3340, R32 ;  /* 0x0000334013137816 */ /* 0x000fe20000000020 */
[----:B------:R-:W-:Y:S01]  /*128ab0*/  STL [R1+0x5c1c], R58 ;  /* 0x005c1c3a01007387 */ /* 0x000fe20000100800 */
[----:B------:R-:W-:Y:S02]  /*128ac0*/  LOP3.LUT R38, R38, 0xffff, RZ, 0xc0, !PT ;  /* 0x0000ffff26267812 */ /* 0x000fe400078ec0ff */
[----:B------:R-:W-:Y:S01]  /*128ad0*/  LOP3.LUT R40, R40, 0xffff, RZ, 0xc0, !PT ;  /* 0x0000ffff28287812 */ /* 0x000fe200078ec0ff */
[----:B------:R-:W-:Y:S01]  /*128ae0*/  STL.64 [R1+0xa90], R46 ;  /* 0x000a902e01007387 */ /* 0x000fe20000100a00 */
[----:B------:R-:W-:-:S03]  /*128af0*/  SHF.R.U32.HI R18, RZ, 0x8, R18 ;  /* 0x00000008ff127819 */ /* 0x000fc60000011612 */
[----:B------:R0:W-:Y:S01]  /*128b00*/  STL [R1+0x388], R19 ;  /* 0x0003881301007387 */ /* 0x0001e20000100800 */
[----:B------:R-:W-:Y:S02]  /*128b10*/  PRMT R38, R38, 0x3340, R40 ;  /* 0x0000334026267816 */ /* 0x000fe40000000028 */
[----:B------:R-:W-:Y:S02]  /*128b20*/  IADD3 R40, P1, PT, R17, R14, RZ ;  /* 0x0000000e11287210 */ /* 0x000fe40007f3e0ff */
[----:B------:R-:W-:Y:S02]  /*128b30*/  LOP3.LUT R18, R18, 0xffff, RZ, 0xc0, !PT ;  /* 0x0000ffff12127812 */ /* 0x000fe400078ec0ff */
[----:B0-----:R-:W-:Y:S01]  /*128b40*/  SHF.R.U32.HI R19, RZ, 0x8, R25 ;  /* 0x00000008ff137819 */ /* 0x001fe20000011619 */
[----:B------:R-:W-:-:S03]  /*128b50*/  IMAD.X R41, R35, 0x1, R16, P1 ;  /* 0x0000000123297824 */ /* 0x000fc600008e0610 */
[----:B------:R-:W-:Y:S02]  /*128b60*/  LOP3.LUT R19, R19, 0xffff, RZ, 0xc0, !PT ;  /* 0x0000ffff13137812 */ /* 0x000fe400078ec0ff */
[--C-:B------:R-:W-:Y:S02]  /*128b70*/  PRMT R25, R18, 0x3340, R0.reuse ;  /* 0x0000334012197816 */ /* 0x100fe40000000000 */
[----:B------:R-:W-:Y:S01]  /*128b80*/  PRMT R32, R19, 0x3340, R0 ;  /* 0x0000334013207816 */ /* 0x000fe20000000000 */
[----:B------:R0:W-:Y:S01]  /*128b90*/  STL.64 [R1+0xaa8], R40 ;  /* 0x000aa82801007387 */ /* 0x0001e20000100a00 */
[----:B------:R-:W-:-:S03]  /*128ba0*/  LOP3.LUT R18, R30, 0xffff, RZ, 0xc0, !PT ;  /* 0x0000ffff1e127812 */ /* 0x000fc600078ec0ff */
[----:B------:R-:W-:Y:S04]  /*128bb0*/  STL [R1+0x98], R32 ;  /* 0x0000982001007387 */ /* 0x000fe80000100800 */
[----:B------:R4:W-:Y:S04]  /*128bc0*/  STL [R1+0x94], R25 ;  /* 0x0000941901007387 */ /* 0x0009e80000100800 */
[----:B------:R-:W2:Y:S01]  /*128bd0*/  LDL.LU R30, [R1+0x5d28] ;  /* 0x005d2800011e7983 */ /* 0x000ea20000300800 */
[----:B0-----:R-:W-:Y:S02]  /*128be0*/  PRMT R41, R18, 0x3340, R0 ;  /* 0x0000334012297816 */ /* 0x001fe40000000000 */
[----:B---3--:R-:W-:-:S02]  /*128bf0*/  LOP3.LUT R19, R44, 0xffff, RZ, 0xc0, !PT ;  /* 0x0000ffff2c137812 */ /* 0x008fc400078ec0ff */
[----:B------:R-:W3:Y:S01]  /*128c00*/  LDL.LU R44, [R1+0x1f94] ;  /* 0x001f9400012c7983 */ /* 0x000ee20000300800 */
[----:B----4-:R-:W-:Y:S02]  /*128c10*/  LOP3.LUT R25, R53, 0xffff, RZ, 0xc0, !PT ;  /* 0x0000ffff35197812 */ /* 0x010fe400078ec0ff */
[----:B------:R-:W-:Y:S02]  /*128c20*/  LOP3.LUT R53, R55, 0xffff, RZ, 0xc0, !PT ;  /* 0x0000ffff37357812 */ /* 0x000fe400078ec0ff */
[----:B------:R-:W-:Y:S02]  /*128c30*/  PRMT R40, R19, 0x3340, R25 ;  /* 0x0000334013287816 */ /* 0x000fe40000000019 */
[----:B--2---:R-:W-:Y:S02]  /*128c40*/  LOP3.LUT R32, R36, 0xffff, RZ, 0xc0, !PT ;  /* 0x0000ffff24207812 */ /* 0x004fe400078ec0ff */
[----:B------:R-:W-:Y:S01]  /*128c50*/  LOP3.LUT R37, R37, 0xffff, RZ, 0xc0, !PT ;  /* 0x0000ffff25257812 */ /* 0x000fe200078ec0ff */
[----:B------:R-:W2:Y:S01]  /*128c60*/  LDL.LU R36, [R1+0x38c] ;  /* 0x00038c0001247983 */ /* 0x000ea20000300800 */
[----:B------:R-:W-:-:S02]  /*128c70*/  PRMT R55, R40, 0x5410, R41 ;  /* 0x0000541028377816 */ /* 0x000fc40000000029 */
[----:B------:R-:W-:Y:S02]  /*128c80*/  PRMT R41, R53, 0x3340, R0 ;  /* 0x0000334035297816 */ /* 0x000fe40000000000 */
[----:B------:R-:W-:-:S04]  /*128c90*/  PRMT R40, R32, 0x3340, R37 ;  /* 0x0000334020287816 */ /* 0x000fc80000000025 */
[----:B------:R-:W-:Y:S02]  /*128ca0*/  PRMT R42, R40, 0x5410, R41 ;  /* 0x00005410282a7816 */ /* 0x000fe40000000029 */
[----:B------:R-:W-:Y:S01]  /*128cb0*/  IADD3 R40, P1, PT, R17, R7, RZ ;  /* 0x0000000711287210 */ /* 0x000fe20007f3e0ff */
[----:B------:R-:W-:Y:S04]  /*128cc0*/  STL [R1+0x5c20], R55 ;  /* 0x005c203701007387 */ /* 0x000fe80000100800 */
[----:B------:R-:W-:Y:S01]  /*128cd0*/  IMAD.X R41, R35, 0x1, R8, P1 ;  /* 0x0000000123297824 */ /* 0x000fe200008e0608 */
[----:B------:R-:W-:Y:S04]  /*128ce0*/  STL [R1+0x5c24], R53 ;  /* 0x005c243501007387 */ /* 0x000fe80000100800 */
[----:B------:R-:W-:Y:S04]  /*128cf0*/  STL [R1+0x24f8], R42 ;  /* 0x0024f82a01007387 */ /* 0x000fe80000100800 */
[----:B------:R0:W-:Y:S04]  /*128d00*/  STL.64 [R1+0xa78], R40 ;  /* 0x000a782801007387 */ /* 0x0001e80000100a00 */
[----:B------:R-:W4:Y:S01]  /*128d10*/  LDL.LU R47, [R1+0x5230] ;  /* 0x00523000012f7983 */ /* 0x000f220000300800 */
[----:B0-----:R-:W-:-:S03]  /*128d20*/  SHF.R.U32.HI R40, RZ, 0x8, R37 ;  /* 0x00000008ff287819 */ /* 0x001fc60000011625 */
[----:B------:R-:W4:Y:S04]  /*128d30*/  LDL.LU R41, [R1+0x2978] ;  /* 0x0029780001297983 */ /* 0x000f280000300800 */
[----:B------:R-:W4:Y:S01]  /*128d40*/  LDL.LU R37, [R1+0x51d4] ;  /* 0x0051d40001257983 */ /* 0x000f220000300800 */
[----:B------:R-:W-:Y:S02]  /*128d50*/  SHF.R.U32.HI R32, RZ, 0x8, R32 ;  /* 0x00000008ff207819 */ /* 0x000fe40000011620 */
[----:B------:R-:W-:Y:S02]  /*128d60*/  SHF.R.U32.HI R19, RZ, 0x8, R19 ;  /* 0x00000008ff137819 */ /* 0x000fe40000011613 */
[----:B------:R-:W-:Y:S02]  /*128d70*/  SHF.R.U32.HI R25, RZ, 0x8, R25 ;  /* 0x00000008ff197819 */ /* 0x000fe40000011619 */
[----:B------:R-:W-:-:S02]  /*128d80*/  LOP3.LUT R32, R32, 0xffff, RZ, 0xc0, !PT ;  /* 0x0000ffff20207812 */ /* 0x000fc400078ec0ff */
[----:B------:R-:W-:Y:S02]  /*128d90*/  LOP3.LUT R40, R40, 0xffff, RZ, 0xc0, !PT ;  /* 0x0000ffff28287812 */ /* 0x000fe400078ec0ff */
[----:B------:R-:W-:Y:S02]  /*128da0*/  LOP3.LUT R19, R19, 0xffff, RZ, 0xc0, !PT ;  /* 0x0000ffff13137812 */ /* 0x000fe400078ec0ff */
[----:B------:R-:W-:Y:S02]  /*128db0*/  LOP3.LUT R25, R25, 0xffff, RZ, 0xc0, !PT ;  /* 0x0000ffff19197812 */ /* 0x000fe400078ec0ff */
[----:B------:R-:W-:Y:S02]  /*128dc0*/  SHF.R.U32.HI R18, RZ, 0x8, R18 ;  /* 0x00000008ff127819 */ /* 0x000fe40000011612 */
[----:B------:R-:W-:Y:S02]  /*128dd0*/  PRMT R32, R32, 0x3340, R40 ;  /* 0x0000334020207816 */ /* 0x000fe40000000028 */
[----:B------:R-:W-:-:S02]  /*128de0*/  IADD3 R52, P1, PT, R17, R9, RZ ;  /* 0x0000000911347210 */ /* 0x000fc40007f3e0ff */
[----:B------:R-:W-:Y:S02]  /*128df0*/  PRMT R19, R19, 0x3340, R25 ;  /* 0x0000334013137816 */ /* 0x000fe40000000019 */
[----:B------:R-:W-:Y:S01]  /*128e00*/  LOP3.LUT R18, R18, 0xffff, RZ, 0xc0, !PT ;  /* 0x0000ffff12127812 */ /* 0x000fe200078ec0ff */
[----:B------:R-:W-:Y:S01]  /*128e10*/  STL [R1+0x5a64], R32 ;  /* 0x005a642001007387 */ /* 0x000fe20000100800 */
[----:B------:R-:W-:-:S03]  /*128e20*/  IMAD.X R53, R35, 0x1, R11, P1 ;  /* 0x0000000123357824 */ /* 0x000fc600008e060b */
[----:B------:R0:W-:Y:S04]  /*128e30*/  STL [R1+0x274], R19 ;  /* 0x0002741301007387 */ /* 0x0001e80000100800 */
[----:B------:R1:W-:Y:S01]  /*128e40*/  STL.64 [R1+0xa88], R52 ;  /* 0x000a883401007387 */ /* 0x0003e20000100a00 */
[----:B0-----:R-:W-:Y:S02]  /*128e50*/  PRMT R19, R18, 0x3340, R0 ;  /* 0x0000334012137816 */ /* 0x001fe40000000000 */
[----:B------:R-:W-:Y:S02]  /*128e60*/  LOP3.LUT R25, R31, 0xffff, RZ, 0xc0, !PT ;  /* 0x0000ffff1f197812 */ /* 0x000fe400078ec0ff */
[----:B-1----:R-:W-:-:S05]  /*128e70*/  IADD3 R52, P1, PT, R17, R10, RZ ;  /* 0x0000000a11347210 */ /* 0x002fca0007f3e0ff */
[----:B------:R-:W-:Y:S01]  /*128e80*/  IMAD.X R53, R35, 0x1, R12, P1 ;  /* 0x0000000123357824 */ /* 0x000fe200008e060c */
[----:B---3--:R-:W-:Y:S02]  /*128e90*/  LOP3.LUT R18, R44, 0xffff, RZ, 0xc0, !PT ;  /* 0x0000ffff2c127812 */ /* 0x008fe400078ec0ff */
[----:B------:R-:W3:Y:S04]  /*128ea0*/  LDL.LU R44, [R1+0x414] ;  /* 0x00041400012c7983 */ /* 0x000ee80000300800 */
[----:B------:R2:W-:Y:S04]  /*128eb0*/  STL [R1+0x90], R19 ;  /* 0x0000901301007387 */ /* 0x0005e80000100800 */
[----:B------:R-:W3:Y:S01]  /*128ec0*/  LDL.LU R31, [R1+0x5d24] ;  /* 0x005d2400011f7983 */ /* 0x000ee20000300800 */
        /* <DEDUP_REMOVED lines=8> */
[----:B------:R-:W-:-:S03]  /*128f50*/  PRMT R19, R18, 0x3340, R19 ;  /* 0x0000334012137816 */ /* 0x000fc60000000013 */
[----:B------:R-:W-:Y:S04]  /*128f60*/  STL [R1+0x5c28], R36 ;  /* 0x005c282401007387 */ /* 0x000fe80000100800 */
[----:B------:R-:W-:Y:S01]  /*128f70*/  STL.64 [R1+0xa70], R52 ;  /* 0x000a703401007387 */ /* 0x000fe20000100a00 */
[----:B----4-:R-:W-:-:S03]  /*128f80*/  LOP3.LUT R18, R47, 0xffff, RZ, 0xc0, !PT ;  /* 0x0000ffff2f127812 */ /* 0x010fc600078ec0ff */
[----:B------:R0:W-:Y:S01]  /*128f90*/  STL [R1+0x1d4], R19 ;  /* 0x0001d41301007387 */ /* 0x0001e20000100800 */
[----:B------:R-:W-:Y:S02]  /*128fa0*/  SHF.R.U32.HI R25, RZ, 0x8, R25 ;  /* 0x00000008ff197819 */ /* 0x000fe40000011619 */
[----:B------:R-:W-:Y:S02]  /*128fb0*/  LOP3.LUT R35, R41, 0xffff, RZ, 0xc0, !PT ;  /* 0x0000ffff29237812 */ /* 0x000fe400078ec0ff */
[----:B0-----:R-:W-:-:S04]  /*128fc0*/  LOP3.LUT R19, R37, 0xffff, RZ, 0xc0, !PT ;  /* 0x0000ffff25137812 */ /* 0x001fc800078ec0ff */
[--C-:B------:R-:W-:Y:S02]  /*128fd0*/  PRMT R32, R18, 0x3340, R19.reuse ;  /* 0x0000334012207816 */ /* 0x100fe40000000013 */
[----:B------:R-:W-:Y:S02]  /*128fe0*/  SHF.R.U32.HI R18, RZ, 0x8, R18 ;  /* 0x00000008ff127819 */ /* 0x000fe40000011612 */
[----:B------:R-:W-:Y:S02]  /*128ff0*/  SHF.R.U32.HI R19, RZ, 0x8, R19 ;  /* 0x00000008ff137819 */ /* 0x000fe40000011613 */
[----:B------:R-:W-:Y:S02]  /*129000*/  PRMT R36, R35, 0x3340, R0 ;  /* 0x0000334023247816 */ /* 0x000fe40000000000 */
[----:B------:R-:W-:Y:S02]  /*129010*/  LOP3.LUT R18, R18, 0xffff, RZ, 0xc0, !PT ;  /* 0x0000ffff12127812 */ /* 0x000fe400078ec0ff */
[----:B------:R-:W-:-:S02]  /*129020*/  LOP3.LUT R19, R19, 0xffff, RZ, 0xc0, !PT ;  /* 0x0000ffff13137812 */ /* 0x000fc400078ec0ff */
[----:B------:R-:W-:Y:S02]  /*129030*/  LOP3.LUT R25, R25, 0xffff, RZ, 0xc0, !PT ;  /* 0x0000ffff19197812 */ /* 0x000fe400078ec0ff */
[----:B------:R-:W-:Y:S02]  /*129040*/  PRMT R32, R32, 0x5410, R36 ;  /* 0x0000541020207816 */ /* 0x000fe40000000024 */
[----:B------:R-:W-:Y:S02]  /*129050*/  PRMT R37, R18, 0x3340, R19 ;  /* 0x0000334012257816 */ /* 0x000fe40000000013 */
[----:B------:R-:W-:Y:S01]  /*129060*/  PRMT R25, R25, 0x3340, R0 ;  /* 0x0000334019197816 */ /* 0x000fe20000000000 */
[----:B------:R-:W-:Y:S01]  /*129070*/  STL [R1+0x69c], R32 ;  /* 0x00069c2001007387 */ /* 0x000fe20000100800 */
[----:B------:R-:W-:-:S03]  /*129080*/  LOP3.LUT R18, R33, 0xffff, RZ, 0xc0, !PT ;  /* 0x0000ffff21127812 */ /* 0x000fc600078ec0ff */
[----:B------:R-:W-:Y:S04]  /*129090*/  STL [R1+0x5ca0], R37 ;  /* 0x005ca02501007387 */ /* 0x000fe80000100800 */
[----:B------:R0:W-:Y:S04]  /*1290a0*/  STL [R1+0x88], R25 ;  /* 0x0000881901007387 */ /* 0x0001e80000100800 */
[----:B------:R-:W2:Y:S01]  /*1290b0*/  LDL.LU R33, [R1+0x5d20] ;  /* 0x005d200001217983 */ /* 0x000ea20000300800 */
[----:B------:R-:W-:Y:S01]  /*1290c0*/  VIADD R17, R17, UR6 ;  /* 0x0000000611117c36 */ /* 0x000fe20008000000 */
[----:B------:R-:W-:Y:S01]  /*1290d0*/  SHF.R.U32.HI R35, RZ, 0x8, R35 ;  /* 0x00000008ff237819 */ /* 0x000fe20000011623 */
[----:B------:R-:W1:Y:S01]  /*1290e0*/  LDCU UR6, c[0x0][0x3b8] ;  /* 0x00007700ff0677ac */ /* 0x000e620008000800 */
[----:B0-----:R-:W-:-:S02]  /*1290f0*/  PRMT R25, R18, 0x3340, R0 ;  /* 0x0000334012197816 */ /* 0x001fc40000000000 */
[----:B------:R-:W-:Y:S02]  /*129100*/  SHF.R.U32.HI R18, RZ, 0x8, R18 ;  /* 0x00000008ff127819 */ /* 0x000fe40000011612 */
[----:B------:R-:W-:Y:S02]  /*129110*/  IADD3 R46, P1, PT, R17, R3, RZ ;  /* 0x00000003112e7210 */ /* 0x000fe40007f3e0ff */
[----:B------:R-:W-:Y:S02]  /*129120*/  LOP3.LUT R18, R18, 0xffff, RZ, 0xc0, !PT ;  /* 0x0000ffff12127812 */ /* 0x000fe400078ec0ff */
[----:B---3--:R-:W-:Y:S02]  /*129130*/  LOP3.LUT R32, R44, 0xffff, RZ, 0xc0, !PT ;  /* 0x0000ffff2c207812 */ /* 0x008fe400078ec0ff */
[----:B------:R-:W-:Y:S02]  /*129140*/  LOP3.LUT R36, R31, 0xffff, RZ, 0xc0, !PT ;  /* 0x0000ffff1f247812 */ /* 0x000fe400078ec0ff */
[----:B------:R-:W3:Y:S02]  /*129150*/  LDL.LU R31, [R1+0x5d1c] ;  /* 0x005d1c00011f7983 */ /* 0x000ee40000300800 */
[----:B------:R-:W-:-:S02]  /*129160*/  PRMT R19, R32, 0x3340, R36 ;  /* 0x0000334020137816 */ /* 0x000fc40000000024 */
[----:B------:R-:W4:Y:S02]  /*129170*/  LDL.LU R41, [R1+0x523c] ;  /* 0x00523c0001297983 */ /* 0x000f240000300800 */
[----:B------:R-:W-:Y:S02]  /*129180*/  PRMT R19, R19, 0x5410, R25 ;  /* 0x0000541013137816 */ /* 0x000fe40000000019 */
[----:B------:R-:W4:Y:S01]  /*129190*/  LDL.LU R25, [R1+0x296c] ;  /* 0x00296c0001197983 */ /* 0x000f220000300800 */
[----:B------:R-:W-:Y:S02]  /*1291a0*/  SHF.R.U32.HI R32, RZ, 0x8, R32 ;  /* 0x00000008ff207819 */ /* 0x000fe40000011620 */
[----:B------:R-:W-:Y:S01]  /*1291b0*/  SHF.R.U32.HI R36, RZ, 0x8, R36 ;  /* 0x00000008ff247819 */ /* 0x000fe20000011624 */
[----:B------:R0:W-:Y:S01]  /*1291c0*/  STL [R1+0x630], R19 ;  /* 0x0006301301007387 */ /* 0x0001e20000100800 */
[----:B------:R-:W-:Y:S02]  /*1291d0*/  LOP3.LUT R32, R32, 0xffff, RZ, 0xc0, !PT ;  /* 0x0000ffff20207812 */ /* 0x000fe400078ec0ff */
[----:B------:R-:W-:-:S02]  /*1291e0*/  LOP3.LUT R36, R36, 0xffff, RZ, 0xc0, !PT ;  /* 0x0000ffff24247812 */ /* 0x000fc400078ec0ff */
[----:B0-----:R-:W-:Y:S02]  /*1291f0*/  SHF.R.S32.HI R19, RZ, 0x1f, R17 ;  /* 0x0000001fff137819 */ /* 0x001fe40000011411 */
[----:B------:R-:W-:-:S03]  /*129200*/  PRMT R37, R32, 0x3340, R36 ;  /* 0x0000334020257816 */ /* 0x000fc60000000024 */
[----:B------:R-:W-:Y:S01]  /*129210*/  IMAD.X R47, R19, 0x1, R4, P1 ;  /* 0x00000001132f7824 */ /* 0x000fe200008e0604 */
[----:B------:R-:W-:Y:S02]  /*129220*/  PRMT R32, R18, 0x3340, R0 ;  /* 0x0000334012207816 */ /* 0x000fe40000000000 */
[----:B------:R-:W-:Y:S02]  /*129230*/  LOP3.LUT R44, R34, 0xffff, RZ, 0xc0, !PT ;  /* 0x0000ffff222c7812 */ /* 0x000fe400078ec0ff */
[----:B------:R-:W-:Y:S01]  /*129240*/  STL.64 [R1+0xa68], R46 ;  /* 0x000a682e01007387 */ /* 0x000fe20000100a00 */
[----:B--2---:R-:W-:-:S03]  /*129250*/  LOP3.LUT R18, R33, 0xffff, RZ, 0xc0, !PT ;  /* 0x0000ffff21127812 */ /* 0x004fc600078ec0ff */
[----:B------:R-:W2:Y:S04]  /*129260*/  LDL.LU R33, [R1+0x5d18] ;  /* 0x005d180001217983 */ /* 0x000ea80000300800 */
[----:B------:R0:W-:Y:S04]  /*129270*/  STL [R1+0x84], R32 ;  /* 0x0000842001007387 */ /* 0x0001e80000100800 */
[----:B------:R-:W2:Y:S01]  /*129280*/  LDL.LU R34, [R1+0x5d14] ;  /* 0x005d140001227983 */ /* 0x000ea20000300800 */
[----:B0-----:R-:W-:-:S03]  /*129290*/  LOP3.LUT R32, R30, 0xffff, RZ, 0xc0, !PT ;  /* 0x0000ffff1e207812 */ /* 0x001fc600078ec0ff */
[----:B------:R-:W2:Y:S01]  /*1292a0*/  LDL.LU R30, [R1+0x5d10] ;  /* 0x005d1000011e7983 */ /* 0x000ea20000300800 */
[----:B------:R-:W-:Y:S02]  /*1292b0*/  PRMT R40, R44, 0x3340, R0 ;  /* 0x000033402c287816 */ /* 0x000fe40000000000 */
[----:B------:R-:W-:Y:S02]  /*1292c0*/  PRMT R36, R18, 0x3340, R32 ;  /* 0x0000334012247816 */ /* 0x000fe40000000020 */
[----:B------:R-:W-:Y:S02]  /*1292d0*/  SHF.R.U32.HI R18, RZ, 0x8, R18 ;  /* 0x00000008ff127819 */ /* 0x000fe40000011612 */
[----:B------:R-:W-:Y:S02]  /*1292e0*/  SHF.R.U32.HI R32, RZ, 0x8, R32 ;  /* 0x00000008ff207819 */ /* 0x000fe40000011620 */
[----:B------:R-:W-:Y:S02]  /*1292f0*/  IADD3 R46, P1, PT, R17, R0, RZ ;  /* 0x00000000112e7210 */ /* 0x000fe40007f3e0ff */
[----:B------:R-:W-:-:S02]  /*129300*/  PRMT R36, R36, 0x5410, R40 ;  /* 0x0000541024247816 */ /* 0x000fc40000000028 */
[----:B------:R-:W-:Y:S02]  /*129310*/  LOP3.LUT R18, R18, 0xffff, RZ, 0xc0, !PT ;  /* 0x0000ffff12127812 */ /* 0x000fe400078ec0ff */
[----:B------:R-:W-:Y:S02]  /*129320*/  LOP3.LUT R32, R32, 0xffff, RZ, 0xc0, !PT ;  /* 0x0000ffff20207812 */ /* 0x000fe400078ec0ff */
[----:B------:R-:W-:Y:S01]  /*129330*/  LOP3.LUT R35, R35, 0xffff, RZ, 0xc0, !PT ;  /* 0x0000ffff23237812 */ /* 0x000fe200078ec0ff */
[----:B------:R-:W-:Y:S01]  /*129340*/  IMAD.X R47, R19, 0x1, R2, P1 ;  /* 0x00000001132f7824 */ /* 0x000fe200008e0602 */
[----:B------:R-:W-:Y:S01]  /*129350*/  STL [R1+0x5c2c], R44 ;  /* 0x005c2c2c01007387 */ /* 0x000fe20000100800 */
[----:B------:R-:W-:Y:S02]  /*129360*/  PRMT R40, R18, 0x3340, R32 ;  /* 0x0000334012287816 */ /* 0x000fe40000000020 */
[----:B------:R-:W-:Y:S01]  /*129370*/  PRMT R35, R35, 0x3340, R0 ;  /* 0x0000334023237816 */ /* 0x000fe20000000000 */
[----:B------:R-:W-:Y:S04]  /*129380*/  STL [R1+0x24c0], R36 ;  /* 0x0024c02401007387 */ /* 0x000fe80000100800 */
[----:B------:R-:W-:Y:S04]  /*129390*/  STL.64 [R1+0xa60], R46 ;  /* 0x000a602e01007387 */ /* 0x000fe80000100a00 */
[----:B------:R-:W-:Y:S04]  /*1293a0*/  STL [R1+0x5a6c], R40 ;  /* 0x005a6c2801007387 */ /* 0x000fe80000100800 */
[----:B------:R0:W-:Y:S04]  /*1293b0*/  STL [R1+0x80], R35 ;  /* 0x0000802301007387 */ /* 0x0001e80000100800 */
[----:B------:R-:W2:Y:S04]  /*1293c0*/  LDL.LU R54, [R1+0x1fc0] ;  /* 0x001fc00001367983 */ /* 0x000ea80000300800 */
[----:B------:R-:W2:Y:S04]  /*1293d0*/  LDL.LU R61, [R1+0x268] ;  /* 0x00026800013d7983 */ /* 0x000ea80000300800 */
[----:B0-----:R-:W2:Y:S01]  /*1293e0*/  LDL.LU R35, [R1+0x3a8] ;  /* 0x0003a80001237983 */ /* 0x001ea20000300800 */
[----:B---3--:R-:W-:-:S02]  /*1293f0*/  LOP3.LUT R32, R31, 0xffff, RZ, 0xc0, !PT ;  /* 0x0000ffff1f207812 */ /* 0x008fc400078ec0ff */
[----:B----4-:R-:W-:Y:S02]  /*129400*/  LOP3.LUT R18, R41, 0xffff, RZ, 0xc0, !PT ;  /* 0x0000ffff29127812 */ /* 0x010fe400078ec0ff */
[----:B------:R-:W-:Y:S02]  /*129410*/  LOP3.LUT R36, R25, 0xffff, RZ, 0xc0, !PT ;  /* 0x0000ffff19247812 */ /* 0x000fe400078ec0ff */
[--C-:B------:R-:W-:Y:S02]  /*129420*/  PRMT R40, R32, 0x3340, R0.reuse ;  /* 0x0000334020287816 */ /* 0x100fe40000000000 */
[----:B--2---:R-:W-:Y:S02]  /*129430*/  LOP3.LUT R33, R33, 0xffff, RZ, 0xc0, !PT ;  /* 0x0000ffff21217812 */ /* 0x004fe400078ec0ff */
[----:B------:R-:W-:Y:S02]  /*129440*/  LOP3.LUT R25, R34, 0xffff, RZ, 0xc0, !PT ;  /* 0x0000ffff22197812 */ /* 0x000fe400078ec0ff */
[----:B------:R-:W-:-:S02]  /*129450*/  PRMT R34, R36, 0x3340, R0 ;  /* 0x0000334024227816 */ /* 0x000fc40000000000 */
[----:B------:R-:W-:Y:S02]  /*129460*/  PRMT R31, R18, 0x3340, R25 ;  /* 0x00003340121f7816 */ /* 0x000fe40000000019 */
[----:B------:R-:W-:Y:S02]  /*129470*/  LOP3.LUT R30, R30, 0xffff, RZ, 0xc0, !PT ;  /* 0x0000ffff1e1e7812 */ /* 0x000fe400078ec0ff */
[----:B------:R-:W-:Y:S02]  /*129480*/  PRMT R34, R31, 0x5410, R34 ;  /* 0x000054101f227816 */ /* 0x000fe40000000022 */
        /* <DEDUP_REMOVED lines=9> */
[----:B------:R0:W-:Y:S04]  /*129520*/  STL [R1+0x5a70], R31 ;  /* 0x005a701f01007387 */ /* 0x0001e80000100800 */
[----:B------:R2:W-:Y:S04]  /*129530*/  STL.64 [R1+0xa58], R40 ;  /* 0x000a582801007387 */ /* 0x0005e80000100a00 */
[----:B------:R-:W3:Y:S01]  /*129540*/  LDL.LU R57, [R1+0x1fc4] ;  /* 0x001fc40001397983 */ /* 0x000ee20000300800 */
[----:B0-----:R-:W-:Y:S02]  /*129550*/  SHF.R.U32.HI R31, RZ, 0x8, R33 ;  /* 0x00000008ff1f7819 */ /* 0x001fe40000011621 */
[----:B------:R-:W-:-:S02]  /*129560*/  PRMT R33, R18, 0x3340, R25 ;  /* 0x0000334012217816 */ /* 0x000fc40000000019 */
[----:B------:R-:W4:Y:S04]  /*129570*/  LDL.LU R18, [R1+0x26c] ;  /* 0x00026c0001127983 */ /* 0x000f280000300800 */
[----:B------:R-:W4:Y:S04]  /*129580*/  LDL.LU R49, [R1+0x3ac] ;  /* 0x0003ac0001317983 */ /* 0x000f280000300800 */
[----:B------:R-:W4:Y:S04]  /*129590*/  LDL.LU R47, [R1+0x42c] ;  /* 0x00042c00012f7983 */ /* 0x000f280000300800 */
[----:B------:R-:W4:Y:S04]  /*1295a0*/  LDL.LU R25, [R1+0x1fc] ;  /* 0x0001fc0001197983 */ /* 0x000f280000300800 */
[----:B--2---:R-:W2:Y:S01]  /*1295b0*/  LDL.LU R41, [R1+0x30c] ;  /* 0x00030c0001297983 */ /* 0x004ea20000300800 */
[----:B------:R-:W-:-:S02]  /*1295c0*/  SHF.R.U32.HI R30, RZ, 0x8, R30 ;  /* 0x00000008ff1e7819 */ /* 0x000fc4000001161e */
[----:B------:R-:W-:Y:S02]  /*1295d0*/  LOP3.LUT R31, R31, 0xffff, RZ, 0xc0, !PT ;  /* 0x0000ffff1f1f7812 */ /* 0x000fe400078ec0ff */
[----:B------:R-:W-:Y:S02]  /*1295e0*/  LOP3.LUT R30, R30, 0xffff, RZ, 0xc0, !PT ;  /* 0x0000ffff1e1e7812 */ /* 0x000fe400078ec0ff */
[----:B------:R-:W-:Y:S02]  /*1295f0*/  SHF.R.U32.HI R32, RZ, 0x8, R32 ;  /* 0x00000008ff207819 */ /* 0x000fe40000011620 */
[----:B------:R-:W-:Y:S02]  /*129600*/  PRMT R30, R30, 0x3340, R31 ;  /* 0x000033401e1e7816 */ /* 0x000fe4000000001f */
[----:B------:R-:W-:Y:S02]  /*129610*/  SHF.R.U32.HI R31, RZ, 0x8, R36 ;  /* 0x00000008ff1f7819 */ /* 0x000fe40000011624 */
[----:B------:R-:W-:-:S02]  /*129620*/  IADD3 R52, P1, PT, R17, R5, RZ ;  /* 0x0000000511347210 */ /* 0x000fc40007f3e0ff */
[----:B------:R-:W-:Y:S02]  /*129630*/  LOP3.LUT R32, R32, 0xffff, RZ, 0xc0, !PT ;  /* 0x0000ffff20207812 */ /* 0x000fe400078ec0ff */
[----:B------:R-:W-:Y:S01]  /*129640*/  LOP3.LUT R31, R31, 0xffff, RZ, 0xc0, !PT ;  /* 0x0000ffff1f1f7812 */ /* 0x000fe200078ec0ff */
[----:B------:R-:W-:Y:S01]  /*129650*/  IMAD.X R53, R19, 0x1, R6, P1 ;  /* 0x0000000113357824 */ /* 0x000fe200008e0606 */
[--C-:B------:R-:W-:Y:S02]  /*129660*/  PRMT R36, R32, 0x3340, R0.reuse ;  /* 0x0000334020247816 */ /* 0x100fe40000000000 */
[----:B------:R-:W-:Y:S02]  /*129670*/  PRMT R34, R31, 0x3340, R0 ;  /* 0x000033401f227816 */ /* 0x000fe40000000000 */
[----:B------:R-:W-:Y:S01]  /*129680*/  STL.64 [R1+0xa50], R52 ;  /* 0x000a503401007387 */ /* 0x000fe20000100a00 */
[----:B------:R-:W-:-:S03]  /*129690*/  LOP3.LUT R32, R54, 0xffff, RZ, 0xc0, !PT ;  /* 0x0000ffff36207812 */ /* 0x000fc600078ec0ff */
[----:B------:R0:W-:Y:S01]  /*1296a0*/  STL [R1+0x78], R36 ;  /* 0x0000782401007387 */ /* 0x0001e20000100800 */
[----:B------:R-:W-:-:S03]  /*1296b0*/  LOP3.LUT R31, R61, 0xffff, RZ, 0xc0, !PT ;  /* 0x0000ffff3d1f7812 */ /* 0x000fc600078ec0ff */
[----:B------:R1:W-:Y:S01]  /*1296c0*/  STL [R1+0x74], R34 ;  /* 0x0000742201007387 */ /* 0x0003e20000100800 */
[----:B0-----:R-:W-:Y:S02]  /*1296d0*/  PRMT R36, R31, 0x3340, R0 ;  /* 0x000033401f247816 */ /* 0x001fe40000000000 */
[----:B-1----:R-:W-:-:S04]  /*1296e0*/  LOP3.LUT R34, R35, 0xffff, RZ, 0xc0, !PT ;  /* 0x0000ffff23227812 */ /* 0x002fc800078ec0ff */
[----:B------:R-:W-:Y:S02]  /*1296f0*/  PRMT R35, R32, 0x3340, R34 ;  /* 0x0000334020237816 */ /* 0x000fe40000000022 */
[----:B------:R-:W-:Y:S02]  /*129700*/  SHF.R.U32.HI R32, RZ, 0x8, R32 ;  /* 0x00000008ff207819 */ /* 0x000fe40000011620 */
        /* <DEDUP_REMOVED lines=8> */
[----:B------:R0:W-:Y:S04]  /*129790*/  STL [R1+0x247c], R35 ;  /* 0x00247c2301007387 */ /* 0x0001e80000100800 */
[----:B------:R-:W-:Y:S01]  /*1297a0*/  STL.64 [R1+0xa48], R52 ;  /* 0x000a483401007387 */ /* 0x000fe20000100a00 */
[----:B0-----:R-:W-:-:S02]  /*1297b0*/  PRMT R35, R32, 0x3340, R34 ;  /* 0x0000334020237816 */ /* 0x001fc40000000022 */
[----:B------:R-:W-:-:S03]  /*1297c0*/  PRMT R34, R31, 0x3340, R0 ;  /* 0x000033401f227816 */ /* 0x000fc60000000000 */
[----:B------:R-:W-:Y:S04]  /*1297d0*/  STL [R1+0x1a4], R35 ;  /* 0x0001a42301007387 */ /* 0x000fe80000100800 */
[----:B------:R0:W-:Y:S01]  /*1297e0*/  STL [R1+0x70], R34 ;  /* 0x0000702201007387 */ /* 0x0001e20000100800 */
[----:B---3--:R-:W-:Y:S02]  /*1297f0*/  LOP3.LUT R32, R57, 0xffff, RZ, 0xc0, !PT ;  /* 0x0000ffff39207812 */ /* 0x008fe400078ec0ff */
[----:B----4-:R-:W-:Y:S02]  /*129800*/  LOP3.LUT R31, R18, 0xffff, RZ, 0xc0, !PT ;  /* 0x0000ffff121f7812 */ /* 0x010fe400078ec0ff */
[----:B0-----:R-:W-:Y:S02]  /*129810*/  LOP3.LUT R34, R49, 0xffff, RZ, 0xc0, !PT ;  /* 0x0000ffff31227812 */ /* 0x001fe400078ec0ff */
[----:B------:R-:W-:-:S02]  /*129820*/  PRMT R40, R31, 0x3340, R0 ;  /* 0x000033401f287816 */ /* 0x000fc40000000000 */
[----:B------:R-:W-:Y:S02]  /*129830*/  LOP3.LUT R35, R47, 0xffff, RZ, 0xc0, !PT ;  /* 0x0000ffff2f237812 */ /* 0x000fe400078ec0ff */
[----:B------:R-:W3:Y:S01]  /*129840*/  LDL.LU R47, [R1+0x5250] ;  /* 0x00525000012f7983 */ /* 0x000ee20000300800 */
[----:B------:R-:W-:Y:S02]  /*129850*/  LOP3.LUT R18, R25, 0xffff, RZ, 0xc0, !PT ;  /* 0x0000ffff19127812 */ /* 0x000fe400078ec0ff */
[----:B------:R-:W-:Y:S02]  /*129860*/  PRMT R25, R32, 0x3340, R34 ;  /* 0x0000334020197816 */ /* 0x000fe40000000022 */
[----:B--2---:R-:W-:Y:S02]  /*129870*/  LOP3.LUT R36, R41, 0xffff, RZ, 0xc0, !PT ;  /* 0x0000ffff29247812 */ /* 0x004fe400078ec0ff */
[----:B------:R-:W-:Y:S01]  /*129880*/  PRMT R25, R25, 0x5410, R40 ;  /* 0x0000541019197816 */ /* 0x000fe20000000028 */
[----:B------:R-:W2:Y:S04]  /*129890*/  LDL.LU R41, [R1+0x2988] ;  /* 0x0029880001297983 */ /* 0x000ea80000300800 */
[----:B------:R0:W-:Y:S04]  /*1298a0*/  STL [R1+0x246c], R25 ;  /* 0x00246c1901007387 */ /* 0x0001e80000100800 */
[----:B0-----:R-:W4:Y:S01]  /*1298b0*/  LDL.LU R25, [R1+0x51f4] ;  /* 0x0051f40001197983 */ /* 0x001f220000300800 */
[----:B------:R-:W-:-:S02]  /*1298c0*/  SHF.R.U32.HI R32, RZ, 0x8, R32 ;  /* 0x00000008ff207819 */ /* 0x000fc40000011620 */
[----:B------:R-:W-:Y:S02]  /*1298d0*/  SHF.R.U32.HI R34, RZ, 0x8, R34 ;  /* 0x00000008ff227819 */ /* 0x000fe40000011622 */
[----:B------:R-:W-:Y:S02]  /*1298e0*/  PRMT R40, R35, 0x3340, R36 ;  /* 0x0000334023287816 */ /* 0x000fe40000000024 */
[----:B------:R-:W-:Y:S02]  /*1298f0*/  IADD3 R52, P1, PT, R17, R7, RZ ;  /* 0x0000000711347210 */ /* 0x000fe40007f3e0ff */
[----:B------:R-:W-:Y:S02]  /*129900*/  PRMT R42, R18, 0x3340, R0 ;  /* 0x00003340122a7816 */ /* 0x000fe40000000000 */
[----:B------:R-:W-:Y:S02]  /*129910*/  SHF.R.U32.HI R35, RZ, 0x8, R35 ;  /* 0x00000008ff237819 */ /* 0x000fe40000011623 */
[----:B------:R-:W-:-:S02]  /*129920*/  SHF.R.U32.HI R36, RZ, 0x8, R36 ;  /* 0x00000008ff247819 */ /* 0x000fc40000011624 */
[----:B------:R-:W-:Y:S02]  /*129930*/  LOP3.LUT R32, R32, 0xffff, RZ, 0xc0, !PT ;  /* 0x0000ffff20207812 */ /* 0x000fe400078ec0ff */
[----:B------:R-:W-:Y:S01]  /*129940*/  LOP3.LUT R34, R34, 0xffff, RZ, 0xc0, !PT ;  /* 0x0000ffff22227812 */ /* 0x000fe200078ec0ff */
[----:B------:R-:W-:Y:S01]  /*129950*/  IMAD.X R53, R19, 0x1, R8, P1 ;  /* 0x0000000113357824 */ /* 0x000fe200008e0608 */
[----:B------:R-:W-:Y:S02]  /*129960*/  PRMT R40, R40, 0x5410, R42 ;  /* 0x0000541028287816 */ /* 0x000fe4000000002a */
[----:B------:R-:W-:Y:S02]  /*129970*/  LOP3.LUT R35, R35, 0xffff, RZ, 0xc0, !PT ;  /* 0x0000ffff23237812 */ /* 0x000fe400078ec0ff */
[----:B------:R-:W-:Y:S02]  /*129980*/  LOP3.LUT R36, R36, 0xffff, RZ, 0xc0, !PT ;  /* 0x0000ffff24247812 */ /* 0x000fe400078ec0ff */
[----:B------:R-:W-:-:S02]  /*129990*/  PRMT R32, R32, 0x3340, R34 ;  /* 0x0000334020207816 */ /* 0x000fc40000000022 */
[----:B------:R-:W-:Y:S01]  /*1299a0*/  IADD3 R34, P1, PT, R17, R9, RZ ;  /* 0x0000000911227210 */ /* 0x000fe20007f3e0ff */
[----:B------:R-:W-:Y:S01]  /*1299b0*/  STL [R1+0x2468], R40 ;  /* 0x0024682801007387 */ /* 0x000fe20000100800 */
[----:B------:R-:W-:-:S03]  /*1299c0*/  PRMT R36, R35, 0x3340, R36 ;  /* 0x0000334023247816 */ /* 0x000fc60000000024 */
[----:B------:R-:W4:Y:S01]  /*1299d0*/  LDL.LU R54, [R1+0x430] ;  /* 0x0004300001367983 */ /* 0x000f220000300800 */
[----:B------:R-:W-:Y:S01]  /*1299e0*/  IMAD.X R35, R19, 0x1, R11, P1 ;  /* 0x0000000113237824 */ /* 0x000fe200008e060b */
[----:B------:R-:W-:Y:S02]  /*1299f0*/  SHF.R.U32.HI R31, RZ, 0x8, R31 ;  /* 0x00000008ff1f7819 */ /* 0x000fe4000001161f */
[----:B------:R-:W-:Y:S04]  /*129a00*/  STL.64 [R1+0xa30], R52 ;  /* 0x000a303401007387 */ /* 0x000fe80000100a00 */
[----:B------:R-:W4:Y:S01]  /*129a10*/  LDL.LU R61, [R1+0x310] ;  /* 0x00031000013d7983 */ /* 0x000f220000300800 */
[----:B------:R-:W-:-:S03]  /*129a20*/  LOP3.LUT R31, R31, 0xffff, RZ, 0xc0, !PT ;  /* 0x0000ffff1f1f7812 */ /* 0x000fc600078ec0ff */
[----:B------:R-:W-:Y:S01]  /*129a30*/  STL [R1+0x180], R36 ;  /* 0x0001802401007387 */ /* 0x000fe20000100800 */
[----:B------:R-:W-:-:S03]  /*129a40*/  SHF.R.U32.HI R18, RZ, 0x8, R18 ;  /* 0x00000008ff127819 */ /* 0x000fc60000011612 */
[----:B------:R-:W-:Y:S04]  /*129a50*/  STL [R1+0x17c], R32 ;  /* 0x00017c2001007387 */ /* 0x000fe80000100800 */
[----:B------:R0:W-:Y:S01]  /*129a60*/  STL.64 [R1+0xa40], R34 ;  /* 0x000a402201007387 */ /* 0x0001e20000100a00 */
[----:B------:R-:W-:Y:S02]  /*129a70*/  PRMT R31, R31, 0x3340, R0 ;  /* 0x000033401f1f7816 */ /* 0x000fe40000000000 */
[----:B------:R-:W-:Y:S02]  /*129a80*/  LOP3.LUT R18, R18, 0xffff, RZ, 0xc0, !PT ;  /* 0x0000ffff12127812 */ /* 0x000fe400078ec0ff */
[----:B0-----:R-:W-:Y:S01]  /*129a90*/  IADD3 R34, P1, PT, R17, R10, RZ ;  /* 0x0000000a11227210 */ /* 0x001fe20007f3e0ff */
[----:B------:R-:W-:Y:S04]  /*129aa0*/  STL [R1+0x64], R31 ;  /* 0x0000641f01007387 */ /* 0x000fe80000100800 */
[----:B------:R-:W-:Y:S01]  /*129ab0*/  IMAD.X R35, R19, 0x1, R12, P1 ;  /* 0x0000000113237824 */ /* 0x000fe200008e060c */
[----:B------:R-:W-:-:S04]  /*129ac0*/  PRMT R19, R18, 0x3340, R0 ;  /* 0x0000334012137816 */ /* 0x000fc80000000000 */
[----:B------:R3:W-:Y:S04]  /*129ad0*/  STL.64 [R1+0xa38], R34 ;  /* 0x000a382201007387 */ /* 0x0007e80000100a00 */
[----:B------:R-:W4:Y:S04]  /*129ae0*/  LDL.LU R57, [R1+0x5254] ;  /* 0x0052540001397983 */ /* 0x000f280000300800 */
[----:B------:R-:W4:Y:S04]  /*129af0*/  LDL.LU R18, [R1+0x297c] ;  /* 0x00297c0001127983 */ /* 0x000f280000300800 */
[----:B------:R-:W-:Y:S04]  /*129b00*/  STL [R1+0x60], R19 ;  /* 0x0000601301007387 */ /* 0x000fe80000100800 */
[----:B------:R-:W4:Y:S01]  /*129b10*/  LDL.LU R49, [R1+0x5200] ;  /* 0x0052000001317983 */ /* 0x000f220000300800 */
[----:B---3--:R-:W-:-:S03]  /*129b20*/  LOP3.LUT R35, R47, 0xffff, RZ, 0xc0, !PT ;  /* 0x0000ffff2f237812 */ /* 0x008fc600078ec0ff */
[----:B------:R-:W3:Y:S01]  /*129b30*/  LDL.LU R47, [R1+0x2788] ;  /* 0x00278800012f7983 */ /* 0x000ee20000300800 */
[----:B--2---:R-:W-:-:S03]  /*129b40*/  LOP3.LUT R31, R41, 0xffff, RZ, 0xc0, !PT ;  /* 0x0000ffff291f7812 */ /* 0x004fc600078ec0ff */
[----:B------:R-:W2:Y:S04]  /*129b50*/  LDL.LU R41, [R1+0x5228] ;  /* 0x0052280001297983 */ /* 0x000ea80000300800 */
[----:B------:R-:W-:Y:S01]  /*129b60*/  STL [R1+0x26fc], R31 ;  /* 0x0026fc1f01007387 */ /* 0x000fe20000100800 */
[----:B----4-:R-:W-:-:S03]  /*129b70*/  LOP3.LUT R34, R25, 0xffff, RZ, 0xc0, !PT ;  /* 0x0000ffff19227812 */ /* 0x010fc600078ec0ff */
[----:B------:R-:W4:Y:S01]  /*129b80*/  LDL.LU R25, [R1+0x51dc] ;  /* 0x0051dc0001197983 */ /* 0x000f220000300800 */
[----:B------:R-:W-:Y:S02]  /*129b90*/  PRMT R40, R31, 0x3340, R0 ;  /* 0x000033401f287816 */ /* 0x000fe40000000000 */
[----:B------:R-:W-:Y:S02]  /*129ba0*/  PRMT R36, R35, 0x3340, R34 ;  /* 0x0000334023247816 */ /* 0x000fe40000000022 */
[----:B------:R-:W-:Y:S02]  /*129bb0*/  LOP3.LUT R32, R48, 0xffff, RZ, 0xc0, !PT ;  /* 0x0000ffff30207812 */ /* 0x000fe400078ec0ff */
[----:B------:R-:W-:Y:S01]  /*129bc0*/  PRMT R36, R36, 0x5410, R40 ;  /* 0x0000541024247816 */ /* 0x000fe20000000028 */
[----:B------:R-:W4:Y:S01]  /*129bd0*/  LDL.LU R48, [R1+0x5d0c] ;  /* 0x005d0c0001307983 */ /* 0x000f220000300800 */
[----:B------:R-:W-:-:S03]  /*129be0*/  PRMT R40, R32, 0x3340, R0 ;  /* 0x0000334020287816 */ /* 0x000fc60000000000 */
[----:B------:R0:W-:Y:S01]  /*129bf0*/  STL [R1+0x5c30], R32 ;  /* 0x005c302001007387 */ /* 0x0001e20000100800 */
[----:B------:R-:W-:-:S03]  /*129c00*/  SHF.R.U32.HI R34, RZ, 0x8, R34 ;  /* 0x00000008ff227819 */ /* 0x000fc60000011622 */
[----:B------:R1:W-:Y:S01]  /*129c10*/  STL [R1+0x2438], R36 ;  /* 0x0024382401007387 */ /* 0x0003e20000100800 */
[----:B------:R-:W-:Y:S02]  /*129c20*/  LOP3.LUT R34, R34, 0xffff, RZ, 0xc0, !PT ;  /* 0x0000ffff22227812 */ /* 0x000fe400078ec0ff */
[----:B0-----:R-:W-:Y:S02]  /*129c30*/  SHF.R.U32.HI R32, RZ, 0x8, R35 ;  /* 0x00000008ff207819 */ /* 0x001fe40000011623 */
[----:B------:R-:W-:Y:S02]  /*129c40*/  LOP3.LUT R19, R54, 0xffff, RZ, 0xc0, !PT ;  /* 0x0000ffff36137812 */ /* 0x000fe400078ec0ff */
[----:B------:R-:W-:-:S04]  /*129c50*/  LOP3.LUT R31, R61, 0xffff, RZ, 0xc0, !PT ;  /* 0x0000ffff3d1f7812 */ /* 0x000fc800078ec0ff */
[----:B-1----:R-:W-:Y:S02]  /*129c60*/  PRMT R36, R19, 0x3340, R31 ;  /* 0x0000334013247816 */ /* 0x002fe4000000001f */
[----:B------:R-:W-:Y:S02]  /*129c70*/  SHF.R.U32.HI R19, RZ, 0x8, R19 ;  /* 0x00000008ff137819 */ /* 0x000fe40000011613 */
[----:B------:R-:W-:Y:S02]  /*129c80*/  SHF.R.U32.HI R31, RZ, 0x8, R31 ;  /* 0x00000008ff1f7819 */ /* 0x000fe4000001161f */
[----:B------:R-:W-:Y:S02]  /*129c90*/  PRMT R36, R36, 0x5410, R40 ;  /* 0x0000541024247816 */ /* 0x000fe40000000028 */
[----:B------:R-:W-:Y:S02]  /*129ca0*/  LOP3.LUT R32, R32, 0xffff, RZ, 0xc0, !PT ;  /* 0x0000ffff20207812 */ /* 0x000fe400078ec0ff */
[----:B------:R-:W-:-:S02]  /*129cb0*/  LOP3.LUT R19, R19, 0xffff, RZ, 0xc0, !PT ;  /* 0x0000ffff13137812 */ /* 0x000fc400078ec0ff */
[----:B------:R-:W-:Y:S01]  /*129cc0*/  LOP3.LUT R31, R31, 0xffff, RZ, 0xc0, !PT ;  /* 0x0000ffff1f1f7812 */ /* 0x000fe200078ec0ff */
[----:B------:R0:W-:Y:S01]  /*129cd0*/  STL [R1+0x2444], R36 ;  /* 0x0024442401007387 */ /* 0x0001e20000100800 */
[----:B------:R-:W-:Y:S02]  /*129ce0*/  PRMT R32, R32, 0x3340, R34 ;  /* 0x0000334020207816 */ /* 0x000fe40000000022 */
[----:B------:R-:W-:-:S05]  /*129cf0*/  PRMT R40, R19, 0x3340, R31 ;  /* 0x0000334013287816 */ /* 0x000fca000000001f */
[----:B------:R-:W-:Y:S04]  /*129d00*/  STL [R1+0x5a74], R40 ;  /* 0x005a742801007387 */ /* 0x000fe80000100800 */
[----:B------:R1:W-:Y:S01]  /*129d10*/  STL [R1+0x2150], R32 ;  /* 0x0021502001007387 */ /* 0x0003e20000100800 */
[----:B------:R-:W-:Y:S02]  /*129d20*/  LOP3.LUT R34, R57, 0xffff, RZ, 0xc0, !PT ;  /* 0x0000ffff39227812 */ /* 0x000fe400078ec0ff */
[----:B------:R-:W-:-:S04]  /*129d30*/  LOP3.LUT R18, R18, 0xffff, RZ, 0xc0, !PT ;  /* 0x0000ffff12127812 */ /* 0x000fc800078ec0ff */
[----:B------:R-:W-:Y:S02]  /*129d40*/  PRMT R31, R18, 0x3340, R0 ;  /* 0x00003340121f7816 */ /* 0x000fe40000000000 */
[----:B0-----:R-:W-:-:S04]  /*129d50*/  LOP3.LUT R36, R49, 0xffff, RZ, 0xc0, !PT ;  /* 0x0000ffff31247812 */ /* 0x001fc800078ec0ff */
[----:B------:R-:W-:-:S04]  /*129d60*/  PRMT R19, R34, 0x3340, R36 ;  /* 0x0000334022137816 */ /* 0x000fc80000000024 */
[----:B-1----:R-:W-:-:S05]  /*129d70*/  PRMT R32, R19, 0x5410, R31 ;  /* 0x0000541013207816 */ /* 0x002fca000000001f */
[----:B------:R4:W-:Y:S04]  /*129d80*/  STL [R1+0x2420], R32 ;  /* 0x0024202001007387 */ /* 0x0009e80000100800 */
[----:B------:R-:W4:Y:S04]  /*129d90*/  LDL.LU R49, [R1+0x522c] ;  /* 0x00522c0001317983 */ /* 0x000f280000300800 */
[----:B------:R-:W4:Y:S01]  /*129da0*/  LDL.LU R54, [R1+0x277c] ;  /* 0x00277c0001367983 */ /* 0x000f220000300800 */
[----:B---3--:R-:W-:Y:S02]  /*129db0*/  LOP3.LUT R19, R47, 0xffff, RZ, 0xc0, !PT ;  /* 0x0000ffff2f137812 */ /* 0x008fe400078ec0ff */
[----:B--2---:R-:W-:-:S02]  /*129dc0*/  LOP3.LUT R31, R41, 0xffff, RZ, 0xc0, !PT ;  /* 0x0000ffff291f7812 */ /* 0x004fc400078ec0ff */
[----:B----4-:R-:W-:Y:S02]  /*129dd0*/  LOP3.LUT R32, R25, 0xffff, RZ, 0xc0, !PT ;  /* 0x0000ffff19207812 */ /* 0x010fe400078ec0ff */
[----:B------:R-:W2:Y:S04]  /*129de0*/  LDL.LU R25, [R1+0x51e0] ;  /* 0x0051e00001197983 */ /* 0x000ea80000300800 */
[----:B------:R-:W3:Y:S04]  /*129df0*/  LDL.LU R61, [R1+0x1fd0] ;  /* 0x001fd000013d7983 */ /* 0x000ee80000300800 */
[----:B------:R-:W4:Y:S04]  /*129e00*/  LDL.LU R41, [R1+0x284] ;  /* 0x0002840001297983 */ /* 0x000f280000300800 */
[----:B------:R-:W4:Y:S01]  /*129e10*/  LDL.LU R47, [R1+0x3c4] ;  /* 0x0003c400012f7983 */ /* 0x000f220000300800 */
[----:B------:R-:W-:Y:S01]  /*129e20*/  PRMT R40, R19, 0x3340, R0 ;  /* 0x0000334013287816 */ /* 0x000fe20000000000 */
[----:B------:R-:W-:Y:S01]  /*129e30*/  VIADD R17, R17, UR6 ;  /* 0x0000000611117c36 */ /* 0x000fe20008000000 */
[----:B------:R-:W-:Y:S01]  /*129e40*/  PRMT R35, R31, 0x3340, R32 ;  /* 0x000033401f237816 */ /* 0x000fe20000000020 */
[----:B------:R-:W0:Y:S03]  /*129e50*/  LDCU UR6, c[0x0][0x3b8] ;  /* 0x00007700ff0677ac */ /* 0x000e260008000800 */
[----:B------:R-:W-:-:S02]  /*129e60*/  PRMT R40, R35, 0x5410, R40 ;  /* 0x0000541023287816 */ /* 0x000fc40000000028 */
[----:B------:R-:W-:Y:S02]  /*129e70*/  SHF.R.S32.HI R35, RZ, 0x1f, R17 ;  /* 0x0000001fff237819 */ /* 0x000fe40000011411 */
[----:B------:R-:W-:Y:S02]  /*129e80*/  IADD3 R52, P1, PT, R17, R3, RZ ;  /* 0x0000000311347210 */ /* 0x000fe40007f3e0ff */
[----:B------:R-:W-:Y:S02]  /*129e90*/  SHF.R.U32.HI R34, RZ, 0x8, R34 ;  /* 0x00000008ff227819 */ /* 0x000fe40000011622 */
[----:B------:R-:W-:Y:S01]  /*129ea0*/  SHF.R.U32.HI R36, RZ, 0x8, R36 ;  /* 0x00000008ff247819 */ /* 0x000fe20000011624 */
[----:B------:R-:W-:Y:S01]  /*129eb0*/  IMAD.X R53, R35, 0x1, R4, P1 ;  /* 0x0000000123357824 */ /* 0x000fe200008e0604 */
[----:B------:R-:W-:Y:S02]  /*129ec0*/  SHF.R.U32.HI R31, RZ, 0x8, R31 ;  /* 0x00000008ff1f7819 */ /* 0x000fe4000001161f */
[----:B------:R-:W-:Y:S01]  /*129ed0*/  SHF.R.U32.HI R32, RZ, 0x8, R32 ;  /* 0x00000008ff207819 */ /* 0x000fe20000011620 */
[----:B------:R-:W-:Y:S01]  /*129ee0*/  STL [R1+0x2414], R40 ;  /* 0x0024142801007387 */ /* 0x000fe20000100800 */
[----:B------:R-:W-:-:S02]  /*129ef0*/  SHF.R.U32.HI R19, RZ, 0x8, R19 ;  /* 0x00000008ff137819 */ /* 0x000fc40000011613 */
[----:B------:R-:W-:Y:S01]  /*129f00*/  LOP3.LUT R34, R34, 0xffff, RZ, 0xc0, !PT ;  /* 0x0000ffff22227812 */ /* 0x000fe200078ec0ff */
[----:B------:R1:W-:Y:S01]  /*129f10*/  STL.64 [R1+0xa20], R52 ;  /* 0x000a203401007387 */ /* 0x0003e20000100a00 */
[----:B------:R-:W-:Y:S02]  /*129f20*/  LOP3.LUT R36, R36, 0xffff, RZ, 0xc0, !PT ;  /* 0x0000ffff24247812 */ /* 0x000fe400078ec0ff */
[----:B------:R-:W-:Y:S02]  /*129f30*/  LOP3.LUT R31, R31, 0xffff, RZ, 0xc0, !PT ;  /* 0x0000ffff1f1f7812 */ /* 0x000fe400078ec0ff */
[----:B------:R-:W-:Y:S02]  /*129f40*/  LOP3.LUT R32, R32, 0xffff, RZ, 0xc0, !PT ;  /* 0x0000ffff20207812 */ /* 0x000fe400078ec0ff */
[----:B------:R-:W-:Y:S02]  /*129f50*/  SHF.R.U32.HI R18, RZ, 0x8, R18 ;  /* 0x00000008ff127819 */ /* 0x000fe40000011612 */
[----:B------:R-:W-:-:S02]  /*129f60*/  LOP3.LUT R19, R19, 0xffff, RZ, 0xc0, !PT ;  /* 0x0000ffff13137812 */ /* 0x000fc400078ec0ff */
[----:B-1----:R-:W-:Y:S02]  /*129f70*/  IADD3 R52, P1, PT, R17, R0, RZ ;  /* 0x0000000011347210 */ /* 0x002fe40007f3e0ff */
[----:B------:R-:W-:Y:S02]  /*129f80*/  PRMT R34, R34, 0x3340, R36 ;  /* 0x0000334022227816 */ /* 0x000fe40000000024 */
[----:B------:R-:W-:Y:S01]  /*129f90*/  PRMT R31, R31, 0x3340, R32 ;  /* 0x000033401f1f7816 */ /* 0x000fe20000000020 */
[----:B------:R-:W-:Y:S01]  /*129fa0*/  IMAD.X R53, R35, 0x1, R2, P1 ;  /* 0x0000000123357824 */ /* 0x000fe200008e0602 */
[----:B------:R-:W-:Y:S02]  /*129fb0*/  LOP3.LUT R18, R18, 0xffff, RZ, 0xc0, !PT ;  /* 0x0000ffff12127812 */ /* 0x000fe400078ec0ff */
[--C-:B------:R-:W-:Y:S01]  /*129fc0*/  PRMT R19, R19, 0x3340, R0.reuse ;  /* 0x0000334013137816 */ /* 0x100fe20000000000 */
[----:B------:R-:W-:Y:S01]  /*129fd0*/  STL [R1+0x600], R34 ;  /* 0x0006002201007387 */ /* 0x000fe20000100800 */
[----:B------:R-:W-:-:S03]  /*129fe0*/  PRMT R18, R18, 0x3340, R0 ;  /* 0x0000334012127816 */ /* 0x000fc60000000000 */
[----:B------:R-:W-:Y:S04]  /*129ff0*/  STL [R1+0x5fc], R31 ;  /* 0x0005fc1f01007387 */ /* 0x000fe80000100800 */
[----:B------:R-:W-:Y:S04]  /*12a000*/  STL.64 [R1+0xa28], R52 ;  /* 0x000a283401007387 */ /* 0x000fe80000100a00 */
[----:B------:R-:W-:Y:S04]  /*12a010*/  STL [R1+0x34c], R19 ;  /* 0x00034c1301007387 */ /* 0x000fe80000100800 */
[----:B------:R-:W4:Y:S04]  /*12a020*/  LDL.LU R57, [R1+0x43c] ;  /* 0x00043c0001397983 */ /* 0x000f280000300800 */
[----:B------:R1:W-:Y:S04]  /*12a030*/  STL [R1+0x348], R18 ;  /* 0x0003481201007387 */ /* 0x0003e80000100800 */
[----:B-1----:R-:W4:Y:S01]  /*12a040*/  LDL.LU R18, [R1+0x20c] ;  /* 0x00020c0001127983 */ /* 0x002f220000300800 */
[----:B------:R-:W-:-:S03]  /*12a050*/  LOP3.LUT R31, R49, 0xffff, RZ, 0xc0, !PT ;  /* 0x0000ffff311f7812 */ /* 0x000fc600078ec0ff */
[----:B------:R-:W4:Y:S01]  /*12a060*/  LDL.LU R49, [R1+0x320] ;  /* 0x0003200001317983 */ /* 0x000f220000300800 */
[----:B------:R-:W-:-:S05]  /*12a070*/  LOP3.LUT R34, R54, 0xffff, RZ, 0xc0, !PT ;  /* 0x0000ffff36227812 */ /* 0x000fca00078ec0ff */
[----:B------:R1:W-:Y:S01]  /*12a080*/  STL [R1+0x5c34], R34 ;  /* 0x005c342201007387 */ /* 0x0003e20000100800 */
[----:B--2---:R-:W-:-:S04]  /*12a090*/  LOP3.LUT R25, R25, 0xffff, RZ, 0xc0, !PT ;  /* 0x0000ffff19197812 */ /* 0x004fc800078ec0ff */
[----:B------:R-:W-:Y:S02]  /*12a0a0*/  PRMT R40, R31, 0x3340, R25 ;  /* 0x000033401f287816 */ /* 0x000fe40000000019 */
[----:B---3--:R-:W-:Y:S02]  /*12a0b0*/  LOP3.LUT R19, R61, 0xffff, RZ, 0xc0, !PT ;  /* 0x0000ffff3d137812 */ /* 0x008fe400078ec0ff */
[----:B----4-:R-:W-:Y:S02]  /*12a0c0*/  LOP3.LUT R36, R41, 0xffff, RZ, 0xc0, !PT ;  /* 0x0000ffff29247812 */ /* 0x010fe400078ec0ff */
[----:B------:R-:W-:Y:S02]  /*12a0d0*/  PRMT R41, R34, 0x3340, R0 ;  /* 0x0000334022297816 */ /* 0x000fe40000000000 */
[----:B------:R-:W-:Y:S02]  /*12a0e0*/  LOP3.LUT R32, R47, 0xffff, RZ, 0xc0, !PT ;  /* 0x0000ffff2f207812 */ /* 0x000fe400078ec0ff */
[----:B------:R-:W-:-:S02]  /*12a0f0*/  PRMT R41, R40, 0x5410, R41 ;  /* 0x0000541028297816 */ /* 0x000fc40000000029 */
[----:B------:R-:W-:Y:S02]  /*12a100*/  PRMT R40, R36, 0x3340, R0 ;  /* 0x0000334024287816 */ /* 0x000fe40000000000 */
[----:B-1----:R-:W-:-:S04]  /*12a110*/  PRMT R34, R19, 0x3340, R32 ;  /* 0x0000334013227816 */ /* 0x002fc80000000020 */
[----:B------:R-:W-:Y:S02]  /*12a120*/  PRMT R34, R34, 0x5410, R40 ;  /* 0x0000541022227816 */ /* 0x000fe40000000028 */
[----:B------:R-:W-:Y:S01]  /*12a130*/  IADD3 R40, P1, PT, R17, R13, RZ ;  /* 0x0000000d11287210 */ /* 0x000fe20007f3e0ff */
[----:B------:R1:W-:Y:S04]  /*12a140*/  STL [R1+0x2400], R41 ;  /* 0x0024002901007387 */ /* 0x0003e80000100800 */
[----:B------:R2:W-:Y:S04]  /*12a150*/  STL [R1+0x23e8], R34 ;  /* 0x0023e82201007387 */ /* 0x0005e80000100800 */
[----:B------:R-:W3:Y:S01]  /*12a160*/  LDL.LU R47, [R1+0x1fd4] ;  /* 0x001fd400012f7983 */ /* 0x000ee20000300800 */
[----:B-1----:R-:W-:Y:S01]  /*12a170*/  IMAD.X R41, R35, 0x1, R15, P1 ;  /* 0x0000000123297824 */ /* 0x002fe200008e060f */
[----:B--2---:R-:W-:-:S04]  /*12a180*/  SHF.R.U32.HI R34, RZ, 0x8, R25 ;  /* 0x00000008ff227819 */ /* 0x004fc80000011619 */
[----:B------:R1:W-:Y:S04]  /*12a190*/  STL.64 [R1+0xa10], R40 ;  /* 0x000a102801007387 */ /* 0x0003e80000100a00 */
[----:B-1----:R-:W2:Y:S04]  /*12a1a0*/  LDL.LU R41, [R1+0x28c] ;  /* 0x00028c0001297983 */ /* 0x002ea80000300800 */
[----:B------:R-:W4:Y:S01]  /*12a1b0*/  LDL.LU R25, [R1+0x3cc] ;  /* 0x0003cc0001197983 */ /* 0x000f220000300800 */
[----:B------:R-:W-:Y:S02]  /*12a1c0*/  SHF.R.U32.HI R31, RZ, 0x8, R31 ;  /* 0x00000008ff1f7819 */ /* 0x000fe4000001161f */
[----:B------:R-:W-:-:S02]  /*12a1d0*/  LOP3.LUT R34, R34, 0xffff, RZ, 0xc0, !PT ;  /* 0x0000ffff22227812 */ /* 0x000fc400078ec0ff */
[----:B------:R-:W-:Y:S02]  /*12a1e0*/  LOP3.LUT R31, R31, 0xffff, RZ, 0xc0, !PT ;  /* 0x0000ffff1f1f7812 */ /* 0x000fe400078ec0ff */
[----:B------:R-:W-:Y:S02]  /*12a1f0*/  SHF.R.U32.HI R19, RZ, 0x8, R19 ;  /* 0x00000008ff137819 */ /* 0x000fe40000011613 */
[----:B------:R-:W-:Y:S02]  /*12a200*/  SHF.R.U32.HI R32, RZ, 0x8, R32 ;  /* 0x00000008ff207819 */ /* 0x000fe40000011620 */
[----:B------:R-:W-:Y:S02]  /*12a210*/  PRMT R31, R31, 0x3340, R34 ;  /* 0x000033401f1f7816 */ /* 0x000fe40000000022 */
[----:B------:R-:W-:Y:S02]  /*12a220*/  LOP3.LUT R19, R19, 0xffff, RZ, 0xc0, !PT ;  /* 0x0000ffff13137812 */ /* 0x000fe400078ec0ff */
[----:B------:R-:W-:Y:S01]  /*12a230*/  LOP3.LUT R32, R32, 0xffff, RZ, 0xc0, !PT ;  /* 0x0000ffff20207812 */ /* 0x000fe200078ec0ff */
[----:B------:R1:W-:Y:S03]  /*12a240*/  STL [R1+0x5a78], R31 ;  /* 0x005a781f01007387 */ /* 0x0003e60000100800 */
[----:B-1----:R-:W-:-:S02]  /*12a250*/  PRMT R31, R19, 0x3340, R32 ;  /* 0x00003340131f7816 */ /* 0x002fc40000000020 */
[----:B------:R-:W-:-:S03]  /*12a260*/  LOP3.LUT R19, R57, 0xffff, RZ, 0xc0, !PT ;  /* 0x0000ffff39137812 */ /* 0x000fc600078ec0ff */
[----:B------:R1:W-:Y:S01]  /*12a270*/  STL [R1+0x5ec], R31 ;  /* 0x0005ec1f01007387 */ /* 0x0003e20000100800 */
[----:B------:R-:W-:-:S04]  /*12a280*/  LOP3.LUT R32, R18, 0xffff, RZ, 0xc0, !PT ;  /* 0x0000ffff12207812 */ /* 0x000fc800078ec0ff */
[----:B------:R-:W-:Y:S02]  /*12a290*/  PRMT R34, R32, 0x3340, R0 ;  /* 0x0000334020227816 */ /* 0x000fe40000000000 */
[----:B-1----:R-:W-:-:S04]  /*12a2a0*/  LOP3.LUT R31, R49, 0xffff, RZ, 0xc0, !PT ;  /* 0x0000ffff311f7812 */ /* 0x002fc800078ec0ff */
[----:B------:R-:W-:-:S04]  /*12a2b0*/  PRMT R18, R19, 0x3340, R31 ;  /* 0x0000334013127816 */ /* 0x000fc8000000001f */
[----:B------:R-:W-:Y:S02]  /*12a2c0*/  PRMT R18, R18, 0x5410, R34 ;  /* 0x0000541012127816 */ /* 0x000fe40000000022 */
[----:B------:R-:W-:-:S03]  /*12a2d0*/  IADD3 R52, P1, PT, R17, R5, RZ ;  /* 0x0000000511347210 */ /* 0x000fc60007f3e0ff */
[----:B------:R1:W-:Y:S04]  /*12a2e0*/  STL [R1+0x23cc], R18 ;  /* 0x0023cc1201007387 */ /* 0x0003e80000100800 */
[----:B------:R-:W4:Y:S01]  /*12a2f0*/  LDL.LU R57, [R1+0x526c] ;  /* 0x00526c0001397983 */ /* 0x000f220000300800 */
[----:B------:R-:W-:Y:S01]  /*12a300*/  IMAD.X R53, R35, 0x1, R6, P1 ;  /* 0x0000000123357824 */ /* 0x000fe200008e0606 */
[----:B------:R-:W-:Y:S02]  /*12a310*/  SHF.R.U32.HI R34, RZ, 0x8, R36 ;  /* 0x00000008ff227819 */ /* 0x000fe40000011624 */
[----:B-1----:R-:W4:Y:S01]  /*12a320*/  LDL.LU R18, [R1+0x2998] ;  /* 0x0029980001127983 */ /* 0x002f220000300800 */
[----:B------:R-:W-:-:S03]  /*12a330*/  SHF.R.U32.HI R19, RZ, 0x8, R19 ;  /* 0x00000008ff137819 */ /* 0x000fc60000011613 */
[----:B------:R-:W-:Y:S01]  /*12a340*/  STL.64 [R1+0xa08], R52 ;  /* 0x000a083401007387 */ /* 0x000fe20000100a00 */
[----:B------:R-:W-:-:S03]  /*12a350*/  SHF.R.U32.HI R31, RZ, 0x8, R31 ;  /* 0x00000008ff1f7819 */ /* 0x000fc6000001161f */
[----:B------:R-:W4:Y:S01]  /*12a360*/  LDL.LU R61, [R1+0x5210] ;  /* 0x00521000013d7983 */ /* 0x000f220000300800 */
[----:B------:R-:W-:Y:S02]  /*12a370*/  LOP3.LUT R34, R34, 0xffff, RZ, 0xc0, !PT ;  /* 0x0000ffff22227812 */ /* 0x000fe400078ec0ff */
[----:B------:R-:W-:Y:S02]  /*12a380*/  LOP3.LUT R19, R19, 0xffff, RZ, 0xc0, !PT ;  /* 0x0000ffff13137812 */ /* 0x000fe400078ec0ff */
[----:B------:R-:W-:Y:S02]  /*12a390*/  LOP3.LUT R31, R31, 0xffff, RZ, 0xc0, !PT ;  /* 0x0000ffff1f1f7812 */ /* 0x000fe400078ec0ff */
[----:B------:R-:W-:Y:S02]  /*12a3a0*/  PRMT R36, R34, 0x3340, R0 ;  /* 0x0000334022247816 */ /* 0x000fe40000000000 */
[----:B------:R-:W-:-:S03]  /*12a3b0*/  PRMT R34, R19, 0x3340, R31 ;  /* 0x0000334013227816 */ /* 0x000fc6000000001f */
[----:B------:R1:W-:Y:S01]  /*12a3c0*/  STL [R1+0x344], R36 ;  /* 0x0003442401007387 */ /* 0x0003e20000100800 */
[----:B------:R-:W-:-:S03]  /*12a3d0*/  IADD3 R40, P1, PT, R17, R14, RZ ;  /* 0x0000000e11287210 */ /* 0x000fc60007f3e0ff */
[----:B------:R0:W-:Y:S01]  /*12a3e0*/  STL [R1+0x5e4], R34 ;  /* 0x0005e42201007387 */ /* 0x0001e20000100800 */
[----:B---3--:R-:W-:Y:S02]  /*12a3f0*/  LOP3.LUT R31, R47, 0xffff, RZ, 0xc0, !PT ;  /* 0x0000ffff2f1f7812 */ /* 0x008fe400078ec0ff */
[----:B--2---:R-:W-:Y:S02]  /*12a400*/  LOP3.LUT R19, R41, 0xffff, RZ, 0xc0, !PT ;  /* 0x0000ffff29137812 */ /* 0x004fe400078ec0ff */
[----:B----4-:R-:W-:Y:S02]  /*12a410*/  LOP3.LUT R25, R25, 0xffff, RZ, 0xc0, !PT ;  /* 0x0000ffff19197812 */ /* 0x010fe400078ec0ff */
[----:B-1----:R-:W-:Y:S02]  /*12a420*/  PRMT R36, R19, 0x3340, R0 ;  /* 0x0000334013247816 */ /* 0x002fe40000000000 */
[----:B0-----:R-:W-:Y:S01]  /*12a430*/  PRMT R34, R31, 0x3340, R25 ;  /* 0x000033401f227816 */ /* 0x001fe20000000019 */
[----:B------:R-:W-:-:S03]  /*12a440*/  IMAD.X R41, R35, 0x1, R16, P1 ;  /* 0x0000000123297824 */ /* 0x000fc600008e0610 */
[----:B------:R-:W-:-:S05]  /*12a450*/  PRMT R34, R34, 0x5410, R36 ;  /* 0x0000541022227816 */ /* 0x000fca0000000024 */
[----:B------:R-:W-:Y:S04]  /*12a460*/  STL [R1+0x23c0], R34 ;  /* 0x0023c02201007387 */ /* 0x000fe80000100800 */
[----:B------:R0:W-:Y:S04]  /*12a470*/  STL.64 [R1+0xa18], R40 ;  /* 0x000a182801007387 */ /* 0x0001e80000100a00 */
[----:B------:R-:W2:Y:S04]  /*12a480*/  LDL.LU R49, [R1+0x18c8] ;  /* 0x0018c80001317983 */ /* 0x000ea80000300800 */
[----:B------:R-:W3:Y:S04]  /*12a490*/  LDL.LU R47, [R1+0x334] ;  /* 0x00033400012f7983 */ /* 0x000ee80000300800 */
[----:B0-----:R-:W4:Y:S01]  /*12a4a0*/  LDL.LU R41, [R1+0x5270] ;  /* 0x0052700001297983 */ /* 0x001f220000300800 */
[----:B------:R-:W-:-:S02]  /*12a4b0*/  SHF.R.U32.HI R31, RZ, 0x8, R31 ;  /* 0x00000008ff1f7819 */ /* 0x000fc4000001161f */
[----:B------:R-:W-:Y:S02]  /*12a4c0*/  SHF.R.U32.HI R25, RZ, 0x8, R25 ;  /* 0x00000008ff197819 */ /* 0x000fe40000011619 */
[----:B------:R-:W-:Y:S02]  /*12a4d0*/  SHF.R.U32.HI R19, RZ, 0x8, R19 ;  /* 0x00000008ff137819 */ /* 0x000fe40000011613 */
[----:B------:R-:W-:Y:S02]  /*12a4e0*/  LOP3.LUT R31, R31, 0xffff, RZ, 0xc0, !PT ;  /* 0x0000ffff1f1f7812 */ /* 0x000fe400078ec0ff */
[----:B------:R-:W-:Y:S02]  /*12a4f0*/  LOP3.LUT R34, R25, 0xffff, RZ, 0xc0, !PT ;  /* 0x0000ffff19227812 */ /* 0x000fe400078ec0ff */
[----:B------:R-:W-:Y:S01]  /*12a500*/  LOP3.LUT R19, R19, 0xffff, RZ, 0xc0, !PT ;  /* 0x0000ffff13137812 */ /* 0x000fe200078ec0ff */
[----:B------:R-:W4:Y:S01]  /*12a510*/  LDL.LU R25, [R1+0x298c] ;  /* 0x00298c0001197983 */ /* 0x000f220000300800 */
[----:B------:R-:W-:-:S02]  /*12a520*/  PRMT R34, R31, 0x3340, R34 ;  /* 0x000033401f227816 */ /* 0x000fc40000000022 */
[----:B------:R-:W-:-:S03]  /*12a530*/  PRMT R31, R19, 0x3340, R0 ;  /* 0x00003340131f7816 */ /* 0x000fc60000000000 */
[----:B------:R-:W-:Y:S04]  /*12a540*/  STL [R1+0x5e0], R34 ;  /* 0x0005e02201007387 */ /* 0x000fe80000100800 */
[----:B------:R0:W-:Y:S01]  /*12a550*/  STL [R1+0x340], R31 ;  /* 0x0003401f01007387 */ /* 0x0001e20000100800 */
[----:B------:R-:W-:-:S03]  /*12a560*/  LOP3.LUT R19, R57, 0xffff, RZ, 0xc0, !PT ;  /* 0x0000ffff39137812 */ /* 0x000fc600078ec0ff */
[----:B------:R-:W4:Y:S01]  /*12a570*/  LDL.LU R57, [R1+0x521c] ;  /* 0x00521c0001397983 */ /* 0x000f220000300800 */
[----:B------:R-:W-:Y:S02]  /*12a580*/  LOP3.LUT R18, R18, 0xffff, RZ, 0xc0, !PT ;  /* 0x0000ffff12127812 */ /* 0x000fe400078ec0ff */
[----:B------:R-:W-:Y:S02]  /*12a590*/  IADD3 R52, P1, PT, R17, R7, RZ ;  /* 0x0000000711347210 */ /* 0x000fe40007f3e0ff */
[----:B------:R-:W-:Y:S02]  /*12a5a0*/  PRMT R36, R18, 0x3340, R0 ;  /* 0x0000334012247816 */ /* 0x000fe40000000000 */
[----:B0-----:R-:W-:-:S04]  /*12a5b0*/  LOP3.LUT R31, R61, 0xffff, RZ, 0xc0, !PT ;  /* 0x0000ffff3d1f7812 */ /* 0x001fc800078ec0ff */
[----:B------:R-:W-:Y:S01]  /*12a5c0*/  PRMT R34, R19, 0x3340, R31 ;  /* 0x0000334013227816 */ /* 0x000fe2000000001f */
[----:B------:R-:W-:Y:S01]  /*12a5d0*/  IMAD.X R53, R35, 0x1, R8, P1 ;  /* 0x0000000123357824 */ /* 0x000fe200008e0608 */
[----:B------:R-:W-:Y:S02]  /*12a5e0*/  SHF.R.U32.HI R32, RZ, 0x8, R32 ;  /* 0x00000008ff207819 */ /* 0x000fe40000011620 */
[----:B------:R-:W-:Y:S02]  /*12a5f0*/  PRMT R34, R34, 0x5410, R36 ;  /* 0x0000541022227816 */ /* 0x000fe40000000024 */
        /* <DEDUP_REMOVED lines=9> */
[----:B------:R-:W-:Y:S02]  /*12a690*/  PRMT R32, R32, 0x3340, R0 ;  /* 0x0000334020207816 */ /* 0x000fe40000000000 */
[----:B0-----:R-:W-:-:S02]  /*12a6a0*/  IADD3 R52, P1, PT, R17, R9, RZ ;  /* 0x0000000911347210 */ /* 0x001fc40007f3e0ff */
[----:B------:R-:W-:Y:S02]  /*12a6b0*/  PRMT R19, R19, 0x3340, R31 ;  /* 0x0000334013137816 */ /* 0x000fe4000000001f */
[----:B------:R-:W-:Y:S01]  /*12a6c0*/  PRMT R18, R18, 0x3340, R0 ;  /* 0x0000334012127816 */ /* 0x000fe20000000000 */
[----:B------:R-:W-:Y:S01]  /*12a6d0*/  IMAD.X R53, R35, 0x1, R11, P1 ;  /* 0x0000000123357824 */ /* 0x000fe200008e060b */
[----:B------:R3:W-:Y:S01]  /*12a6e0*/  STL [R1+0x33c], R32 ;  /* 0x00033c2001007387 */ /* 0x0007e20000100800 */
[----:B------:R-:W-:-:S03]  /*12a6f0*/  LOP3.LUT R31, R48, 0xffff, RZ, 0xc0, !PT ;  /* 0x0000ffff301f7812 */ /* 0x000fc600078ec0ff */
[----:B------:R-:W-:Y:S04]  /*12a700*/  STL [R1+0x5dc], R19 ;  /* 0x0005dc1301007387 */ /* 0x000fe80000100800 */
[----:B------:R-:W-:Y:S04]  /*12a710*/  STL.64 [R1+0x9f8], R52 ;  /* 0x0009f83401007387 */ /* 0x000fe80000100a00 */
[----:B------:R4:W-:Y:S04]  /*12a720*/  STL [R1+0x338], R18 ;  /* 0x0003381201007387 */ /* 0x0009e80000100800 */
[----:B------:R-:W4:Y:S01]  /*12a730*/  LDL.LU R48, [R1+0x5d08] ;  /* 0x005d080001307983 */ /* 0x000f220000300800 */
[----:B--2---:R-:W-:-:S03]  /*12a740*/  LOP3.LUT R34, R49, 0xffff, RZ, 0xc0, !PT ;  /* 0x0000ffff31227812 */ /* 0x004fc600078ec0ff */
[----:B------:R-:W2:Y:S01]  /*12a750*/  LDL.LU R49, [R1+0x5244] ;  /* 0x0052440001317983 */ /* 0x000ea20000300800 */
[----:B---3--:R-:W-:-:S03]  /*12a760*/  LOP3.LUT R32, R47, 0xffff, RZ, 0xc0, !PT ;  /* 0x0000ffff2f207812 */ /* 0x008fc600078ec0ff */
[----:B------:R-:W3:Y:S01]  /*12a770*/  LDL.LU R47, [R1+0x2798] ;  /* 0x00279800012f7983 */ /* 0x000ee20000300800 */
[----:B----4-:R-:W-:-:S03]  /*12a780*/  LOP3.LUT R18, R41, 0xffff, RZ, 0xc0, !PT ;  /* 0x0000ffff29127812 */ /* 0x010fc600078ec0ff */
[----:B------:R-:W4:Y:S01]  /*12a790*/  LDL.LU R41, [R1+0x51f8] ;  /* 0x0051f80001297983 */ /* 0x000f220000300800 */
[----:B------:R-:W-:Y:S02]  /*12a7a0*/  PRMT R40, R31, 0x3340, R0 ;  /* 0x000033401f287816 */ /* 0x000fe40000000000 */
[----:B------:R-:W-:Y:S01]  /*12a7b0*/  PRMT R36, R34, 0x3340, R32 ;  /* 0x0000334022247816 */ /* 0x000fe20000000020 */
[----:B------:R0:W-:Y:S03]  /*12a7c0*/  STL [R1+0x5c38], R31 ;  /* 0x005c381f01007387 */ /* 0x0001e60000100800 */
[----:B------:R-:W-:Y:S02]  /*12a7d0*/  PRMT R40, R36, 0x5410, R40 ;  /* 0x0000541024287816 */ /* 0x000fe40000000028 */
[----:B------:R-:W-:-:S04]  /*12a7e0*/  LOP3.LUT R25, R25, 0xffff, RZ, 0xc0, !PT ;  /* 0x0000ffff19197812 */ /* 0x000fc800078ec0ff */
[----:B------:R-:W-:Y:S01]  /*12a7f0*/  PRMT R36, R25, 0x3340, R0 ;  /* 0x0000334019247816 */ /* 0x000fe20000000000 */
[----:B------:R-:W-:Y:S01]  /*12a800*/  STL [R1+0x23a0], R40 ;  /* 0x0023a02801007387 */ /* 0x000fe20000100800 */
[----:B------:R-:W-:Y:S02]  /*12a810*/  SHF.R.U32.HI R32, RZ, 0x8, R32 ;  /* 0x00000008ff207819 */ /* 0x000fe40000011620 */
[----:B------:R-:W-:Y:S02]  /*12a820*/  IADD3 R52, P1, PT, R17, R10, RZ ;  /* 0x0000000a11347210 */ /* 0x000fe40007f3e0ff */
[----:B------:R-:W-:-:S04]  /*12a830*/  LOP3.LUT R19, R57, 0xffff, RZ, 0xc0, !PT ;  /* 0x0000ffff39137812 */ /* 0x000fc800078ec0ff */
[----:B0-----:R-:W-:-:S04]  /*12a840*/  PRMT R31, R18, 0x3340, R19 ;  /* 0x00003340121f7816 */ /* 0x001fc80000000013 */
[----:B------:R-:W-:-:S05]  /*12a850*/  PRMT R31, R31, 0x5410, R36 ;  /* 0x000054101f1f7816 */ /* 0x000fca0000000024 */
[----:B------:R0:W-:Y:S01]  /*12a860*/  STL [R1+0x2390], R31 ;  /* 0x0023901f01007387 */ /* 0x0001e20000100800 */
[----:B------:R-:W-:Y:S02]  /*12a870*/  SHF.R.U32.HI R18, RZ, 0x8, R18 ;  /* 0x00000008ff127819 */ /* 0x000fe40000011612 */
[----:B------:R-:W-:Y:S02]  /*12a880*/  SHF.R.U32.HI R19, RZ, 0x8, R19 ;  /* 0x00000008ff137819 */ /* 0x000fe40000011613 */
[----:B------:R-:W-:Y:S02]  /*12a890*/  LOP3.LUT R32, R32, 0xffff, RZ, 0xc0, !PT ;  /* 0x0000ffff20207812 */ /* 0x000fe400078ec0ff */
[----:B0-----:R-:W-:Y:S01]  /*12a8a0*/  SHF.R.U32.HI R31, RZ, 0x8, R34 ;  /* 0x00000008ff1f7819 */ /* 0x001fe20000011622 */
[----:B------:R-:W-:-:S03]  /*12a8b0*/  IMAD.X R53, R35, 0x1, R12, P1 ;  /* 0x0000000123357824 */ /* 0x000fc600008e060c */
[----:B------:R-:W-:Y:S02]  /*12a8c0*/  LOP3.LUT R31, R31, 0xffff, RZ, 0xc0, !PT ;  /* 0x0000ffff1f1f7812 */ /* 0x000fe400078ec0ff */
[----:B------:R-:W-:Y:S02]  /*12a8d0*/  LOP3.LUT R18, R18, 0xffff, RZ, 0xc0, !PT ;  /* 0x0000ffff12127812 */ /* 0x000fe400078ec0ff */
[----:B------:R-:W-:Y:S02]  /*12a8e0*/  LOP3.LUT R19, R19, 0xffff, RZ, 0xc0, !PT ;  /* 0x0000ffff13137812 */ /* 0x000fe400078ec0ff */
[----:B------:R-:W-:Y:S01]  /*12a8f0*/  PRMT R40, R31, 0x3340, R32 ;  /* 0x000033401f287816 */ /* 0x000fe20000000020 */
[----:B------:R-:W-:Y:S01]  /*12a900*/  STL.64 [R1+0x9f0], R52 ;  /* 0x0009f03401007387 */ /* 0x000fe20000100a00 */
[----:B------:R-:W-:-:S03]  /*12a910*/  PRMT R18, R18, 0x3340, R19 ;  /* 0x0000334012127816 */ /* 0x000fc60000000013 */
[----:B------:R-:W-:Y:S04]  /*12a920*/  STL [R1+0x5a7c], R40 ;  /* 0x005a7c2801007387 */ /* 0x000fe80000100800 */
[----:B------:R-:W3:Y:S04]  /*12a930*/  LDL.LU R54, [R1+0x1ff0] ;  /* 0x001ff00001367983 */ /* 0x000ee80000300800 */
[----:B------:R-:W3:Y:S04]  /*12a940*/  LDL.LU R61, [R1+0x2ac] ;  /* 0x0002ac00013d7983 */ /* 0x000ee80000300800 */
[----:B------:R0:W-:Y:S04]  /*12a950*/  STL [R1+0x5d0], R18 ;  /* 0x0005d01201007387 */ /* 0x0001e80000100800 */
[----:B------:R-:W3:Y:S04]  /*12a960*/  LDL.LU R35, [R1+0x3e4] ;  /* 0x0003e40001237983 */ /* 0x000ee80000300800 */
[----:B0-----:R-:W3:Y:S04]  /*12a970*/  LDL.LU R18, [R1+0x5248] ;  /* 0x0052480001127983 */ /* 0x001ee80000300800 */
[----:B------:R-:W3:Y:S01]  /*12a980*/  LDL.LU R57, [R1+0x278c] ;  /* 0x00278c0001397983 */ /* 0x000ee20000300800 */
[----:B------:R-:W-:Y:S01]  /*12a990*/  VIADD R17, R17, UR6 ;  /* 0x0000000611117c36 */ /* 0x000fe20008000000 */
[----:B------:R-:W-:Y:S01]  /*12a9a0*/  SHF.R.U32.HI R25, RZ, 0x8, R25 ;  /* 0x00000008ff197819 */ /* 0x000fe20000011619 */
[----:B------:R-:W0:Y:S03]  /*12a9b0*/  LDCU UR6, c[0x0][0x3b8] ;  /* 0x00007700ff0677ac */ /* 0x000e260008000800 */
[----:B------:R-:W-:-:S02]  /*12a9c0*/  IADD3 R40, P1, PT, R17, R3, RZ ;  /* 0x0000000311287210 */ /* 0x000fc40007f3e0ff */
[----:B------:R-:W-:-:S04]  /*12a9d0*/  LOP3.LUT R25, R25, 0xffff, RZ, 0xc0, !PT ;  /* 0x0000ffff19197812 */ /* 0x000fc800078ec0ff */
[----:B------:R-:W-:Y:S02]  /*12a9e0*/  PRMT R25, R25, 0x3340, R0 ;  /* 0x0000334019197816 */ /* 0x000fe40000000000 */
[----:B--2---:R-:W-:Y:S02]  /*12a9f0*/  LOP3.LUT R19, R49, 0xffff, RZ, 0xc0, !PT ;  /* 0x0000ffff31137812 */ /* 0x004fe400078ec0ff */
[----:B------:R-:W2:Y:S01]  /*12aa00*/  LDL.LU R49, [R1+0x5208] ;  /* 0x0052080001317983 */ /* 0x000ea20000300800 */
[----:B----4-:R-:W-:-:S04]  /*12aa10*/  LOP3.LUT R32, R41, 0xffff, RZ, 0xc0, !PT ;  /* 0x0000ffff29207812 */ /* 0x010fc800078ec0ff */
[--C-:B------:R-:W-:Y:S02]  /*12aa20*/  PRMT R34, R19, 0x3340, R32.reuse ;  /* 0x0000334013227816 */ /* 0x100fe40000000020 */
[----:B------:R-:W-:Y:S02]  /*12aa30*/  SHF.R.U32.HI R19, RZ, 0x8, R19 ;  /* 0x00000008ff137819 */ /* 0x000fe40000011613 */
[----:B------:R-:W-:Y:S02]  /*12aa40*/  SHF.R.U32.HI R32, RZ, 0x8, R32 ;  /* 0x00000008ff207819 */ /* 0x000fe40000011620 */
[----:B---3--:R-:W-:Y:S02]  /*12aa50*/  LOP3.LUT R31, R47, 0xffff, RZ, 0xc0, !PT ;  /* 0x0000ffff2f1f7812 */ /* 0x008fe400078ec0ff */
[----:B------:R-:W-:Y:S02]  /*12aa60*/  LOP3.LUT R19, R19, 0xffff, RZ, 0xc0, !PT ;  /* 0x0000ffff13137812 */ /* 0x000fe400078ec0ff */
[----:B------:R-:W-:-:S02]  /*12aa70*/  LOP3.LUT R32, R32, 0xffff, RZ, 0xc0, !PT ;  /* 0x0000ffff20207812 */ /* 0x000fc400078ec0ff */
[----:B------:R-:W-:Y:S02]  /*12aa80*/  PRMT R36, R31, 0x3340, R0 ;  /* 0x000033401f247816 */ /* 0x000fe40000000000 */
[----:B------:R-:W-:Y:S02]  /*12aa90*/  PRMT R32, R19, 0x3340, R32 ;  /* 0x0000334013207816 */ /* 0x000fe40000000020 */
[----:B------:R-:W-:Y:S02]  /*12aaa0*/  SHF.R.U32.HI R31, RZ, 0x8, R31 ;  /* 0x00000008ff1f7819 */ /* 0x000fe4000001161f */
[----:B------:R-:W-:Y:S02]  /*12aab0*/  SHF.R.S32.HI R19, RZ, 0x1f, R17 ;  /* 0x0000001fff137819 */ /* 0x000fe40000011411 */
[----:B------:R-:W-:Y:S02]  /*12aac0*/  PRMT R34, R34, 0x5410, R36 ;  /* 0x0000541022227816 */ /* 0x000fe40000000024 */
[----:B------:R-:W-:Y:S01]  /*12aad0*/  LOP3.LUT R31, R31, 0xffff, RZ, 0xc0, !PT ;  /* 0x0000ffff1f1f7812 */ /* 0x000fe200078ec0ff */
[----:B------:R-:W-:-:S02]  /*12aae0*/  IMAD.X R41, R19, 0x1, R4, P1 ;  /* 0x0000000113297824 */ /* 0x000fc400008e0604 */
[----:B------:R-:W-:Y:S01]  /*12aaf0*/  STL [R1+0x2388], R34 ;  /* 0x0023882201007387 */ /* 0x000fe20000100800 */
[----:B------:R-:W-:-:S03]  /*12ab00*/  PRMT R31, R31, 0x3340, R0 ;  /* 0x000033401f1f7816 */ /* 0x000fc60000000000 */
[----:B------:R-:W-:Y:S04]  /*12ab10*/  STL [R1+0x5c8], R32 ;  /* 0x0005c82001007387 */ /* 0x000fe80000100800 */
[----:B------:R1:W-:Y:S04]  /*12ab20*/  STL.64 [R1+0x9e8], R40 ;  /* 0x0009e82801007387 */ /* 0x0003e80000100a00 */
[----:B------:R-:W3:Y:S04]  /*12ab30*/  LDL.LU R47, [R1+0x1ff4] ;  /* 0x001ff400012f7983 */ /* 0x000ee80000300800 */
[----:B------:R-:W-:Y:S04]  /*12ab40*/  STL [R1+0x334], R31 ;  /* 0x0003341f01007387 */ /* 0x000fe80000100800 */
[----:B-1----:R-:W4:Y:S04]  /*12ab50*/  LDL.LU R41, [R1+0x2b0] ;  /* 0x0002b00001297983 */ /* 0x002f280000300800 */
[----:B------:R1:W-:Y:S04]  /*12ab60*/  STL [R1+0x330], R25 ;  /* 0x0003301901007387 */ /* 0x0003e80000100800 */
[----:B-1----:R-:W4:Y:S01]  /*12ab70*/  LDL.LU R25, [R1+0x3e8] ;  /* 0x0003e80001197983 */ /* 0x002f220000300800 */
[----:B------:R-:W-:-:S02]  /*12ab80*/  LOP3.LUT R31, R54, 0xffff, RZ, 0xc0, !PT ;  /* 0x0000ffff361f7812 */ /* 0x000fc400078ec0ff */
[----:B------:R-:W-:-:S04]  /*12ab90*/  LOP3.LUT R34, R61, 0xffff, RZ, 0xc0, !PT ;  /* 0x0000ffff3d227812 */ /* 0x000fc800078ec0ff */
[----:B------:R-:W-:Y:S02]  /*12aba0*/  PRMT R42, R34, 0x3340, R0 ;  /* 0x00003340222a7816 */ /* 0x000fe40000000000 */
[----:B------:R-:W-:-:S04]  /*12abb0*/  LOP3.LUT R32, R35, 0xffff, RZ, 0xc0, !PT ;  /* 0x0000ffff23207812 */ /* 0x000fc800078ec0ff */
[----:B------:R-:W-:Y:S02]  /*12abc0*/  PRMT R35, R31, 0x3340, R32 ;  /* 0x000033401f237816 */ /* 0x000fe40000000020 */
[----:B------:R-:W-:Y:S02]  /*12abd0*/  LOP3.LUT R18, R18, 0xffff, RZ, 0xc0, !PT ;  /* 0x0000ffff12127812 */ /* 0x000fe400078ec0ff */
[----:B------:R-:W-:Y:S02]  /*12abe0*/  PRMT R35, R35, 0x5410, R42 ;  /* 0x0000541023237816 */ /* 0x000fe4000000002a */
[----:B------:R-:W-:-:S05]  /*12abf0*/  LOP3.LUT R40, R57, 0xffff, RZ, 0xc0, !PT ;  /* 0x0000ffff39287812 */ /* 0x000fca00078ec0ff */
[----:B------:R-:W-:Y:S01]  /*12ac00*/  STL [R1+0x5c3c], R40 ;  /* 0x005c3c2801007387 */ /* 0x000fe20000100800 */
[----:B------:R-:W-:-:S03]  /*12ac10*/  PRMT R42, R40, 0x3340, R0 ;  /* 0x00003340282a7816 */ /* 0x000fc60000000000 */
[----:B------:R1:W-:Y:S01]  /*12ac20*/  STL [R1+0x2334], R35 ;  /* 0x0023342301007387 */ /* 0x0003e20000100800 */
[----:B------:R-:W-:Y:S02]  /*12ac30*/  IADD3 R52, P1, PT, R17, R0, RZ ;  /* 0x0000000011347210 */ /* 0x000fe40007f3e0ff */
[----:B------:R-:W-:Y:S02]  /*12ac40*/  SHF.R.U32.HI R31, RZ, 0x8, R31 ;  /* 0x00000008ff1f7819 */ /* 0x000fe4000001161f */
[----:B------:R-:W-:Y:S01]  /*12ac50*/  SHF.R.U32.HI R32, RZ, 0x8, R32 ;  /* 0x00000008ff207819 */ /* 0x000fe20000011620 */
[----:B------:R-:W-:Y:S01]  /*12ac60*/  IMAD.X R53, R19, 0x1, R2, P1 ;  /* 0x0000000113357824 */ /* 0x000fe200008e0602 */
[----:B------:R-:W-:Y:S02]  /*12ac70*/  LOP3.LUT R31, R31, 0xffff, RZ, 0xc0, !PT ;  /* 0x0000ffff1f1f7812 */ /* 0x000fe400078ec0ff */
[----:B------:R-:W-:-:S04]  /*12ac80*/  LOP3.LUT R32, R32, 0xffff, RZ, 0xc0, !PT ;  /* 0x0000ffff20207812 */ /* 0x000fc800078ec0ff */
[----:B------:R-:W-:Y:S02]  /*12ac90*/  PRMT R32, R31, 0x3340, R32 ;  /* 0x000033401f207816 */ /* 0x000fe40000000020 */
[----:B--2---:R-:W-:-:S04]  /*12aca0*/  LOP3.LUT R36, R49, 0xffff, RZ, 0xc0, !PT ;  /* 0x0000ffff31247812 */ /* 0x004fc800078ec0ff */
[----:B-1----:R-:W-:-:S04]  /*12acb0*/  PRMT R35, R18, 0x3340, R36 ;  /* 0x0000334012237816 */ /* 0x002fc80000000024 */
[----:B------:R-:W-:Y:S02]  /*12acc0*/  PRMT R35, R35, 0x5410, R42 ;  /* 0x0000541023237816 */ /* 0x000fe4000000002a */
[----:B------:R-:W-:-:S03]  /*12acd0*/  SHF.R.U32.HI R36, RZ, 0x8, R36 ;  /* 0x00000008ff247819 */ /* 0x000fc60000011624 */
[----:B------:R1:W-:Y:S01]  /*12ace0*/  STL [R1+0x2354], R35 ;  /* 0x0023542301007387 */ /* 0x0003e20000100800 */
[----:B------:R-:W-:-:S03]  /*12acf0*/  LOP3.LUT R36, R36, 0xffff, RZ, 0xc0, !PT ;  /* 0x0000ffff24247812 */ /* 0x000fc600078ec0ff */
[----:B------:R-:W2:Y:S01]  /*12ad00*/  LDL.LU R57, [R1+0x18cc] ;  /* 0x0018cc0001397983 */ /* 0x000ea20000300800 */
[----:B-1----:R-:W-:-:S03]  /*12ad10*/  SHF.R.U32.HI R35, RZ, 0x8, R18 ;  /* 0x00000008ff237819 */ /* 0x002fc60000011612 */
[----:B------:R-:W2:Y:S01]  /*12ad20*/  LDL.LU R18, [R1+0x230] ;  /* 0x0002300001127983 */ /* 0x000ea20000300800 */
[----:B------:R-:W-:-:S03]  /*12ad30*/  LOP3.LUT R35, R35, 0xffff, RZ, 0xc0, !PT ;  /* 0x0000ffff23237812 */ /* 0x000fc600078ec0ff */
[----:B------:R-:W-:Y:S01]  /*12ad40*/  STL.64 [R1+0x9c0], R52 ;  /* 0x0009c03401007387 */ /* 0x000fe20000100a00 */
[----:B------:R-:W-:-:S03]  /*12ad50*/  PRMT R35, R35, 0x3340, R36 ;  /* 0x0000334023237816 */ /* 0x000fc60000000024 */
[----:B------:R-:W2:Y:S04]  /*12ad60*/  LDL.LU R49, [R1+0x370] ;  /* 0x0003700001317983 */ /* 0x000ea80000300800 */
[----:B------:R4:W-:Y:S04]  /*12ad70*/  STL [R1+0x5f8], R35 ;  /* 0x0005f82301007387 */ /* 0x0009e80000100800 */
[----:B------:R1:W-:Y:S01]  /*12ad80*/  STL [R1+0x5bc], R32 ;  /* 0x0005bc2001007387 */ /* 0x0003e20000100800 */
[----:B---3--:R-:W-:-:S03]  /*12ad90*/  LOP3.LUT R31, R47, 0xffff, RZ, 0xc0, !PT ;  /* 0x0000ffff2f1f7812 */ /* 0x008fc600078ec0ff */
[----:B------:R-:W3:Y:S01]  /*12ada0*/  LDL.LU R47, [R1+0x5288] ;  /* 0x00528800012f7983 */ /* 0x000ee20000300800 */
[----:B----4-:R-:W-:-:S03]  /*12adb0*/  LOP3.LUT R35, R41, 0xffff, RZ, 0xc0, !PT ;  /* 0x0000ffff29237812 */ /* 0x010fc600078ec0ff */
[----:B------:R-:W4:Y:S01]  /*12adc0*/  LDL.LU R41, [R1+0x29a8] ;  /* 0x0029a80001297983 */ /* 0x000f220000300800 */
[----:B------:R-:W-:Y:S02]  /*12add0*/  PRMT R36, R35, 0x3340, R0 ;  /* 0x0000334023247816 */ /* 0x000fe40000000000 */
[----:B-1----:R-:W-:-:S04]  /*12ade0*/  LOP3.LUT R32, R25, 0xffff, RZ, 0xc0, !PT ;  /* 0x0000ffff19207812 */ /* 0x002fc800078ec0ff */
[----:B------:R-:W-:-:S04]  /*12adf0*/  PRMT R25, R31, 0x3340, R32 ;  /* 0x000033401f197816 */ /* 0x000fc80000000020 */
[----:B------:R-:W-:-:S05]  /*12ae00*/  PRMT R25, R25, 0x5410, R36 ;  /* 0x0000541019197816 */ /* 0x000fca0000000024 */
[----:B------:R1:W-:Y:S04]  /*12ae10*/  STL [R1+0x231c], R25 ;  /* 0x00231c1901007387 */ /* 0x0003e80000100800 */
[----:B-1----:R-:W4:Y:S01]  /*12ae20*/  LDL.LU R25, [R1+0x5234] ;  /* 0x0052340001197983 */ /* 0x002f220000300800 */
[----:B------:R-:W-:Y:S02]  /*12ae30*/  SHF.R.U32.HI R34, RZ, 0x8, R34 ;  /* 0x00000008ff227819 */ /* 0x000fe40000011622 */
[----:B------:R-:W-:Y:S02]  /*12ae40*/  SHF.R.U32.HI R31, RZ, 0x8, R31 ;  /* 0x00000008ff1f7819 */ /* 0x000fe4000001161f */
[----:B------:R-:W-:Y:S02]  /*12ae50*/  SHF.R.U32.HI R32, RZ, 0x8, R32 ;  /* 0x00000008ff207819 */ /* 0x000fe40000011620 */
[----:B------:R-:W-:-:S02]  /*12ae60*/  IADD3 R52, P1, PT, R17, R13, RZ ;  /* 0x0000000d11347210 */ /* 0x000fc40007f3e0ff */
[----:B------:R-:W-:Y:S02]  /*12ae70*/  LOP3.LUT R34, R34, 0xffff, RZ, 0xc0, !PT ;  /* 0x0000ffff22227812 */ /* 0x000fe400078ec0ff */
[----:B------:R-:W-:Y:S02]  /*12ae80*/  LOP3.LUT R31, R31, 0xffff, RZ, 0xc0, !PT ;  /* 0x0000ffff1f1f7812 */ /* 0x000fe400078ec0ff */
[----:B------:R-:W-:Y:S01]  /*12ae90*/  LOP3.LUT R32, R32, 0xffff, RZ, 0xc0, !PT ;  /* 0x0000ffff20207812 */ /* 0x000fe200078ec0ff */
[----:B------:R-:W-:Y:S01]  /*12aea0*/  IMAD.X R53, R19, 0x1, R15, P1 ;  /* 0x0000000113357824 */ /* 0x000fe200008e060f */
[----:B------:R-:W-:Y:S02]  /*12aeb0*/  PRMT R36, R34, 0x3340, R0 ;  /* 0x0000334022247816 */ /* 0x000fe40000000000 */
[----:B------:R-:W-:Y:S02]  /*12aec0*/  PRMT R34, R31, 0x3340, R32 ;  /* 0x000033401f227816 */ /* 0x000fe40000000020 */
[----:B------:R1:W-:Y:S04]  /*12aed0*/  STL.64 [R1+0x9e0], R52 ;  /* 0x0009e03401007387 */ /* 0x0003e80000100a00 */
[----:B------:R-:W-:Y:S04]  /*12aee0*/  STL [R1+0x32c], R36 ;  /* 0x00032c2401007387 */ /* 0x000fe80000100800 */
[----:B------:R0:W-:Y:S01]  /*12aef0*/  STL [R1+0x5b4], R34 ;  /* 0x0005b42201007387 */ /* 0x0001e20000100800 */
[----:B-1----:R-:W-:-:S05]  /*12af00*/  IADD3 R52, P1, PT, R17, R5, RZ ;  /* 0x0000000511347210 */ /* 0x002fca0007f3e0ff */
[----:B------:R-:W-:Y:S01]  /*12af10*/  IMAD.X R53, R19, 0x1, R6, P1 ;  /* 0x0000000113357824 */ /* 0x000fe200008e0606 */
[----:B------:R-:W-:Y:S02]  /*12af20*/  IADD3 R40, P1, PT, R17, R14, RZ ;  /* 0x0000000e11287210 */ /* 0x000fe40007f3e0ff */
[----:B--2---:R-:W-:Y:S02]  /*12af30*/  LOP3.LUT R32, R57, 0xffff, RZ, 0xc0, !PT ;  /* 0x0000ffff39207812 */ /* 0x004fe400078ec0ff */
[----:B------:R-:W-:Y:S02]  /*12af40*/  LOP3.LUT R31, R18, 0xffff, RZ, 0xc0, !PT ;  /* 0x0000ffff121f7812 */ /* 0x000fe400078ec0ff */
[----:B0-----:R-:W-:Y:S02]  /*12af50*/  LOP3.LUT R34, R49, 0xffff, RZ, 0xc0, !PT ;  /* 0x0000ffff31227812 */ /* 0x001fe400078ec0ff */
[----:B------:R-:W-:Y:S02]  /*12af60*/  PRMT R36, R31, 0x3340, R0 ;  /* 0x000033401f247816 */ /* 0x000fe40000000000 */
[----:B------:R-:W-:-:S02]  /*12af70*/  PRMT R18, R32, 0x3340, R34 ;  /* 0x0000334020127816 */ /* 0x000fc40000000022 */
[----:B------:R-:W-:Y:S02]  /*12af80*/  SHF.R.U32.HI R32, RZ, 0x8, R32 ;  /* 0x00000008ff207819 */ /* 0x000fe40000011620 */
[----:B------:R-:W-:Y:S02]  /*12af90*/  SHF.R.U32.HI R34, RZ, 0x8, R34 ;  /* 0x00000008ff227819 */ /* 0x000fe40000011622 */
[----:B------:R-:W-:Y:S02]  /*12afa0*/  SHF.R.U32.HI R31, RZ, 0x8, R31 ;  /* 0x00000008ff1f7819 */ /* 0x000fe4000001161f */
[----:B------:R-:W-:Y:S02]  /*12afb0*/  PRMT R36, R18, 0x5410, R36 ;  /* 0x0000541012247816 */ /* 0x000fe40000000024 */
[----:B------:R-:W2:Y:S01]  /*12afc0*/  LDL.LU R18, [R1+0x18f0] ;  /* 0x0018f00001127983 */ /* 0x000ea20000300800 */
[----:B------:R-:W-:Y:S02]  /*12afd0*/  LOP3.LUT R32, R32, 0xffff, RZ, 0xc0, !PT ;  /* 0x0000ffff20207812 */ /* 0x000fe400078ec0ff */
[----:B------:R-:W-:Y:S01]  /*12afe0*/  LOP3.LUT R34, R34, 0xffff, RZ, 0xc0, !PT ;  /* 0x0000ffff22227812 */ /* 0x000fe200078ec0ff */
[----:B------:R-:W2:Y:S01]  /*12aff0*/  LDL.LU R49, [R1+0x374] ;  /* 0x0003740001317983 */ /* 0x000ea20000300800 */
[----:B------:R-:W-:-:S02]  /*12b000*/  LOP3.LUT R31, R31, 0xffff, RZ, 0xc0, !PT ;  /* 0x0000ffff1f1f7812 */ /* 0x000fc400078ec0ff */
[----:B------:R-:W-:Y:S02]  /*12b010*/  PRMT R32, R32, 0x3340, R34 ;  /* 0x0000334020207816 */ /* 0x000fe40000000022 */
[----:B------:R-:W-:Y:S01]  /*12b020*/  PRMT R34, R31, 0x3340, R0 ;  /* 0x000033401f227816 */ /* 0x000fe20000000000 */
[----:B------:R-:W-:Y:S01]  /*12b030*/  STL [R1+0x22fc], R36 ;  /* 0x0022fc2401007387 */ /* 0x000fe20000100800 */
[----:B---3--:R-:W-:-:S03]  /*12b040*/  LOP3.LUT R31, R47, 0xffff, RZ, 0xc0, !PT ;  /* 0x0000ffff2f1f7812 */ /* 0x008fc600078ec0ff */
[----:B------:R-:W-:Y:S04]  /*12b050*/  STL.64 [R1+0x9b8], R52 ;  /* 0x0009b83401007387 */ /* 0x000fe80000100a00 */
[----:B------:R4:W-:Y:S04]  /*12b060*/  STL [R1+0x5b0], R32 ;  /* 0x0005b02001007387 */ /* 0x0009e80000100800 */
[----:B------:R0:W-:Y:S01]  /*12b070*/  STL [R1+0x328], R34 ;  /* 0x0003282201007387 */ /* 0x0001e20000100800 */
[----:B----4-:R-:W-:-:S04]  /*12b080*/  LOP3.LUT R32, R41, 0xffff, RZ, 0xc0, !PT ;  /* 0x0000ffff29207812 */ /* 0x010fc800078ec0ff */
[----:B------:R-:W-:Y:S01]  /*12b090*/  PRMT R36, R32, 0x3340, R0 ;  /* 0x0000334020247816 */ /* 0x000fe20000000000 */
[----:B------:R-:W-:Y:S01]  /*12b0a0*/  IMAD.X R41, R19, 0x1, R16, P1 ;  /* 0x0000000113297824 */ /* 0x000fe200008e0610 */
[----:B0-----:R-:W-:-:S04]  /*12b0b0*/  LOP3.LUT R34, R25, 0xffff, RZ, 0xc0, !PT ;  /* 0x0000ffff19227812 */ /* 0x001fc800078ec0ff */
[----:B------:R-:W-:-:S04]  /*12b0c0*/  PRMT R25, R31, 0x3340, R34 ;  /* 0x000033401f197816 */ /* 0x000fc80000000022 */
[----:B------:R-:W-:-:S05]  /*12b0d0*/  PRMT R25, R25, 0x5410, R36 ;  /* 0x0000541019197816 */ /* 0x000fca0000000024 */
[----:B------:R-:W-:Y:S04]  /*12b0e0*/  STL [R1+0x22bc], R25 ;  /* 0x0022bc1901007387 */ /* 0x000fe80000100800 */
[----:B------:R-:W3:Y:S04]  /*12b0f0*/  LDL.LU R47, [R1+0x5264] ;  /* 0x00526400012f7983 */ /* 0x000ee80000300800 */
[----:B------:R0:W-:Y:S04]  /*12b100*/  STL.64 [R1+0x9d8], R40 ;  /* 0x0009d82801007387 */ /* 0x0001e80000100a00 */
[----:B0-----:R-:W4:Y:S04]  /*12b110*/  LDL.LU R41, [R1+0x27a8] ;  /* 0x0027a80001297983 */ /* 0x001f280000300800 */
        /* <DEDUP_REMOVED lines=12> */
[----:B------:R-:W-:-:S03]  /*12b1e0*/  SHF.R.U32.HI R32, RZ, 0x8, R32 ;  /* 0x00000008ff207819 */ /* 0x000fc60000011620 */
[----:B------:R-:W-:Y:S01]  /*12b1f0*/  IMAD.X R53, R19, 0x1, R8, P1 ;  /* 0x0000000113357824 */ /* 0x000fe200008e0608 */
[----:B------:R-:W-:Y:S02]  /*12b200*/  LOP3.LUT R32, R32, 0xffff, RZ, 0xc0, !PT ;  /* 0x0000ffff20207812 */ /* 0x000fe400078ec0ff */
[----:B--2---:R-:W-:Y:S02]  /*12b210*/  LOP3.LUT R34, R18, 0xffff, RZ, 0xc0, !PT ;  /* 0x0000ffff12227812 */ /* 0x004fe400078ec0ff */
[----:B------:R-:W-:Y:S02]  /*12b220*/  LOP3.LUT R18, R48, 0xffff, RZ, 0xc0, !PT ;  /* 0x0000ffff30127812 */ /* 0x000fe400078ec0ff */
[----:B0-----:R-:W-:Y:S01]  /*12b230*/  LOP3.LUT R31, R49, 0xffff, RZ, 0xc0, !PT ;  /* 0x0000ffff311f7812 */ /* 0x001fe200078ec0ff */
[----:B------:R-:W2:Y:S01]  /*12b240*/  LDL.LU R48, [R1+0x5d04] ;  /* 0x005d040001307983 */ /* 0x000ea20000300800 */
[----:B------:R-:W-:Y:S02]  /*12b250*/  PRMT R36, R18, 0x3340, R0 ;  /* 0x0000334012247816 */ /* 0x000fe40000000000 */
[--C-:B------:R-:W-:Y:S01]  /*12b260*/  PRMT R35, R34, 0x3340, R31.reuse ;  /* 0x0000334022237816 */ /* 0x100fe2000000001f */
[----:B------:R0:W-:Y:S01]  /*12b270*/  STL [R1+0x5c40], R18 ;  /* 0x005c401201007387 */ /* 0x0001e20000100800 */
[----:B------:R-:W-:-:S02]  /*12b280*/  SHF.R.U32.HI R31, RZ, 0x8, R31 ;  /* 0x00000008ff1f7819 */ /* 0x000fc4000001161f */
[----:B0-----:R-:W-:-:S05]  /*12b290*/  PRMT R18, R35, 0x5410, R36 ;  /* 0x0000541023127816 */ /* 0x001fca0000000024 */
[----:B------:R0:W-:Y:S01]  /*12b2a0*/  STL [R1+0x22b8], R18 ;  /* 0x0022b81201007387 */ /* 0x0001e20000100800 */
[----:B------:R-:W-:-:S03]  /*12b2b0*/  LOP3.LUT R31, R31, 0xffff, RZ, 0xc0, !PT ;  /* 0x0000ffff1f1f7812 */ /* 0x000fc600078ec0ff */
[----:B------:R-:W-:Y:S04]  /*12b2c0*/  STL.64 [R1+0x9d0], R52 ;  /* 0x0009d03401007387 */ /* 0x000fe80000100a00 */
[----:B------:R-:W2:Y:S01]  /*12b2d0*/  LDL.LU R59, [R1+0x5290] ;  /* 0x00529000013b7983 */ /* 0x000ea20000300800 */
[----:B0-----:R-:W-:-:S03]  /*12b2e0*/  SHF.R.U32.HI R18, RZ, 0x8, R34 ;  /* 0x00000008ff127819 */ /* 0x001fc60000011622 */
[----:B------:R-:W2:Y:S01]  /*12b2f0*/  LDL.LU R54, [R1+0x299c] ;  /* 0x00299c0001367983 */ /* 0x000ea20000300800 */
[----:B------:R-:W-:Y:S02]  /*12b300*/  LOP3.LUT R18, R18, 0xffff, RZ, 0xc0, !PT ;  /* 0x0000ffff12127812 */ /* 0x000fe400078ec0ff */
[----:B------:R-:W-:Y:S01]  /*12b310*/  PRMT R34, R32, 0x3340, R0 ;  /* 0x0000334020227816 */ /* 0x000fe20000000000 */
[----:B------:R-:W2:Y:S01]  /*12b320*/  LDL.LU R49, [R1+0x5240] ;  /* 0x0052400001317983 */ /* 0x000ea20000300800 */
[----:B------:R-:W-:-:S03]  /*12b330*/  PRMT R32, R18, 0x3340, R31 ;  /* 0x0000334012207816 */ /* 0x000fc6000000001f */
[----:B------:R-:W-:Y:S04]  /*12b340*/  STL [R1+0x320], R34 ;  /* 0x0003202201007387 */ /* 0x000fe80000100800 */
[----:B------:R0:W-:Y:S01]  /*12b350*/  STL [R1+0x5d8], R32 ;  /* 0x0005d82001007387 */ /* 0x0001e20000100800 */
[----:B---3--:R-:W-:Y:S02]  /*12b360*/  LOP3.LUT R31, R47, 0xffff, RZ, 0xc0, !PT ;  /* 0x0000ffff2f1f7812 */ /* 0x008fe400078ec0ff */
[----:B----4-:R-:W-:Y:S02]  /*12b370*/  LOP3.LUT R18, R41, 0xffff, RZ, 0xc0, !PT ;  /* 0x0000ffff29127812 */ /* 0x010fe400078ec0ff */
[----:B0-----:R-:W-:Y:S02]  /*12b380*/  LOP3.LUT R32, R25, 0xffff, RZ, 0xc0, !PT ;  /* 0x0000ffff19207812 */ /* 0x001fe400078ec0ff */
[----:B------:R-:W-:-:S02]  /*12b390*/  PRMT R34, R18, 0x3340, R0 ;  /* 0x0000334012227816 */ /* 0x000fc40000000000 */
[----:B------:R-:W-:-:S04]  /*12b3a0*/  PRMT R25, R31, 0x3340, R32 ;  /* 0x000033401f197816 */ /* 0x000fc80000000020 */
[----:B------:R-:W-:-:S05]  /*12b3b0*/  PRMT R25, R25, 0x5410, R34 ;  /* 0x0000541019197816 */ /* 0x000fca0000000022 */
[----:B------:R0:W-:Y:S04]  /*12b3c0*/  STL [R1+0x2298], R25 ;  /* 0x0022981901007387 */ /* 0x0001e80000100800 */
[----:B------:R-:W3:Y:S04]  /*12b3d0*/  LDL.LU R41, [R1+0x2010] ;  /* 0x0020100001297983 */ /* 0x000ee80000300800 */
[----:B0-----:R-:W4:Y:S01]  /*12b3e0*/  LDL.LU R25, [R1+0x2d4] ;  /* 0x0002d40001197983 */ /* 0x001f220000300800 */
[----:B------:R-:W-:Y:S02]  /*12b3f0*/  IADD3 R34, P1, PT, R17, R9, RZ ;  /* 0x0000000911227210 */ /* 0x000fe40007f3e0ff */
[----:B------:R-:W-:-:S02]  /*12b400*/  SHF.R.U32.HI R31, RZ, 0x8, R31 ;  /* 0x00000008ff1f7819 */ /* 0x000fc4000001161f */
[----:B------:R-:W-:Y:S01]  /*12b410*/  SHF.R.U32.HI R32, RZ, 0x8, R32 ;  /* 0x00000008ff207819 */ /* 0x000fe20000011620 */
[----:B------:R-:W-:Y:S01]  /*12b420*/  IMAD.X R35, R19, 0x1, R11, P1 ;  /* 0x0000000113237824 */ /* 0x000fe200008e060b */
[----:B------:R-:W-:Y:S02]  /*12b430*/  LOP3.LUT R31, R31, 0xffff, RZ, 0xc0, !PT ;  /* 0x0000ffff1f1f7812 */ /* 0x000fe400078ec0ff */
[----:B------:R-:W-:Y:S02]  /*12b440*/  LOP3.LUT R32, R32, 0xffff, RZ, 0xc0, !PT ;  /* 0x0000ffff20207812 */ /* 0x000fe400078ec0ff */
[----:B------:R0:W-:Y:S01]  /*12b450*/  STL.64 [R1+0x9b0], R34 ;  /* 0x0009b02201007387 */ /* 0x0001e20000100a00 */
[----:B------:R-:W-:-:S03]  /*12b460*/  SHF.R.U32.HI R18, RZ, 0x8, R18 ;  /* 0x00000008ff127819 */ /* 0x000fc60000011612 */
[----:B------:R-:W4:Y:S01]  /*12b470*/  LDL.LU R61, [R1+0x404] ;  /* 0x00040400013d7983 */ /* 0x000f220000300800 */
[----:B------:R-:W-:Y:S02]  /*12b480*/  PRMT R31, R31, 0x3340, R32 ;  /* 0x000033401f1f7816 */ /* 0x000fe40000000020 */
[----:B------:R-:W-:Y:S01]  /*12b490*/  IADD3 R52, P1, PT, R17, R10, RZ ;  /* 0x0000000a11347210 */ /* 0x000fe20007f3e0ff */
[----:B------:R-:W4:Y:S01]  /*12b4a0*/  LDL.LU R47, [R1+0x279c] ;  /* 0x00279c00012f7983 */ /* 0x000f220000300800 */
[----:B------:R-:W-:-:S03]  /*12b4b0*/  LOP3.LUT R18, R18, 0xffff, RZ, 0xc0, !PT ;  /* 0x0000ffff12127812 */ /* 0x000fc600078ec0ff */
[----:B0-----:R-:W4:Y:S01]  /*12b4c0*/  LDL.LU R35, [R1+0x5268] ;  /* 0x0052680001237983 */ /* 0x001f220000300800 */
[----:B------:R-:W-:-:S03]  /*12b4d0*/  IMAD.X R53, R19, 0x1, R12, P1 ;  /* 0x0000000113357824 */ /* 0x000fc600008e060c */
[----:B------:R0:W-:Y:S04]  /*12b4e0*/  STL [R1+0x5a4], R31 ;  /* 0x0005a41f01007387 */ /* 0x0001e80000100800 */
[----:B------:R-:W4:Y:S01]  /*12b4f0*/  LDL.LU R57, [R1+0x5224] ;  /* 0x0052240001397983 */ /* 0x000f220000300800 */
[----:B0-----:R-:W-:-:S03]  /*12b500*/  PRMT R31, R18, 0x3340, R0 ;  /* 0x00003340121f7816 */ /* 0x001fc60000000000 */
[----:B------:R-:W-:Y:S04]  /*12b510*/  STL.64 [R1+0x9c8], R52 ;  /* 0x0009c83401007387 */ /* 0x000fe80000100a00 */
[----:B------:R0:W-:Y:S01]  /*12b520*/  STL [R1+0x31c], R31 ;  /* 0x00031c1f01007387 */ /* 0x0001e20000100800 */
[----:B--2---:R-:W-:Y:S02]  /*12b530*/  LOP3.LUT R19, R59, 0xffff, RZ, 0xc0, !PT ;  /* 0x0000ffff3b137812 */ /* 0x004fe400078ec0ff */
[----:B------:R-:W-:Y:S02]  /*12b540*/  LOP3.LUT R18, R54, 0xffff, RZ, 0xc0, !PT ;  /* 0x0000ffff36127812 */ /* 0x000fe400078ec0ff */
[----:B0-----:R-:W-:Y:S02]  /*12b550*/  LOP3.LUT R31, R49, 0xffff, RZ, 0xc0, !PT ;  /* 0x0000ffff311f7812 */ /* 0x001fe400078ec0ff */
[----:B------:R-:W-:-:S02]  /*12b560*/  PRMT R34, R18, 0x3340, R0 ;  /* 0x0000334012227816 */ /* 0x000fc40000000000 */
[----:B------:R-:W-:Y:S02]  /*12b570*/  PRMT R32, R19, 0x3340, R31 ;  /* 0x0000334013207816 */ /* 0x000fe4000000001f */
[----:B------:R-:W-:Y:S02]  /*12b580*/  SHF.R.U32.HI R19, RZ, 0x8, R19 ;  /* 0x00000008ff137819 */ /* 0x000fe40000011613 */
[----:B------:R-:W-:Y:S02]  /*12b590*/  SHF.R.U32.HI R31, RZ, 0x8, R31 ;  /* 0x00000008ff1f7819 */ /* 0x000fe4000001161f */
[----:B------:R-:W-:Y:S02]  /*12b5a0*/  SHF.R.U32.HI R18, RZ, 0x8, R18 ;  /* 0x00000008ff127819 */ /* 0x000fe40000011612 */
[----:B------:R-:W-:Y:S02]  /*12b5b0*/  LOP3.LUT R19, R19, 0xffff, RZ, 0xc0, !PT ;  /* 0x0000ffff13137812 */ /* 0x000fe400078ec0ff */
[----:B------:R-:W-:-:S02]  /*12b5c0*/  LOP3.LUT R31, R31, 0xffff, RZ, 0xc0, !PT ;  /* 0x0000ffff1f1f7812 */ /* 0x000fc400078ec0ff */
[----:B------:R-:W-:Y:S02]  /*12b5d0*/  LOP3.LUT R18, R18, 0xffff, RZ, 0xc0, !PT ;  /* 0x0000ffff12127812 */ /* 0x000fe400078ec0ff */
[----:B------:R-:W-:Y:S02]  /*12b5e0*/  PRMT R32, R32, 0x5410, R34 ;  /* 0x0000541020207816 */ /* 0x000fe40000000022 */
[----:B------:R-:W-:Y:S02]  /*12b5f0*/  PRMT R31, R19, 0x3340, R31 ;  /* 0x00003340131f7816 */ /* 0x000fe4000000001f */
[----:B------:R-:W-:Y:S01]  /*12b600*/  PRMT R19, R18, 0x3340, R0 ;  /* 0x0000334012137816 */ /* 0x000fe20000000000 */
[----:B------:R4:W-:Y:S04]  /*12b610*/  STL [R1+0x2278], R32 ;  /* 0x0022782001007387 */ /* 0x0009e80000100800 */
[----:B------:R0:W-:Y:S04]  /*12b620*/  STL [R1+0x5a0], R31 ;  /* 0x0005a01f01007387 */ /* 0x0001e80000100800 */
[----:B------:R1:W-:Y:S04]  /*12b630*/  STL [R1+0x318], R19 ;  /* 0x0003181301007387 */ /* 0x0003e80000100800 */
[----:B------:R-:W2:Y:S01]  /*12b640*/  LDL.LU R49, [R1+0x2014] ;  /* 0x0020140001317983 */ /* 0x000ea20000300800 */
[----:B---3--:R-:W-:-:S03]  /*12b650*/  LOP3.LUT R18, R41, 0xffff, RZ, 0xc0, !PT ;  /* 0x0000ffff29127812 */ /* 0x008fc600078ec0ff */
[----:B------:R-:W3:Y:S01]  /*12b660*/  LDL.LU R41, [R1+0x2d8] ;  /* 0x0002d80001297983 */ /* 0x000ee20000300800 */
[----:B----4-:R-:W-:-:S03]  /*12b670*/  LOP3.LUT R32, R25, 0xffff, RZ, 0xc0, !PT ;  /* 0x0000ffff19207812 */ /* 0x010fc600078ec0ff */
[----:B------:R-:W4:Y:S01]  /*12b680*/  LDL.LU R25, [R1+0x408] ;  /* 0x0004080001197983 */ /* 0x000f220000300800 */
[----:B------:R-:W-:Y:S02]  /*12b690*/  PRMT R34, R32, 0x3340, R0 ;  /* 0x0000334020227816 */ /* 0x000fe40000000000 */
[----:B0-----:R-:W-:-:S04]  /*12b6a0*/  LOP3.LUT R31, R61, 0xffff, RZ, 0xc0, !PT ;  /* 0x0000ffff3d1f7812 */ /* 0x001fc800078ec0ff */
[----:B-1----:R-:W-:Y:S02]  /*12b6b0*/  PRMT R19, R18, 0x3340, R31 ;  /* 0x0000334012137816 */ /* 0x002fe4000000001f */
[----:B------:R-:W-:Y:S02]  /*12b6c0*/  LOP3.LUT R47, R47, 0xffff, RZ, 0xc0, !PT ;  /* 0x0000ffff2f2f7812 */ /* 0x000fe400078ec0ff */
[----:B------:R-:W-:Y:S02]  /*12b6d0*/  PRMT R19, R19, 0x5410, R34 ;  /* 0x0000541013137816 */ /* 0x000fe40000000022 */
[----:B------:R-:W-:Y:S01]  /*12b6e0*/  LOP3.LUT R34, R35, 0xffff, RZ, 0xc0, !PT ;  /* 0x0000ffff23227812 */ /* 0x000fe200078ec0ff */
[----:B------:R-:W-:Y:S01]  /*12b6f0*/  VIADD R17, R17, UR6 ;  /* 0x0000000611117c36 */ /* 0x000fe20008000000 */
[----:B------:R-:W-:Y:S01]  /*12b700*/  PRMT R35, R47, 0x3340, R0 ;  /* 0x000033402f237816 */ /* 0x000fe20000000000 */
[----:B------:R0:W-:Y:S01]  /*12b710*/  STL [R1+0x2234], R19 ;  /* 0x0022341301007387 */ /* 0x0001e20000100800 */
[----:B------:R-:W-:Y:S01]  /*12b720*/  LOP3.LUT R36, R57, 0xffff, RZ, 0xc0, !PT ;  /* 0x0000ffff39247812 */ /* 0x000fe200078ec0ff */
[----:B------:R-:W1:Y:S01]  /*12b730*/  LDCU UR6, c[0x0][0x3b8] ;  /* 0x00007700ff0677ac */ /* 0x000e620008000800 */
[----:B------:R-:W-:-:S02]  /*12b740*/  IADD3 R46, P1, PT, R17, R3, RZ ;  /* 0x00000003112e7210 */ /* 0x000fc40007f3e0ff */
[----:B0-----:R-:W-:-:S04]  /*12b750*/  PRMT R19, R34, 0x3340, R36 ;  /* 0x0000334022137816 */ /* 0x001fc80000000024 */
[----:B------:R-:W-:Y:S02]  /*12b760*/  PRMT R35, R19, 0x5410, R35 ;  /* 0x0000541013237816 */ /* 0x000fe40000000023 */
[----:B------:R-:W-:Y:S01]  /*12b770*/  SHF.R.S32.HI R19, RZ, 0x1f, R17 ;  /* 0x0000001fff137819 */ /* 0x000fe20000011411 */
[----:B------:R0:W-:Y:S01]  /*12b780*/  STL [R1+0x5c44], R47 ;  /* 0x005c442f01007387 */ /* 0x0001e20000100800 */
[----:B------:R-:W-:Y:S02]  /*12b790*/  SHF.R.U32.HI R34, RZ, 0x8, R34 ;  /* 0x00000008ff227819 */ /* 0x000fe40000011622 */
[----:B------:R-:W-:Y:S02]  /*12b7a0*/  SHF.R.U32.HI R36, RZ, 0x8, R36 ;  /* 0x00000008ff247819 */ /* 0x000fe40000011624 */
[----:B------:R-:W-:Y:S02]  /*12b7b0*/  SHF.R.U32.HI R18, RZ, 0x8, R18 ;  /* 0x00000008ff127819 */ /* 0x000fe40000011612 */
[----:B------:R-:W-:Y:S01]  /*12b7c0*/  SHF.R.U32.HI R31, RZ, 0x8, R31 ;  /* 0x00000008ff1f7819 */ /* 0x000fe2000001161f */
[----:B------:R1:W-:Y:S01]  /*12b7d0*/  STL [R1+0x2270], R35 ;  /* 0x0022702301007387 */ /* 0x0003e20000100800 */
[----:B0-----:R-:W-:Y:S01]  /*12b7e0*/  IMAD.X R47, R19, 0x1, R4, P1 ;  /* 0x00000001132f7824 */ /* 0x001fe200008e0604 */
[----:B------:R-:W-:-:S02]  /*12b7f0*/  LOP3.LUT R34, R34, 0xffff, RZ, 0xc0, !PT ;  /* 0x0000ffff22227812 */ /* 0x000fc400078ec0ff */
[----:B------:R-:W4:Y:S01]  /*12b800*/  LDL.LU R61, [R1+0x52a4] ;  /* 0x0052a400013d7983 */ /* 0x000f220000300800 */
[----:B------:R-:W-:Y:S02]  /*12b810*/  LOP3.LUT R36, R36, 0xffff, RZ, 0xc0, !PT ;  /* 0x0000ffff24247812 */ /* 0x000fe400078ec0ff */
[----:B------:R-:W-:Y:S02]  /*12b820*/  LOP3.LUT R18, R18, 0xffff, RZ, 0xc0, !PT ;  /* 0x0000ffff12127812 */ /* 0x000fe400078ec0ff */
[----:B------:R-:W-:Y:S01]  /*12b830*/  LOP3.LUT R31, R31, 0xffff, RZ, 0xc0, !PT ;  /* 0x0000ffff1f1f7812 */ /* 0x000fe200078ec0ff */
[----:B-1----:R-:W4:Y:S01]  /*12b840*/  LDL.LU R35, [R1+0x29b8] ;  /* 0x0029b80001237983 */ /* 0x002f220000300800 */
[----:B------:R-:W-:-:S03]  /*12b850*/  PRMT R34, R34, 0x3340, R36 ;  /* 0x0000334022227816 */ /* 0x000fc60000000024 */
[----:B------:R-:W-:Y:S01]  /*12b860*/  STL.64 [R1+0x9a0], R46 ;  /* 0x0009a02e01007387 */ /* 0x000fe20000100a00 */
[----:B------:R-:W-:-:S03]  /*12b870*/  PRMT R31, R18, 0x3340, R31 ;  /* 0x00003340121f7816 */ /* 0x000fc6000000001f */
[----:B------:R-:W4:Y:S04]  /*12b880*/  LDL.LU R57, [R1+0x524c] ;  /* 0x00524c0001397983 */ /* 0x000f280000300800 */
[----:B------:R3:W-:Y:S04]  /*12b890*/  STL [R1+0x5c0], R34 ;  /* 0x0005c02201007387 */ /* 0x0007e80000100800 */
[----:B------:R4:W-:Y:S01]  /*12b8a0*/  STL [R1+0x59c], R31 ;  /* 0x00059c1f01007387 */ /* 0x0009e20000100800 */
[----:B--2---:R-:W-:-:S03]  /*12b8b0*/  LOP3.LUT R18, R49, 0xffff, RZ, 0xc0, !PT ;  /* 0x0000ffff31127812 */ /* 0x004fc600078ec0ff */
[----:B------:R-:W2:Y:S01]  /*12b8c0*/  LDL.LU R49, [R1+0x18f4] ;  /* 0x0018f40001317983 */ /* 0x000ea20000300800 */
[----:B---3--:R-:W-:-:S03]  /*12b8d0*/  LOP3.LUT R34, R41, 0xffff, RZ, 0xc0, !PT ;  /* 0x0000ffff29227812 */ /* 0x008fc600078ec0ff */
[----:B------:R-:W3:Y:S01]  /*12b8e0*/  LDL.LU R41, [R1+0x254] ;  /* 0x0002540001297983 */ /* 0x000ee20000300800 */
[----:B----4-:R-:W-:Y:S02]  /*12b8f0*/  LOP3.LUT R31, R25, 0xffff, RZ, 0xc0, !PT ;  /* 0x0000ffff191f7812 */ /* 0x010fe400078ec0ff */
[----:B------:R-:W-:Y:S02]  /*12b900*/  PRMT R36, R34, 0x3340, R0 ;  /* 0x0000334022247816 */ /* 0x000fe40000000000 */
[----:B------:R-:W-:-:S04]  /*12b910*/  PRMT R25, R18, 0x3340, R31 ;  /* 0x0000334012197816 */ /* 0x000fc8000000001f */
[----:B------:R-:W-:-:S05]  /*12b920*/  PRMT R25, R25, 0x5410, R36 ;  /* 0x0000541019197816 */ /* 0x000fca0000000024 */
[----:B------:R0:W-:Y:S04]  /*12b930*/  STL [R1+0x2230], R25 ;  /* 0x0022301901007387 */ /* 0x0001e80000100800 */
[----:B0-----:R-:W4:Y:S01]  /*12b940*/  LDL.LU R25, [R1+0x394] ;  /* 0x0003940001197983 */ /* 0x001f220000300800 */
        /* <DEDUP_REMOVED lines=10> */
[----:B------:R-:W-:Y:S04]  /*12b9f0*/  STL.64 [R1+0x9a8], R46 ;  /* 0x0009a82e01007387 */ /* 0x000fe80000100a00 */
[----:B------:R0:W-:Y:S04]  /*12ba00*/  STL [R1+0x314], R32 ;  /* 0x0003142001007387 */ /* 0x0001e80000100800 */
[----:B------:R1:W-:Y:S01]  /*12ba10*/  STL [R1+0x598], R31 ;  /* 0x0005981f01007387 */ /* 0x0003e20000100800 */
[----:B------:R-:W-:-:S02]  /*12ba20*/  LOP3.LUT R18, R61, 0xffff, RZ, 0xc0, !PT ;  /* 0x0000ffff3d127812 */ /* 0x000fc400078ec0ff */
[----:B0-----:R-:W-:Y:S02]  /*12ba30*/  LOP3.LUT R32, R35, 0xffff, RZ, 0xc0, !PT ;  /* 0x0000ffff23207812 */ /* 0x001fe400078ec0ff */
[----:B------:R-:W-:Y:S02]  /*12ba40*/  SHF.R.U32.HI R34, RZ, 0x8, R34 ;  /* 0x00000008ff227819 */ /* 0x000fe40000011622 */
[----:B------:R-:W-:Y:S02]  /*12ba50*/  PRMT R36, R32, 0x3340, R0 ;  /* 0x0000334020247816 */ /* 0x000fe40000000000 */
[----:B-1----:R-:W-:-:S04]  /*12ba60*/  LOP3.LUT R31, R57, 0xffff, RZ, 0xc0, !PT ;  /* 0x0000ffff391f7812 */ /* 0x002fc800078ec0ff */
[--C-:B------:R-:W-:Y:S02]  /*12ba70*/  PRMT R35, R18, 0x3340, R31.reuse ;  /* 0x0000334012237816 */ /* 0x100fe4000000001f */
[----:B------:R-:W-:Y:S02]  /*12ba80*/  IADD3 R46, P1, PT, R17, R13, RZ ;  /* 0x0000000d112e7210 */ /* 0x000fe40007f3e0ff */
[----:B------:R-:W-:Y:S02]  /*12ba90*/  SHF.R.U32.HI R18, RZ, 0x8, R18 ;  /* 0x00000008ff127819 */ /* 0x000fe40000011612 */
[----:B------:R-:W-:Y:S02]  /*12baa0*/  SHF.R.U32.HI R31, RZ, 0x8, R31 ;  /* 0x00000008ff1f7819 */ /* 0x000fe4000001161f */
[----:B------:R-:W-:Y:S02]  /*12bab0*/  PRMT R35, R35, 0x5410, R36 ;  /* 0x0000541023237816 */ /* 0x000fe40000000024 */
[----:B------:R-:W-:Y:S01]  /*12bac0*/  LOP3.LUT R34, R34, 0xffff, RZ, 0xc0, !PT ;  /* 0x0000ffff22227812 */ /* 0x000fe200078ec0ff */
[----:B------:R-:W-:Y:S01]  /*12bad0*/  IMAD.X R47, R19, 0x1, R15, P1 ;  /* 0x00000001132f7824 */ /* 0x000fe200008e060f */
[----:B------:R-:W-:-:S02]  /*12bae0*/  LOP3.LUT R18, R18, 0xffff, RZ, 0xc0, !PT ;  /* 0x0000ffff12127812 */ /* 0x000fc400078ec0ff */
[----:B------:R-:W-:Y:S01]  /*12baf0*/  LOP3.LUT R31, R31, 0xffff, RZ, 0xc0, !PT ;  /* 0x0000ffff1f1f7812 */ /* 0x000fe200078ec0ff */
[----:B------:R0:W-:Y:S04]  /*12bb00*/  STL [R1+0x2210], R35 ;  /* 0x0022102301007387 */ /* 0x0001e80000100800 */
[----:B------:R-:W4:Y:S01]  /*12bb10*/  LDL.LU R57, [R1+0x18f8] ;  /* 0x0018f80001397983 */ /* 0x000f220000300800 */
[----:B0-----:R-:W-:Y:S02]  /*12bb20*/  PRMT R35, R34, 0x3340, R0 ;  /* 0x0000334022237816 */ /* 0x001fe40000000000 */
[----:B------:R-:W-:Y:S01]  /*12bb30*/  PRMT R34, R18, 0x3340, R31 ;  /* 0x0000334012227816 */ /* 0x000fe2000000001f */
[----:B------:R-:W-:Y:S04]  /*12bb40*/  STL.64 [R1+0x990], R46 ;  /* 0x0009902e01007387 */ /* 0x000fe80000100a00 */
[----:B------:R-:W4:Y:S04]  /*12bb50*/  LDL.LU R59, [R1+0x39c] ;  /* 0x00039c00013b7983 */ /* 0x000f280000300800 */
[----:B------:R0:W-:Y:S04]  /*12bb60*/  STL [R1+0x310], R35 ;  /* 0x0003102301007387 */ /* 0x0001e80000100800 */
[----:B------:R4:W-:Y:S01]  /*12bb70*/  STL [R1+0x594], R34 ;  /* 0x0005942201007387 */ /* 0x0009e20000100800 */
[----:B------:R-:W-:-:S02]  /*12bb80*/  IADD3 R40, P1, PT, R17, R5, RZ ;  /* 0x0000000511287210 */ /* 0x000fc40007f3e0ff */
[----:B--2---:R-:W-:Y:S02]  /*12bb90*/  LOP3.LUT R31, R49, 0xffff, RZ, 0xc0, !PT ;  /* 0x0000ffff311f7812 */ /* 0x004fe400078ec0ff */
[----:B---3--:R-:W-:-:S04]  /*12bba0*/  LOP3.LUT R18, R41, 0xffff, RZ, 0xc0, !PT ;  /* 0x0000ffff29127812 */ /* 0x008fc800078ec0ff */
[----:B0-----:R-:W-:Y:S01]  /*12bbb0*/  PRMT R35, R18, 0x3340, R0 ;  /* 0x0000334012237816 */ /* 0x001fe20000000000 */
[----:B------:R-:W-:Y:S01]  /*12bbc0*/  IMAD.X R41, R19, 0x1, R6, P1 ;  /* 0x0000000113297824 */ /* 0x000fe200008e0606 */
[----:B----4-:R-:W-:-:S04]  /*12bbd0*/  LOP3.LUT R34, R25, 0xffff, RZ, 0xc0, !PT ;  /* 0x0000ffff19227812 */ /* 0x010fc800078ec0ff */
[----:B------:R-:W-:-:S04]  /*12bbe0*/  PRMT R25, R31, 0x3340, R34 ;  /* 0x000033401f197816 */ /* 0x000fc80000000022 */
[----:B------:R-:W-:-:S05]  /*12bbf0*/  PRMT R25, R25, 0x5410, R35 ;  /* 0x0000541019197816 */ /* 0x000fca0000000023 */
[----:B------:R0:W-:Y:S04]  /*12bc00*/  STL [R1+0x21fc], R25 ;  /* 0x0021fc1901007387 */ /* 0x0001e80000100800 */
[----:B------:R-:W2:Y:S04]  /*12bc10*/  LDL.LU R54, [R1+0x52ac] ;  /* 0x0052ac0001367983 */ /* 0x000ea80000300800 */
[----:B------:R-:W3:Y:S04]  /*12bc20*/  LDL.LU R61, [R1+0x29ac] ;  /* 0x0029ac00013d7983 */ /* 0x000ee80000300800 */
[----:B------:R-:W4:Y:S04]  /*12bc30*/  LDL.LU R35, [R1+0x5260] ;  /* 0x0052600001237983 */ /* 0x000f280000300800 */
[----:B------:R1:W-:Y:S04]  /*12bc40*/  STL.64 [R1+0x998], R40 ;  /* 0x0009982801007387 */ /* 0x0003e80000100a00 */
[----:B------:R-:W4:Y:S04]  /*12bc50*/  LDL.LU R49, [R1+0x5284] ;  /* 0x0052840001317983 */ /* 0x000f280000300800 */
[----:B0-----:R-:W4:Y:S04]  /*12bc60*/  LDL.LU R25, [R1+0x27b8] ;  /* 0x0027b80001197983 */ /* 0x001f280000300800 */
[----:B-1----:R-:W4:Y:S01]  /*12bc70*/  LDL.LU R41, [R1+0x5238] ;  /* 0x0052380001297983 */ /* 0x002f220000300800 */
        /* <DEDUP_REMOVED lines=10> */
[----:B------:R-:W-:Y:S02]  /*12bd20*/  SHF.R.U32.HI R32, RZ, 0x8, R32 ;  /* 0x00000008ff207819 */ /* 0x000fe40000011620 */
[----:B------:R-:W-:Y:S02]  /*12bd30*/  LOP3.LUT R18, R57, 0xffff, RZ, 0xc0, !PT ;  /* 0x0000ffff39127812 */ /* 0x000fe400078ec0ff */
[----:B------:R-:W-:Y:S02]  /*12bd40*/  LOP3.LUT R57, R48, 0xffff, RZ, 0xc0, !PT ;  /* 0x0000ffff30397812 */ /* 0x000fe400078ec0ff */
[----:B------:R-:W-:Y:S01]  /*12bd50*/  IADD3 R46, P1, PT, R17, R14, RZ ;  /* 0x0000000e112e7210 */ /* 0x000fe20007f3e0ff */
[----:B------:R-:W4:Y:S01]  /*12bd60*/  LDL.LU R48, [R1+0x5d00] ;  /* 0x005d000001307983 */ /* 0x000f220000300800 */
[----:B------:R-:W-:-:S02]  /*12bd70*/  PRMT R36, R57, 0x3340, R0 ;  /* 0x0000334039247816 */ /* 0x000fc40000000000 */
[----:B0-----:R-:W-:-:S04]  /*12bd80*/  LOP3.LUT R31, R59, 0xffff, RZ, 0xc0, !PT ;  /* 0x0000ffff3b1f7812 */ /* 0x001fc800078ec0ff */
[--C-:B------:R-:W-:Y:S02]  /*12bd90*/  PRMT R34, R18, 0x3340, R31.reuse ;  /* 0x0000334012227816 */ /* 0x100fe4000000001f */
[----:B------:R-:W-:Y:S02]  /*12bda0*/  SHF.R.U32.HI R18, RZ, 0x8, R18 ;  /* 0x00000008ff127819 */ /* 0x000fe40000011612 */
[----:B------:R-:W-:Y:S02]  /*12bdb0*/  SHF.R.U32.HI R31, RZ, 0x8, R31 ;  /* 0x00000008ff1f7819 */ /* 0x000fe4000001161f */
[----:B------:R-:W-:Y:S02]  /*12bdc0*/  PRMT R34, R34, 0x5410, R36 ;  /* 0x0000541022227816 */ /* 0x000fe40000000024 */
[----:B------:R-:W-:Y:S02]  /*12bdd0*/  LOP3.LUT R32, R32, 0xffff, RZ, 0xc0, !PT ;  /* 0x0000ffff20207812 */ /* 0x000fe400078ec0ff */
[----:B------:R-:W-:-:S02]  /*12bde0*/  LOP3.LUT R18, R18, 0xffff, RZ, 0xc0, !PT ;  /* 0x0000ffff12127812 */ /* 0x000fc400078ec0ff */
[----:B------:R-:W-:Y:S01]  /*12bdf0*/  LOP3.LUT R31, R31, 0xffff, RZ, 0xc0, !PT ;  /* 0x0000ffff1f1f7812 */ /* 0x000fe200078ec0ff */
[----:B------:R-:W-:Y:S01]  /*12be00*/  IMAD.X R47, R19, 0x1, R16, P1 ;  /* 0x00000001132f7824 */ /* 0x000fe200008e0610 */
[----:B------:R-:W-:Y:S01]  /*12be10*/  STL [R1+0x5c48], R57 ;  /* 0x005c483901007387 */ /* 0x000fe20000100800 */
[----:B------:R-:W-:Y:S02]  /*12be20*/  PRMT R32, R32, 0x3340, R0 ;  /* 0x0000334020207816 */ /* 0x000fe40000000000 */
[----:B------:R-:W-:Y:S01]  /*12be30*/  PRMT R31, R18, 0x3340, R31 ;  /* 0x00003340121f7816 */ /* 0x000fe2000000001f */
[----:B------:R2:W-:Y:S04]  /*12be40*/  STL [R1+0x21f4], R34 ;  /* 0x0021f42201007387 */ /* 0x0005e80000100800 */
[----:B------:R-:W-:Y:S04]  /*12be50*/  STL.64 [R1+0x988], R46 ;  /* 0x0009882e01007387 */ /* 0x000fe80000100a00 */
[----:B------:R-:W-:Y:S04]  /*12be60*/  STL [R1+0x308], R32 ;  /* 0x0003082001007387 */ /* 0x000fe80000100800 */
[----:B------:R0:W-:Y:S01]  /*12be70*/  STL [R1+0x5a8], R31 ;  /* 0x0005a81f01007387 */ /* 0x0001e20000100800 */
[----:B--2---:R-:W-:-:S02]  /*12be80*/  LOP3.LUT R34, R54, 0xffff, RZ, 0xc0, !PT ;  /* 0x0000ffff36227812 */ /* 0x004fc400078ec0ff */
[----:B---3--:R-:W-:Y:S02]  /*12be90*/  LOP3.LUT R18, R61, 0xffff, RZ, 0xc0, !PT ;  /* 0x0000ffff3d127812 */ /* 0x008fe400078ec0ff */
[----:B----4-:R-:W-:Y:S02]  /*12bea0*/  LOP3.LUT R35, R35, 0xffff, RZ, 0xc0, !PT ;  /* 0x0000ffff23237812 */ /* 0x010fe400078ec0ff */
[----:B------:R-:W-:Y:S02]  /*12beb0*/  PRMT R40, R18, 0x3340, R0 ;  /* 0x0000334012287816 */ /* 0x000fe40000000000 */
[----:B------:R-:W-:Y:S02]  /*12bec0*/  PRMT R36, R34, 0x3340, R35 ;  /* 0x0000334022247816 */ /* 0x000fe40000000023 */
[----:B0-----:R-:W-:Y:S02]  /*12bed0*/  LOP3.LUT R31, R49, 0xffff, RZ, 0xc0, !PT ;  /* 0x0000ffff311f7812 */ /* 0x001fe400078ec0ff */
[----:B------:R-:W-:-:S02]  /*12bee0*/  LOP3.LUT R25, R25, 0xffff, RZ, 0xc0, !PT ;  /* 0x0000ffff19197812 */ /* 0x000fc400078ec0ff */
[----:B------:R-:W-:Y:S02]  /*12bef0*/  LOP3.LUT R32, R41, 0xffff, RZ, 0xc0, !PT ;  /* 0x0000ffff29207812 */ /* 0x000fe400078ec0ff */
[----:B------:R-:W-:Y:S02]  /*12bf00*/  PRMT R41, R36, 0x5410, R40 ;  /* 0x0000541024297816 */ /* 0x000fe40000000028 */
[----:B------:R-:W-:Y:S02]  /*12bf10*/  PRMT R40, R25, 0x3340, R0 ;  /* 0x0000334019287816 */ /* 0x000fe40000000000 */
[----:B------:R-:W-:Y:S01]  /*12bf20*/  PRMT R36, R31, 0x3340, R32 ;  /* 0x000033401f247816 */ /* 0x000fe20000000020 */
[----:B------:R0:W-:Y:S03]  /*12bf30*/  STL [R1+0x21ac], R41 ;  /* 0x0021ac2901007387 */ /* 0x0001e60000100800 */
[----:B------:R-:W-:Y:S01]  /*12bf40*/  PRMT R36, R36, 0x5410, R40 ;  /* 0x0000541024247816 */ /* 0x000fe20000000028 */
[----:B------:R-:W2:Y:S01]  /*12bf50*/  LDL.LU R42, [R1+0x2030] ;  /* 0x00203000012a7983 */ /* 0x000ea20000300800 */
[----:B------:R-:W-:-:S03]  /*12bf60*/  SHF.R.U32.HI R34, RZ, 0x8, R34 ;  /* 0x00000008ff227819 */ /* 0x000fc60000011622 */
[----:B------:R-:W3:Y:S01]  /*12bf70*/  LDL.LU R60, [R1+0x2f8] ;  /* 0x0002f800013c7983 */ /* 0x000ee20000300800 */
[----:B------:R-:W-:-:S03]  /*12bf80*/  SHF.R.U32.HI R35, RZ, 0x8, R35 ;  /* 0x00000008ff237819 */ /* 0x000fc60000011623 */
[----:B------:R-:W-:Y:S01]  /*12bf90*/  STL [R1+0x21a8], R36 ;  /* 0x0021a82401007387 */ /* 0x000fe20000100800 */
[----:B------:R-:W-:-:S03]  /*12bfa0*/  IADD3 R40, P1, PT, R17, R7, RZ ;  /* 0x0000000711287210 */ /* 0x000fc60007f3e0ff */
[----:B------:R-:W4:Y:S01]  /*12bfb0*/  LDL.LU R59, [R1+0x420] ;  /* 0x00042000013b7983 */ /* 0x000f220000300800 */
[----:B------:R-:W-:Y:S02]  /*12bfc0*/  SHF.R.U32.HI R31, RZ, 0x8, R31 ;  /* 0x00000008ff1f7819 */ /* 0x000fe4000001161f */
[----:B------:R-:W-:Y:S02]  /*12bfd0*/  SHF.R.U32.HI R32, RZ, 0x8, R32 ;  /* 0x00000008ff207819 */ /* 0x000fe40000011620 */
[----:B------:R-:W-:Y:S02]  /*12bfe0*/  LOP3.LUT R34, R34, 0xffff, RZ, 0xc0, !PT ;  /* 0x0000ffff22227812 */ /* 0x000fe400078ec0ff */
[----:B------:R-:W-:Y:S01]  /*12bff0*/  LOP3.LUT R35, R35, 0xffff, RZ, 0xc0, !PT ;  /* 0x0000ffff23237812 */ /* 0x000fe200078ec0ff */
[----:B0-----:R-:W-:Y:S01]  /*12c000*/  IMAD.X R41, R19, 0x1, R8, P1 ;  /* 0x0000000113297824 */ /* 0x001fe200008e0608 */
[----:B------:R-:W-:Y:S02]  /*12c010*/  LOP3.LUT R31, R31, 0xffff, RZ, 0xc0, !PT ;  /* 0x0000ffff1f1f7812 */ /* 0x000fe400078ec0ff */
[----:B------:R-:W-:-:S02]  /*12c020*/  LOP3.LUT R32, R32, 0xffff, RZ, 0xc0, !PT ;  /* 0x0000ffff20207812 */ /* 0x000fc400078ec0ff */
[----:B------:R-:W-:Y:S01]  /*12c030*/  PRMT R34, R34, 0x3340, R35 ;  /* 0x0000334022227816 */ /* 0x000fe20000000023 */
[----:B------:R0:W-:Y:S01]  /*12c040*/  STL.64 [R1+0x978], R40 ;  /* 0x0009782801007387 */ /* 0x0001e20000100a00 */
[----:B------:R-:W-:-:S03]  /*12c050*/  PRMT R31, R31, 0x3340, R32 ;  /* 0x000033401f1f7816 */ /* 0x000fc60000000020 */
[----:B------:R-:W4:Y:S04]  /*12c060*/  LDL.LU R54, [R1+0x2034] ;  /* 0x0020340001367983 */ /* 0x000f280000300800 */
[----:B------:R-:W-:Y:S04]  /*12c070*/  STL [R1+0x588], R34 ;  /* 0x0005882201007387 */ /* 0x000fe80000100800 */
[----:B------:R-:W4:Y:S01]  /*12c080*/  LDL.LU R61, [R1+0x2f4] ;  /* 0x0002f400013d7983 */ /* 0x000f220000300800 */
[----:B0-----:R-:W-:-:S03]  /*12c090*/  IADD3 R40, P1, PT, R17, R9, RZ ;  /* 0x0000000911287210 */ /* 0x001fc60007f3e0ff */
[----:B------:R0:W-:Y:S04]  /*12c0a0*/  STL [R1+0x584], R31 ;  /* 0x0005841f01007387 */ /* 0x0001e80000100800 */
[----:B------:R-:W4:Y:S01]  /*12c0b0*/  LDL.LU R35, [R1+0x41c] ;  /* 0x00041c0001237983 */ /* 0x000f220000300800 */
[----:B------:R-:W-:-:S03]  /*12c0c0*/  IMAD.X R41, R19, 0x1, R11, P1 ;  /* 0x0000000113297824 */ /* 0x000fc600008e060b */
[----:B------:R-:W4:Y:S01]  /*12c0d0*/  LDL.LU R49, [R1+0x264] ;  /* 0x0002640001317983 */ /* 0x000f220000300800 */
[----:B0-----:R-:W-:-:S03]  /*12c0e0*/  SHF.R.U32.HI R31, RZ, 0x8, R25 ;  /* 0x00000008ff1f7819 */ /* 0x001fc60000011619 */
[----:B------:R0:W-:Y:S04]  /*12c0f0*/  STL.64 [R1+0x970], R40 ;  /* 0x0009702801007387 */ /* 0x0001e80000100a00 */
[----:B0-----:R-:W4:Y:S04]  /*12c100*/  LDL.LU R41, [R1+0x18fc] ;  /* 0x0018fc0001297983 */ /* 0x001f280000300800 */
[----:B------:R-:W4:Y:S01]  /*12c110*/  LDL.LU R25, [R1+0x3a4] ;  /* 0x0003a40001197983 */ /* 0x000f220000300800 */
[----:B------:R-:W-:Y:S02]  /*12c120*/  LOP3.LUT R31, R31, 0xffff, RZ, 0xc0, !PT ;  /* 0x0000ffff1f1f7812 */ /* 0x000fe400078ec0ff */
[----:B------:R-:W-:-:S02]  /*12c130*/  SHF.R.U32.HI R18, RZ, 0x8, R18 ;  /* 0x00000008ff127819 */ /* 0x000fc40000011612 */
[----:B------:R-:W-:Y:S02]  /*12c140*/  PRMT R31, R31, 0x3340, R0 ;  /* 0x000033401f1f7816 */ /* 0x000fe40000000000 */
[----:B------:R-:W-:Y:S02]  /*12c150*/  IADD3 R46, P1, PT, R17, R10, RZ ;  /* 0x0000000a112e7210 */ /* 0x000fe40007f3e0ff */
[----:B------:R-:W-:Y:S01]  /*12c160*/  LOP3.LUT R18, R18, 0xffff, RZ, 0xc0, !PT ;  /* 0x0000ffff12127812 */ /* 0x000fe200078ec0ff */
[----:B------:R0:W-:Y:S02]  /*12c170*/  STL [R1+0x304], R31 ;  /* 0x0003041f01007387 */ /* 0x0001e40000100800 */
[----:B------:R-:W-:Y:S01]  /*12c180*/  IMAD.X R47, R19, 0x1, R12, P1 ;  /* 0x00000001132f7824 */ /* 0x000fe200008e060c */
[----:B0-----:R-:W-:-:S04]  /*12c190*/  PRMT R31, R18, 0x3340, R0 ;  /* 0x00003340121f7816 */ /* 0x001fc80000000000 */
[----:B------:R-:W-:Y:S04]  /*12c1a0*/  STL.64 [R1+0x980], R46 ;  /* 0x0009802e01007387 */ /* 0x000fe80000100a00 */
[----:B------:R4:W-:Y:S01]  /*12c1b0*/  STL [R1+0x300], R31 ;  /* 0x0003001f01007387 */ /* 0x0009e20000100800 */
[----:B--2---:R-:W-:Y:S02]  /*12c1c0*/  LOP3.LUT R19, R42, 0xffff, RZ, 0xc0, !PT ;  /* 0x0000ffff2a137812 */ /* 0x004fe400078ec0ff */
[----:B---3--:R-:W-:Y:S02]  /*12c1d0*/  LOP3.LUT R18, R60, 0xffff, RZ, 0xc0, !PT ;  /* 0x0000ffff3c127812 */ /* 0x008fe400078ec0ff */
[----:B----4-:R-:W-:Y:S02]  /*12c1e0*/  LOP3.LUT R31, R59, 0xffff, RZ, 0xc0, !PT ;  /* 0x0000ffff3b1f7812 */ /* 0x010fe400078ec0ff */
[----:B------:R-:W-:-:S02]  /*12c1f0*/  PRMT R34, R18, 0x3340, R0 ;  /* 0x0000334012227816 */ /* 0x000fc40000000000 */
[----:B------:R-:W-:Y:S02]  /*12c200*/  PRMT R32, R19, 0x3340, R31 ;  /* 0x0000334013207816 */ /* 0x000fe4000000001f */
[----:B------:R-:W-:Y:S02]  /*12c210*/  SHF.R.U32.HI R19, RZ, 0x8, R19 ;  /* 0x00000008ff137819 */ /* 0x000fe40000011613 */
[----:B------:R-:W-:Y:S02]  /*12c220*/  SHF.R.U32.HI R31, RZ, 0x8, R31 ;  /* 0x00000008ff1f7819 */ /* 0x000fe4000001161f */
[----:B------:R-:W-:Y:S02]  /*12c230*/  SHF.R.U32.HI R18, RZ, 0x8, R18 ;  /* 0x00000008ff127819 */ /* 0x000fe40000011612 */
[----:B------:R-:W-:Y:S02]  /*12c240*/  LOP3.LUT R19, R19, 0xffff, RZ, 0xc0, !PT ;  /* 0x0000ffff13137812 */ /* 0x000fe400078ec0ff */
[----:B------:R-:W-:-:S02]  /*12c250*/  LOP3.LUT R31, R31, 0xffff, RZ, 0xc0, !PT ;  /* 0x0000ffff1f1f7812 */ /* 0x000fc400078ec0ff */
[----:B------:R-:W-:Y:S02]  /*12c260*/  PRMT R32, R32, 0x5410, R34 ;  /* 0x0000541020207816 */ /* 0x000fe40000000022 */
[----:B------:R-:W-:Y:S02]  /*12c270*/  LOP3.LUT R18, R18, 0xffff, RZ, 0xc0, !PT ;  /* 0x0000ffff12127812 */ /* 0x000fe400078ec0ff */
[----:B------:R-:W-:Y:S01]  /*12c280*/  PRMT R19, R19, 0x3340, R31 ;  /* 0x0000334013137816 */ /* 0x000fe2000000001f */
[----:B------:R0:W-:Y:S01]  /*12c290*/  STL [R1+0x219c], R32 ;  /* 0x00219c2001007387 */ /* 0x0001e20000100800 */
[----:B------:R-:W-:Y:S02]  /*12c2a0*/  PRMT R18, R18, 0x3340, R0 ;  /* 0x0000334012127816 */ /* 0x000fe40000000000 */
[----:B------:R-:W-:Y:S01]  /*12c2b0*/  LOP3.LUT R31, R61, 0xffff, RZ, 0xc0, !PT ;  /* 0x0000ffff3d1f7812 */ /* 0x000fe200078ec0ff */
[----:B------:R1:W-:Y:S01]  /*12c2c0*/  STL [R1+0x57c], R19 ;  /* 0x00057c1301007387 */ /* 0x0003e20000100800 */
[----:B0-----:R-:W-:-:S02]  /*12c2d0*/  LOP3.LUT R32, R54, 0xffff, RZ, 0xc0, !PT ;  /* 0x0000ffff36207812 */ /* 0x001fc400078ec0ff */
[----:B------:R-:W-:Y:S01]  /*12c2e0*/  LOP3.LUT R34, R35, 0xffff, RZ, 0xc0, !PT ;  /* 0x0000ffff23227812 */ /* 0x000fe200078ec0ff */
[----:B------:R0:W-:Y:S01]  /*12c2f0*/  STL [R1+0x2fc], R18 ;  /* 0x0002fc1201007387 */ /* 0x0001e20000100800 */
[----:B-1----:R-:W-:Y:S02]  /*12c300*/  PRMT R19, R31, 0x3340, R0 ;  /* 0x000033401f137816 */ /* 0x002fe40000000000 */
[----:B0-----:R-:W-:-:S04]  /*12c310*/  PRMT R18, R32, 0x3340, R34 ;  /* 0x0000334020127816 */ /* 0x001fc80000000022 */
[----:B------:R-:W-:-:S05]  /*12c320*/  PRMT R19, R18, 0x5410, R19 ;  /* 0x0000541012137816 */ /* 0x000fca0000000013 */
[----:B------:R0:W-:Y:S01]  /*12c330*/  STL [R1+0x2190], R19 ;  /* 0x0021901301007387 */ /* 0x0001e20000100800 */
[----:B------:R-:W-:-:S03]  /*12c340*/  LOP3.LUT R36, R25, 0xffff, RZ, 0xc0, !PT ;  /* 0x0000ffff19247812 */ /* 0x000fc600078ec0ff */
[----:B------:R-:W2:Y:S04]  /*12c350*/  LDL.LU R25, [R1+0x52c0] ;  /* 0x0052c00001197983 */ /* 0x000ea80000300800 */
[----:B------:R-:W3:Y:S04]  /*12c360*/  LDL.LU R59, [R1+0x29c8] ;  /* 0x0029c800013b7983 */ /* 0x000ee80000300800 */
[----:B------:R-:W4:Y:S01]  /*12c370*/  LDL.LU R54, [R1+0x5274] ;  /* 0x0052740001367983 */ /* 0x000f220000300800 */
[----:B------:R-:W-:Y:S02]  /*12c380*/  LOP3.LUT R18, R49, 0xffff, RZ, 0xc0, !PT ;  /* 0x0000ffff31127812 */ /* 0x000fe400078ec0ff */
[----:B------:R-:W-:Y:S01]  /*12c390*/  LOP3.LUT R35, R41, 0xffff, RZ, 0xc0, !PT ;  /* 0x0000ffff29237812 */ /* 0x000fe200078ec0ff */
[----:B------:R-:W-:Y:S01]  /*12c3a0*/  VIADD R17, R17, UR6 ;  /* 0x0000000611117c36 */ /* 0x000fe20008000000 */
[----:B------:R-:W-:Y:S01]  /*12c3b0*/  PRMT R40, R18, 0x3340, R0 ;  /* 0x0000334012287816 */ /* 0x000fe20000000000 */
[----:B------:R-:W1:Y:S01]  /*12c3c0*/  LDCU UR6, c[0x0][0x3b8] ;  /* 0x00007700ff0677ac */ /* 0x000e620008000800 */
[----:B0-----:R-:W-:-:S02]  /*12c3d0*/  PRMT R19, R35, 0x3340, R36 ;  /* 0x0000334023137816 */ /* 0x001fc40000000024 */
[----:B------:R-:W-:Y:S02]  /*12c3e0*/  SHF.R.U32.HI R35, RZ, 0x8, R35 ;  /* 0x00000008ff237819 */ /* 0x000fe40000011623 */
[----:B------:R-:W-:Y:S02]  /*12c3f0*/  PRMT R42, R19, 0x5410, R40 ;  /* 0x00005410132a7816 */ /* 0x000fe40000000028 */
[----:B------:R-:W-:Y:S02]  /*12c400*/  SHF.R.U32.HI R36, RZ, 0x8, R36 ;  /* 0x00000008ff247819 */ /* 0x000fe40000011624 */
[----:B------:R-:W-:Y:S02]  /*12c410*/  SHF.R.S32.HI R19, RZ, 0x1f, R17 ;  /* 0x0000001fff137819 */ /* 0x000fe40000011411 */
        /* <DEDUP_REMOVED lines=8> */
[----:B------:R-:W-:Y:S01]  /*12c4a0*/  PRMT R35, R35, 0x3340, R36 ;  /* 0x0000334023237816 */ /* 0x000fe20000000024 */
[----:B------:R-:W-:Y:S01]  /*12c4b0*/  STL [R1+0x2170], R42 ;  /* 0x0021702a01007387 */ /* 0x000fe20000100800 */
[----:B------:R-:W-:-:S03]  /*12c4c0*/  PRMT R32, R32, 0x3340, R34 ;  /* 0x0000334020207816 */ /* 0x000fc60000000022 */
[----:B------:R0:W-:Y:S04]  /*12c4d0*/  STL.64 [R1+0x960], R40 ;  /* 0x0009602801007387 */ /* 0x0001e80000100a00 */
[----:B------:R-:W4:Y:S04]  /*12c4e0*/  LDL.LU R60, [R1+0x52c8] ;  /* 0x0052c800013c7983 */ /* 0x000f280000300800 */
[----:B------:R1:W-:Y:S04]  /*12c4f0*/  STL [R1+0x578], R35 ;  /* 0x0005782301007387 */ /* 0x0003e80000100800 */
[----:B------:R-:W4:Y:S01]  /*12c500*/  LDL.LU R61, [R1+0x29bc] ;  /* 0x0029bc00013d7983 */ /* 0x000f220000300800 */
[----:B0-----:R-:W-:-:S03]  /*12c510*/  IADD3 R40, P1, PT, R17, R0, RZ ;  /* 0x0000000011287210 */ /* 0x001fc60007f3e0ff */
[----:B------:R0:W-:Y:S04]  /*12c520*/  STL [R1+0x574], R32 ;  /* 0x0005742001007387 */ /* 0x0001e80000100800 */
[----:B-1----:R-:W4:Y:S01]  /*12c530*/  LDL.LU R35, [R1+0x5278] ;  /* 0x0052780001237983 */ /* 0x002f220000300800 */
[----:B------:R-:W-:Y:S01]  /*12c540*/  IMAD.X R41, R19, 0x1, R2, P1 ;  /* 0x0000000113297824 */ /* 0x000fe200008e0602 */
[----:B------:R-:W-:Y:S02]  /*12c550*/  SHF.R.U32.HI R31, RZ, 0x8, R31 ;  /* 0x00000008ff1f7819 */ /* 0x000fe4000001161f */
[----:B------:R-:W4:Y:S01]  /*12c560*/  LDL.LU R49, [R1+0x1928] ;  /* 0x0019280001317983 */ /* 0x000f220000300800 */
[----:B------:R-:W-:-:S03]  /*12c570*/  SHF.R.U32.HI R18, RZ, 0x8, R18 ;  /* 0x00000008ff127819 */ /* 0x000fc60000011612 */
[----:B------:R1:W-:Y:S01]  /*12c580*/  STL.64 [R1+0x968], R40 ;  /* 0x0009682801007387 */ /* 0x0003e20000100a00 */
[----:B------:R-:W-:Y:S02]  /*12c590*/  LOP3.LUT R31, R31, 0xffff, RZ, 0xc0, !PT ;  /* 0x0000ffff1f1f7812 */ /* 0x000fe400078ec0ff */
[----:B------:R-:W-:Y:S02]  /*12c5a0*/  LOP3.LUT R18, R18, 0xffff, RZ, 0xc0, !PT ;  /* 0x0000ffff12127812 */ /* 0x000fe400078ec0ff */
[--C-:B0-----:R-:W-:Y:S01]  /*12c5b0*/  PRMT R32, R31, 0x3340, R0.reuse ;  /* 0x000033401f207816 */ /* 0x101fe20000000000 */
[----:B-1----:R-:W4:Y:S01]  /*12c5c0*/  LDL.LU R41, [R1+0x3b8] ;  /* 0x0003b80001297983 */ /* 0x002f220000300800 */
[----:B------:R-:W-:-:S03]  /*12c5d0*/  PRMT R31, R18, 0x3340, R0 ;  /* 0x00003340121f7816 */ /* 0x000fc60000000000 */
[----:B------:R-:W-:Y:S04]  /*12c5e0*/  STL [R1+0x2f8], R32 ;  /* 0x0002f82001007387 */ /* 0x000fe80000100800 */
[----:B------:R4:W-:Y:S01]  /*12c5f0*/  STL [R1+0x2f4], R31 ;  /* 0x0002f41f01007387 */ /* 0x0009e20000100800 */
[----:B------:R-:W-:-:S05]  /*12c600*/  IADD3 R46, P1, PT, R17, R13, RZ ;  /* 0x0000000d112e7210 */ /* 0x000fca0007f3e0ff */
[----:B------:R-:W-:Y:S01]  /*12c610*/  IMAD.X R47, R19, 0x1, R15, P1 ;  /* 0x00000001132f7824 */ /* 0x000fe200008e060f */
[----:B--2---:R-:W-:Y:S02]  /*12c620*/  LOP3.LUT R25, R25, 0xffff, RZ, 0xc0, !PT ;  /* 0x0000ffff19197812 */ /* 0x004fe400078ec0ff */
[----:B---3--:R-:W-:Y:S02]  /*12c630*/  LOP3.LUT R18, R59, 0xffff, RZ, 0xc0, !PT ;  /* 0x0000ffff3b127812 */ /* 0x008fe400078ec0ff */
[----:B----4-:R-:W-:Y:S02]  /*12c640*/  LOP3.LUT R31, R54, 0xffff, RZ, 0xc0, !PT ;  /* 0x0000ffff361f7812 */ /* 0x010fe400078ec0ff */
[----:B------:R-:W-:Y:S02]  /*12c650*/  PRMT R34, R18, 0x3340, R0 ;  /* 0x0000334012227816 */ /* 0x000fe40000000000 */
[----:B------:R-:W-:Y:S02]  /*12c660*/  PRMT R32, R25, 0x3340, R31 ;  /* 0x0000334019207816 */ /* 0x000fe4000000001f */
[----:B------:R-:W-:-:S02]  /*12c670*/  SHF.R.U32.HI R25, RZ, 0x8, R25 ;  /* 0x00000008ff197819 */ /* 0x000fc40000011619 */
[----:B------:R-:W-:Y:S02]  /*12c680*/  SHF.R.U32.HI R31, RZ, 0x8, R31 ;  /* 0x00000008ff1f7819 */ /* 0x000fe4000001161f */
[----:B------:R-:W-:Y:S02]  /*12c690*/  SHF.R.U32.HI R18, RZ, 0x8, R18 ;  /* 0x00000008ff127819 */ /* 0x000fe40000011612 */
[----:B------:R-:W-:Y:S02]  /*12c6a0*/  LOP3.LUT R25, R25, 0xffff, RZ, 0xc0, !PT ;  /* 0x0000ffff19197812 */ /* 0x000fe400078ec0ff */
[----:B------:R-:W-:Y:S02]  /*12c6b0*/  LOP3.LUT R31, R31, 0xffff, RZ, 0xc0, !PT ;  /* 0x0000ffff1f1f7812 */ /* 0x000fe400078ec0ff */
[----:B------:R-:W-:Y:S02]  /*12c6c0*/  PRMT R32, R32, 0x5410, R34 ;  /* 0x0000541020207816 */ /* 0x000fe40000000022 */
[----:B------:R-:W-:-:S02]  /*12c6d0*/  LOP3.LUT R18, R18, 0xffff, RZ, 0xc0, !PT ;  /* 0x0000ffff12127812 */ /* 0x000fc400078ec0ff */
[----:B------:R-:W-:Y:S01]  /*12c6e0*/  PRMT R25, R25, 0x3340, R31 ;  /* 0x0000334019197816 */ /* 0x000fe2000000001f */
[----:B------:R-:W-:Y:S01]  /*12c6f0*/  STL [R1+0x213c], R32 ;  /* 0x00213c2001007387 */ /* 0x000fe20000100800 */
[----:B------:R-:W-:-:S03]  /*12c700*/  PRMT R18, R18, 0x3340, R0 ;  /* 0x0000334012127816 */ /* 0x000fc60000000000 */
[----:B------:R-:W-:Y:S04]  /*12c710*/  STL.64 [R1+0x958], R46 ;  /* 0x0009582e01007387 */ /* 0x000fe80000100a00 */
[----:B------:R-:W2:Y:S04]  /*12c720*/  LDL.LU R59, [R1+0x52a0] ;  /* 0x0052a000013b7983 */ /* 0x000ea80000300800 */
[----:B------:R0:W-:Y:S04]  /*12c730*/  STL [R1+0x570], R25 ;  /* 0x0005701901007387 */ /* 0x0001e80000100800 */
[----:B------:R-:W3:Y:S04]  /*12c740*/  LDL.LU R54, [R1+0x27c8] ;  /* 0x0027c80001367983 */ /* 0x000ee80000300800 */
[----:B------:R1:W-:Y:S04]  /*12c750*/  STL [R1+0x2f0], R18 ;  /* 0x0002f01201007387 */ /* 0x0003e80000100800 */
[----:B0-----:R-:W4:Y:S01]  /*12c760*/  LDL.LU R25, [R1+0x5258] ;  /* 0x0052580001197983 */ /* 0x001f220000300800 */
[----:B------:R-:W-:-:S02]  /*12c770*/  LOP3.LUT R32, R61, 0xffff, RZ, 0xc0, !PT ;  /* 0x0000ffff3d207812 */ /* 0x000fc400078ec0ff */
[----:B-1----:R-:W-:Y:S02]  /*12c780*/  LOP3.LUT R18, R60, 0xffff, RZ, 0xc0, !PT ;  /* 0x0000ffff3c127812 */ /* 0x002fe400078ec0ff */
[----:B------:R-:W-:Y:S02]  /*12c790*/  LOP3.LUT R31, R35, 0xffff, RZ, 0xc0, !PT ;  /* 0x0000ffff231f7812 */ /* 0x000fe400078ec0ff */
[----:B------:R-:W-:Y:S02]  /*12c7a0*/  PRMT R40, R32, 0x3340, R0 ;  /* 0x0000334020287816 */ /* 0x000fe40000000000 */
[----:B------:R-:W-:Y:S02]  /*12c7b0*/  PRMT R35, R18, 0x3340, R31 ;  /* 0x0000334012237816 */ /* 0x000fe4000000001f */
[----:B------:R-:W-:Y:S02]  /*12c7c0*/  LOP3.LUT R61, R48, 0xffff, RZ, 0xc0, !PT ;  /* 0x0000ffff303d7812 */ /* 0x000fe400078ec0ff */
[----:B------:R-:W-:Y:S01]  /*12c7d0*/  PRMT R35, R35, 0x5410, R40 ;  /* 0x0000541023237816 */ /* 0x000fe20000000028 */
[----:B------:R-:W4:Y:S01]  /*12c7e0*/  LDL.LU R48, [R1+0x5cfc] ;  /* 0x005cfc0001307983 */ /* 0x000f220000300800 */
[----:B------:R-:W-:-:S03]  /*12c7f0*/  LOP3.LUT R34, R49, 0xffff, RZ, 0xc0, !PT ;  /* 0x0000ffff31227812 */ /* 0x000fc600078ec0ff */
[----:B------:R-:W-:Y:S01]  /*12c800*/  STL [R1+0x5c4c], R61 ;  /* 0x005c4c3d01007387 */ /* 0x000fe20000100800 */
[----:B------:R-:W-:-:S03]  /*12c810*/  PRMT R40, R61, 0x3340, R0 ;  /* 0x000033403d287816 */ /* 0x000fc60000000000 */
[----:B------:R0:W-:Y:S01]  /*12c820*/  STL [R1+0x2134], R35 ;  /* 0x0021342301007387 */ /* 0x0001e20000100800 */
[----:B------:R-:W-:-:S04]  /*12c830*/  LOP3.LUT R36, R41, 0xffff, RZ, 0xc0, !PT ;  /* 0x0000ffff29247812 */ /* 0x000fc800078ec0ff */
[----:B0-----:R-:W-:-:S04]  /*12c840*/  PRMT R35, R34, 0x3340, R36 ;  /* 0x0000334022237816 */ /* 0x001fc80000000024 */
[----:B------:R-:W-:Y:S02]  /*12c850*/  PRMT R35, R35, 0x5410, R40 ;  /* 0x0000541023237816 */ /* 0x000fe40000000028 */
[----:B------:R-:W-:-:S03]  /*12c860*/  IADD3 R40, P1, PT, R17, R5, RZ ;  /* 0x0000000511287210 */ /* 0x000fc60007f3e0ff */
[----:B------:R0:W-:Y:S02]  /*12c870*/  STL [R1+0x2138], R35 ;  /* 0x0021382301007387 */ /* 0x0001e40000100800 */
[----:B------:R-:W-:Y:S01]  /*12c880*/  IMAD.X R41, R19, 0x1, R6, P1 ;  /* 0x0000000113297824 */ /* 0x000fe200008e0606 */
[----:B------:R-:W-:Y:S02]  /*12c890*/  SHF.R.U32.HI R34, RZ, 0x8, R34 ;  /* 0x00000008ff227819 */ /* 0x000fe40000011622 */
[----:B------:R-:W-:Y:S02]  /*12c8a0*/  SHF.R.U32.HI R36, RZ, 0x8, R36 ;  /* 0x00000008ff247819 */ /* 0x000fe40000011624 */
[----:B------:R-:W-:Y:S01]  /*12c8b0*/  SHF.R.U32.HI R18, RZ, 0x8, R18 ;  /* 0x00000008ff127819 */ /* 0x000fe20000011612 */
[----:B0-----:R-:W4:Y:S01]  /*12c8c0*/  LDL.LU R35, [R1+0x52a8] ;  /* 0x0052a80001237983 */ /* 0x001f220000300800 */
[----:B------:R-:W-:-:S03]  /*12c8d0*/  SHF.R.U32.HI R31, RZ, 0x8, R31 ;  /* 0x00000008ff1f7819 */ /* 0x000fc6000001161f */
[----:B------:R-:W4:Y:S01]  /*12c8e0*/  LDL.LU R49, [R1+0x27bc] ;  /* 0x0027bc0001317983 */ /* 0x000f220000300800 */
[----:B------:R-:W-:-:S03]  /*12c8f0*/  LOP3.LUT R34, R34, 0xffff, RZ, 0xc0, !PT ;  /* 0x0000ffff22227812 */ /* 0x000fc600078ec0ff */
[----:B------:R0:W-:Y:S01]  /*12c900*/  STL.64 [R1+0x948], R40 ;  /* 0x0009482801007387 */ /* 0x0001e20000100a00 */
[----:B------:R-:W-:Y:S02]  /*12c910*/  LOP3.LUT R36, R36, 0xffff, RZ, 0xc0, !PT ;  /* 0x0000ffff24247812 */ /* 0x000fe400078ec0ff */
[----:B------:R-:W-:Y:S02]  /*12c920*/  LOP3.LUT R18, R18, 0xffff, RZ, 0xc0, !PT ;  /* 0x0000ffff12127812 */ /* 0x000fe400078ec0ff */
[----:B------:R-:W-:Y:S01]  /*12c930*/  LOP3.LUT R31, R31, 0xffff, RZ, 0xc0, !PT ;  /* 0x0000ffff1f1f7812 */ /* 0x000fe200078ec0ff */
[----:B0-----:R-:W4:Y:S01]  /*12c940*/  LDL.LU R41, [R1+0x525c] ;  /* 0x00525c0001297983 */ /* 0x001f220000300800 */
[----:B------:R-:W-:Y:S02]  /*12c950*/  PRMT R36, R34, 0x3340, R36 ;  /* 0x0000334022247816 */ /* 0x000fe40000000024 */
[----:B------:R-:W-:-:S03]  /*12c960*/  PRMT R34, R18, 0x3340, R31 ;  /* 0x0000334012227816 */ /* 0x000fc6000000001f */
[----:B------:R0:W-:Y:S04]  /*12c970*/  STL [R1+0x58c], R36 ;  /* 0x00058c2401007387 */ /* 0x0001e80000100800 */
[----:B------:R4:W-:Y:S01]  /*12c980*/  STL [R1+0x4e8], R34 ;  /* 0x0004e82201007387 */ /* 0x0009e20000100800 */
[----:B--2---:R-:W-:Y:S02]  /*12c990*/  LOP3.LUT R31, R59, 0xffff, RZ, 0xc0, !PT ;  /* 0x0000ffff3b1f7812 */ /* 0x004fe400078ec0ff */
[----:B---3--:R-:W-:-:S04]  /*12c9a0*/  LOP3.LUT R18, R54, 0xffff, RZ, 0xc0, !PT ;  /* 0x0000ffff36127812 */ /* 0x008fc800078ec0ff */
[----:B0-----:R-:W-:Y:S02]  /*12c9b0*/  PRMT R36, R18, 0x3340, R0 ;  /* 0x0000334012247816 */ /* 0x001fe40000000000 */
[----:B----4-:R-:W-:-:S04]  /*12c9c0*/  LOP3.LUT R34, R25, 0xffff, RZ, 0xc0, !PT ;  /* 0x0000ffff19227812 */ /* 0x010fc800078ec0ff */
[----:B------:R-:W-:-:S04]  /*12c9d0*/  PRMT R25, R31, 0x3340, R34 ;  /* 0x000033401f197816 */ /* 0x000fc80000000022 */
[----:B------:R-:W-:-:S05]  /*12c9e0*/  PRMT R25, R25, 0x5410, R36 ;  /* 0x0000541019197816 */ /* 0x000fca0000000024 */
[----:B------:R0:W-:Y:S04]  /*12c9f0*/  STL [R1+0x2110], R25 ;  /* 0x0021101901007387 */ /* 0x0001e80000100800 */
[----:B------:R-:W2:Y:S04]  /*12ca00*/  LDL.LU R59, [R1+0x2050] ;  /* 0x00205000013b7983 */ /* 0x000ea80000300800 */
[----:B------:R-:W3:Y:S04]  /*12ca10*/  LDL.LU R54, [R1+0x360] ;  /* 0x0003600001367983 */ /* 0x000ee80000300800 */
[----:B0-----:R-:W4:Y:S01]  /*12ca20*/  LDL.LU R25, [R1+0x434] ;  /* 0x0004340001197983 */ /* 0x001f220000300800 */
[----:B------:R-:W-:-:S02]  /*12ca30*/  SHF.R.U32.HI R31, RZ, 0x8, R31 ;  /* 0x00000008ff1f7819 */ /* 0x000fc4000001161f */
[----:B------:R-:W-:Y:S02]  /*12ca40*/  SHF.R.U32.HI R34, RZ, 0x8, R34 ;  /* 0x00000008ff227819 */ /* 0x000fe40000011622 */
[----:B------:R-:W-:Y:S02]  /*12ca50*/  SHF.R.U32.HI R18, RZ, 0x8, R18 ;  /* 0x00000008ff127819 */ /* 0x000fe40000011612 */
[----:B------:R-:W-:Y:S02]  /*12ca60*/  IADD3 R46, P1, PT, R17, R14, RZ ;  /* 0x0000000e112e7210 */ /* 0x000fe40007f3e0ff */
[----:B------:R-:W-:Y:S02]  /*12ca70*/  LOP3.LUT R31, R31, 0xffff, RZ, 0xc0, !PT ;  /* 0x0000ffff1f1f7812 */ /* 0x000fe400078ec0ff */
[----:B------:R-:W-:Y:S02]  /*12ca80*/  LOP3.LUT R34, R34, 0xffff, RZ, 0xc0, !PT ;  /* 0x0000ffff22227812 */ /* 0x000fe400078ec0ff */
[----:B------:R-:W-:Y:S01]  /*12ca90*/  LOP3.LUT R18, R18, 0xffff, RZ, 0xc0, !PT ;  /* 0x0000ffff12127812 */ /* 0x000fe200078ec0ff */
[----:B------:R-:W-:Y:S01]  /*12caa0*/  IMAD.X R47, R19, 0x1, R16, P1 ;  /* 0x00000001132f7824 */ /* 0x000fe200008e0610 */
[----:B------:R-:W-:-:S02]  /*12cab0*/  PRMT R34, R31, 0x3340, R34 ;  /* 0x000033401f227816 */ /* 0x000fc40000000022 */
[----:B------:R-:W-:Y:S02]  /*12cac0*/  PRMT R31, R18, 0x3340, R0 ;  /* 0x00003340121f7816 */ /* 0x000fe40000000000 */
[----:B------:R-:W-:Y:S04]  /*12cad0*/  STL.64 [R1+0x950], R46 ;  /* 0x0009502e01007387 */ /* 0x000fe80000100a00 */
[----:B------:R-:W-:Y:S04]  /*12cae0*/  STL [R1+0x4e4], R34 ;  /* 0x0004e42201007387 */ /* 0x000fe80000100800 */
[----:B------:R0:W-:Y:S01]  /*12caf0*/  STL [R1+0x2ec], R31 ;  /* 0x0002ec1f01007387 */ /* 0x0001e20000100800 */
[----:B------:R-:W-:-:S02]  /*12cb00*/  LOP3.LUT R18, R35, 0xffff, RZ, 0xc0, !PT ;  /* 0x0000ffff23127812 */ /* 0x000fc400078ec0ff */
[----:B------:R-:W-:-:S04]  /*12cb10*/  LOP3.LUT R52, R49, 0xffff, RZ, 0xc0, !PT ;  /* 0x0000ffff31347812 */ /* 0x000fc800078ec0ff */
[----:B------:R-:W-:Y:S02]  /*12cb20*/  PRMT R35, R52, 0x3340, R0 ;  /* 0x0000334034237816 */ /* 0x000fe40000000000 */
[----:B0-----:R-:W-:-:S04]  /*12cb30*/  LOP3.LUT R31, R41, 0xffff, RZ, 0xc0, !PT ;  /* 0x0000ffff291f7812 */ /* 0x001fc800078ec0ff */
        /* <DEDUP_REMOVED lines=12> */
[----:B------:R0:W-:Y:S04]  /*12cc00*/  STL.64 [R1+0x940], R34 ;  /* 0x0009402201007387 */ /* 0x0001e80000100a00 */
[----:B0-----:R-:W4:Y:S01]  /*12cc10*/  LDL.LU R35, [R1+0x193c] ;  /* 0x00193c0001237983 */ /* 0x001f220000300800 */
[----:B------:R-:W-:-:S03]  /*12cc20*/  PRMT R34, R32, 0x3340, R0 ;  /* 0x0000334020227816 */ /* 0x000fc60000000000 */
[----:B------:R-:W4:Y:S01]  /*12cc30*/  LDL.LU R49, [R1+0x288] ;  /* 0x0002880001317983 */ /* 0x000f220000300800 */
[----:B------:R-:W-:-:S03]  /*12cc40*/  PRMT R32, R18, 0x3340, R31 ;  /* 0x0000334012207816 */ /* 0x000fc6000000001f */
[----:B------:R-:W4:Y:S04]  /*12cc50*/  LDL.LU R41, [R1+0x3c8] ;  /* 0x0003c80001297983 */ /* 0x000f280000300800 */
[----:B------:R-:W-:Y:S04]  /*12cc60*/  STL [R1+0x2e8], R34 ;  /* 0x0002e82201007387 */ /* 0x000fe80000100800 */
[----:B------:R4:W-:Y:S01]  /*12cc70*/  STL [R1+0x580], R32 ;  /* 0x0005802001007387 */ /* 0x0009e20000100800 */
[----:B--2---:R-:W-:Y:S02]  /*12cc80*/  LOP3.LUT R31, R59, 0xffff, RZ, 0xc0, !PT ;  /* 0x0000ffff3b1f7812 */ /* 0x004fe400078ec0ff */
[----:B---3--:R-:W-:-:S02]  /*12cc90*/  LOP3.LUT R18, R54, 0xffff, RZ, 0xc0, !PT ;  /* 0x0000ffff36127812 */ /* 0x008fc400078ec0ff */
[----:B----4-:R-:W-:Y:S02]  /*12cca0*/  LOP3.LUT R32, R25, 0xffff, RZ, 0xc0, !PT ;  /* 0x0000ffff19207812 */ /* 0x010fe400078ec0ff */
[----:B------:R-:W-:Y:S02]  /*12ccb0*/  PRMT R34, R18, 0x3340, R0 ;  /* 0x0000334012227816 */ /* 0x000fe40000000000 */
[----:B------:R-:W-:-:S04]  /*12ccc0*/  PRMT R25, R31, 0x3340, R32 ;  /* 0x000033401f197816 */ /* 0x000fc80000000020 */
[----:B------:R-:W-:-:S05]  /*12ccd0*/  PRMT R25, R25, 0x5410, R34 ;  /* 0x0000541019197816 */ /* 0x000fca0000000022 */
[----:B------:R0:W-:Y:S04]  /*12cce0*/  STL [R1+0x2050], R25 ;  /* 0x0020501901007387 */ /* 0x0001e80000100800 */
[----:B------:R-:W2:Y:S04]  /*12ccf0*/  LDL.LU R59, [R1+0x364] ;  /* 0x00036400013b7983 */ /* 0x000ea80000300800 */
[----:B------:R-:W3:Y:S04]  /*12cd00*/  LDL.LU R54, [R1+0x2054] ;  /* 0x0020540001367983 */ /* 0x000ee80000300800 */
[----:B0-----:R-:W4:Y:S01]  /*12cd10*/  LDL.LU R25, [R1+0x438] ;  /* 0x0004380001197983 */ /* 0x001f220000300800 */
[----:B------:R-:W-:-:S02]  /*12cd20*/  IADD3 R46, P1, PT, R17, R9, RZ ;  /* 0x00000009112e7210 */ /* 0x000fc40007f3e0ff */
[----:B------:R-:W-:Y:S02]  /*12cd30*/  SHF.R.U32.HI R31, RZ, 0x8, R31 ;  /* 0x00000008ff1f7819 */ /* 0x000fe4000001161f */
[----:B------:R-:W-:Y:S01]  /*12cd40*/  SHF.R.U32.HI R32, RZ, 0x8, R32 ;  /* 0x00000008ff207819 */ /* 0x000fe20000011620 */
[----:B------:R-:W-:Y:S01]  /*12cd50*/  IMAD.X R47, R19, 0x1, R11, P1 ;  /* 0x00000001132f7824 */ /* 0x000fe200008e060b */
[----:B------:R-:W-:Y:S02]  /*12cd60*/  LOP3.LUT R31, R31, 0xffff, RZ, 0xc0, !PT ;  /* 0x0000ffff1f1f7812 */ /* 0x000fe400078ec0ff */
[----:B------:R-:W-:Y:S02]  /*12cd70*/  LOP3.LUT R32, R32, 0xffff, RZ, 0xc0, !PT ;  /* 0x0000ffff20207812 */ /* 0x000fe400078ec0ff */
[----:B------:R-:W-:Y:S01]  /*12cd80*/  SHF.R.U32.HI R18, RZ, 0x8, R18 ;  /* 0x00000008ff127819 */ /* 0x000fe20000011612 */
[----:B------:R0:W-:Y:S01]  /*12cd90*/  STL.64 [R1+0x938], R46 ;  /* 0x0009382e01007387 */ /* 0x0001e20000100a00 */
[----:B------:R-:W-:-:S02]  /*12cda0*/  PRMT R31, R31, 0x3340, R32 ;  /* 0x000033401f1f7816 */ /* 0x000fc40000000020 */
[----:B------:R-:W-:-:S03]  /*12cdb0*/  LOP3.LUT R18, R18, 0xffff, RZ, 0xc0, !PT ;  /* 0x0000ffff12127812 */ /* 0x000fc600078ec0ff */
[----:B------:R1:W-:Y:S01]  /*12cdc0*/  STL [R1+0x4d8], R31 ;  /* 0x0004d81f01007387 */ /* 0x0003e20000100800 */
[----:B0-----:R-:W-:Y:S02]  /*12cdd0*/  IADD3 R46, P1, PT, R17, R10, RZ ;  /* 0x0000000a112e7210 */ /* 0x001fe40007f3e0ff */
[----:B-1----:R-:W-:-:S03]  /*12cde0*/  PRMT R31, R18, 0x3340, R0 ;  /* 0x00003340121f7816 */ /* 0x002fc60000000000 */
[----:B------:R-:W-:-:S05]  /*12cdf0*/  IMAD.X R47, R19, 0x1, R12, P1 ;  /* 0x00000001132f7824 */ /* 0x000fca00008e060c */
[----:B------:R-:W-:Y:S04]  /*12ce00*/  STL.64 [R1+0x930], R46 ;  /* 0x0009302e01007387 */ /* 0x000fe80000100a00 */
[----:B------:R0:W-:Y:S01]  /*12ce10*/  STL [R1+0x2e4], R31 ;  /* 0x0002e41f01007387 */ /* 0x0001e20000100800 */
[----:B------:R-:W-:Y:S01]  /*12ce20*/  VIADD R17, R17, UR6 ;  /* 0x0000000611117c36 */ /* 0x000fe20008000000 */
[----:B------:R-:W1:Y:S01]  /*12ce30*/  LDCU UR6, c[0x0][0x3b8] ;  /* 0x00007700ff0677ac */ /* 0x000e620008000800 */
[----:B------:R-:W-:Y:S02]  /*12ce40*/  LOP3.LUT R19, R35, 0xffff, RZ, 0xc0, !PT ;  /* 0x0000ffff23137812 */ /* 0x000fe400078ec0ff */
[----:B------:R-:W-:Y:S02]  /*12ce50*/  LOP3.LUT R18, R49, 0xffff, RZ, 0xc0, !PT ;  /* 0x0000ffff31127812 */ /* 0x000fe400078ec0ff */
[----:B0-----:R-:W-:-:S02]  /*12ce60*/  LOP3.LUT R31, R41, 0xffff, RZ, 0xc0, !PT ;  /* 0x0000ffff291f7812 */ /* 0x001fc400078ec0ff */
[----:B------:R-:W-:Y:S02]  /*12ce70*/  PRMT R34, R18, 0x3340, R0 ;  /* 0x0000334012227816 */ /* 0x000fe40000000000 */
[----:B------:R-:W-:Y:S02]  /*12ce80*/  PRMT R32, R19, 0x3340, R31 ;  /* 0x0000334013207816 */ /* 0x000fe4000000001f */
[----:B------:R-:W-:Y:S02]  /*12ce90*/  SHF.R.U32.HI R19, RZ, 0x8, R19 ;  /* 0x00000008ff137819 */ /* 0x000fe40000011613 */
[----:B------:R-:W-:Y:S02]  /*12cea0*/  PRMT R32, R32, 0x5410, R34 ;  /* 0x0000541020207816 */ /* 0x000fe40000000022 */
[----:B------:R-:W-:Y:S02]  /*12ceb0*/  SHF.R.U32.HI R31, RZ, 0x8, R31 ;  /* 0x00000008ff1f7819 */ /* 0x000fe4000001161f */
[----:B------:R-:W-:Y:S01]  /*12cec0*/  SHF.R.U32.HI R18, RZ, 0x8, R18 ;  /* 0x00000008ff127819 */ /* 0x000fe20000011612 */
[----:B------:R-:W-:Y:S01]  /*12ced0*/  STL [R1+0x2034], R32 ;  /* 0x0020342001007387 */ /* 0x000fe20000100800 */
[----:B------:R-:W-:-:S02]  /*12cee0*/  LOP3.LUT R19, R19, 0xffff, RZ, 0xc0, !PT ;  /* 0x0000ffff13137812 */ /* 0x000fc400078ec0ff */
[----:B------:R-:W-:Y:S01]  /*12cef0*/  LOP3.LUT R31, R31, 0xffff, RZ, 0xc0, !PT ;  /* 0x0000ffff1f1f7812 */ /* 0x000fe200078ec0ff */
[----:B------:R-:W4:Y:S01]  /*12cf00*/  LDL.LU R35, [R1+0x52e0] ;  /* 0x0052e00001237983 */ /* 0x000f220000300800 */
[----:B------:R-:W-:Y:S02]  /*12cf10*/  LOP3.LUT R18, R18, 0xffff, RZ, 0xc0, !PT ;  /* 0x0000ffff12127812 */ /* 0x000fe400078ec0ff */
[----:B------:R-:W-:Y:S01]  /*12cf20*/  PRMT R19, R19, 0x3340, R31 ;  /* 0x0000334013137816 */ /* 0x000fe2000000001f */
[----:B------:R-:W4:Y:S01]  /*12cf30*/  LDL.LU R49, [R1+0x29d8] ;  /* 0x0029d80001317983 */ /* 0x000f220000300800 */
[----:B------:R-:W-:-:S03]  /*12cf40*/  PRMT R31, R18, 0x3340, R0 ;  /* 0x00003340121f7816 */ /* 0x000fc60000000000 */
[----:B------:R-:W4:Y:S04]  /*12cf50*/  LDL.LU R41, [R1+0x528c] ;  /* 0x00528c0001297983 */ /* 0x000f280000300800 */
[----:B------:R3:W-:Y:S04]  /*12cf60*/  STL [R1+0x4d0], R19 ;  /* 0x0004d01301007387 */ /* 0x0007e80000100800 */
[----:B------:R4:W-:Y:S01]  /*12cf70*/  STL [R1+0x2e0], R31 ;  /* 0x0002e01f01007387 */ /* 0x0009e20000100800 */
[----:B------:R-:W-:Y:S02]  /*12cf80*/  SHF.R.S32.HI R34, RZ, 0x1f, R17 ;  /* 0x0000001fff227819 */ /* 0x000fe40000011411 */
[----:B------:R-:W-:-:S05]  /*12cf90*/  IADD3 R46, P1, PT, R17, R3, RZ ;  /* 0x00000003112e7210 */ /* 0x000fca0007f3e0ff */
[----:B------:R-:W-:Y:S01]  /*12cfa0*/  IMAD.X R47, R34, 0x1, R4, P1 ;  /* 0x00000001222f7824 */ /* 0x000fe200008e0604 */
[----:B--2---:R-:W-:Y:S02]  /*12cfb0*/  LOP3.LUT R18, R59, 0xffff, RZ, 0xc0, !PT ;  /* 0x0000ffff3b127812 */ /* 0x004fe400078ec0ff */
[----:B---3--:R-:W-:Y:S02]  /*12cfc0*/  LOP3.LUT R19, R54, 0xffff, RZ, 0xc0, !PT ;  /* 0x0000ffff36137812 */ /* 0x008fe400078ec0ff */
[----:B----4-:R-:W-:Y:S02]  /*12cfd0*/  LOP3.LUT R31, R25, 0xffff, RZ, 0xc0, !PT ;  /* 0x0000ffff191f7812 */ /* 0x010fe400078ec0ff */
[----:B------:R-:W-:Y:S02]  /*12cfe0*/  PRMT R32, R18, 0x3340, R0 ;  /* 0x0000334012207816 */ /* 0x000fe40000000000 */
[----:B------:R-:W-:-:S04]  /*12cff0*/  PRMT R25, R19, 0x3340, R31 ;  /* 0x0000334013197816 */ /* 0x000fc8000000001f */
[----:B------:R-:W-:-:S05]  /*12d000*/  PRMT R25, R25, 0x5410, R32 ;  /* 0x0000541019197816 */ /* 0x000fca0000000020 */
[----:B------:R0:W-:Y:S04]  /*12d010*/  STL [R1+0x2030], R25 ;  /* 0x0020301901007387 */ /* 0x0001e80000100800 */
[----:B0-----:R-:W2:Y:S04]  /*12d020*/  LDL.LU R25, [R1+0x1994] ;  /* 0x0019940001197983 */ /* 0x001ea80000300800 */
[----:B------:R-:W-:Y:S04]  /*12d030*/  STL.64 [R1+0x928], R46 ;  /* 0x0009282e01007387 */ /* 0x000fe80000100a00 */
[----:B------:R-:W3:Y:S04]  /*12d040*/  LDL.LU R42, [R1+0x3d8] ;  /* 0x0003d800012a7983 */ /* 0x000ee80000300800 */
[----:B------:R-:W4:Y:S04]  /*12d050*/  LDL.LU R60, [R1+0x52e8] ;  /* 0x0052e800013c7983 */ /* 0x000f280000300800 */
        /* <DEDUP_REMOVED lines=13> */
[----:B------:R-:W-:Y:S02]  /*12d130*/  LOP3.LUT R19, R35, 0xffff, RZ, 0xc0, !PT ;  /* 0x0000ffff23137812 */ /* 0x000fe400078ec0ff */
[----:B------:R-:W-:Y:S02]  /*12d140*/  LOP3.LUT R18, R49, 0xffff, RZ, 0xc0, !PT ;  /* 0x0000ffff31127812 */ /* 0x000fe400078ec0ff */
[----:B0-----:R-:W-:-:S02]  /*12d150*/  LOP3.LUT R31, R41, 0xffff, RZ, 0xc0, !PT ;  /* 0x0000ffff291f7812 */ /* 0x001fc400078ec0ff */
[----:B------:R-:W-:Y:S02]  /*12d160*/  PRMT R35, R18, 0x3340, R0 ;  /* 0x0000334012237816 */ /* 0x000fe40000000000 */
[----:B------:R-:W-:Y:S02]  /*12d170*/  PRMT R32, R19, 0x3340, R31 ;  /* 0x0000334013207816 */ /* 0x000fe4000000001f */
[----:B------:R-:W-:Y:S02]  /*12d180*/  SHF.R.U32.HI R19, RZ, 0x8, R19 ;  /* 0x00000008ff137819 */ /* 0x000fe40000011613 */
[----:B------:R-:W-:Y:S02]  /*12d190*/  SHF.R.U32.HI R31, RZ, 0x8, R31 ;  /* 0x00000008ff1f7819 */ /* 0x000fe4000001161f */
[----:B------:R-:W-:Y:S02]  /*12d1a0*/  SHF.R.U32.HI R18, RZ, 0x8, R18 ;  /* 0x00000008ff127819 */ /* 0x000fe40000011612 */
[----:B------:R-:W-:-:S02]  /*12d1b0*/  LOP3.LUT R19, R19, 0xffff, RZ, 0xc0, !PT ;  /* 0x0000ffff13137812 */ /* 0x000fc400078ec0ff */
[----:B------:R-:W-:Y:S01]  /*12d1c0*/  LOP3.LUT R31, R31, 0xffff, RZ, 0xc0, !PT ;  /* 0x0000ffff1f1f7812 */ /* 0x000fe200078ec0ff */
[----:B------:R-:W-:Y:S01]  /*12d1d0*/  IMAD.X R41, R34, 0x1, R2, P1 ;  /* 0x0000000122297824 */ /* 0x000fe200008e0602 */
[----:B------:R-:W-:Y:S02]  /*12d1e0*/  PRMT R32, R32, 0x5410, R35 ;  /* 0x0000541020207816 */ /* 0x000fe40000000023 */
[----:B------:R-:W-:Y:S02]  /*12d1f0*/  LOP3.LUT R18, R18, 0xffff, RZ, 0xc0, !PT ;  /* 0x0000ffff12127812 */ /* 0x000fe400078ec0ff */
[----:B------:R-:W-:Y:S01]  /*12d200*/  PRMT R19, R19, 0x3340, R31 ;  /* 0x0000334013137816 */ /* 0x000fe2000000001f */
[----:B------:R-:W-:Y:S01]  /*12d210*/  STL [R1+0x2014], R32 ;  /* 0x0020142001007387 */ /* 0x000fe20000100800 */
[----:B------:R-:W-:-:S03]  /*12d220*/  PRMT R18, R18, 0x3340, R0 ;  /* 0x0000334012127816 */ /* 0x000fc60000000000 */
[----:B------:R0:W-:Y:S04]  /*12d230*/  STL.64 [R1+0x920], R40 ;  /* 0x0009202801007387 */ /* 0x0001e80000100a00 */
[----:B------:R-:W4:Y:S04]  /*12d240*/  LDL.LU R35, [R1+0x52bc] ;  /* 0x0052bc0001237983 */ /* 0x000f280000300800 */
[----:B------:R-:W-:Y:S04]  /*12d250*/  STL [R1+0x4bc], R19 ;  /* 0x0004bc1301007387 */ /* 0x000fe80000100800 */
[----:B------:R-:W4:Y:S01]  /*12d260*/  LDL.LU R49, [R1+0x27d8] ;  /* 0x0027d80001317983 */ /* 0x000f220000300800 */
[----:B------:R-:W-:-:S03]  /*12d270*/  LOP3.LUT R46, R48, 0xffff, RZ, 0xc0, !PT ;  /* 0x0000ffff302e7812 */ /* 0x000fc600078ec0ff */
[----:B------:R-:W-:Y:S04]  /*12d280*/  STL [R1+0x2d8], R18 ;  /* 0x0002d81201007387 */ /* 0x000fe80000100800 */
[----:B0-----:R-:W4:Y:S01]  /*12d290*/  LDL.LU R41, [R1+0x527c] ;  /* 0x00527c0001297983 */ /* 0x001f220000300800 */
[----:B------:R-:W-:-:S03]  /*12d2a0*/  PRMT R40, R46, 0x3340, R0 ;  /* 0x000033402e287816 */ /* 0x000fc60000000000 */
[----:B------:R-:W4:Y:S04]  /*12d2b0*/  LDL.LU R48, [R1+0x5cf8] ;  /* 0x005cf80001307983 */ /* 0x000f280000300800 */
[----:B------:R0:W-:Y:S02]  /*12d2c0*/  STL [R1+0x5c54], R46 ;  /* 0x005c542e01007387 */ /* 0x0001e40000100800 */
[----:B0-----:R-:W-:-:S05]  /*12d2d0*/  IADD3 R46, P1, PT, R17, R13, RZ ;  /* 0x0000000d112e7210 */ /* 0x001fca0007f3e0ff */
[----:B------:R-:W-:Y:S01]  /*12d2e0*/  IMAD.X R47, R34, 0x1, R15, P1 ;  /* 0x00000001222f7824 */ /* 0x000fe200008e060f */
[----:B--2---:R-:W-:Y:S02]  /*12d2f0*/  LOP3.LUT R25, R25, 0xffff, RZ, 0xc0, !PT ;  /* 0x0000ffff19197812 */ /* 0x004fe400078ec0ff */
[----:B---3--:R-:W-:-:S04]  /*12d300*/  LOP3.LUT R36, R42, 0xffff, RZ, 0xc0, !PT ;  /* 0x0000ffff2a247812 */ /* 0x008fc800078ec0ff */
[----:B------:R-:W-:Y:S02]  /*12d310*/  PRMT R32, R25, 0x3340, R36 ;  /* 0x0000334019207816 */ /* 0x000fe40000000024 */
[----:B----4-:R-:W-:Y:S02]  /*12d320*/  LOP3.LUT R18, R60, 0xffff, RZ, 0xc0, !PT ;  /* 0x0000ffff3c127812 */ /* 0x010fe400078ec0ff */
[----:B------:R-:W-:Y:S02]  /*12d330*/  LOP3.LUT R31, R59, 0xffff, RZ, 0xc0, !PT ;  /* 0x0000ffff3b1f7812 */ /* 0x000fe400078ec0ff */
[----:B------:R-:W-:Y:S02]  /*12d340*/  LOP3.LUT R19, R54, 0xffff, RZ, 0xc0, !PT ;  /* 0x0000ffff36137812 */ /* 0x000fe400078ec0ff */
[----:B------:R-:W-:Y:S02]  /*12d350*/  PRMT R42, R32, 0x5410, R40 ;  /* 0x00005410202a7816 */ /* 0x000fe40000000028 */
[----:B------:R-:W-:-:S02]  /*12d360*/  PRMT R40, R31, 0x3340, R0 ;  /* 0x000033401f287816 */ /* 0x000fc40000000000 */
[----:B------:R-:W-:-:S04]  /*12d370*/  PRMT R32, R18, 0x3340, R19 ;  /* 0x0000334012207816 */ /* 0x000fc80000000013 */
[----:B------:R-:W-:Y:S01]  /*12d380*/  PRMT R32, R32, 0x5410, R40 ;  /* 0x0000541020207816 */ /* 0x000fe20000000028 */
[----:B------:R-:W-:Y:S04]  /*12d390*/  STL [R1+0x2010], R42 ;  /* 0x0020102a01007387 */ /* 0x000fe80000100800 */
[----:B------:R0:W-:Y:S04]  /*12d3a0*/  STL [R1+0x1ff4], R32 ;  /* 0x001ff42001007387 */ /* 0x0001e80000100800 */
[----:B------:R-:W2:Y:S04]  /*12d3b0*/  LDL.LU R59, [R1+0x52c4] ;  /* 0x0052c400013b7983 */ /* 0x000ea80000300800 */
[----:B------:R-:W3:Y:S01]  /*12d3c0*/  LDL.LU R54, [R1+0x27cc] ;  /* 0x0027cc0001367983 */ /* 0x000ee20000300800 */
[----:B0-----:R-:W-:-:S03]  /*12d3d0*/  SHF.R.U32.HI R32, RZ, 0x8, R25 ;  /* 0x00000008ff207819 */ /* 0x001fc60000011619 */
[----:B------:R-:W-:Y:S04]  /*12d3e0*/  STL.64 [R1+0x918], R46 ;  /* 0x0009182e01007387 */ /* 0x000fe80000100a00 */
        /* <DEDUP_REMOVED lines=8> */
[----:B------:R-:W-:Y:S02]  /*12d470*/  PRMT R36, R32, 0x3340, R36 ;  /* 0x0000334020247816 */ /* 0x000fe40000000024 */
[----:B------:R-:W-:-:S03]  /*12d480*/  PRMT R32, R18, 0x3340, R19 ;  /* 0x0000334012207816 */ /* 0x000fc60000000013 */
[----:B------:R0:W-:Y:S04]  /*12d490*/  STL [R1+0x524], R36 ;  /* 0x0005242401007387 */ /* 0x0001e80000100800 */
[----:B------:R0:W-:Y:S01]  /*12d4a0*/  STL [R1+0x4b4], R32 ;  /* 0x0004b42001007387 */ /* 0x0001e20000100800 */
[----:B------:R-:W-:Y:S02]  /*12d4b0*/  IADD3 R40, P1, PT, R17, R5, RZ ;  /* 0x0000000511287210 */ /* 0x000fe40007f3e0ff */
[----:B------:R-:W-:Y:S02]  /*12d4c0*/  LOP3.LUT R19, R35, 0xffff, RZ, 0xc0, !PT ;  /* 0x0000ffff23137812 */ /* 0x000fe400078ec0ff */
[----:B------:R-:W-:-:S04]  /*12d4d0*/  LOP3.LUT R18, R49, 0xffff, RZ, 0xc0, !PT ;  /* 0x0000ffff31127812 */ /* 0x000fc800078ec0ff */
[----:B0-----:R-:W-:Y:S02]  /*12d4e0*/  PRMT R36, R18, 0x3340, R0 ;  /* 0x0000334012247816 */ /* 0x001fe40000000000 */
[----:B------:R-:W-:-:S04]  /*12d4f0*/  LOP3.LUT R32, R41, 0xffff, RZ, 0xc0, !PT ;  /* 0x0000ffff29207812 */ /* 0x000fc800078ec0ff */
[----:B------:R-:W-:Y:S02]  /*12d500*/  PRMT R35, R19, 0x3340, R32 ;  /* 0x0000334013237816 */ /* 0x000fe40000000020 */
[----:B------:R-:W-:Y:S02]  /*12d510*/  SHF.R.U32.HI R19, RZ, 0x8, R19 ;  /* 0x00000008ff137819 */ /* 0x000fe40000011613 */
[----:B------:R-:W-:Y:S02]  /*12d520*/  PRMT R35, R35, 0x5410, R36 ;  /* 0x0000541023237816 */ /* 0x000fe40000000024 */
[----:B------:R-:W-:Y:S01]  /*12d530*/  SHF.R.U32.HI R32, RZ, 0x8, R32 ;  /* 0x00000008ff207819 */ /* 0x000fe20000011620 */
[----:B------:R-:W-:Y:S01]  /*12d540*/  IMAD.X R41, R34, 0x1, R6, P1 ;  /* 0x0000000122297824 */ /* 0x000fe200008e0606 */
[----:B------:R-:W-:Y:S01]  /*12d550*/  SHF.R.U32.HI R18, RZ, 0x8, R18 ;  /* 0x00000008ff127819 */ /* 0x000fe20000011612 */
[----:B------:R0:W-:Y:S01]  /*12d560*/  STL [R1+0x1ff0], R35 ;  /* 0x001ff02301007387 */ /* 0x0001e20000100800 */
[----:B------:R-:W-:-:S02]  /*12d570*/  LOP3.LUT R19, R19, 0xffff, RZ, 0xc0, !PT ;  /* 0x0000ffff13137812 */ /* 0x000fc400078ec0ff */
[----:B------:R-:W-:Y:S02]  /*12d580*/  LOP3.LUT R32, R32, 0xffff, RZ, 0xc0, !PT ;  /* 0x0000ffff20207812 */ /* 0x000fe400078ec0ff */
[----:B------:R-:W-:Y:S02]  /*12d590*/  LOP3.LUT R18, R18, 0xffff, RZ, 0xc0, !PT ;  /* 0x0000ffff12127812 */ /* 0x000fe400078ec0ff */
[----:B------:R-:W-:Y:S01]  /*12d5a0*/  PRMT R32, R19, 0x3340, R32 ;  /* 0x0000334013207816 */ /* 0x000fe20000000020 */
[----:B0-----:R-:W4:Y:S01]  /*12d5b0*/  LDL.LU R35, [R1+0x2070] ;  /* 0x0020700001237983 */ /* 0x001f220000300800 */
[----:B------:R-:W-:-:S03]  /*12d5c0*/  PRMT R19, R18, 0x3340, R0 ;  /* 0x0000334012137816 */ /* 0x000fc60000000000 */
[----:B------:R-:W4:Y:S04]  /*12d5d0*/  LDL.LU R49, [R1+0x368] ;  /* 0x0003680001317983 */ /* 0x000f280000300800 */
[----:B------:R0:W-:Y:S04]  /*12d5e0*/  STL.64 [R1+0x900], R40 ;  /* 0x0009002801007387 */ /* 0x0001e80000100a00 */
[----:B0-----:R-:W4:Y:S04]  /*12d5f0*/  LDL.LU R41, [R1+0x192c] ;  /* 0x00192c0001297983 */ /* 0x001f280000300800 */
[----:B------:R0:W-:Y:S04]  /*12d600*/  STL [R1+0x4b0], R32 ;  /* 0x0004b02001007387 */ /* 0x0001e80000100800 */
[----:B------:R4:W-:Y:S01]  /*12d610*/  STL [R1+0x2d4], R19 ;  /* 0x0002d41301007387 */ /* 0x0009e20000100800 */
[----:B--2---:R-:W-:-:S02]  /*12d620*/  LOP3.LUT R18, R59, 0xffff, RZ, 0xc0, !PT ;  /* 0x0000ffff3b127812 */ /* 0x004fc400078ec0ff */
[----:B---3--:R-:W-:-:S04]  /*12d630*/  LOP3.LUT R58, R54, 0xffff, RZ, 0xc0, !PT ;  /* 0x0000ffff363a7812 */ /* 0x008fc800078ec0ff */
[----:B0-----:R-:W-:Y:S02]  /*12d640*/  PRMT R32, R58, 0x3340, R0 ;  /* 0x000033403a207816 */ /* 0x001fe40000000000 */
[----:B----4-:R-:W-:-:S04]  /*12d650*/  LOP3.LUT R19, R25, 0xffff, RZ, 0xc0, !PT ;  /* 0x0000ffff19137812 */ /* 0x010fc800078ec0ff */
[----:B------:R-:W-:Y:S01]  /*12d660*/  PRMT R25, R18, 0x3340, R19 ;  /* 0x0000334012197816 */ /* 0x000fe20000000013 */
[----:B------:R-:W-:Y:S03]  /*12d670*/  STL [R1+0x5c58], R58 ;  /* 0x005c583a01007387 */ /* 0x000fe60000100800 */
[----:B------:R-:W-:Y:S01]  /*12d680*/  PRMT R25, R25, 0x5410, R32 ;  /* 0x0000541019197816 */ /* 0x000fe20000000020 */
[----:B------:R-:W2:Y:S04]  /*12d690*/  LDL.LU R59, [R1+0x2074] ;  /* 0x00207400013b7983 */ /* 0x000ea80000300800 */
[----:B------:R-:W3:Y:S04]  /*12d6a0*/  LDL.LU R54, [R1+0x36c] ;  /* 0x00036c0001367983 */ /* 0x000ee80000300800 */
[----:B------:R0:W-:Y:S04]  /*12d6b0*/  STL [R1+0x1fd4], R25 ;  /* 0x001fd41901007387 */ /* 0x0001e80000100800 */
        /* <DEDUP_REMOVED lines=11> */
[----:B------:R0:W-:Y:S04]  /*12d770*/  STL.64 [R1+0x8f8], R46 ;  /* 0x0008f82e01007387 */ /* 0x0001e80000100a00 */
[----:B------:R-:W-:Y:S04]  /*12d780*/  STL [R1+0x2d0], R32 ;  /* 0x0002d02001007387 */ /* 0x000fe80000100800 */
[----:B------:R1:W-:Y:S01]  /*12d790*/  STL [R1+0x520], R31 ;  /* 0x0005201f01007387 */ /* 0x0003e20000100800 */
[----:B0-----:R-:W-:-:S05]  /*12d7a0*/  IADD3 R46, P1, PT, R17, R7, RZ ;  /* 0x00000007112e7210 */ /* 0x001fca0007f3e0ff */
[----:B------:R-:W-:Y:S01]  /*12d7b0*/  IMAD.X R47, R34, 0x1, R8, P1 ;  /* 0x00000001222f7824 */ /* 0x000fe200008e0608 */
[----:B------:R-:W-:Y:S02]  /*12d7c0*/  LOP3.LUT R19, R35, 0xffff, RZ, 0xc0, !PT ;  /* 0x0000ffff23137812 */ /* 0x000fe400078ec0ff */
[----:B------:R-:W4:Y:S01]  /*12d7d0*/  LDL.LU R35, [R1+0x1a9c] ;  /* 0x001a9c0001237983 */ /* 0x000f220000300800 */
[----:B------:R-:W-:-:S03]  /*12d7e0*/  LOP3.LUT R18, R49, 0xffff, RZ, 0xc0, !PT ;  /* 0x0000ffff31127812 */ /* 0x000fc600078ec0ff */
[----:B------:R-:W4:Y:S01]  /*12d7f0*/  LDL.LU R49, [R1+0x2b4] ;  /* 0x0002b40001317983 */ /* 0x000f220000300800 */
[----:B------:R-:W-:Y:S02]  /*12d800*/  PRMT R36, R18, 0x3340, R0 ;  /* 0x0000334012247816 */ /* 0x000fe40000000000 */
[----:B------:R-:W-:Y:S02]  /*12d810*/  SHF.R.U32.HI R18, RZ, 0x8, R18 ;  /* 0x00000008ff127819 */ /* 0x000fe40000011612 */
[----:B-1----:R-:W-:Y:S02]  /*12d820*/  LOP3.LUT R31, R41, 0xffff, RZ, 0xc0, !PT ;  /* 0x0000ffff291f7812 */ /* 0x002fe400078ec0ff */
[----:B------:R-:W4:Y:S02]  /*12d830*/  LDL.LU R41, [R1+0x3ec] ;  /* 0x0003ec0001297983 */ /* 0x000f240000300800 */
[----:B------:R-:W-:Y:S02]  /*12d840*/  PRMT R32, R19, 0x3340, R31 ;  /* 0x0000334013207816 */ /* 0x000fe4000000001f */
[----:B------:R-:W-:-:S02]  /*12d850*/  SHF.R.U32.HI R19, RZ, 0x8, R19 ;  /* 0x00000008ff137819 */ /* 0x000fc40000011613 */
[----:B------:R-:W-:Y:S02]  /*12d860*/  SHF.R.U32.HI R31, RZ, 0x8, R31 ;  /* 0x00000008ff1f7819 */ /* 0x000fe4000001161f */
[----:B------:R-:W-:Y:S02]  /*12d870*/  PRMT R32, R32, 0x5410, R36 ;  /* 0x0000541020207816 */ /* 0x000fe40000000024 */
[----:B------:R-:W-:Y:S02]  /*12d880*/  LOP3.LUT R19, R19, 0xffff, RZ, 0xc0, !PT ;  /* 0x0000ffff13137812 */ /* 0x000fe400078ec0ff */
[----:B------:R-:W-:Y:S02]  /*12d890*/  LOP3.LUT R31, R31, 0xffff, RZ, 0xc0, !PT ;  /* 0x0000ffff1f1f7812 */ /* 0x000fe400078ec0ff */
[----:B------:R-:W-:Y:S01]  /*12d8a0*/  LOP3.LUT R18, R18, 0xffff, RZ, 0xc0, !PT ;  /* 0x0000ffff12127812 */ /* 0x000fe200078ec0ff */
[----:B------:R0:W-:Y:S04]  /*12d8b0*/  STL [R1+0x1fd0], R32 ;  /* 0x001fd02001007387 */ /* 0x0001e80000100800 */
[----:B------:R-:W-:Y:S01]  /*12d8c0*/  STL.64 [R1+0x8d8], R46 ;  /* 0x0008d82e01007387 */ /* 0x000fe20000100a00 */
[----:B0-----:R-:W-:-:S02]  /*12d8d0*/  PRMT R32, R19, 0x3340, R31 ;  /* 0x0000334013207816 */ /* 0x001fc4000000001f */
        /* <DEDUP_REMOVED lines=8> */
[----:B------:R-:W-:Y:S02]  /*12d960*/  PRMT R32, R25, 0x5410, R32 ;  /* 0x0000541019207816 */ /* 0x000fe40000000020 */
[----:B------:R-:W2:Y:S01]  /*12d970*/  LDL.LU R25, [R1+0x1ae0] ;  /* 0x001ae00001197983 */ /* 0x000ea20000300800 */
[----:B------:R-:W-:Y:S02]  /*12d980*/  IADD3 R46, P1, PT, R17, R9, RZ ;  /* 0x00000009112e7210 */ /* 0x000fe40007f3e0ff */
[----:B------:R-:W-:Y:S02]  /*12d990*/  SHF.R.U32.HI R19, RZ, 0x8, R19 ;  /* 0x00000008ff137819 */ /* 0x000fe40000011613 */
[----:B------:R-:W-:Y:S01]  /*12d9a0*/  SHF.R.U32.HI R31, RZ, 0x8, R31 ;  /* 0x00000008ff1f7819 */ /* 0x000fe2000001161f */
[----:B------:R-:W-:Y:S01]  /*12d9b0*/  IMAD.X R47, R34, 0x1, R11, P1 ;  /* 0x00000001222f7824 */ /* 0x000fe200008e060b */
[----:B------:R0:W-:Y:S01]  /*12d9c0*/  STL [R1+0x1fc4], R32 ;  /* 0x001fc42001007387 */ /* 0x0001e20000100800 */
[----:B------:R-:W-:-:S02]  /*12d9d0*/  LOP3.LUT R19, R19, 0xffff, RZ, 0xc0, !PT ;  /* 0x0000ffff13137812 */ /* 0x000fc400078ec0ff */
[----:B------:R-:W-:Y:S01]  /*12d9e0*/  LOP3.LUT R31, R31, 0xffff, RZ, 0xc0, !PT ;  /* 0x0000ffff1f1f7812 */ /* 0x000fe200078ec0ff */
[----:B------:R-:W-:Y:S04]  /*12d9f0*/  STL.64 [R1+0x8d0], R46 ;  /* 0x0008d02e01007387 */ /* 0x000fe80000100a00 */
[----:B------:R-:W3:Y:S01]  /*12da00*/  LDL.LU R60, [R1+0x3f4] ;  /* 0x0003f400013c7983 */ /* 0x000ee20000300800 */
[----:B0-----:R-:W-:-:S05]  /*12da10*/  PRMT R32, R19, 0x3340, R31 ;  /* 0x0000334013207816 */ /* 0x001fca000000001f */
[----:B------:R0:W-:Y:S04]  /*12da20*/  STL [R1+0x4a4], R32 ;  /* 0x0004a42001007387 */ /* 0x0001e80000100800 */
[----:B------:R-:W4:Y:S04]  /*12da30*/  LDL.LU R59, [R1+0x29e8] ;  /* 0x0029e800013b7983 */ /* 0x000f280000300800 */
[----:B------:R-:W4:Y:S01]  /*12da40*/  LDL.LU R54, [R1+0x52fc] ;  /* 0x0052fc0001367983 */ /* 0x000f220000300800 */
[----:B------:R-:W-:-:S04]  /*12da50*/  SHF.R.U32.HI R18, RZ, 0x8, R18 ;  /* 0x00000008ff127819 */ /* 0x000fc80000011612 */
[----:B------:R-:W-:Y:S02]  /*12da60*/  LOP3.LUT R18, R18, 0xffff, RZ, 0xc0, !PT ;  /* 0x0000ffff12127812 */ /* 0x000fe400078ec0ff */
[----:B------:R-:W-:Y:S02]  /*12da70*/  LOP3.LUT R31, R35, 0xffff, RZ, 0xc0, !PT ;  /* 0x0000ffff231f7812 */ /* 0x000fe400078ec0ff */
[----:B------:R-:W4:Y:S01]  /*12da80*/  LDL.LU R35, [R1+0x52b4] ;  /* 0x0052b40001237983 */ /* 0x000f220000300800 */
[----:B------:R-:W-:-:S04]  /*12da90*/  LOP3.LUT R19, R49, 0xffff, RZ, 0xc0, !PT ;  /* 0x0000ffff31137812 */ /* 0x000fc800078ec0ff */
[----:B------:R-:W-:Y:S02]  /*12daa0*/  PRMT R40, R19, 0x3340, R0 ;  /* 0x0000334013287816 */ /* 0x000fe40000000000 */
[----:B------:R-:W-:Y:S02]  /*12dab0*/  SHF.R.U32.HI R19, RZ, 0x8, R19 ;  /* 0x00000008ff137819 */ /* 0x000fe40000011613 */
[----:B0-----:R-:W-:-:S04]  /*12dac0*/  LOP3.LUT R32, R41, 0xffff, RZ, 0xc0, !PT ;  /* 0x0000ffff29207812 */ /* 0x001fc800078ec0ff */
[--C-:B------:R-:W-:Y:S02]  /*12dad0*/  PRMT R36, R31, 0x3340, R32.reuse ;  /* 0x000033401f247816 */ /* 0x100fe40000000020 */
[----:B------:R-:W-:Y:S02]  /*12dae0*/  SHF.R.U32.HI R31, RZ, 0x8, R31 ;  /* 0x00000008ff1f7819 */ /* 0x000fe4000001161f */
[----:B------:R-:W-:Y:S02]  /*12daf0*/  SHF.R.U32.HI R32, RZ, 0x8, R32 ;  /* 0x00000008ff207819 */ /* 0x000fe40000011620 */
[----:B------:R-:W-:Y:S02]  /*12db00*/  PRMT R36, R36, 0x5410, R40 ;  /* 0x0000541024247816 */ /* 0x000fe40000000028 */
[----:B------:R-:W-:Y:S02]  /*12db10*/  IADD3 R40, P1, PT, R17, R10, RZ ;  /* 0x0000000a11287210 */ /* 0x000fe40007f3e0ff */
[----:B------:R-:W-:-:S02]  /*12db20*/  LOP3.LUT R31, R31, 0xffff, RZ, 0xc0, !PT ;  /* 0x0000ffff1f1f7812 */ /* 0x000fc400078ec0ff */
[----:B------:R-:W-:Y:S02]  /*12db30*/  LOP3.LUT R32, R32, 0xffff, RZ, 0xc0, !PT ;  /* 0x0000ffff20207812 */ /* 0x000fe400078ec0ff */
[----:B------:R-:W-:Y:S01]  /*12db40*/  LOP3.LUT R19, R19, 0xffff, RZ, 0xc0, !PT ;  /* 0x0000ffff13137812 */ /* 0x000fe200078ec0ff */
[----:B------:R-:W-:Y:S01]  /*12db50*/  IMAD.X R41, R34, 0x1, R12, P1 ;  /* 0x0000000122297824 */ /* 0x000fe200008e060c */
[----:B------:R-:W-:Y:S02]  /*12db60*/  PRMT R31, R31, 0x3340, R32 ;  /* 0x000033401f1f7816 */ /* 0x000fe40000000020 */
[--C-:B------:R-:W-:Y:S01]  /*12db70*/  PRMT R19, R19, 0x3340, R0.reuse ;  /* 0x0000334013137816 */ /* 0x100fe20000000000 */
[----:B------:R-:W-:Y:S01]  /*12db80*/  STL [R1+0x1fc0], R36 ;  /* 0x001fc02401007387 */ /* 0x000fe20000100800 */
[----:B------:R-:W-:-:S03]  /*12db90*/  PRMT R18, R18, 0x3340, R0 ;  /* 0x0000334012127816 */ /* 0x000fc60000000000 */
[----:B------:R0:W-:Y:S01]  /*12dba0*/  STL.64 [R1+0x8c8], R40 ;  /* 0x0008c82801007387 */ /* 0x0001e20000100a00 */
[----:B------:R-:W-:-:S03]  /*12dbb0*/  LOP3.LUT R55, R48, 0xffff, RZ, 0xc0, !PT ;  /* 0x0000ffff30377812 */ /* 0x000fc600078ec0ff */
[----:B------:R-:W-:Y:S04]  /*12dbc0*/  STL [R1+0x49c], R31 ;  /* 0x00049c1f01007387 */ /* 0x000fe80000100800 */
[----:B------:R1:W-:Y:S04]  /*12dbd0*/  STL [R1+0x2c8], R19 ;  /* 0x0002c81301007387 */ /* 0x0003e80000100800 */
[----:B------:R0:W-:Y:S04]  /*12dbe0*/  STL [R1+0x2c4], R18 ;  /* 0x0002c41201007387 */ /* 0x0001e80000100800 */
[----:B------:R-:W4:Y:S04]  /*12dbf0*/  LDL.LU R48, [R1+0x5cf4] ;  /* 0x005cf40001307983 */ /* 0x000f280000300800 */
[----:B------:R-:W4:Y:S04]  /*12dc00*/  LDL.LU R49, [R1+0x5304] ;  /* 0x0053040001317983 */ /* 0x000f280000300800 */
[----:B0-----:R-:W4:Y:S01]  /*12dc10*/  LDL.LU R41, [R1+0x29dc] ;  /* 0x0029dc0001297983 */ /* 0x001f220000300800 */
[----:B--2---:R-:W-:-:S03]  /*12dc20*/  LOP3.LUT R32, R25, 0xffff, RZ, 0xc0, !PT ;  /* 0x0000ffff19207812 */ /* 0x004fc600078ec0ff */
[----:B------:R-:W2:Y:S01]  /*12dc30*/  LDL.LU R25, [R1+0x52b8] ;  /* 0x0052b80001197983 */ /* 0x000ea20000300800 */
[----:B-1----:R-:W-:Y:S02]  /*12dc40*/  PRMT R19, R55, 0x3340, R0 ;  /* 0x0000334037137816 */ /* 0x002fe40000000000 */
[----:B---3--:R-:W-:-:S04]  /*12dc50*/  LOP3.LUT R36, R60, 0xffff, RZ, 0xc0, !PT ;  /* 0x0000ffff3c247812 */ /* 0x008fc800078ec0ff */
[----:B------:R-:W-:-:S04]  /*12dc60*/  PRMT R18, R32, 0x3340, R36 ;  /* 0x0000334020127816 */ /* 0x000fc80000000024 */
[----:B------:R-:W-:Y:S01]  /*12dc70*/  PRMT R19, R18, 0x5410, R19 ;  /* 0x0000541012137816 */ /* 0x000fe20000000013 */
[----:B------:R-:W-:Y:S01]  /*12dc80*/  STL [R1+0x5c5c], R55 ;  /* 0x005c5c3701007387 */ /* 0x000fe20000100800 */
[----:B----4-:R-:W-:Y:S02]  /*12dc90*/  LOP3.LUT R34, R59, 0xffff, RZ, 0xc0, !PT ;  /* 0x0000ffff3b227812 */ /* 0x010fe400078ec0ff */
[----:B------:R-:W-:Y:S01]  /*12dca0*/  LOP3.LUT R18, R54, 0xffff, RZ, 0xc0, !PT ;  /* 0x0000ffff36127812 */ /* 0x000fe200078ec0ff */
[----:B------:R0:W-:Y:S01]  /*12dcb0*/  STL [R1+0x1f9c], R19 ;  /* 0x001f9c1301007387 */ /* 0x0001e20000100800 */
[----:B------:R-:W-:Y:S01]  /*12dcc0*/  VIADD R17, R17, UR6 ;  /* 0x0000000611117c36 */ /* 0x000fe20008000000 */
[----:B------:R-:W-:Y:S01]  /*12dcd0*/  SHF.R.U32.HI R32, RZ, 0x8, R32 ;  /* 0x00000008ff207819 */ /* 0x000fe20000011620 */
[----:B------:R-:W1:Y:S01]  /*12dce0*/  LDCU UR6, c[0x0][0x3b8] ;  /* 0x00007700ff0677ac */ /* 0x000e620008000800 */
[----:B------:R-:W-:Y:S02]  /*12dcf0*/  SHF.R.U32.HI R36, RZ, 0x8, R36 ;  /* 0x00000008ff247819 */ /* 0x000fe40000011624 */
[----:B------:R-:W-:-:S02]  /*12dd00*/  IADD3 R46, P1, PT, R17, R3, RZ ;  /* 0x00000003112e7210 */ /* 0x000fc40007f3e0ff */
[----:B------:R-:W-:Y:S02]  /*12dd10*/  LOP3.LUT R32, R32, 0xffff, RZ, 0xc0, !PT ;  /* 0x0000ffff20207812 */ /* 0x000fe400078ec0ff */
[----:B------:R-:W-:Y:S02]  /*12dd20*/  LOP3.LUT R36, R36, 0xffff, RZ, 0xc0, !PT ;  /* 0x0000ffff24247812 */ /* 0x000fe400078ec0ff */
[----:B------:R-:W-:Y:S02]  /*12dd30*/  LOP3.LUT R31, R35, 0xffff, RZ, 0xc0, !PT ;  /* 0x0000ffff231f7812 */ /* 0x000fe400078ec0ff */
[----:B------:R-:W-:Y:S02]  /*12dd40*/  PRMT R35, R34, 0x3340, R0 ;  /* 0x0000334022237816 */ /* 0x000fe40000000000 */
[----:B0-----:R-:W-:-:S04]  /*12dd50*/  PRMT R19, R18, 0x3340, R31 ;  /* 0x0000334012137816 */ /* 0x001fc8000000001f */
[----:B------:R-:W-:Y:S02]  /*12dd60*/  PRMT R35, R19, 0x5410, R35 ;  /* 0x0000541013237816 */ /* 0x000fe40000000023 */
[----:B------:R-:W-:Y:S02]  /*12dd70*/  SHF.R.S32.HI R19, RZ, 0x1f, R17 ;  /* 0x0000001fff137819 */ /* 0x000fe40000011411 */
[----:B------:R-:W-:Y:S02]  /*12dd80*/  SHF.R.U32.HI R18, RZ, 0x8, R18 ;  /* 0x00000008ff127819 */ /* 0x000fe40000011612 */
[----:B------:R-:W-:Y:S01]  /*12dd90*/  SHF.R.U32.HI R31, RZ, 0x8, R31 ;  /* 0x00000008ff1f7819 */ /* 0x000fe2000001161f */
[----:B------:R-:W-:Y:S01]  /*12dda0*/  IMAD.X R47, R19, 0x1, R4, P1 ;  /* 0x00000001132f7824 */ /* 0x000fe200008e0604 */
[----:B------:R0:W-:Y:S01]  /*12ddb0*/  STL [R1+0x1f94], R35 ;  /* 0x001f942301007387 */ /* 0x0001e20000100800 */
[----:B------:R-:W-:Y:S02]  /*12ddc0*/  LOP3.LUT R18, R18, 0xffff, RZ, 0xc0, !PT ;  /* 0x0000ffff12127812 */ /* 0x000fe400078ec0ff */
[----:B------:R-:W-:Y:S01]  /*12ddd0*/  LOP3.LUT R31, R31, 0xffff, RZ, 0xc0, !PT ;  /* 0x0000ffff1f1f7812 */ /* 0x000fe200078ec0ff */
[----:B------:R-:W3:Y:S01]  /*12dde0*/  LDL.LU R59, [R1+0x52dc] ;  /* 0x0052dc00013b7983 */ /* 0x000ee20000300800 */
[----:B------:R-:W-:-:S03]  /*12ddf0*/  PRMT R32, R32, 0x3340, R36 ;  /* 0x0000334020207816 */ /* 0x000fc60000000024 */
[----:B------:R-:W4:Y:S01]  /*12de00*/  LDL.LU R54, [R1+0x27f0] ;  /* 0x0027f00001367983 */ /* 0x000f220000300800 */
[----:B------:R-:W-:-:S03]  /*12de10*/  PRMT R31, R18, 0x3340, R31 ;  /* 0x00003340121f7816 */ /* 0x000fc6000000001f */
[----:B------:R-:W-:Y:S04]  /*12de20*/  STL.64 [R1+0x8a8], R46 ;  /* 0x0008a82e01007387 */ /* 0x000fe80000100a00 */
[----:B0-----:R-:W4:Y:S04]  /*12de30*/  LDL.LU R35, [R1+0x5298] ;  /* 0x0052980001237983 */ /* 0x001f280000300800 */
[----:B------:R0:W-:Y:S04]  /*12de40*/  STL [R1+0x508], R32 ;  /* 0x0005082001007387 */ /* 0x0001e80000100800 */
[----:B------:R2:W-:Y:S01]  /*12de50*/  STL [R1+0x490], R31 ;  /* 0x0004901f01007387 */ /* 0x0005e20000100800 */
[----:B------:R-:W-:-:S03]  /*12de60*/  LOP3.LUT R18, R49, 0xffff, RZ, 0xc0, !PT ;  /* 0x0000ffff31127812 */ /* 0x000fc600078ec0ff */
[----:B------:R-:W4:Y:S01]  /*12de70*/  LDL.LU R49, [R1+0x52e4] ;  /* 0x0052e40001317983 */ /* 0x000f220000300800 */
[----:B0-----:R-:W-:-:S03]  /*12de80*/  LOP3.LUT R32, R41, 0xffff, RZ, 0xc0, !PT ;  /* 0x0000ffff29207812 */ /* 0x001fc600078ec0ff */
[----:B------:R-:W4:Y:S01]  /*12de90*/  LDL.LU R41, [R1+0x27dc] ;  /* 0x0027dc0001297983 */ /* 0x000f220000300800 */
[----:B------:R-:W-:Y:S02]  /*12dea0*/  PRMT R36, R32, 0x3340, R0 ;  /* 0x0000334020247816 */ /* 0x000fe40000000000 */
[----:B--2---:R-:W-:-:S04]  /*12deb0*/  LOP3.LUT R31, R25, 0xffff, RZ, 0xc0, !PT ;  /* 0x0000ffff191f7812 */ /* 0x004fc800078ec0ff */
[----:B------:R-:W-:-:S04]  /*12dec0*/  PRMT R25, R18, 0x3340, R31 ;  /* 0x0000334012197816 */ /* 0x000fc8000000001f */
[----:B------:R-:W-:-:S05]  /*12ded0*/  PRMT R25, R25, 0x5410, R36 ;  /* 0x0000541019197816 */ /* 0x000fca0000000024 */
[----:B------:R0:W-:Y:S04]  /*12dee0*/  STL [R1+0x1f90], R25 ;  /* 0x001f901901007387 */ /* 0x0001e80000100800 */
[----:B0-----:R-:W2:Y:S01]  /*12def0*/  LDL.LU R25, [R1+0x529c] ;  /* 0x00529c0001197983 */ /* 0x001ea20000300800 */
        /* <DEDUP_REMOVED lines=11> */
[----:B------:R1:W-:Y:S04]  /*12dfb0*/  STL [R1+0x2c0], R36 ;  /* 0x0002c02401007387 */ /* 0x0003e80000100800 */
[----:B------:R1:W-:Y:S01]  /*12dfc0*/  STL [R1+0x494], R34 ;  /* 0x0004942201007387 */ /* 0x0003e20000100800 */
[----:B0-----:R-:W-:-:S05]  /*12dfd0*/  IADD3 R46, P1, PT, R17, R13, RZ ;  /* 0x0000000d112e7210 */ /* 0x001fca0007f3e0ff */
[----:B------:R-:W-:Y:S01]  /*12dfe0*/  IMAD.X R47, R19, 0x1, R15, P1 ;  /* 0x00000001132f7824 */ /* 0x000fe200008e060f */
[----:B---3--:R-:W-:Y:S02]  /*12dff0*/  LOP3.LUT R31, R59, 0xffff, RZ, 0xc0, !PT ;  /* 0x0000ffff3b1f7812 */ /* 0x008fe400078ec0ff */
[----:B----4-:R-:W-:-:S04]  /*12e000*/  LOP3.LUT R18, R54, 0xffff, RZ, 0xc0, !PT ;  /* 0x0000ffff36127812 */ /* 0x010fc800078ec0ff */
[----:B-1----:R-:W-:Y:S02]  /*12e010*/  PRMT R36, R18, 0x3340, R0 ;  /* 0x0000334012247816 */ /* 0x002fe40000000000 */
[----:B------:R-:W-:Y:S02]  /*12e020*/  LOP3.LUT R34, R35, 0xffff, RZ, 0xc0, !PT ;  /* 0x0000ffff23227812 */ /* 0x000fe400078ec0ff */
[----:B------:R-:W-:Y:S02]  /*12e030*/  SHF.R.U32.HI R18, RZ, 0x8, R18 ;  /* 0x00000008ff127819 */ /* 0x000fe40000011612 */
[--C-:B------:R-:W-:Y:S02]  /*12e040*/  PRMT R35, R31, 0x3340, R34.reuse ;  /* 0x000033401f237816 */ /* 0x100fe40000000022 */
[----:B------:R-:W-:Y:S02]  /*12e050*/  SHF.R.U32.HI R31, RZ, 0x8, R31 ;  /* 0x00000008ff1f7819 */ /* 0x000fe4000001161f */
[----:B------:R-:W-:-:S02]  /*12e060*/  SHF.R.U32.HI R34, RZ, 0x8, R34 ;  /* 0x00000008ff227819 */ /* 0x000fc40000011622 */
[----:B------:R-:W-:Y:S02]  /*12e070*/  PRMT R35, R35, 0x5410, R36 ;  /* 0x0000541023237816 */ /* 0x000fe40000000024 */
[----:B------:R-:W-:Y:S02]  /*12e080*/  LOP3.LUT R31, R31, 0xffff, RZ, 0xc0, !PT ;  /* 0x0000ffff1f1f7812 */ /* 0x000fe400078ec0ff */
[----:B------:R-:W-:Y:S02]  /*12e090*/  LOP3.LUT R34, R34, 0xffff, RZ, 0xc0, !PT ;  /* 0x0000ffff22227812 */ /* 0x000fe400078ec0ff */
[----:B------:R-:W-:Y:S01]  /*12e0a0*/  LOP3.LUT R18, R18, 0xffff, RZ, 0xc0, !PT ;  /* 0x0000ffff12127812 */ /* 0x000fe200078ec0ff */
[----:B------:R-:W-:Y:S01]  /*12e0b0*/  STL [R1+0x1f7c], R35 ;  /* 0x001f7c2301007387 */ /* 0x000fe20000100800 */
[----:B------:R-:W-:Y:S02]  /*12e0c0*/  PRMT R34, R31, 0x3340, R34 ;  /* 0x000033401f227816 */ /* 0x000fe40000000022 */
[----:B------:R-:W-:Y:S01]  /*12e0d0*/  PRMT R31, R18, 0x3340, R0 ;  /* 0x00003340121f7816 */ /* 0x000fe20000000000 */
[----:B------:R-:W-:Y:S04]  /*12e0e0*/  STL.64 [R1+0x8b8], R46 ;  /* 0x0008b82e01007387 */ /* 0x000fe80000100a00 */
[----:B------:R-:W3:Y:S04]  /*12e0f0*/  LDL.LU R56, [R1+0x2090] ;  /* 0x0020900001387983 */ /* 0x000ee80000300800 */
[----:B------:R-:W4:Y:S04]  /*12e100*/  LDL.LU R42, [R1+0x37c] ;  /* 0x00037c00012a7983 */ /* 0x000f280000300800 */
[----:B------:R-:W4:Y:S01]  /*12e110*/  LDL.LU R60, [R1+0x1a90] ;  /* 0x001a9000013c7983 */ /* 0x000f220000300800 */
[----:B------:R-:W-:-:S03]  /*12e120*/  LOP3.LUT R18, R49, 0xffff, RZ, 0xc0, !PT ;  /* 0x0000ffff31127812 */ /* 0x000fc600078ec0ff */
[----:B------:R0:W-:Y:S01]  /*12e130*/  STL [R1+0x48c], R34 ;  /* 0x00048c2201007387 */ /* 0x0001e20000100800 */
[----:B------:R-:W-:-:S03]  /*12e140*/  LOP3.LUT R53, R41, 0xffff, RZ, 0xc0, !PT ;  /* 0x0000ffff29357812 */ /* 0x000fc600078ec0ff */
[----:B------:R2:W-:Y:S01]  /*12e150*/  STL [R1+0x2bc], R31 ;  /* 0x0002bc1f01007387 */ /* 0x0005e20000100800 */
[----:B0-----:R-:W-:-:S03]  /*12e160*/  PRMT R34, R53, 0x3340, R0 ;  /* 0x0000334035227816 */ /* 0x001fc60000000000 */
[----:B------:R-:W-:Y:S01]  /*12e170*/  STL [R1+0x5c60], R53 ;  /* 0x005c603501007387 */ /* 0x000fe20000100800 */
[----:B------:R-:W-:-:S03]  /*12e180*/  IADD3 R40, P1, PT, R17, R5, RZ ;  /* 0x0000000511287210 */ /* 0x000fc60007f3e0ff */
[----:B------:R-:W4:Y:S04]  /*12e190*/  LDL.LU R35, [R1+0x2094] ;  /* 0x0020940001237983 */ /* 0x000f280000300800 */
[----:B------:R-:W4:Y:S01]  /*12e1a0*/  LDL.LU R59, [R1+0x380] ;  /* 0x00038000013b7983 */ /* 0x000f220000300800 */
[----:B------:R-:W-:Y:S01]  /*12e1b0*/  IMAD.X R41, R19, 0x1, R6, P1 ;  /* 0x0000000113297824 */ /* 0x000fe200008e0606 */
[----:B--2---:R-:W-:-:S04]  /*12e1c0*/  LOP3.LUT R31, R25, 0xffff, RZ, 0xc0, !PT ;  /* 0x0000ffff191f7812 */ /* 0x004fc800078ec0ff */
[----:B------:R-:W-:-:S04]  /*12e1d0*/  PRMT R25, R18, 0x3340, R31 ;  /* 0x0000334012197816 */ /* 0x000fc8000000001f */
[----:B------:R-:W-:-:S05]  /*12e1e0*/  PRMT R25, R25, 0x5410, R34 ;  /* 0x0000541019197816 */ /* 0x000fca0000000022 */
[----:B------:R0:W-:Y:S04]  /*12e1f0*/  STL [R1+0x1f78], R25 ;  /* 0x001f781901007387 */ /* 0x0001e80000100800 */
[----:B------:R-:W2:Y:S04]  /*12e200*/  LDL.LU R54, [R1+0x1a98] ;  /* 0x001a980001367983 */ /* 0x000ea80000300800 */
[----:B------:R-:W2:Y:S04]  /*12e210*/  LDL.LU R49, [R1+0x1c34] ;  /* 0x001c340001317983 */ /* 0x000ea80000300800 */
[----:B0-----:R-:W2:Y:S04]  /*12e220*/  LDL.LU R25, [R1+0x350] ;  /* 0x0003500001197983 */ /* 0x001ea80000300800 */
[----:B------:R0:W-:Y:S04]  /*12e230*/  STL.64 [R1+0x8b0], R40 ;  /* 0x0008b02801007387 */ /* 0x0001e80000100a00 */
[----:B0-----:R-:W2:Y:S01]  /*12e240*/  LDL.LU R41, [R1+0x1930] ;  /* 0x0019300001297983 */ /* 0x001ea20000300800 */
        /* <DEDUP_REMOVED lines=10> */
[----:B------:R-:W-:-:S05]  /*12e2f0*/  IADD3 R46, P1, PT, R17, R14, RZ ;  /* 0x0000000e112e7210 */ /* 0x000fca0007f3e0ff */
[----:B------:R-:W-:Y:S01]  /*12e300*/  IMAD.X R47, R19, 0x1, R16, P1 ;  /* 0x00000001132f7824 */ /* 0x000fe200008e0610 */
[----:B---3--:R-:W-:Y:S02]  /*12e310*/  LOP3.LUT R31, R56, 0xffff, RZ, 0xc0, !PT ;  /* 0x0000ffff381f7812 */ /* 0x008fe400078ec0ff */
[----:B----4-:R-:W-:Y:S02]  /*12e320*/  LOP3.LUT R18, R42, 0xffff, RZ, 0xc0, !PT ;  /* 0x0000ffff2a127812 */ /* 0x010fe400078ec0ff */
[----:B0-----:R-:W-:Y:S02]  /*12e330*/  LOP3.LUT R32, R60, 0xffff, RZ, 0xc0, !PT ;  /* 0x0000ffff3c207812 */ /* 0x001fe400078ec0ff */
        /* <DEDUP_REMOVED lines=10> */
[--C-:B------:R-:W-:Y:S01]  /*12e3e0*/  PRMT R31, R18, 0x3340, R0.reuse ;  /* 0x00003340121f7816 */ /* 0x100fe20000000000 */
[----:B------:R-:W-:Y:S01]  /*12e3f0*/  STL [R1+0x1f74], R34 ;  /* 0x001f742201007387 */ /* 0x000fe20000100800 */
[----:B------:R-:W-:Y:S02]  /*12e400*/  LOP3.LUT R35, R35, 0xffff, RZ, 0xc0, !PT ;  /* 0x0000ffff23237812 */ /* 0x000fe400078ec0ff */
[----:B------:R-:W-:Y:S01]  /*12e410*/  LOP3.LUT R18, R59, 0xffff, RZ, 0xc0, !PT ;  /* 0x0000ffff3b127812 */ /* 0x000fe200078ec0ff */
[----:B------:R-:W-:Y:S04]  /*12e420*/  STL.64 [R1+0x8c0], R46 ;  /* 0x0008c02e01007387 */ /* 0x000fe80000100a00 */
[----:B------:R-:W-:Y:S01]  /*12e430*/  STL [R1+0x488], R32 ;  /* 0x0004882001007387 */ /* 0x000fe20000100800 */
[----:B------:R-:W-:-:S03]  /*12e440*/  PRMT R40, R18, 0x3340, R0 ;  /* 0x0000334012287816 */ /* 0x000fc60000000000 */
[----:B------:R0:W-:Y:S04]  /*12e450*/  STL [R1+0x2b4], R31 ;  /* 0x0002b41f01007387 */ /* 0x0001e80000100800 */
[----:B------:R-:W3:Y:S01]  /*12e460*/  LDL.LU R42, [R1+0x1c38] ;  /* 0x001c3800012a7983 */ /* 0x000ee20000300800 */
[----:B--2---:R-:W-:Y:S02]  /*12e470*/  LOP3.LUT R36, R54, 0xffff, RZ, 0xc0, !PT ;  /* 0x0000ffff36247812 */ /* 0x004fe400078ec0ff */
[----:B0-----:R-:W-:Y:S02]  /*12e480*/  LOP3.LUT R31, R25, 0xffff, RZ, 0xc0, !PT ;  /* 0x0000ffff191f7812 */ /* 0x001fe400078ec0ff */
[----:B------:R-:W-:Y:S02]  /*12e490*/  PRMT R25, R35, 0x3340, R36 ;  /* 0x0000334023197816 */ /* 0x000fe40000000024 */
[----:B------:R-:W-:-:S02]  /*12e4a0*/  LOP3.LUT R32, R49, 0xffff, RZ, 0xc0, !PT ;  /* 0x0000ffff31207812 */ /* 0x000fc400078ec0ff */
[----:B------:R-:W-:Y:S02]  /*12e4b0*/  PRMT R25, R25, 0x5410, R40 ;  /* 0x0000541019197816 */ /* 0x000fe40000000028 */
[----:B------:R-:W-:-:S03]  /*12e4c0*/  PRMT R40, R31, 0x3340, R0 ;  /* 0x000033401f287816 */ /* 0x000fc60000000000 */
[----:B------:R0:W-:Y:S01]  /*12e4d0*/  STL [R1+0x1f70], R25 ;  /* 0x001f701901007387 */ /* 0x0001e20000100800 */
[----:B------:R-:W-:-:S04]  /*12e4e0*/  LOP3.LUT R34, R41, 0xffff, RZ, 0xc0, !PT ;  /* 0x0000ffff29227812 */ /* 0x000fc800078ec0ff */
[----:B0-----:R-:W-:-:S04]  /*12e4f0*/  PRMT R25, R32, 0x3340, R34 ;  /* 0x0000334020197816 */ /* 0x001fc80000000022 */
[----:B------:R-:W-:Y:S02]  /*12e500*/  PRMT R40, R25, 0x5410, R40 ;  /* 0x0000541019287816 */ /* 0x000fe40000000028 */
[----:B------:R-:W2:Y:S04]  /*12e510*/  LDL.LU R25, [R1+0x1938] ;  /* 0x0019380001197983 */ /* 0x000ea80000300800 */
[----:B------:R-:W4:Y:S04]  /*12e520*/  LDL.LU R60, [R1+0x52f4] ;  /* 0x0052f400013c7983 */ /* 0x000f280000300800 */
[----:B------:R0:W-:Y:S04]  /*12e530*/  STL [R1+0x1f5c], R40 ;  /* 0x001f5c2801007387 */ /* 0x0001e80000100800 */
[----:B------:R-:W4:Y:S01]  /*12e540*/  LDL.LU R59, [R1+0x27f4] ;  /* 0x0027f400013b7983 */ /* 0x000f220000300800 */
[----:B0-----:R-:W-:-:S05]  /*12e550*/  IADD3 R40, P1, PT, R17, R7, RZ ;  /* 0x0000000711287210 */ /* 0x001fca0007f3e0ff */
[----:B------:R-:W-:-:S05]  /*12e560*/  IMAD.X R41, R19, 0x1, R8, P1 ;  /* 0x0000000113297824 */ /* 0x000fca00008e0608 */
[----:B------:R0:W-:Y:S04]  /*12e570*/  STL.64 [R1+0x8f0], R40 ;  /* 0x0008f02801007387 */ /* 0x0001e80000100a00 */
[----:B0-----:R-:W4:Y:S01]  /*12e580*/  LDL.LU R41, [R1+0x52b0] ;  /* 0x0052b00001297983 */ /* 0x001f220000300800 */
[----:B------:R-:W-:Y:S02]  /*12e590*/  SHF.R.U32.HI R32, RZ, 0x8, R32 ;  /* 0x00000008ff207819 */ /* 0x000fe40000011620 */
[----:B------:R-:W-:Y:S02]  /*12e5a0*/  SHF.R.U32.HI R34, RZ, 0x8, R34 ;  /* 0x00000008ff227819 */ /* 0x000fe40000011622 */
[----:B------:R-:W-:Y:S02]  /*12e5b0*/  SHF.R.U32.HI R35, RZ, 0x8, R35 ;  /* 0x00000008ff237819 */ /* 0x000fe40000011623 */
[----:B------:R-:W-:-:S02]  /*12e5c0*/  SHF.R.U32.HI R36, RZ, 0x8, R36 ;  /* 0x00000008ff247819 */ /* 0x000fc40000011624 */
[----:B------:R-:W-:Y:S02]  /*12e5d0*/  LOP3.LUT R32, R32, 0xffff, RZ, 0xc0, !PT ;  /* 0x0000ffff20207812 */ /* 0x000fe400078ec0ff */
[----:B------:R-:W-:Y:S02]  /*12e5e0*/  LOP3.LUT R34, R34, 0xffff, RZ, 0xc0, !PT ;  /* 0x0000ffff22227812 */ /* 0x000fe400078ec0ff */
[----:B------:R-:W-:Y:S02]  /*12e5f0*/  LOP3.LUT R35, R35, 0xffff, RZ, 0xc0, !PT ;  /* 0x0000ffff23237812 */ /* 0x000fe400078ec0ff */
[----:B------:R-:W-:Y:S02]  /*12e600*/  LOP3.LUT R36, R36, 0xffff, RZ, 0xc0, !PT ;  /* 0x0000ffff24247812 */ /* 0x000fe400078ec0ff */
[----:B------:R-:W-:Y:S02]  /*12e610*/  PRMT R32, R32, 0x3340, R34 ;  /* 0x0000334020207816 */ /* 0x000fe40000000022 */
[----:B------:R-:W-:-:S02]  /*12e620*/  IADD3 R34, P1, PT, R17, R9, RZ ;  /* 0x0000000911227210 */ /* 0x000fc40007f3e0ff */
[----:B------:R-:W-:Y:S02]  /*12e630*/  PRMT R36, R35, 0x3340, R36 ;  /* 0x0000334023247816 */ /* 0x000fe40000000024 */
[----:B------:R-:W-:Y:S01]  /*12e640*/  SHF.R.U32.HI R31, RZ, 0x8, R31 ;  /* 0x00000008ff1f7819 */ /* 0x000fe2000001161f */
[----:B------:R-:W-:Y:S02]  /*12e650*/  IMAD.X R35, R19, 0x1, R11, P1 ;  /* 0x0000000113237824 */ /* 0x000fe400008e060b */
[----:B------:R-:W-:Y:S01]  /*12e660*/  STL [R1+0x484], R36 ;  /* 0x0004842401007387 */ /* 0x000fe20000100800 */
[----:B------:R-:W-:-:S03]  /*12e670*/  LOP3.LUT R31, R31, 0xffff, RZ, 0xc0, !PT ;  /* 0x0000ffff1f1f7812 */ /* 0x000fc600078ec0ff */
[----:B------:R-:W-:Y:S04]  /*12e680*/  STL [R1+0x47c], R32 ;  /* 0x00047c2001007387 */ /* 0x000fe80000100800 */
[----:B------:R0:W-:Y:S01]  /*12e690*/  STL.64 [R1+0x8e8], R34 ;  /* 0x0008e82201007387 */ /* 0x0001e20000100a00 */
[----:B------:R-:W-:Y:S02]  /*12e6a0*/  PRMT R31, R31, 0x3340, R0 ;  /* 0x000033401f1f7816 */ /* 0x000fe40000000000 */
[----:B0-----:R-:W-:-:S03]  /*12e6b0*/  IADD3 R34, P1, PT, R17, R10, RZ ;  /* 0x0000000a11227210 */ /* 0x001fc60007f3e0ff */
[----:B------:R-:W-:Y:S02]  /*12e6c0*/  STL [R1+0x2b0], R31 ;  /* 0x0002b01f01007387 */ /* 0x000fe40000100800 */
[----:B------:R-:W-:Y:S02]  /*12e6d0*/  IMAD.X R35, R19, 0x1, R12, P1 ;  /* 0x0000000113237824 */ /* 0x000fe400008e060c */
[----:B------:R-:W4:Y:S04]  /*12e6e0*/  LDL.LU R54, [R1+0x29f8] ;  /* 0x0029f80001367983 */ /* 0x000f280000300800 */
[----:B------:R0:W-:Y:S04]  /*12e6f0*/  STL.64 [R1+0x910], R34 ;  /* 0x0009102201007387 */ /* 0x0001e80000100a00 */
[----:B0-----:R-:W4:Y:S04]  /*12e700*/  LDL.LU R35, [R1+0x5320] ;  /* 0x0053200001237983 */ /* 0x001f280000300800 */
[----:B------:R-:W4:Y:S01]  /*12e710*/  LDL.LU R49, [R1+0x52d0] ;  /* 0x0052d00001317983 */ /* 0x000f220000300800 */
[----:B------:R-:W-:-:S04]  /*12e720*/  SHF.R.U32.HI R18, RZ, 0x8, R18 ;  /* 0x00000008ff127819 */ /* 0x000fc80000011612 */
[----:B------:R-:W-:Y:S02]  /*12e730*/  LOP3.LUT R18, R18, 0xffff, RZ, 0xc0, !PT ;  /* 0x0000ffff12127812 */ /* 0x000fe400078ec0ff */
[----:B---3--:R-:W-:Y:S02]  /*12e740*/  LOP3.LUT R31, R42, 0xffff, RZ, 0xc0, !PT ;  /* 0x0000ffff2a1f7812 */ /* 0x008fe400078ec0ff */
[----:B------:R-:W-:Y:S02]  /*12e750*/  PRMT R18, R18, 0x3340, R0 ;  /* 0x0000334012127816 */ /* 0x000fe40000000000 */
[----:B------:R-:W-:-:S03]  /*12e760*/  LOP3.LUT R44, R48, 0xffff, RZ, 0xc0, !PT ;  /* 0x0000ffff302c7812 */ /* 0x000fc600078ec0ff */
[----:B------:R4:W-:Y:S01]  /*12e770*/  STL [R1+0x2ac], R18 ;  /* 0x0002ac1201007387 */ /* 0x0009e20000100800 */
[----:B------:R-:W-:-:S03]  /*12e780*/  PRMT R36, R44, 0x3340, R0 ;  /* 0x000033402c247816 */ /* 0x000fc60000000000 */
[----:B------:R-:W3:Y:S04]  /*12e790*/  LDL.LU R48, [R1+0x5cf0] ;  /* 0x005cf00001307983 */ /* 0x000ee80000300800 */
[----:B------:R-:W-:Y:S01]  /*12e7a0*/  STL [R1+0x5c64], R44 ;  /* 0x005c642c01007387 */ /* 0x000fe20000100800 */
[----:B--2---:R-:W-:-:S04]  /*12e7b0*/  LOP3.LUT R25, R25, 0xffff, RZ, 0xc0, !PT ;  /* 0x0000ffff19197812 */ /* 0x004fc800078ec0ff */
[----:B------:R-:W-:Y:S02]  /*12e7c0*/  PRMT R32, R31, 0x3340, R25 ;  /* 0x000033401f207816 */ /* 0x000fe40000000019 */
[----:B----4-:R-:W-:Y:S02]  /*12e7d0*/  LOP3.LUT R18, R60, 0xffff, RZ, 0xc0, !PT ;  /* 0x0000ffff3c127812 */ /* 0x010fe400078ec0ff */
[----:B------:R-:W-:Y:S02]  /*12e7e0*/  PRMT R40, R32, 0x5410, R36 ;  /* 0x0000541020287816 */ /* 0x000fe40000000024 */
[----:B------:R-:W-:-:S04]  /*12e7f0*/  LOP3.LUT R34, R59, 0xffff, RZ, 0xc0, !PT ;  /* 0x0000ffff3b227812 */ /* 0x000fc800078ec0ff */
[----:B------:R-:W-:Y:S01]  /*12e800*/  PRMT R36, R34, 0x3340, R0 ;  /* 0x0000334022247816 */ /* 0x000fe20000000000 */
[----:B------:R-:W-:Y:S01]  /*12e810*/  STL [R1+0x1f58], R40 ;  /* 0x001f582801007387 */ /* 0x000fe20000100800 */
[----:B------:R-:W-:-:S04]  /*12e820*/  LOP3.LUT R19, R41, 0xffff, RZ, 0xc0, !PT ;  /* 0x0000ffff29137812 */ /* 0x000fc800078ec0ff */
[----:B------:R-:W-:-:S04]  /*12e830*/  PRMT R32, R18, 0x3340, R19 ;  /* 0x0000334012207816 */ /* 0x000fc80000000013 */
[----:B------:R-:W-:-:S05]  /*12e840*/  PRMT R32, R32, 0x5410, R36 ;  /* 0x0000541020207816 */ /* 0x000fca0000000024 */
[----:B------:R0:W-:Y:S04]  /*12e850*/  STL [R1+0x1f54], R32 ;  /* 0x001f542001007387 */ /* 0x0001e80000100800 */
[----:B------:R-:W2:Y:S04]  /*12e860*/  LDL.LU R59, [R1+0x5324] ;  /* 0x00532400013b7983 */ /* 0x000ea80000300800 */
[----:B------:R-:W4:Y:S01]  /*12e870*/  LDL.LU R41, [R1+0x29ec] ;  /* 0x0029ec0001297983 */ /* 0x000f220000300800 */
[----:B0-----:R-:W-:-:S03]  /*12e880*/  SHF.R.U32.HI R32, RZ, 0x8, R25 ;  /* 0x00000008ff207819 */ /* 0x001fc60000011619 */
[----:B------:R-:W3:Y:S01]  /*12e890*/  LDL.LU R25, [R1+0x52d8] ;  /* 0x0052d80001197983 */ /* 0x000ee20000300800 */
        /* <DEDUP_REMOVED lines=11> */
[----:B------:R-:W-:-:S03]  /*12e950*/  LOP3.LUT R18, R54, 0xffff, RZ, 0xc0, !PT ;  /* 0x0000ffff36127812 */ /* 0x000fc600078ec0ff */
[----:B------:R-:W3:Y:S01]  /*12e960*/  LDL.LU R54, [R1+0x20b0] ;  /* 0x0020b00001367983 */ /* 0x000ee20000300800 */
[----:B------:R-:W-:Y:S02]  /*12e970*/  LOP3.LUT R19, R35, 0xffff, RZ, 0xc0, !PT ;  /* 0x0000ffff23137812 */ /* 0x000fe400078ec0ff */
[----:B0-----:R-:W-:Y:S02]  /*12e980*/  LOP3.LUT R31, R49, 0xffff, RZ, 0xc0, !PT ;  /* 0x0000ffff311f7812 */ /* 0x001fe400078ec0ff */
[----:B------:R-:W-:Y:S02]  /*12e990*/  PRMT R35, R18, 0x3340, R0 ;  /* 0x0000334012237816 */ /* 0x000fe40000000000 */
[----:B------:R-:W-:-:S04]  /*12e9a0*/  PRMT R32, R19, 0x3340, R31 ;  /* 0x0000334013207816 */ /* 0x000fc8000000001f */
[----:B------:R-:W-:Y:S02]  /*12e9b0*/  PRMT R32, R32, 0x5410, R35 ;  /* 0x0000541020207816 */ /* 0x000fe40000000023 */
[----:B------:R-:W3:Y:S04]  /*12e9c0*/  LDL.LU R35, [R1+0x1920] ;  /* 0x0019200001237983 */ /* 0x000ee80000300800 */
[----:B------:R0:W-:Y:S04]  /*12e9d0*/  STL [R1+0x1f50], R32 ;  /* 0x001f502001007387 */ /* 0x0001e80000100800 */
[----:B------:R-:W3:Y:S01]  /*12e9e0*/  LDL.LU R49, [R1+0x1aec] ;  /* 0x001aec0001317983 */ /* 0x000ee20000300800 */
[----:B------:R-:W-:Y:S01]  /*12e9f0*/  VIADD R17, R17, UR6 ;  /* 0x0000000611117c36 */ /* 0x000fe20008000000 */
[----:B------:R-:W-:Y:S01]  /*12ea00*/  SHF.R.U32.HI R19, RZ, 0x8, R19 ;  /* 0x00000008ff137819 */ /* 0x000fe20000011613 */
[----:B------:R-:W1:Y:S01]  /*12ea10*/  LDCU UR6, c[0x0][0x3b8] ;  /* 0x00007700ff0677ac */ /* 0x000e620008000800 */
[----:B------:R-:W-:-:S02]  /*12ea20*/  SHF.R.U32.HI R31, RZ, 0x8, R31 ;  /* 0x00000008ff1f7819 */ /* 0x000fc4000001161f */
[----:B------:R-:W-:Y:S02]  /*12ea30*/  SHF.R.U32.HI R18, RZ, 0x8, R18 ;  /* 0x00000008ff127819 */ /* 0x000fe40000011612 */
[----:B0-----:R-:W-:Y:S02]  /*12ea40*/  SHF.R.S32.HI R32, RZ, 0x1f, R17 ;  /* 0x0000001fff207819 */ /* 0x001fe40000011411 */
        /* <DEDUP_REMOVED lines=8> */
[----:B------:R4:W-:Y:S04]  /*12ead0*/  STL [R1+0x464], R31 ;  /* 0x0004641f01007387 */ /* 0x0009e80000100800 */
[----:B------:R3:W-:Y:S01]  /*12eae0*/  STL [R1+0x2a8], R19 ;  /* 0x0002a81301007387 */ /* 0x0007e20000100800 */
[----:B--2---:R-:W-:-:S03]  /*12eaf0*/  LOP3.LUT R18, R59, 0xffff, RZ, 0xc0, !PT ;  /* 0x0000ffff3b127812 */ /* 0x004fc600078ec0ff */
[----:B------:R-:W2:Y:S01]  /*12eb00*/  LDL.LU R59, [R1+0x20b4] ;  /* 0x0020b400013b7983 */ /* 0x000ea20000300800 */
[----:B----4-:R-:W-:-:S03]  /*12eb10*/  LOP3.LUT R31, R41, 0xffff, RZ, 0xc0, !PT ;  /* 0x0000ffff291f7812 */ /* 0x010fc600078ec0ff */
[----:B------:R-:W4:Y:S01]  /*12eb20*/  LDL.LU R41, [R1+0x1924] ;  /* 0x0019240001297983 */ /* 0x000f220000300800 */
[----:B---3--:R-:W-:Y:S02]  /*12eb30*/  LOP3.LUT R19, R25, 0xffff, RZ, 0xc0, !PT ;  /* 0x0000ffff19137812 */ /* 0x008fe400078ec0ff */
[----:B------:R-:W-:Y:S02]  /*12eb40*/  PRMT R36, R31, 0x3340, R0 ;  /* 0x000033401f247816 */ /* 0x000fe40000000000 */
[----:B------:R-:W-:-:S04]  /*12eb50*/  PRMT R25, R18, 0x3340, R19 ;  /* 0x0000334012197816 */ /* 0x000fc80000000013 */
[----:B------:R-:W-:-:S05]  /*12eb60*/  PRMT R25, R25, 0x5410, R36 ;  /* 0x0000541019197816 */ /* 0x000fca0000000024 */
[----:B------:R0:W-:Y:S04]  /*12eb70*/  STL [R1+0x1f2c], R25 ;  /* 0x001f2c1901007387 */ /* 0x0001e80000100800 */
[----:B0-----:R-:W3:Y:S01]  /*12eb80*/  LDL.LU R25, [R1+0x1bf4] ;  /* 0x001bf40001197983 */ /* 0x001ee20000300800 */
        /* <DEDUP_REMOVED lines=10> */
[----:B------:R-:W-:Y:S01]  /*12ec30*/  STL.64 [R1+0x908], R46 ;  /* 0x0009082e01007387 */ /* 0x000fe20000100a00 */
[----:B------:R-:W-:-:S03]  /*12ec40*/  LOP3.LUT R18, R54, 0xffff, RZ, 0xc0, !PT ;  /* 0x0000ffff36127812 */ /* 0x000fc600078ec0ff */
[----:B------:R0:W-:Y:S04]  /*12ec50*/  STL [R1+0x2a4], R34 ;  /* 0x0002a42201007387 */ /* 0x0001e80000100800 */
[----:B------:R1:W-:Y:S04]  /*12ec60*/  STL [R1+0x468], R19 ;  /* 0x0004681301007387 */ /* 0x0003e80000100800 */
[----:B------:R-:W3:Y:S01]  /*12ec70*/  LDL.LU R54, [R1+0x1d34] ;  /* 0x001d340001367983 */ /* 0x000ee20000300800 */
[----:B0-----:R-:W-:-:S04]  /*12ec80*/  LOP3.LUT R34, R35, 0xffff, RZ, 0xc0, !PT ;  /* 0x0000ffff23227812 */ /* 0x001fc800078ec0ff */
[----:B------:R-:W-:Y:S02]  /*12ec90*/  PRMT R36, R34, 0x3340, R0 ;  /* 0x0000334022247816 */ /* 0x000fe40000000000 */
[----:B-1----:R-:W-:-:S04]  /*12eca0*/  LOP3.LUT R19, R49, 0xffff, RZ, 0xc0, !PT ;  /* 0x0000ffff31137812 */ /* 0x002fc800078ec0ff */
[----:B------:R-:W-:-:S04]  /*12ecb0*/  PRMT R35, R18, 0x3340, R19 ;  /* 0x0000334012237816 */ /* 0x000fc80000000013 */
[----:B------:R-:W-:Y:S02]  /*12ecc0*/  PRMT R36, R35, 0x5410, R36 ;  /* 0x0000541023247816 */ /* 0x000fe40000000024 */
[----:B------:R-:W3:Y:S04]  /*12ecd0*/  LDL.LU R35, [R1+0x358] ;  /* 0x0003580001237983 */ /* 0x000ee80000300800 */
[----:B------:R0:W-:Y:S04]  /*12ece0*/  STL [R1+0x1f28], R36 ;  /* 0x001f282401007387 */ /* 0x0001e80000100800 */
[----:B------:R-:W3:Y:S01]  /*12ecf0*/  LDL.LU R49, [R1+0x199c] ;  /* 0x00199c0001317983 */ /* 0x000ee20000300800 */
        /* <DEDUP_REMOVED lines=8> */
[----:B0-----:R-:W-:-:S02]  /*12ed80*/  PRMT R36, R31, 0x3340, R0 ;  /* 0x000033401f247816 */ /* 0x001fc40000000000 */
[----:B------:R-:W-:Y:S02]  /*12ed90*/  PRMT R31, R18, 0x3340, R19 ;  /* 0x00003340121f7816 */ /* 0x000fe40000000013 */
[----:B------:R-:W-:Y:S04]  /*12eda0*/  STL.64 [R1+0x898], R46 ;  /* 0x0008982e01007387 */ /* 0x000fe80000100a00 */
[----:B------:R0:W-:Y:S04]  /*12edb0*/  STL [R1+0x2a0], R36 ;  /* 0x0002a02401007387 */ /* 0x0001e80000100800 */
[----:B------:R3:W-:Y:S01]  /*12edc0*/  STL [R1+0x46c], R31 ;  /* 0x00046c1f01007387 */ /* 0x0007e20000100800 */
[----:B--2---:R-:W-:-:S02]  /*12edd0*/  LOP3.LUT R19, R59, 0xffff, RZ, 0xc0, !PT ;  /* 0x0000ffff3b137812 */ /* 0x004fc400078ec0ff */
[----:B----4-:R-:W-:Y:S02]  /*12ede0*/  LOP3.LUT R18, R41, 0xffff, RZ, 0xc0, !PT ;  /* 0x0000ffff29127812 */ /* 0x010fe400078ec0ff */
[----:B------:R-:W2:Y:S02]  /*12edf0*/  LDL.LU R41, [R1+0x1d3c] ;  /* 0x001d3c0001297983 */ /* 0x000ea40000300800 */
[----:B0-----:R-:W-:Y:S02]  /*12ee00*/  PRMT R36, R18, 0x3340, R0 ;  /* 0x0000334012247816 */ /* 0x001fe40000000000 */
[----:B---3--:R-:W-:-:S04]  /*12ee10*/  LOP3.LUT R31, R25, 0xffff, RZ, 0xc0, !PT ;  /* 0x0000ffff191f7812 */ /* 0x008fc800078ec0ff */
[----:B------:R-:W-:-:S04]  /*12ee20*/  PRMT R25, R19, 0x3340, R31 ;  /* 0x0000334013197816 */ /* 0x000fc8000000001f */
[----:B------:R-:W-:Y:S02]  /*12ee30*/  PRMT R36, R25, 0x5410, R36 ;  /* 0x0000541019247816 */ /* 0x000fe40000000024 */
[----:B------:R-:W3:Y:S01]  /*12ee40*/  LDL.LU R25, [R1+0x1a94] ;  /* 0x001a940001197983 */ /* 0x000ee20000300800 */
[----:B------:R-:W-:Y:S02]  /*12ee50*/  SHF.R.U32.HI R19, RZ, 0x8, R19 ;  /* 0x00000008ff137819 */ /* 0x000fe40000011613 */
[----:B------:R-:W-:Y:S02]  /*12ee60*/  SHF.R.U32.HI R31, RZ, 0x8, R31 ;  /* 0x00000008ff1f7819 */ /* 0x000fe4000001161f */
[----:B------:R-:W-:Y:S02]  /*12ee70*/  SHF.R.U32.HI R18, RZ, 0x8, R18 ;  /* 0x00000008ff127819 */ /* 0x000fe40000011612 */
[----:B------:R-:W-:Y:S02]  /*12ee80*/  IADD3 R46, P1, PT, R17, R5, RZ ;  /* 0x00000005112e7210 */ /* 0x000fe40007f3e0ff */
[----:B------:R-:W-:-:S02]  /*12ee90*/  LOP3.LUT R19, R19, 0xffff, RZ, 0xc0, !PT ;  /* 0x0000ffff13137812 */ /* 0x000fc400078ec0ff */
[----:B------:R-:W-:Y:S02]  /*12eea0*/  LOP3.LUT R31, R31, 0xffff, RZ, 0xc0, !PT ;  /* 0x0000ffff1f1f7812 */ /* 0x000fe400078ec0ff */
[----:B------:R-:W-:Y:S01]  /*12eeb0*/  LOP3.LUT R18, R18, 0xffff, RZ, 0xc0, !PT ;  /* 0x0000ffff12127812 */ /* 0x000fe200078ec0ff */
[----:B------:R-:W-:Y:S01]  /*12eec0*/  IMAD.X R47, R32, 0x1, R6, P1 ;  /* 0x00000001202f7824 */ /* 0x000fe200008e0606 */
[----:B------:R-:W-:Y:S02]  /*12eed0*/  PRMT R31, R19, 0x3340, R31 ;  /* 0x00003340131f7816 */ /* 0x000fe4000000001f */
[----:B------:R-:W-:Y:S01]  /*12eee0*/  PRMT R19, R18, 0x3340, R0 ;  /* 0x0000334012137816 */ /* 0x000fe20000000000 */
[----:B------:R-:W-:Y:S04]  /*12eef0*/  STL [R1+0x1f24], R36 ;  /* 0x001f242401007387 */ /* 0x000fe80000100800 */
[----:B------:R-:W-:Y:S01]  /*12ef00*/  STL.64 [R1+0x890], R46 ;  /* 0x0008902e01007387 */ /* 0x000fe20000100a00 */
[----:B------:R-:W-:-:S03]  /*12ef10*/  LOP3.LUT R18, R54, 0xffff, RZ, 0xc0, !PT ;  /* 0x0000ffff36127812 */ /* 0x000fc600078ec0ff */
[----:B------:R0:W-:Y:S04]  /*12ef20*/  STL [R1+0x460], R31 ;  /* 0x0004601f01007387 */ /* 0x0001e80000100800 */
[----:B------:R1:W-:Y:S01]  /*12ef30*/  STL [R1+0x29c], R19 ;  /* 0x00029c1301007387 */ /* 0x0003e20000100800 */
[----:B0-----:R-:W-:-:S04]  /*12ef40*/  LOP3.LUT R31, R35, 0xffff, RZ, 0xc0, !PT ;  /* 0x0000ffff231f7812 */ /* 0x001fc800078ec0ff */
[----:B------:R-:W-:Y:S02]  /*12ef50*/  PRMT R36, R31, 0x3340, R0 ;  /* 0x000033401f247816 */ /* 0x000fe40000000000 */
[----:B-1----:R-:W-:-:S04]  /*12ef60*/  LOP3.LUT R19, R49, 0xffff, RZ, 0xc0, !PT ;  /* 0x0000ffff31137812 */ /* 0x002fc800078ec0ff */
[----:B------:R-:W-:-:S04]  /*12ef70*/  PRMT R35, R18, 0x3340, R19 ;  /* 0x0000334012237816 */ /* 0x000fc80000000013 */
[----:B------:R-:W-:-:S05]  /*12ef80*/  PRMT R35, R35, 0x5410, R36 ;  /* 0x0000541023237816 */ /* 0x000fca0000000024 */
[----:B------:R0:W-:Y:S04]  /*12ef90*/  STL [R1+0x1f20], R35 ;  /* 0x001f202301007387 */ /* 0x0001e80000100800 */
[----:B------:R-:W4:Y:S04]  /*12efa0*/  LDL.LU R59, [R1+0x5348] ;  /* 0x00534800013b7983 */ /* 0x000f280000300800 */
[----:B------:R-:W4:Y:S04]  /*12efb0*/  LDL.LU R54, [R1+0x2a08] ;  /* 0x002a080001367983 */ /* 0x000f280000300800 */
        /* <DEDUP_REMOVED lines=12> */
[----:B------:R-:W-:-:S03]  /*12f080*/  LOP3.LUT R18, R48, 0xffff, RZ, 0xc0, !PT ;  /* 0x0000ffff30127812 */ /* 0x000fc600078ec0ff */
[----:B------:R-:W-:Y:S04]  /*12f090*/  STL [R1+0x298], R36 ;  /* 0x0002982401007387 */ /* 0x000fe80000100800 */
[----:B------:R3:W-:Y:S04]  /*12f0a0*/  STL [R1+0x45c], R19 ;  /* 0x00045c1301007387 */ /* 0x0007e80000100800 */
[----:B------:R-:W4:Y:S01]  /*12f0b0*/  LDL.LU R48, [R1+0x5cec] ;  /* 0x005cec0001307983 */ /* 0x000f220000300800 */
[----:B--2---:R-:W-:Y:S02]  /*12f0c0*/  LOP3.LUT R34, R41, 0xffff, RZ, 0xc0, !PT ;  /* 0x0000ffff29227812 */ /* 0x004fe400078ec0ff */
[----:B---3--:R-:W-:-:S02]  /*12f0d0*/  LOP3.LUT R19, R25, 0xffff, RZ, 0xc0, !PT ;  /* 0x0000ffff19137812 */ /* 0x008fc400078ec0ff */
[----:B------:R-:W2:Y:S04]  /*12f0e0*/  LDL.LU R25, [R1+0x5350] ;  /* 0x0053500001197983 */ /* 0x000ea80000300800 */
[----:B------:R-:W3:Y:S04]  /*12f0f0*/  LDL.LU R49, [R1+0x29fc] ;  /* 0x0029fc0001317983 */ /* 0x000ee80000300800 */
[----:B------:R-:W3:Y:S01]  /*12f100*/  LDL.LU R41, [R1+0x52f0] ;  /* 0x0052f00001297983 */ /* 0x000ee20000300800 */
[----:B------:R-:W-:Y:S02]  /*12f110*/  PRMT R40, R18, 0x3340, R0 ;  /* 0x0000334012287816 */ /* 0x000fe40000000000 */
[----:B------:R-:W-:Y:S01]  /*12f120*/  PRMT R36, R34, 0x3340, R19 ;  /* 0x0000334022247816 */ /* 0x000fe20000000013 */
[----:B------:R0:W-:Y:S01]  /*12f130*/  STL [R1+0x5c68], R18 ;  /* 0x005c681201007387 */ /* 0x0001e20000100800 */
[----:B------:R-:W-:-:S02]  /*12f140*/  SHF.R.U32.HI R31, RZ, 0x8, R31 ;  /* 0x00000008ff1f7819 */ /* 0x000fc4000001161f */
[----:B------:R-:W-:Y:S02]  /*12f150*/  SHF.R.U32.HI R19, RZ, 0x8, R19 ;  /* 0x00000008ff137819 */ /* 0x000fe40000011613 */
[----:B0-----:R-:W-:Y:S02]  /*12f160*/  PRMT R18, R36, 0x5410, R40 ;  /* 0x0000541024127816 */ /* 0x001fe40000000028 */
[----:B------:R-:W-:-:S03]  /*12f170*/  IADD3 R46, P1, PT, R17, R7, RZ ;  /* 0x00000007112e7210 */ /* 0x000fc60007f3e0ff */
[----:B------:R0:W-:Y:S01]  /*12f180*/  STL [R1+0x1f0c], R18 ;  /* 0x001f0c1201007387 */ /* 0x0001e20000100800 */
[----:B------:R-:W-:Y:S02]  /*12f190*/  LOP3.LUT R31, R31, 0xffff, RZ, 0xc0, !PT ;  /* 0x0000ffff1f1f7812 */ /* 0x000fe400078ec0ff */
[----:B------:R-:W-:Y:S01]  /*12f1a0*/  LOP3.LUT R19, R19, 0xffff, RZ, 0xc0, !PT ;  /* 0x0000ffff13137812 */ /* 0x000fe200078ec0ff */
[----:B------:R-:W-:Y:S01]  /*12f1b0*/  IMAD.X R47, R32, 0x1, R8, P1 ;  /* 0x00000001202f7824 */ /* 0x000fe200008e0608 */
[----:B0-----:R-:W-:-:S04]  /*12f1c0*/  SHF.R.U32.HI R18, RZ, 0x8, R34 ;  /* 0x00000008ff127819 */ /* 0x001fc80000011622 */
[----:B------:R-:W-:Y:S02]  /*12f1d0*/  LOP3.LUT R18, R18, 0xffff, RZ, 0xc0, !PT ;  /* 0x0000ffff12127812 */ /* 0x000fe400078ec0ff */
[----:B------:R-:W-:Y:S02]  /*12f1e0*/  PRMT R34, R31, 0x3340, R0 ;  /* 0x000033401f227816 */ /* 0x000fe40000000000 */
[----:B------:R-:W-:Y:S01]  /*12f1f0*/  PRMT R31, R18, 0x3340, R19 ;  /* 0x00003340121f7816 */ /* 0x000fe20000000013 */
[----:B------:R-:W-:Y:S04]  /*12f200*/  STL.64 [R1+0x880], R46 ;  /* 0x0008802e01007387 */ /* 0x000fe80000100a00 */
[----:B------:R-:W-:Y:S04]  /*12f210*/  STL [R1+0x294], R34 ;  /* 0x0002942201007387 */ /* 0x000fe80000100800 */
[----:B------:R0:W-:Y:S01]  /*12f220*/  STL [R1+0x4f4], R31 ;  /* 0x0004f41f01007387 */ /* 0x0001e20000100800 */
[----:B----4-:R-:W-:-:S02]  /*12f230*/  LOP3.LUT R19, R59, 0xffff, RZ, 0xc0, !PT ;  /* 0x0000ffff3b137812 */ /* 0x010fc400078ec0ff */
[----:B------:R-:W-:Y:S02]  /*12f240*/  LOP3.LUT R18, R54, 0xffff, RZ, 0xc0, !PT ;  /* 0x0000ffff36127812 */ /* 0x000fe400078ec0ff */
[----:B0-----:R-:W-:Y:S02]  /*12f250*/  LOP3.LUT R31, R35, 0xffff, RZ, 0xc0, !PT ;  /* 0x0000ffff231f7812 */ /* 0x001fe400078ec0ff */
[----:B------:R-:W-:Y:S02]  /*12f260*/  PRMT R35, R18, 0x3340, R0 ;  /* 0x0000334012237816 */ /* 0x000fe40000000000 */
[----:B------:R-:W-:Y:S02]  /*12f270*/  PRMT R34, R19, 0x3340, R31 ;  /* 0x0000334013227816 */ /* 0x000fe4000000001f */
[----:B------:R-:W-:Y:S02]  /*12f280*/  SHF.R.U32.HI R19, RZ, 0x8, R19 ;  /* 0x00000008ff137819 */ /* 0x000fe40000011613 */
[----:B------:R-:W-:-:S02]  /*12f290*/  PRMT R36, R34, 0x5410, R35 ;  /* 0x0000541022247816 */ /* 0x000fc40000000023 */
[----:B------:R-:W-:Y:S02]  /*12f2a0*/  IADD3 R34, P1, PT, R17, R9, RZ ;  /* 0x0000000911227210 */ /* 0x000fe40007f3e0ff */
[----:B------:R-:W-:Y:S02]  /*12f2b0*/  SHF.R.U32.HI R31, RZ, 0x8, R31 ;  /* 0x00000008ff1f7819 */ /* 0x000fe4000001161f */
[----:B------:R-:W-:Y:S01]  /*12f2c0*/  LOP3.LUT R19, R19, 0xffff, RZ, 0xc0, !PT ;  /* 0x0000ffff13137812 */ /* 0x000fe200078ec0ff */
[----:B------:R-:W-:Y:S01]  /*12f2d0*/  IMAD.X R35, R32, 0x1, R11, P1 ;  /* 0x0000000120237824 */ /* 0x000fe200008e060b */
[----:B------:R-:W-:Y:S01]  /*12f2e0*/  LOP3.LUT R31, R31, 0xffff, RZ, 0xc0, !PT ;  /* 0x0000ffff1f1f7812 */ /* 0x000fe200078ec0ff */
[----:B------:R-:W-:Y:S03]  /*12f2f0*/  STL [R1+0x1f08], R36 ;  /* 0x001f082401007387 */ /* 0x000fe60000100800 */
[----:B------:R-:W-:Y:S01]  /*12f300*/  PRMT R31, R19, 0x3340, R31 ;  /* 0x00003340131f7816 */ /* 0x000fe2000000001f */
[----:B------:R-:W-:Y:S04]  /*12f310*/  STL.64 [R1+0x878], R34 ;  /* 0x0008782201007387 */ /* 0x000fe80000100a00 */
[----:B------:R-:W4:Y:S04]  /*12f320*/  LDL.LU R56, [R1+0x2818] ;  /* 0x0028180001387983 */ /* 0x000f280000300800 */
[----:B------:R-:W4:Y:S04]  /*12f330*/  LDL.LU R42, [R1+0x5314] ;  /* 0x00531400012a7983 */ /* 0x000f280000300800 */
[----:B------:R-:W4:Y:S04]  /*12f340*/  LDL.LU R54, [R1+0x52cc] ;  /* 0x0052cc0001367983 */ /* 0x000f280000300800 */
[----:B------:R0:W-:Y:S01]  /*12f350*/  STL [R1+0x458], R31 ;  /* 0x0004581f01007387 */ /* 0x0001e20000100800 */
[----:B--2---:R-:W-:-:S02]  /*12f360*/  LOP3.LUT R25, R25, 0xffff, RZ, 0xc0, !PT ;  /* 0x0000ffff19197812 */ /* 0x004fc400078ec0ff */
[----:B---3--:R-:W-:Y:S02]  /*12f370*/  LOP3.LUT R19, R49, 0xffff, RZ, 0xc0, !PT ;  /* 0x0000ffff31137812 */ /* 0x008fe400078ec0ff */
[----:B0-----:R-:W-:Y:S02]  /*12f380*/  LOP3.LUT R31, R41, 0xffff, RZ, 0xc0, !PT ;  /* 0x0000ffff291f7812 */ /* 0x001fe400078ec0ff */
[----:B------:R-:W-:Y:S02]  /*12f390*/  PRMT R35, R19, 0x3340, R0 ;  /* 0x0000334013237816 */ /* 0x000fe40000000000 */
[----:B------:R-:W-:-:S04]  /*12f3a0*/  PRMT R34, R25, 0x3340, R31 ;  /* 0x0000334019227816 */ /* 0x000fc8000000001f */
[----:B------:R-:W-:Y:S02]  /*12f3b0*/  PRMT R36, R34, 0x5410, R35 ;  /* 0x0000541022247816 */ /* 0x000fe40000000023 */
[----:B------:R-:W-:Y:S02]  /*12f3c0*/  IADD3 R34, P1, PT, R17, R10, RZ ;  /* 0x0000000a11227210 */ /* 0x000fe40007f3e0ff */
[----:B------:R-:W-:Y:S02]  /*12f3d0*/  SHF.R.U32.HI R25, RZ, 0x8, R25 ;  /* 0x00000008ff197819 */ /* 0x000fe40000011619 */
[----:B------:R-:W-:Y:S01]  /*12f3e0*/  SHF.R.U32.HI R31, RZ, 0x8, R31 ;  /* 0x00000008ff1f7819 */ /* 0x000fe2000001161f */
[----:B------:R-:W-:Y:S01]  /*12f3f0*/  IMAD.X R35, R32, 0x1, R12, P1 ;  /* 0x0000000120237824 */ /* 0x000fe200008e060c */
[----:B------:R-:W-:Y:S02]  /*12f400*/  LOP3.LUT R25, R25, 0xffff, RZ, 0xc0, !PT ;  /* 0x0000ffff19197812 */ /* 0x000fe400078ec0ff */
[----:B------:R-:W-:Y:S01]  /*12f410*/  LOP3.LUT R31, R31, 0xffff, RZ, 0xc0, !PT ;  /* 0x0000ffff1f1f7812 */ /* 0x000fe200078ec0ff */
[----:B------:R-:W-:Y:S03]  /*12f420*/  STL [R1+0x1f04], R36 ;  /* 0x001f042401007387 */ /* 0x000fe60000100800 */
[----:B------:R-:W-:Y:S01]  /*12f430*/  PRMT R31, R25, 0x3340, R31 ;  /* 0x00003340191f7816 */ /* 0x000fe2000000001f */
[----:B------:R0:W-:Y:S04]  /*12f440*/  STL.64 [R1+0x870], R34 ;  /* 0x0008702201007387 */ /* 0x0001e80000100a00 */
[----:B------:R-:W2:Y:S04]  /*12f450*/  LDL.LU R41, [R1+0x531c] ;  /* 0x00531c0001297983 */ /* 0x000ea80000300800 */
[----:B------:R-:W3:Y:S01]  /*12f460*/  LDL.LU R25, [R1+0x2808] ;  /* 0x0028080001197983 */ /* 0x000ee20000300800 */
[----:B------:R-:W-:-:S03]  /*12f470*/  SHF.R.U32.HI R19, RZ, 0x8, R19 ;  /* 0x00000008ff137819 */ /* 0x000fc60000011613 */
[----:B------:R-:W-:Y:S01]  /*12f480*/  STL [R1+0x450], R31 ;  /* 0x0004501f01007387 */ /* 0x000fe20000100800 */
[----:B------:R-:W-:-:S03]  /*12f490*/  SHF.R.U32.HI R18, RZ, 0x8, R18 ;  /* 0x00000008ff127819 */ /* 0x000fc60000011612 */
[----:B0-----:R-:W3:Y:S01]  /*12f4a0*/  LDL.LU R35, [R1+0x52d4] ;  /* 0x0052d40001237983 */ /* 0x001ee20000300800 */
[----:B------:R-:W-:-:S03]  /*12f4b0*/  LOP3.LUT R19, R19, 0xffff, RZ, 0xc0, !PT ;  /* 0x0000ffff13137812 */ /* 0x000fc600078ec0ff */
[----:B------:R-:W3:Y:S01]  /*12f4c0*/  LDL.LU R60, [R1+0x20d0] ;  /* 0x0020d000013c7983 */ /* 0x000ee20000300800 */
[----:B------:R-:W-:-:S03]  /*12f4d0*/  LOP3.LUT R18, R18, 0xffff, RZ, 0xc0, !PT ;  /* 0x0000ffff12127812 */ /* 0x000fc600078ec0ff */
[----:B------:R-:W3:Y:S01]  /*12f4e0*/  LDL.LU R59, [R1+0x1990] ;  /* 0x00199000013b7983 */ /* 0x000ee20000300800 */
[----:B------:R-:W-:-:S03]  /*12f4f0*/  PRMT R19, R19, 0x3340, R0 ;  /* 0x0000334013137816 */ /* 0x000fc60000000000 */
[----:B------:R-:W3:Y:S01]  /*12f500*/  LDL.LU R49, [R1+0x1c3c] ;  /* 0x001c3c0001317983 */ /* 0x000ee20000300800 */
[----:B------:R-:W-:-:S03]  /*12f510*/  PRMT R18, R18, 0x3340, R0 ;  /* 0x0000334012127816 */ /* 0x000fc60000000000 */
[----:B------:R-:W-:Y:S04]  /*12f520*/  STL [R1+0x290], R19 ;  /* 0x0002901301007387 */ /* 0x000fe80000100800 */
[----:B------:R0:W-:Y:S02]  /*12f530*/  STL [R1+0x28c], R18 ;  /* 0x00028c1201007387 */ /* 0x0001e40000100800 */
[----:B0-----:R-:W-:Y:S01]  /*12f540*/  VIADD R18, R17, UR6 ;  /* 0x0000000611127c36 */ /* 0x001fe20008000000 */
[----:B------:R-:W0:Y:S04]  /*12f550*/  LDCU UR6, c[0x0][0x3b8] ;  /* 0x00007700ff0677ac */ /* 0x000e280008000800 */
[----:B------:R-:W-:-:S02]  /*12f560*/  IADD3 R46, P1, PT, R18, R3, RZ ;  /* 0x00000003122e7210 */ /* 0x000fc40007f3e0ff */
[----:B----4-:R-:W-:Y:S02]  /*12f570*/  LOP3.LUT R19, R56, 0xffff, RZ, 0xc0, !PT ;  /* 0x0000ffff38137812 */ /* 0x010fe400078ec0ff */
[----:B------:R-:W-:Y:S02]  /*12f580*/  LOP3.LUT R31, R42, 0xffff, RZ, 0xc0, !PT ;  /* 0x0000ffff2a1f7812 */ /* 0x000fe400078ec0ff */
[----:B------:R-:W-:Y:S02]  /*12f590*/  LOP3.LUT R32, R54, 0xffff, RZ, 0xc0, !PT ;  /* 0x0000ffff36207812 */ /* 0x000fe400078ec0ff */
[----:B------:R-:W-:Y:S02]  /*12f5a0*/  PRMT R34, R19, 0x3340, R0 ;  /* 0x0000334013227816 */ /* 0x000fe40000000000 */
[----:B------:R-:W-:Y:S02]  /*12f5b0*/  PRMT R17, R31, 0x3340, R32 ;  /* 0x000033401f117816 */ /* 0x000fe40000000020 */
[----:B------:R-:W-:-:S02]  /*12f5c0*/  SHF.R.U32.HI R31, RZ, 0x8, R31 ;  /* 0x00000008ff1f7819 */ /* 0x000fc4000001161f */
[----:B------:R-:W-:Y:S02]  /*12f5d0*/  SHF.R.U32.HI R32, RZ, 0x8, R32 ;  /* 0x00000008ff207819 */ /* 0x000fe40000011620 */
[----:B------:R-:W-:Y:S02]  /*12f5e0*/  PRMT R34, R17, 0x5410, R34 ;  /* 0x0000541011227816 */ /* 0x000fe40000000022 */
[----:B------:R-:W-:Y:S02]  /*12f5f0*/  SHF.R.U32.HI R19, RZ, 0x8, R19 ;  /* 0x00000008ff137819 */ /* 0x000fe40000011613 */
[----:B------:R-:W-:Y:S02]  /*12f600*/  SHF.R.S32.HI R17, RZ, 0x1f, R18 ;  /* 0x0000001fff117819 */ /* 0x000fe40000011412 */
[----:B------:R-:W-:Y:S02]  /*12f610*/  LOP3.LUT R31, R31, 0xffff, RZ, 0xc0, !PT ;  /* 0x0000ffff1f1f7812 */ /* 0x000fe400078ec0ff */
[----:B------:R-:W-:-:S02]  /*12f620*/  LOP3.LUT R32, R32, 0xffff, RZ, 0xc0, !PT ;  /* 0x0000ffff20207812 */ /* 0x000fc400078ec0ff */
        /* <DEDUP_REMOVED lines=8> */
[----:B--2---:R-:W-:-:S02]  /*12f6b0*/  LOP3.LUT R36, R41, 0xffff, RZ, 0xc0, !PT ;  /* 0x0000ffff29247812 */ /* 0x004fc400078ec0ff */
[----:B---3--:R-:W-:Y:S02]  /*12f6c0*/  LOP3.LUT R57, R25, 0xffff, RZ, 0xc0, !PT ;  /* 0x0000ffff19397812 */ /* 0x008fe400078ec0ff */
[----:B------:R-:W2:Y:S04]  /*12f6d0*/  LDL.LU R25, [R1+0x20d4] ;  /* 0x0020d40001197983 */ /* 0x000ea80000300800 */
[----:B------:R-:W3:Y:S04]  /*12f6e0*/  LDL.LU R54, [R1+0x1998] ;  /* 0x0019980001367983 */ /* 0x000ee80000300800 */
[----:B------:R-:W3:Y:S01]  /*12f6f0*/  LDL.LU R41, [R1+0x1d30] ;  /* 0x001d300001297983 */ /* 0x000ee20000300800 */
[----:B------:R-:W-:-:S02]  /*12f700*/  LOP3.LUT R35, R35, 0xffff, RZ, 0xc0, !PT ;  /* 0x0000ffff23237812 */ /* 0x000fc400078ec0ff */
[----:B-1----:R-:W-:Y:S02]  /*12f710*/  PRMT R31, R57, 0x3340, R0 ;  /* 0x00003340391f7816 */ /* 0x002fe40000000000 */
[----:B----4-:R-:W-:Y:S02]  /*12f720*/  PRMT R19, R36, 0x3340, R35 ;  /* 0x0000334024137816 */ /* 0x010fe40000000023 */
[----:B------:R-:W-:Y:S02]  /*12f730*/  LOP3.LUT R40, R60, 0xffff, RZ, 0xc0, !PT ;  /* 0x0000ffff3c287812 */ /* 0x000fe400078ec0ff */
[----:B------:R-:W-:Y:S02]  /*12f740*/  LOP3.LUT R34, R59, 0xffff, RZ, 0xc0, !PT ;  /* 0x0000ffff3b227812 */ /* 0x000fe400078ec0ff */
[----:B------:R-:W-:Y:S02]  /*12f750*/  LOP3.LUT R32, R49, 0xffff, RZ, 0xc0, !PT ;  /* 0x0000ffff31207812 */ /* 0x000fe400078ec0ff */
[----:B------:R-:W-:-:S02]  /*12f760*/  PRMT R42, R19, 0x5410, R31 ;  /* 0x00005410132a7816 */ /* 0x000fc4000000001f */
[----:B------:R-:W-:Y:S02]  /*12f770*/  PRMT R31, R34, 0x3340, R0 ;  /* 0x00003340221f7816 */ /* 0x000fe40000000000 */
[----:B------:R-:W-:Y:S01]  /*12f780*/  PRMT R19, R40, 0x3340, R32 ;  /* 0x0000334028137816 */ /* 0x000fe20000000020 */
[----:B------:R-:W-:Y:S04]  /*12f790*/  STL [R1+0x5c6c], R57 ;  /* 0x005c6c3901007387 */ /* 0x000fe80000100800 */
[----:B------:R1:W-:Y:S02]  /*12f7a0*/  STL [R1+0x1eec], R42 ;  /* 0x001eec2a01007387 */ /* 0x0003e40000100800 */
[----:B-1----:R-:W-:Y:S01]  /*12f7b0*/  PRMT R42, R19, 0x5410, R31 ;  /* 0x00005410132a7816 */ /* 0x002fe2000000001f */
[----:B0-----:R-:W-:Y:S01]  /*12f7c0*/  VIADD R31, R18, UR6 ;  /* 0x00000006121f7c36 */ /* 0x001fe20008000000 */
[----:B------:R-:W-:Y:S01]  /*12f7d0*/  SHF.R.U32.HI R36, RZ, 0x8, R36 ;  /* 0x00000008ff247819 */ /* 0x000fe20000011624 */
[----:B------:R-:W0:Y:S03]  /*12f7e0*/  LDCU UR6, c[0x0][0x398] ;  /* 0x00007300ff0677ac */ /* 0x000e260008000800 */
[----:B------:R-:W-:-:S02]  /*12f7f0*/  SHF.R.S32.HI R19, RZ, 0x1f, R31 ;  /* 0x0000001fff137819 */ /* 0x000fc4000001141f */
[----:B------:R-:W-:Y:S01]  /*12f800*/  IADD3 R46, P1, PT, R31, R3, RZ ;  /* 0x000000031f2e7210 */ /* 0x000fe20007f3e0ff */
[----:B------:R-:W-:Y:S01]  /*12f810*/  STL [R1+0x1ee8], R42 ;  /* 0x001ee82a01007387 */ /* 0x000fe20000100800 */
[----:B------:R-:W-:-:S03]  /*12f820*/  SHF.R.U32.HI R32, RZ, 0x8, R32 ;  /* 0x00000008ff207819 */ /* 0x000fc60000011620 */
[----:B------:R-:W-:Y:S01]  /*12f830*/  IMAD.X R47, R19, 0x1, R4, P1 ;  /* 0x00000001132f7824 */ /* 0x000fe200008e0604 */
[----:B------:R1:W-:Y:S01]  /*12f840*/  STL [R1+0x5abc], R3 ;  /* 0x005abc0301007387 */ /* 0x0003e20000100800 */
[----:B------:R-:W-:Y:S02]  /*12f850*/  SHF.R.U32.HI R4, RZ, 0x8, R35 ;  /* 0x00000008ff047819 */ /* 0x000fe40000011623 */
[----:B------:R-:W-:Y:S01]  /*12f860*/  LOP3.LUT R36, R36, 0xffff, RZ, 0xc0, !PT ;  /* 0x0000ffff24247812 */ /* 0x000fe200078ec0ff */
[----:B------:R-:W4:Y:S01]  /*12f870*/  LDL.LU R35, [R1+0x1d84] ;  /* 0x001d840001237983 */ /* 0x000f220000300800 */
[----:B------:R-:W-:Y:S02]  /*12f880*/  LOP3.LUT R4, R4, 0xffff, RZ, 0xc0, !PT ;  /* 0x0000ffff04047812 */ /* 0x000fe400078ec0ff */
[----:B-1----:R-:W-:Y:S02]  /*12f890*/  SHF.R.U32.HI R3, RZ, 0x8, R40 ;  /* 0x00000008ff037819 */ /* 0x002fe40000011628 */
[----:B------:R-:W-:-:S02]  /*12f8a0*/  LOP3.LUT R32, R32, 0xffff, RZ, 0xc0, !PT ;  /* 0x0000ffff20207812 */ /* 0x000fc400078ec0ff */
[----:B------:R-:W-:Y:S01]  /*12f8b0*/  LOP3.LUT R3, R3, 0xffff, RZ, 0xc0, !PT ;  /* 0x0000ffff03037812 */ /* 0x000fe200078ec0ff */
[----:B------:R-:W-:Y:S01]  /*12f8c0*/  STL.64 [R1+0x860], R46 ;  /* 0x0008602e01007387 */ /* 0x000fe20000100a00 */
[----:B------:R-:W-:Y:S02]  /*12f8d0*/  PRMT R36, R36, 0x3340, R4 ;  /* 0x0000334024247816 */ /* 0x000fe40000000004 */
[----:B------:R-:W-:Y:S01]  /*12f8e0*/  PRMT R4, R3, 0x3340, R32 ;  /* 0x0000334003047816 */ /* 0x000fe20000000020 */
[----:B------:R-:W4:Y:S01]  /*12f8f0*/  LDL.LU R49, [R1+0x1bf8] ;  /* 0x001bf80001317983 */ /* 0x000f220000300800 */
[----:B------:R-:W-:-:S03]  /*12f900*/  IADD3 R40, P1, PT, R18, R0, RZ ;  /* 0x0000000012287210 */ /* 0x000fc60007f3e0ff */
[----:B------:R-:W-:Y:S04]  /*12f910*/  STL [R1+0x4e0], R36 ;  /* 0x0004e02401007387 */ /* 0x000fe80000100800 */
[----:B------:R1:W-:Y:S01]  /*12f920*/  STL [R1+0x448], R4 ;  /* 0x0004480401007387 */ /* 0x0003e20000100800 */
[----:B------:R-:W-:Y:S02]  /*12f930*/  SHF.R.U32.HI R23, RZ, 0x8, R23 ;  /* 0x00000008ff177819 */ /* 0x000fe40000011617 */
[----:B------:R-:W-:Y:S02]  /*12f940*/  SHF.R.U32.HI R22, RZ, 0x8, R22 ;  /* 0x00000008ff167819 */ /* 0x000fe40000011616 */
[----:B------:R-:W-:Y:S02]  /*12f950*/  LOP3.LUT R23, R23, 0xffff, RZ, 0xc0, !PT ;  /* 0x0000ffff17177812 */ /* 0x000fe400078ec0ff */
[----:B------:R-:W-:-:S02]  /*12f960*/  LOP3.LUT R22, R22, 0xffff, RZ, 0xc0, !PT ;  /* 0x0000ffff16167812 */ /* 0x000fc400078ec0ff */
[--C-:B------:R-:W-:Y:S02]  /*12f970*/  PRMT R23, R23, 0x3340, R0.reuse ;  /* 0x0000334017177816 */ /* 0x100fe40000000000 */
[--C-:B------:R-:W-:Y:S02]  /*12f980*/  PRMT R22, R22, 0x3340, R0.reuse ;  /* 0x0000334016167816 */ /* 0x100fe40000000000 */
[----:B--2---:R-:W-:Y:S02]  /*12f990*/  LOP3.LUT R25, R25, 0xffff, RZ, 0xc0, !PT ;  /* 0x0000ffff19197812 */ /* 0x004fe400078ec0ff */
[----:B---3--:R-:W-:Y:S02]  /*12f9a0*/  LOP3.LUT R3, R54, 0xffff, RZ, 0xc0, !PT ;  /* 0x0000ffff36037812 */ /* 0x008fe400078ec0ff */
[----:B------:R-:W-:Y:S02]  /*12f9b0*/  LOP3.LUT R32, R41, 0xffff, RZ, 0xc0, !PT ;  /* 0x0000ffff29207812 */ /* 0x000fe400078ec0ff */
[----:B-1----:R-:W-:-:S02]  /*12f9c0*/  PRMT R4, R3, 0x3340, R0 ;  /* 0x0000334003047816 */ /* 0x002fc40000000000 */
[----:B------:R-:W-:Y:S01]  /*12f9d0*/  PRMT R36, R25, 0x3340, R32 ;  /* 0x0000334019247816 */ /* 0x000fe20000000020 */
[----:B------:R-:W-:-:S03]  /*12f9e0*/  IMAD.X R41, R17, 0x1, R2, P1 ;  /* 0x0000000111297824 */ /* 0x000fc600008e0602 */
[----:B------:R-:W-:-:S05]  /*12f9f0*/  PRMT R4, R36, 0x5410, R4 ;  /* 0x0000541024047816 */ /* 0x000fca0000000004 */
[----:B------:R1:W-:Y:S04]  /*12fa00*/  STL [R1+0x1ee4], R4 ;  /* 0x001ee40401007387 */ /* 0x0003e80000100800 */
[----:B------:R2:W-:Y:S04]  /*12fa10*/  STL.64 [R1+0x858], R40 ;  /* 0x0008582801007387 */ /* 0x0005e80000100a00 */
[----:B------:R3:W-:Y:S01]  /*12fa20*/  STL [R1+0x5acc], R2 ;  /* 0x005acc0201007387 */ /* 0x0007e20000100800 */
[----:B-1----:R-:W-:Y:S02]  /*12fa30*/  SHF.R.U32.HI R4, RZ, 0x8, R25 ;  /* 0x00000008ff047819 */ /* 0x002fe40000011619 */
[----:B--2---:R-:W-:-:S02]  /*12fa40*/  IADD3 R40, P1, PT, R31, R0, RZ ;  /* 0x000000001f287210 */ /* 0x004fc40007f3e0ff */
[----:B------:R-:W-:-:S03]  /*12fa50*/  SHF.R.U32.HI R0, RZ, 0x8, R32 ;  /* 0x00000008ff007819 */ /* 0x000fc60000011620 */
[----:B------:R-:W-:Y:S01]  /*12fa60*/  IMAD.X R41, R19, 0x1, R2, P1 ;  /* 0x0000000113297824 */ /* 0x000fe200008e0602 */
[----:B---3--:R-:W-:Y:S02]  /*12fa70*/  SHF.R.U32.HI R2, RZ, 0x8, R3 ;  /* 0x00000008ff027819 */ /* 0x008fe40000011603 */
[----:B------:R-:W-:Y:S02]  /*12fa80*/  LOP3.LUT R4, R4, 0xffff, RZ, 0xc0, !PT ;  /* 0x0000ffff04047812 */ /* 0x000fe400078ec0ff */
[----:B------:R-:W-:Y:S02]  /*12fa90*/  LOP3.LUT R0, R0, 0xffff, RZ, 0xc0, !PT ;  /* 0x0000ffff00007812 */ /* 0x000fe400078ec0ff */
[----:B------:R-:W-:Y:S02]  /*12faa0*/  LOP3.LUT R2, R2, 0xffff, RZ, 0xc0, !PT ;  /* 0x0000ffff02027812 */ /* 0x000fe400078ec0ff */
[----:B------:R-:W-:Y:S01]  /*12fab0*/  PRMT R3, R4, 0x3340, R0 ;  /* 0x0000334004037816 */ /* 0x000fe20000000000 */
[----:B------:R1:W-:Y:S01]  /*12fac0*/  STL.64 [R1+0x850], R40 ;  /* 0x0008502801007387 */ /* 0x0003e20000100a00 */
[----:B------:R-:W-:-:S03]  /*12fad0*/  PRMT R0, R2, 0x3340, R1 ;  /* 0x0000334002007816 */ /* 0x000fc60000000001 */
[----:B-1----:R-:W2:Y:S04]  /*12fae0*/  LDL.LU R41, [R1+0x1d88] ;  /* 0x001d880001297983 */ /* 0x002ea80000300800 */
[----:B------:R-:W3:Y:S04]  /*12faf0*/  LDL.LU R25, [R1+0x664] ;  /* 0x0006640001197983 */ /* 0x000ee80000300800 */
[----:B------:R1:W-:Y:S04]  /*12fb00*/  STL [R1+0x440], R3 ;  /* 0x0004400301007387 */ /* 0x0003e80000100800 */
[----:B------:R0:W-:Y:S01]  /*12fb10*/  STL [R1+0x284], R0 ;  /* 0x0002840001007387 */ /* 0x0001e20000100800 */
[----:B-1----:R-:W-:-:S03]  /*12fb20*/  LOP3.LUT R3, R48, 0xffff, RZ, 0xc0, !PT ;  /* 0x0000ffff30037812 */ /* 0x002fc600078ec0ff */
[----:B------:R-:W3:Y:S01]  /*12fb30*/  LDL.LU R48, [R1+0x5ce8] ;  /* 0x005ce80001307983 */ /* 0x000ee20000300800 */
[----:B----4-:R-:W-:Y:S02]  /*12fb40*/  LOP3.LUT R32, R35, 0xffff, RZ, 0xc0, !PT ;  /* 0x0000ffff23207812 */ /* 0x010fe400078ec0ff */
[----:B------:R-:W-:Y:S02]  /*12fb50*/  LOP3.LUT R2, R49, 0xffff, RZ, 0xc0, !PT ;  /* 0x0000ffff31027812 */ /* 0x000fe400078ec0ff */
[----:B0-----:R-:W-:Y:S02]  /*12fb60*/  PRMT R0, R3, 0x3340, R1 ;  /* 0x0000334003007816 */ /* 0x001fe40000000001 */
[----:B------:R-:W-:Y:S02]  /*12fb70*/  PRMT R4, R32, 0x3340, R2 ;  /* 0x0000334020047816 */ /* 0x000fe40000000002 */
[----:B------:R-:W-:Y:S02]  /*12fb80*/  IADD3 R46, P1, PT, R18, R13, RZ ;  /* 0x0000000d122e7210 */ /* 0x000fe40007f3e0ff */
[----:B------:R-:W-:-:S03]  /*12fb90*/  PRMT R0, R4, 0x5410, R0 ;  /* 0x0000541004007816 */ /* 0x000fc60000000000 */
[--C-:B------:R-:W-:Y:S02]  /*12fba0*/  IMAD.X R47, R17, 0x1, R15.reuse, P1 ;  /* 0x00000001112f7824 */ /* 0x100fe400008e060f */
[----:B------:R-:W-:Y:S04]  /*12fbb0*/  STL [R1+0x1e9c], R0 ;  /* 0x001e9c0001007387 */ /* 0x000fe80000100800 */
[----:B------:R0:W-:Y:S02]  /*12fbc0*/  STL.64 [R1+0x848], R46 ;  /* 0x0008482e01007387 */ /* 0x0001e40000100a00 */
[----:B0-----:R-:W-:Y:S02]  /*12fbd0*/  IADD3 R46, P1, PT, R31, R13, RZ ;  /* 0x0000000d1f2e7210 */ /* 0x001fe40007f3e0ff */
[----:B------:R0:W-:Y:S03]  /*12fbe0*/  STL [R1+0x5a80], R13 ;  /* 0x005a800d01007387 */ /* 0x0001e60000100800 */
[----:B------:R-:W-:Y:S01]  /*12fbf0*/  IMAD.X R47, R19, 0x1, R15, P1 ;  /* 0x00000001132f7824 */ /* 0x000fe200008e060f */
[----:B------:R-:W-:-:S04]  /*12fc00*/  SHF.R.U32.HI R0, RZ, 0x8, R34 ;  /* 0x00000008ff007819 */ /* 0x000fc80000011622 */
[----:B------:R-:W-:Y:S01]  /*12fc10*/  STL.64 [R1+0x840], R46 ;  /* 0x0008402e01007387 */ /* 0x000fe20000100a00 */
[----:B------:R-:W-:-:S03]  /*12fc20*/  SHF.R.U32.HI R15, RZ, 0x8, R32 ;  /* 0x00000008ff0f7819 */ /* 0x000fc60000011620 */
[----:B------:R-:W4:Y:S01]  /*12fc30*/  LDL.LU R56, [R1+0x5368] ;  /* 0x0053680001387983 */ /* 0x000f220000300800 */
[----:B------:R-:W-:-:S03]  /*12fc40*/  SHF.R.U32.HI R4, RZ, 0x8, R2 ;  /* 0x00000008ff047819 */ /* 0x000fc60000011602 */
[----:B------:R-:W4:Y:S01]  /*12fc50*/  LDL.LU R42, [R1+0x2a18] ;  /* 0x002a1800012a7983 */ /* 0x000f220000300800 */
[----:B------:R-:W-:-:S03]  /*12fc60*/  LOP3.LUT R0, R0, 0xffff, RZ, 0xc0, !PT ;  /* 0x0000ffff00007812 */ /* 0x000fc600078ec0ff */
[----:B------:R-:W4:Y:S01]  /*12fc70*/  LDL.LU R60, [R1+0x5308] ;  /* 0x00530800013c7983 */ /* 0x000f220000300800 */
[----:B------:R-:W-:Y:S02]  /*12fc80*/  LOP3.LUT R15, R15, 0xffff, RZ, 0xc0, !PT ;  /* 0x0000ffff0f0f7812 */ /* 0x000fe400078ec0ff */
[----:B------:R-:W-:Y:S02]  /*12fc90*/  LOP3.LUT R4, R4, 0xffff, RZ, 0xc0, !PT ;  /* 0x0000ffff04047812 */ /* 0x000fe400078ec0ff */
[----:B0-----:R-:W-:Y:S02]  /*12fca0*/  PRMT R13, R0, 0x3340, R1 ;  /* 0x00003340000d7816 */ /* 0x001fe40000000001 */
[----:B------:R-:W-:Y:S02]  /*12fcb0*/  PRMT R0, R15, 0x3340, R4 ;  /* 0x000033400f007816 */ /* 0x000fe40000000004 */
[----:B------:R-:W-:Y:S01]  /*12fcc0*/  IADD3 R34, P1, PT, R18, R5, RZ ;  /* 0x0000000512227210 */ /* 0x000fe20007f3e0ff */
[----:B------:R-:W-:Y:S04]  /*12fcd0*/  STL [R1+0x280], R13 ;  /* 0x0002800d01007387 */ /* 0x000fe80000100800 */
[----:B------:R0:W-:Y:S01]  /*12fce0*/  STL [R1+0x43c], R0 ;  /* 0x00043c0001007387 */ /* 0x0001e20000100800 */
[----:B------:R-:W-:Y:S01]  /*12fcf0*/  IMAD.X R35, R17, 0x1, R6, P1 ;  /* 0x0000000111237824 */ /* 0x000fe200008e0606 */
[----:B--2---:R-:W-:-:S02]  /*12fd00*/  LOP3.LUT R2, R41, 0xffff, RZ, 0xc0, !PT ;  /* 0x0000ffff29027812 */ /* 0x004fc400078ec0ff */
[----:B---3--:R-:W-:-:S04]  /*12fd10*/  LOP3.LUT R52, R25, 0xffff, RZ, 0xc0, !PT ;  /* 0x0000ffff19347812 */ /* 0x008fc800078ec0ff */
[----:B0-----:R-:W-:Y:S02]  /*12fd20*/  PRMT R0, R52, 0x3340, R1 ;  /* 0x0000334034007816 */ /* 0x001fe40000000001 */
[----:B------:R-:W-:Y:S02]  /*12fd30*/  LOP3.LUT R15, R48, 0xffff, RZ, 0xc0, !PT ;  /* 0x0000ffff300f7812 */ /* 0x000fe400078ec0ff */
[----:B------:R-:W2:Y:S02]  /*12fd40*/  LDL.LU R48, [R1+0x5ce4] ;  /* 0x005ce40001307983 */ /* 0x000ea40000300800 */
[----:B------:R-:W-:-:S04]  /*12fd50*/  PRMT R4, R2, 0x3340, R15 ;  /* 0x0000334002047816 */ /* 0x000fc8000000000f */
[----:B------:R-:W-:Y:S02]  /*12fd60*/  PRMT R0, R4, 0x5410, R0 ;  /* 0x0000541004007816 */ /* 0x000fe40000000000 */
[----:B------:R-:W-:Y:S01]  /*12fd70*/  IADD3 R4, P1, PT, R31, R5, RZ ;  /* 0x000000051f047210 */ /* 0x000fe20007f3e0ff */
[----:B------:R-:W-:Y:S04]  /*12fd80*/  STL [R1+0x5c70], R52 ;  /* 0x005c703401007387 */ /* 0x000fe80000100800 */
[----:B------:R-:W-:Y:S01]  /*12fd90*/  IMAD.X R5, R19, 0x1, R6, P1 ;  /* 0x0000000113057824 */ /* 0x000fe200008e0606 */
[----:B------:R-:W-:Y:S04]  /*12fda0*/  STL [R1+0x1e98], R0 ;  /* 0x001e980001007387 */ /* 0x000fe80000100800 */
[----:B------:R0:W-:Y:S04]  /*12fdb0*/  STL.64 [R1+0x838], R34 ;  /* 0x0008382201007387 */ /* 0x0001e80000100a00 */
[----:B------:R1:W-:Y:S04]  /*12fdc0*/  STL.64 [R1+0x830], R4 ;  /* 0x0008300401007387 */ /* 0x0003e80000100a00 */
[----:B------:R-:W3:Y:S04]  /*12fdd0*/  LDL.LU R59, [R1+0x5374] ;  /* 0x00537400013b7983 */ /* 0x000ee80000300800 */
[----:B------:R-:W2:Y:S04]  /*12fde0*/  LDL.LU R54, [R1+0x2a0c] ;  /* 0x002a0c0001367983 */ /* 0x000ea80000300800 */
[----:B0-----:R-:W2:Y:S04]  /*12fdf0*/  LDL.LU R35, [R1+0x5310] ;  /* 0x0053100001237983 */ /* 0x001ea80000300800 */
[----:B------:R-:W2:Y:S04]  /*12fe00*/  LDL.LU R49, [R1+0x5334] ;  /* 0x0053340001317983 */ /* 0x000ea80000300800 */
[----:B------:R-:W2:Y:S04]  /*12fe10*/  LDL.LU R41, [R1+0x2828] ;  /* 0x0028280001297983 */ /* 0x000ea80000300800 */
[----:B------:R-:W2:Y:S01]  /*12fe20*/  LDL.LU R25, [R1+0x52f8] ;  /* 0x0052f80001197983 */ /* 0x000ea20000300800 */
[----:B------:R-:W-:-:S02]  /*12fe30*/  SHF.R.U32.HI R0, RZ, 0x8, R3 ;  /* 0x00000008ff007819 */ /* 0x000fc40000011603 */
[----:B-1----:R-:W-:Y:S02]  /*12fe40*/  SHF.R.U32.HI R5, RZ, 0x8, R2 ;  /* 0x00000008ff057819 */ /* 0x002fe40000011602 */
[----:B------:R-:W-:Y:S02]  /*12fe50*/  SHF.R.U32.HI R4, RZ, 0x8, R15 ;  /* 0x00000008ff047819 */ /* 0x000fe4000001160f */
[----:B------:R-:W-:Y:S02]  /*12fe60*/  LOP3.LUT R0, R0, 0xffff, RZ, 0xc0, !PT ;  /* 0x0000ffff00007812 */ /* 0x000fe400078ec0ff */
[----:B------:R-:W-:Y:S02]  /*12fe70*/  LOP3.LUT R5, R5, 0xffff, RZ, 0xc0, !PT ;  /* 0x0000ffff05057812 */ /* 0x000fe400078ec0ff */
[----:B------:R-:W-:Y:S02]  /*12fe80*/  LOP3.LUT R4, R4, 0xffff, RZ, 0xc0, !PT ;  /* 0x0000ffff04047812 */ /* 0x000fe400078ec0ff */
[----:B------:R-:W-:-:S02]  /*12fe90*/  PRMT R2, R0, 0x3340, R1 ;  /* 0x0000334000027816 */ /* 0x000fc40000000001 */
[----:B------:R-:W-:Y:S02]  /*12fea0*/  PRMT R0, R5, 0x3340, R4 ;  /* 0x0000334005007816 */ /* 0x000fe40000000004 */
[----:B----4-:R-:W-:Y:S02]  /*12feb0*/  LOP3.LUT R15, R56, 0xffff, RZ, 0xc0, !PT ;  /* 0x0000ffff380f7812 */ /* 0x010fe400078ec0ff */
[----:B------:R-:W-:Y:S02]  /*12fec0*/  LOP3.LUT R5, R42, 0xffff, RZ, 0xc0, !PT ;  /* 0x0000ffff2a057812 */ /* 0x000fe400078ec0ff */
[----:B------:R-:W-:Y:S01]  /*12fed0*/  LOP3.LUT R6, R60, 0xffff, RZ, 0xc0, !PT ;  /* 0x0000ffff3c067812 */ /* 0x000fe200078ec0ff */
[----:B------:R0:W-:Y:S03]  /*12fee0*/  STL [R1+0x27c], R2 ;  /* 0x00027c0201007387 */ /* 0x0001e60000100800 */
[----:B------:R-:W-:Y:S01]  /*12fef0*/  PRMT R4, R15, 0x3340, R6 ;  /* 0x000033400f047816 */ /* 0x000fe20000000006 */
[----:B------:R1:W-:Y:S01]  /*12ff00*/  STL [R1+0x4cc], R0 ;  /* 0x0004cc0001007387 */ /* 0x0003e20000100800 */
[----:B0-----:R-:W-:-:S02]  /*12ff10*/  IADD3 R2, P1, PT, R18, R14, RZ ;  /* 0x0000000e12027210 */ /* 0x001fc40007f3e0ff */
[----:B-1----:R-:W-:-:S03]  /*12ff20*/  PRMT R0, R5, 0x3340, R1 ;  /* 0x0000334005007816 */ /* 0x002fc60000000001 */
[----:B------:R-:W-:Y:S01]  /*12ff30*/  IMAD.X R3, R17, 0x1, R16, P1 ;  /* 0x0000000111037824 */ /* 0x000fe200008e0610 */
[----:B------:R-:W-:-:S05]  /*12ff40*/  PRMT R0, R4, 0x5410, R0 ;  /* 0x0000541004007816 */ /* 0x000fca0000000000 */
[----:B------:R0:W-:Y:S04]  /*12ff50*/  STL [R1+0x1e94], R0 ;  /* 0x001e940001007387 */ /* 0x0001e80000100800 */
[----:B------:R1:W-:Y:S01]  /*12ff60*/  STL.64 [R1+0x828], R2 ;  /* 0x0008280201007387 */ /* 0x0003e20000100a00 */
[----:B------:R-:W-:Y:S02]  /*12ff70*/  SHF.R.U32.HI R4, RZ, 0x8, R15 ;  /* 0x00000008ff047819 */ /* 0x000fe4000001160f */
[----:B------:R-:W-:Y:S02]  /*12ff80*/  SHF.R.U32.HI R5, RZ, 0x8, R5 ;  /* 0x00000008ff057819 */ /* 0x000fe40000011605 */
[----:B0-----:R-:W-:Y:S02]  /*12ff90*/  SHF.R.U32.HI R0, RZ, 0x8, R6 ;  /* 0x00000008ff007819 */ /* 0x001fe40000011606 */
[----:B-1----:R-:W-:-:S02]  /*12ffa0*/  IADD3 R2, P1, PT, R31, R14, RZ ;  /* 0x0000000e1f027210 */ /* 0x002fc40007f3e0ff */
[----:B------:R-:W-:-:S03]  /*12ffb0*/  LOP3.LUT R4, R4, 0xffff, RZ, 0xc0, !PT ;  /* 0x0000ffff04047812 */ /* 0x000fc600078ec0ff */
[----:B------:R-:W-:Y:S01]  /*12ffc0*/  IMAD.X R3, R19, 0x1, R16, P1 ;  /* 0x0000000113037824 */ /* 0x000fe200008e0610 */
[----:B------:R-:W-:Y:S01]  /*12ffd0*/  LOP3.LUT R0, R0, 0xffff, RZ, 0xc0, !PT ;  /* 0x0000ffff00007812 */ /* 0x000fe200078ec0ff */
[----:B------:R-:W-:Y:S01]  /*12ffe0*/  STL [R1+0x5a84], R14 ;  /* 0x005a840e01007387 */ /* 0x000fe20000100800 */
[----:B------:R-:W-:-:S03]  /*12fff0*/  LOP3.LUT R5, R5, 0xffff, RZ, 0xc0, !PT ;  /* 0x0000ffff05057812 */ /* 0x000fc600078ec0ff */
[----:B------:R0:W-:Y:S02]  /*130000*/  STL.64 [R1+0x820], R2 ;  /* 0x0008200201007387 */ /* 0x0001e40000100a00 */
[----:B0-----:R-:W-:Y:S02]  /*130010*/  PRMT R2, R4, 0x3340, R0 ;  /* 0x0000334004027816 */ /* 0x001fe40000000000 */
[----:B------:R-:W-:-:S03]  /*130020*/  PRMT R0, R5, 0x3340, R1 ;  /* 0x0000334005007816 */ /* 0x000fc60000000001 */
[----:B------:R2:W-:Y:S04]  /*130030*/  STL [R1+0x434], R2 ;  /* 0x0004340201007387 */ /* 0x0005e80000100800 */
[----:B------:R0:W-:Y:S01]  /*130040*/  STL [R1+0x278], R0 ;  /* 0x0002780001007387 */ /* 0x0001e20000100800 */
[----:B---3--:R-:W-:Y:S02]  /*130050*/  LOP3.LUT R16, R59, 0xffff, RZ, 0xc0, !PT ;  /* 0x0000ffff3b107812 */ /* 0x008fe400078ec0ff */
[----:B--2---:R-:W-:Y:S02]  /*130060*/  LOP3.LUT R2, R54, 0xffff, RZ, 0xc0, !PT ;  /* 0x0000ffff36027812 */ /* 0x004fe400078ec0ff */
[----:B------:R-:W-:Y:S02]  /*130070*/  LOP3.LUT R6, R35, 0xffff, RZ, 0xc0, !PT ;  /* 0x0000ffff23067812 */ /* 0x000fe400078ec0ff */
[----:B------:R-:W-:-:S02]  /*130080*/  LOP3.LUT R15, R49, 0xffff, RZ, 0xc0, !PT ;  /* 0x0000ffff310f7812 */ /* 0x000fc400078ec0ff */
[----:B------:R-:W2:Y:S01]  /*130090*/  LDL.LU R49, [R1+0x498] ;  /* 0x0004980001317983 */ /* 0x000ea20000300800 */
[----:B------:R-:W-:-:S03]  /*1300a0*/  LOP3.LUT R3, R41, 0xffff, RZ, 0xc0, !PT ;  /* 0x0000ffff29037812 */ /* 0x000fc600078ec0ff */
[----:B------:R-:W3:Y:S01]  /*1300b0*/  LDL.LU R41, [R1+0x2668] ;  /* 0x0026680001297983 */ /* 0x000ee20000300800 */
[----:B0-----:R-:W-:Y:S02]  /*1300c0*/  PRMT R0, R2, 0x3340, R1 ;  /* 0x0000334002007816 */ /* 0x001fe40000000001 */
[----:B------:R-:W-:-:S04]  /*1300d0*/  PRMT R4, R16, 0x3340, R6 ;  /* 0x0000334010047816 */ /* 0x000fc80000000006 */
[----:B------:R-:W-:Y:S02]  /*1300e0*/  PRMT R0, R4, 0x5410, R0 ;  /* 0x0000541004007816 */ /* 0x000fe40000000000 */
[----:B------:R-:W-:-:S03]  /*1300f0*/  LOP3.LUT R5, R25, 0xffff, RZ, 0xc0, !PT ;  /* 0x0000ffff19057812 */ /* 0x000fc600078ec0ff */
[----:B------:R0:W-:Y:S04]  /*130100*/  STL [R1+0x1d8c], R0 ;  /* 0x001d8c0001007387 */ /* 0x0001e80000100800 */
[----:B------:R-:W4:Y:S01]  /*130110*/  LDL.LU R25, [R1+0x4a0] ;  /* 0x0004a00001197983 */ /* 0x000f220000300800 */
[----:B------:R-:W-:Y:S02]  /*130120*/  PRMT R4, R15, 0x3340, R5 ;  /* 0x000033400f047816 */ /* 0x000fe40000000005 */
[----:B------:R-:W-:Y:S02]  /*130130*/  IADD3 R34, P1, PT, R18, R7, RZ ;  /* 0x0000000712227210 */ /* 0x000fe40007f3e0ff */
[----:B0-----:R-:W-:-:S03]  /*130140*/  PRMT R0, R3, 0x3340, R1 ;  /* 0x0000334003007816 */ /* 0x001fc60000000001 */
[----:B------:R-:W-:Y:S01]  /*130150*/  IMAD.X R35, R17, 0x1, R8, P1 ;  /* 0x0000000111237824 */ /* 0x000fe200008e0608 */
[----:B------:R-:W-:-:S05]  /*130160*/  PRMT R0, R4, 0x5410, R0 ;  /* 0x0000541004007816 */ /* 0x000fca0000000000 */
[----:B------:R-:W-:Y:S04]  /*130170*/  STL [R1+0x1d88], R0 ;  /* 0x001d880001007387 */ /* 0x000fe80000100800 */
[----:B------:R0:W-:Y:S02]  /*130180*/  STL.64 [R1+0x818], R34 ;  /* 0x0008182201007387 */ /* 0x0001e40000100a00 */
[----:B0-----:R-:W-:Y:S02]  /*130190*/  IADD3 R34, P1, PT, R31, R7, RZ ;  /* 0x000000071f227210 */ /* 0x001fe40007f3e0ff */
[----:B------:R-:W-:Y:S03]  /*1301a0*/  STL [R1+0x5aa8], R8 ;  /* 0x005aa80801007387 */ /* 0x000fe60000100800 */
[----:B------:R-:W-:-:S05]  /*1301b0*/  IMAD.X R35, R19, 0x1, R8, P1 ;  /* 0x0000000113237824 */ /* 0x000fca00008e0608 */
[----:B------:R0:W-:Y:S02]  /*1301c0*/  STL.64 [R1+0x810], R34 ;  /* 0x0008102201007387 */ /* 0x0001e40000100a00 */
[----:B0-----:R-:W-:-:S05]  /*1301d0*/  IADD3 R34, P1, PT, R18, R9, RZ ;  /* 0x0000000912227210 */ /* 0x001fca0007f3e0ff */
[----:B------:R-:W-:-:S05]  /*1301e0*/  IMAD.X R35, R17, 0x1, R11, P1 ;  /* 0x0000000111237824 */ /* 0x000fca00008e060b */
[----:B------:R0:W-:Y:S02]  /*1301f0*/  STL.64 [R1+0x808], R34 ;  /* 0x0008082201007387 */ /* 0x0001e40000100a00 */
[----:B0-----:R-:W-:-:S05]  /*130200*/  IADD3 R34, P1, PT, R31, R9, RZ ;  /* 0x000000091f227210 */ /* 0x001fca0007f3e0ff */
[----:B------:R-:W-:Y:S01]  /*130210*/  IMAD.X R35, R19, 0x1, R11, P1 ;  /* 0x0000000113237824 */ /* 0x000fe200008e060b */
[----:B------:R-:W-:Y:S01]  /*130220*/  IADD3 R8, P1, PT, R31, R10, RZ ;  /* 0x0000000a1f087210 */ /* 0x000fe20007f3e0ff */
[----:B------:R0:W-:Y:S04]  /*130230*/  STL [R1+0x5a88], R9 ;  /* 0x005a880901007387 */ /* 0x0001e80000100800 */
[----:B------:R-:W-:Y:S01]  /*130240*/  STL [R1+0x5a8c], R11 ;  /* 0x005a8c0b01007387 */ /* 0x000fe20000100800 */
[----:B0-----:R-:W-:-:S03]  /*130250*/  IMAD.X R9, R19, 0x1, R12, P1 ;  /* 0x0000000113097824 */ /* 0x001fc600008e060c */
[----:B------:R-:W-:Y:S04]  /*130260*/  STL.64 [R1+0x800], R34 ;  /* 0x0008002201007387 */ /* 0x000fe80000100a00 */
[----:B------:R0:W-:Y:S04]  /*130270*/  STL.64 [R1+0x7f8], R8 ;  /* 0x0007f80801007387 */ /* 0x0001e80000100a00 */
[----:B------:R-:W-:Y:S01]  /*130280*/  STL [R1+0x5a90], R10 ;  /* 0x005a900a01007387 */ /* 0x000fe20000100800 */
[----:B0-----:R-:W-:-:S03]  /*130290*/  IADD3 R8, P1, PT, R18, R10, RZ ;  /* 0x0000000a12087210 */ /* 0x001fc60007f3e0ff */
[----:B------:R-:W-:Y:S02]  /*1302a0*/  STL [R1+0x5a94], R12 ;  /* 0x005a940c01007387 */ /* 0x000fe40000100800 */
[----:B------:R-:W-:Y:S02]  /*1302b0*/  IMAD.X R9, R17, 0x1, R12, P1 ;  /* 0x0000000111097824 */ /* 0x000fe400008e060c */
[----:B------:R-:W4:Y:S04]  /*1302c0*/  LDL.LU R42, [R1+0x20f4] ;  /* 0x0020f400012a7983 */ /* 0x000f280000300800 */
[----:B------:R-:W-:Y:S04]  /*1302d0*/  STL.64 [R1+0x7f0], R8 ;  /* 0x0007f00801007387 */ /* 0x000fe80000100a00 */
[----:B------:R-:W4:Y:S04]  /*1302e0*/  LDL.LU R60, [R1+0x1ae4] ;  /* 0x001ae400013c7983 */ /* 0x000f280000300800 */
[----:B------:R-:W4:Y:S04]  /*1302f0*/  LDL.LU R59, [R1+0x1d80] ;  /* 0x001d8000013b7983 */ /* 0x000f280000300800 */
[----:B------:R-:W4:Y:S04]  /*130300*/  LDL.LU R54, [R1+0x5338] ;  /* 0x0053380001367983 */ /* 0x000f280000300800 */
[----:B------:R-:W4:Y:S04]  /*130310*/  LDL.LU R35, [R1+0x281c] ;  /* 0x00281c0001237983 */ /* 0x000f280000300800 */
[----:B------:R-:W4:Y:S01]  /*130320*/  LDL.LU R17, [R1+0x5300] ;  /* 0x0053000001117983 */ /* 0x000f220000300800 */
[----:B------:R-:W-:-:S04]  /*130330*/  LOP3.LUT R48, R48, 0xffff, RZ, 0xc0, !PT ;  /* 0x0000ffff30307812 */ /* 0x000fc800078ec0ff */
[----:B------:R-:W-:Y:S01]  /*130340*/  PRMT R0, R48, 0x3340, R1 ;  /* 0x0000334030007816 */ /* 0x000fe20000000001 */
[----:B------:R-:W-:Y:S01]  /*130350*/  STL [R1+0x5c74], R48 ;  /* 0x005c743001007387 */ /* 0x000fe20000100800 */
[----:B------:R-:W-:-:S04]  /*130360*/  SHF.R.U32.HI R5, RZ, 0x8, R5 ;  /* 0x00000008ff057819 */ /* 0x000fc80000011605 */
[----:B------:R-:W-:Y:S02]  /*130370*/  LOP3.LUT R5, R5, 0xffff, RZ, 0xc0, !PT ;  /* 0x0000ffff05057812 */ /* 0x000fe400078ec0ff */
[----:B--2---:R-:W-:Y:S02]  /*130380*/  PRMT R0, R49, 0x5410, R0 ;  /* 0x0000541031007816 */ /* 0x004fe40000000000 */
[----:B---3--:R-:W-:-:S05]  /*130390*/  LOP3.LUT R4, R41, 0xffff, RZ, 0xc0, !PT ;  /* 0x0000ffff29047812 */ /* 0x008fca00078ec0ff */
[----:B------:R-:W-:Y:S04]  /*1303a0*/  STL [R1+0x664], R4 ;  /* 0x0006640401007387 */ /* 0x000fe80000100800 */
[----:B------:R0:W-:Y:S02]  /*1303b0*/  STL [R1+0x2054], R0 ;  /* 0x0020540001007387 */ /* 0x0001e40000100800 */
[----:B0-----:R-:W-:Y:S02]  /*1303c0*/  PRMT R0, R4, 0x3340, R1 ;  /* 0x0000334004007816 */ /* 0x001fe40000000001 */
[----:B------:R-:W-:Y:S02]  /*1303d0*/  SHF.R.U32.HI R4, RZ, 0x8, R16 ;  /* 0x00000008ff047819 */ /* 0x000fe40000011610 */
[----:B----4-:R-:W-:-:S02]  /*1303e0*/  PRMT R7, R25, 0x5410, R0 ;  /* 0x0000541019077816 */ /* 0x010fc40000000000 */
[----:B------:R-:W-:Y:S02]  /*1303f0*/  SHF.R.U32.HI R0, RZ, 0x8, R6 ;  /* 0x00000008ff007819 */ /* 0x000fe40000011606 */
[----:B------:R-:W-:Y:S02]  /*130400*/  SHF.R.U32.HI R6, RZ, 0x8, R15 ;  /* 0x00000008ff067819 */ /* 0x000fe4000001160f */
[----:B------:R-:W-:Y:S02]  /*130410*/  LOP3.LUT R4, R4, 0xffff, RZ, 0xc0, !PT ;  /* 0x0000ffff04047812 */ /* 0x000fe400078ec0ff */
[----:B------:R-:W-:Y:S02]  /*130420*/  LOP3.LUT R0, R0, 0xffff, RZ, 0xc0, !PT ;  /* 0x0000ffff00007812 */ /* 0x000fe400078ec0ff */
[----:B------:R-:W-:Y:S02]  /*130430*/  LOP3.LUT R6, R6, 0xffff, RZ, 0xc0, !PT ;  /* 0x0000ffff06067812 */ /* 0x000fe400078ec0ff */
[----:B------:R-:W-:-:S02]  /*130440*/  PRMT R4, R4, 0x3340, R0 ;  /* 0x0000334004047816 */ /* 0x000fc40000000000 */
[----:B------:R-:W-:Y:S01]  /*130450*/  PRMT R5, R6, 0x3340, R5 ;  /* 0x0000334006057816 */ /* 0x000fe20000000005 */
[----:B------:R-:W-:Y:S04]  /*130460*/  STL [R1+0x2070], R7 ;  /* 0x0020700701007387 */ /* 0x000fe80000100800 */
[----:B------:R0:W-:Y:S04]  /*130470*/  STL [R1+0x424], R4 ;  /* 0x0004240401007387 */ /* 0x0001e80000100800 */
[----:B------:R1:W-:Y:S04]  /*130480*/  STL [R1+0x41c], R5 ;  /* 0x00041c0501007387 */ /* 0x0003e80000100800 */
[----:B------:R-:W2:Y:S04]  /*130490*/  LDL.LU R49, [R1+0x2118] ;  /* 0x0021180001317983 */ /* 0x000ea80000300800 */
[----:B------:R-:W3:Y:S04]  /*1304a0*/  LDL.LU R41, [R1+0x1bf0] ;  /* 0x001bf00001297983 */ /* 0x000ee80000300800 */
[----:B------:R-:W4:Y:S01]  /*1304b0*/  LDL.LU R25, [R1+0x1fd8] ;  /* 0x001fd80001197983 */ /* 0x000f220000300800 */
[----:B------:R-:W-:-:S02]  /*1304c0*/  SHF.R.U32.HI R0, RZ, 0x8, R3 ;  /* 0x00000008ff007819 */ /* 0x000fc40000011603 */
[----:B0-----:R-:W-:Y:S02]  /*1304d0*/  SHF.R.U32.HI R4, RZ, 0x8, R2 ;  /* 0x00000008ff047819 */ /* 0x001fe40000011602 */
[----:B------:R-:W-:Y:S02]  /*1304e0*/  LOP3.LUT R0, R0, 0xffff, RZ, 0xc0, !PT ;  /* 0x0000ffff00007812 */ /* 0x000fe400078ec0ff */
[----:B------:R-:W-:Y:S02]  /*1304f0*/  LOP3.LUT R4, R4, 0xffff, RZ, 0xc0, !PT ;  /* 0x0000ffff04047812 */ /* 0x000fe400078ec0ff */
[--C-:B------:R-:W-:Y:S02]  /*130500*/  PRMT R2, R0, 0x3340, R1.reuse ;  /* 0x0000334000027816 */ /* 0x100fe40000000001 */
[----:B------:R-:W-:-:S03]  /*130510*/  PRMT R0, R4, 0x3340, R1 ;  /* 0x0000334004007816 */ /* 0x000fc60000000001 */
[----:B------:R-:W-:Y:S04]  /*130520*/  STL [R1+0x270], R2 ;  /* 0x0002700201007387 */ /* 0x000fe80000100800 */
[----:B------:R0:W-:Y:S01]  /*130530*/  STL [R1+0x26c], R0 ;  /* 0x00026c0001007387 */ /* 0x0001e20000100800 */
[----:B------:R-:W-:Y:S02]  /*130540*/  LOP3.LUT R6, R42, 0xffff, RZ, 0xc0, !PT ;  /* 0x0000ffff2a067812 */ /* 0x000fe400078ec0ff */
[----:B------:R-:W-:Y:S02]  /*130550*/  LOP3.LUT R16, R60, 0xffff, RZ, 0xc0, !PT ;  /* 0x0000ffff3c107812 */ /* 0x000fe400078ec0ff */
[----:B-1----:R-:W-:Y:S02]  /*130560*/  LOP3.LUT R5, R59, 0xffff, RZ, 0xc0, !PT ;  /* 0x0000ffff3b057812 */ /* 0x002fe400078ec0ff */
[----:B0-----:R-:W-:-:S02]  /*130570*/  PRMT R0, R16, 0x3340, R1 ;  /* 0x0000334010007816 */ /* 0x001fc40000000001 */
[----:B------:R-:W-:Y:S02]  /*130580*/  PRMT R4, R6, 0x3340, R5 ;  /* 0x0000334006047816 */ /* 0x000fe40000000005 */
[----:B------:R-:W-:Y:S02]  /*130590*/  LOP3.LUT R15, R54, 0xffff, RZ, 0xc0, !PT ;  /* 0x0000ffff360f7812 */ /* 0x000fe400078ec0ff */
[----:B------:R-:W-:Y:S01]  /*1305a0*/  PRMT R0, R4, 0x5410, R0 ;  /* 0x0000541004007816 */ /* 0x000fe20000000000 */
[----:B------:R-:W4:Y:S01]  /*1305b0*/  LDL.LU R54, [R1+0x2078] ;  /* 0x0020780001367983 */ /* 0x000f220000300800 */
[----:B------:R-:W-:Y:S02]  /*1305c0*/  LOP3.LUT R46, R35, 0xffff, RZ, 0xc0, !PT ;  /* 0x0000ffff232e7812 */ /* 0x000fe400078ec0ff */
[----:B------:R-:W-:Y:S01]  /*1305d0*/  LOP3.LUT R7, R17, 0xffff, RZ, 0xc0, !PT ;  /* 0x0000ffff11077812 */ /* 0x000fe200078ec0ff */
[----:B------:R-:W4:Y:S04]  /*1305e0*/  LDL.LU R35, [R1+0x668] ;  /* 0x0006680001237983 */ /* 0x000f280000300800 */
[----:B------:R0:W-:Y:S04]  /*1305f0*/  STL [R1+0x1d80], R0 ;  /* 0x001d800001007387 */ /* 0x0001e80000100800 */
[----:B------:R-:W4:Y:S01]  /*130600*/  LDL.LU R17, [R1+0x1d38] ;  /* 0x001d380001117983 */ /* 0x000f220000300800 */
[----:B------:R-:W-:-:S02]  /*130610*/  PRMT R4, R15, 0x3340, R7 ;  /* 0x000033400f047816 */ /* 0x000fc40000000007 */
[----:B0-----:R-:W-:Y:S02]  /*130620*/  PRMT R0, R46, 0x3340, R1 ;  /* 0x000033402e007816 */ /* 0x001fe40000000001 */
[----:B------:R-:W-:Y:S02]  /*130630*/  SHF.R.U32.HI R6, RZ, 0x8, R6 ;  /* 0x00000008ff067819 */ /* 0x000fe40000011606 */
[----:B------:R-:W-:Y:S02]  /*130640*/  PRMT R2, R4, 0x5410, R0 ;  /* 0x0000541004027816 */ /* 0x000fe40000000000 */
[----:B------:R-:W-:Y:S02]  /*130650*/  SHF.R.U32.HI R4, RZ, 0x8, R15 ;  /* 0x00000008ff047819 */ /* 0x000fe4000001160f */
[----:B------:R-:W-:Y:S02]  /*130660*/  SHF.R.U32.HI R0, RZ, 0x8, R7 ;  /* 0x00000008ff007819 */ /* 0x000fe40000011607 */
[----:B------:R-:W-:-:S02]  /*130670*/  SHF.R.U32.HI R5, RZ, 0x8, R5 ;  /* 0x00000008ff057819 */ /* 0x000fc40000011605 */
[----:B------:R-:W-:Y:S02]  /*130680*/  LOP3.LUT R4, R4, 0xffff, RZ, 0xc0, !PT ;  /* 0x0000ffff04047812 */ /* 0x000fe400078ec0ff */
[----:B------:R-:W-:Y:S01]  /*130690*/  LOP3.LUT R0, R0, 0xffff, RZ, 0xc0, !PT ;  /* 0x0000ffff00007812 */ /* 0x000fe200078ec0ff */
[----:B------:R-:W-:Y:S01]  /*1306a0*/  STL [R1+0x5c78], R46 ;  /* 0x005c782e01007387 */ /* 0x000fe20000100800 */
[----:B------:R-:W-:Y:S02]  /*1306b0*/  LOP3.LUT R6, R6, 0xffff, RZ, 0xc0, !PT ;  /* 0x0000ffff06067812 */ /* 0x000fe400078ec0ff */
[----:B------:R-:W-:Y:S01]  /*1306c0*/  LOP3.LUT R5, R5, 0xffff, RZ, 0xc0, !PT ;  /* 0x0000ffff05057812 */ /* 0x000fe200078ec0ff */
[----:B------:R0:W-:Y:S02]  /*1306d0*/  STL [R1+0x1d84], R2 ;  /* 0x001d840201007387 */ /* 0x0001e40000100800 */
[----:B0-----:R-:W-:Y:S02]  /*1306e0*/  PRMT R2, R4, 0x3340, R0 ;  /* 0x0000334004027816 */ /* 0x001fe40000000000 */
[----:B------:R-:W-:-:S03]  /*1306f0*/  PRMT R0, R6, 0x3340, R5 ;  /* 0x0000334006007816 */ /* 0x000fc60000000005 */
[----:B------:R-:W-:Y:S04]  /*130700*/  STL [R1+0x4a8], R2 ;  /* 0x0004a80201007387 */ /* 0x000fe80000100800 */
[----:B------:R0:W-:Y:S01]  /*130710*/  STL [R1+0x420], R0 ;  /* 0x0004200001007387 */ /* 0x0001e20000100800 */
[----:B--2---:R-:W-:-:S03]  /*130720*/  LOP3.LUT R7, R49, 0xffff, RZ, 0xc0, !PT ;  /* 0x0000ffff31077812 */ /* 0x004fc600078ec0ff */
[----:B------:R-:W2:Y:S01]  /*130730*/  LDL.LU R49, [R1+0x2098] ;  /* 0x0020980001317983 */ /* 0x000ea20000300800 */
[----:B---3--:R-:W-:-:S03]  /*130740*/  LOP3.LUT R5, R41, 0xffff, RZ, 0xc0, !PT ;  /* 0x0000ffff29057812 */ /* 0x008fc600078ec0ff */
[----:B------:R-:W3:Y:S01]  /*130750*/  LDL.LU R41, [R1+0x66c] ;  /* 0x00066c0001297983 */ /* 0x000ee20000300800 */
[----:B----4-:R-:W-:-:S03]  /*130760*/  LOP3.LUT R6, R25, 0xffff, RZ, 0xc0, !PT ;  /* 0x0000ffff19067812 */ /* 0x010fc600078ec0ff */
[----:B------:R-:W4:Y:S01]  /*130770*/  LDL.LU R25, [R1+0x1ecc] ;  /* 0x001ecc0001197983 */ /* 0x000f220000300800 */
[----:B0-----:R-:W-:Y:S02]  /*130780*/  PRMT R0, R5, 0x3340, R1 ;  /* 0x0000334005007816 */ /* 0x001fe40000000001 */
[----:B------:R-:W-:Y:S02]  /*130790*/  PRMT R4, R7, 0x3340, R6 ;  /* 0x0000334007047816 */ /* 0x000fe40000000006 */
[----:B------:R-:W-:Y:S02]  /*1307a0*/  SHF.R.U32.HI R5, RZ, 0x8, R5 ;  /* 0x00000008ff057819 */ /* 0x000fe40000011605 */
[----:B------:R-:W-:Y:S02]  /*1307b0*/  PRMT R2, R4, 0x5410, R0 ;  /* 0x0000541004027816 */ /* 0x000fe40000000000 */
[----:B------:R-:W-:Y:S02]  /*1307c0*/  SHF.R.U32.HI R4, RZ, 0x8, R7 ;  /* 0x00000008ff047819 */ /* 0x000fe40000011607 */
[----:B------:R-:W-:-:S02]  /*1307d0*/  SHF.R.U32.HI R0, RZ, 0x8, R6 ;  /* 0x00000008ff007819 */ /* 0x000fc40000011606 */
[----:B------:R-:W-:Y:S02]  /*1307e0*/  LOP3.LUT R4, R4, 0xffff, RZ, 0xc0, !PT ;  /* 0x0000ffff04047812 */ /* 0x000fe400078ec0ff */
[----:B------:R-:W-:Y:S02]  /*1307f0*/  LOP3.LUT R0, R0, 0xffff, RZ, 0xc0, !PT ;  /* 0x0000ffff00007812 */ /* 0x000fe400078ec0ff */
[----:B------:R-:W-:Y:S01]  /*130800*/  LOP3.LUT R5, R5, 0xffff, RZ, 0xc0, !PT ;  /* 0x0000ffff05057812 */ /* 0x000fe200078ec0ff */
[----:B------:R0:W-:Y:S02]  /*130810*/  STL [R1+0x1d34], R2 ;  /* 0x001d340201007387 */ /* 0x0001e40000100800 */
[----:B0-----:R-:W-:Y:S02]  /*130820*/  PRMT R2, R4, 0x3340, R0 ;  /* 0x0000334004027816 */ /* 0x001fe40000000000 */
[----:B------:R-:W-:-:S03]  /*130830*/  PRMT R0, R5, 0x3340, R1 ;  /* 0x0000334005007816 */ /* 0x000fc60000000001 */
[----:B------:R-:W-:Y:S04]  /*130840*/  STL [R1+0x414], R2 ;  /* 0x0004140201007387 */ /* 0x000fe80000100800 */
[----:B------:R0:W-:Y:S04]  /*130850*/  STL [R1+0x264], R0 ;  /* 0x0002640001007387 */ /* 0x0001e80000100800 */
[----:B------:R-:W4:Y:S04]  /*130860*/  LDL.LU R42, [R1+0x5380] ;  /* 0x00538000012a7983 */ /* 0x000f280000300800 */
[----:B------:R-:W4:Y:S01]  /*130870*/  LDL.LU R60, [R1+0x2a28] ;  /* 0x002a2800013c7983 */ /* 0x000f220000300800 */
[----:B------:R-:W-:-:S02]  /*130880*/  LOP3.LUT R6, R54, 0xffff, RZ, 0xc0, !PT ;  /* 0x0000ffff36067812 */ /* 0x000fc400078ec0ff */
[----:B------:R-:W-:-:S04]  /*130890*/  LOP3.LUT R7, R35, 0xffff, RZ, 0xc0, !PT ;  /* 0x0000ffff23077812 */ /* 0x000fc800078ec0ff */
[----:B0-----:R-:W-:Y:S02]  /*1308a0*/  PRMT R0, R7, 0x3340, R1 ;  /* 0x0000334007007816 */ /* 0x001fe40000000001 */
[----:B------:R-:W-:-:S04]  /*1308b0*/  LOP3.LUT R5, R17, 0xffff, RZ, 0xc0, !PT ;  /* 0x0000ffff11057812 */ /* 0x000fc800078ec0ff */
[----:B------:R-:W-:-:S04]  /*1308c0*/  PRMT R4, R6, 0x3340, R5 ;  /* 0x0000334006047816 */ /* 0x000fc80000000005 */
[----:B------:R-:W-:-:S05]  /*1308d0*/  PRMT R0, R4, 0x5410, R0 ;  /* 0x0000541004007816 */ /* 0x000fca0000000000 */
[----:B------:R0:W-:Y:S04]  /*1308e0*/  STL [R1+0x1d3c], R0 ;  /* 0x001d3c0001007387 */ /* 0x0001e80000100800 */
[----:B------:R-:W4:Y:S01]  /*1308f0*/  LDL.LU R59, [R1+0x5328] ;  /* 0x00532800013b7983 */ /* 0x000f220000300800 */
[----:B------:R-:W-:Y:S02]  /*130900*/  SHF.R.U32.HI R6, RZ, 0x8, R6 ;  /* 0x00000008ff067819 */ /* 0x000fe40000011606 */
[----:B------:R-:W-:Y:S02]  /*130910*/  SHF.R.U32.HI R4, RZ, 0x8, R5 ;  /* 0x00000008ff047819 */ /* 0x000fe40000011605 */
[----:B0-----:R-:W-:Y:S02]  /*130920*/  SHF.R.U32.HI R0, RZ, 0x8, R16 ;  /* 0x00000008ff007819 */ /* 0x001fe40000011610 */
[----:B------:R-:W-:-:S02]  /*130930*/  LOP3.LUT R5, R6, 0xffff, RZ, 0xc0, !PT ;  /* 0x0000ffff06057812 */ /* 0x000fc400078ec0ff */
[----:B------:R-:W-:Y:S02]  /*130940*/  LOP3.LUT R0, R0, 0xffff, RZ, 0xc0, !PT ;  /* 0x0000ffff00007812 */ /* 0x000fe400078ec0ff */
[----:B------:R-:W-:Y:S02]  /*130950*/  LOP3.LUT R4, R4, 0xffff, RZ, 0xc0, !PT ;  /* 0x0000ffff04047812 */ /* 0x000fe400078ec0ff */
[----:B------:R-:W-:Y:S02]  /*130960*/  PRMT R2, R0, 0x3340, R1 ;  /* 0x0000334000027816 */ /* 0x000fe40000000001 */
[----:B------:R-:W-:-:S03]  /*130970*/  PRMT R0, R5, 0x3340, R4 ;  /* 0x0000334005007816 */ /* 0x000fc60000000004 */
[----:B------:R-:W-:Y:S04]  /*130980*/  STL [R1+0x260], R2 ;  /* 0x0002600201007387 */ /* 0x000fe80000100800 */
[----:B------:R0:W-:Y:S04]  /*130990*/  STL [R1+0x418], R0 ;  /* 0x0004180001007387 */ /* 0x0001e80000100800 */
[----:B------:R-:W4:Y:S04]  /*1309a0*/  LDL.LU R54, [R1+0x538c] ;  /* 0x00538c0001367983 */ /* 0x000f280000300800 */
[----:B------:R-:W4:Y:S04]  /*1309b0*/  LDL.LU R35, [R1+0x2a1c] ;  /* 0x002a1c0001237983 */ /* 0x000f280000300800 */
[----:B------:R-:W4:Y:S01]  /*1309c0*/  LDL.LU R17, [R1+0x5330] ;  /* 0x0053300001117983 */ /* 0x000f220000300800 */
[----:B--2---:R-:W-:-:S03]  /*1309d0*/  LOP3.LUT R6, R49, 0xffff, RZ, 0xc0, !PT ;  /* 0x0000ffff31067812 */ /* 0x004fc600078ec0ff */
[----:B------:R-:W2:Y:S01]  /*1309e0*/  LDL.LU R49, [R1+0x5354] ;  /* 0x0053540001317983 */ /* 0x000ea20000300800 */
[----:B---3--:R-:W-:-:S03]  /*1309f0*/  LOP3.LUT R55, R41, 0xffff, RZ, 0xc0, !PT ;  /* 0x0000ffff29377812 */ /* 0x008fc600078ec0ff */
[----:B------:R-:W3:Y:S01]  /*130a00*/  LDL.LU R41, [R1+0x2838] ;  /* 0x0028380001297983 */ /* 0x000ee20000300800 */
[----:B----4-:R-:W-:-:S03]  /*130a10*/  LOP3.LUT R5, R25, 0xffff, RZ, 0xc0, !PT ;  /* 0x0000ffff19057812 */ /* 0x010fc600078ec0ff */
[----:B------:R-:W-:Y:S04]  /*130a20*/  STL [R1+0x5c7c], R55 ;  /* 0x005c7c3701007387 */ /* 0x000fe80000100800 */
[----:B------:R-:W4:Y:S01]  /*130a30*/  LDL.LU R25, [R1+0x530c] ;  /* 0x00530c0001197983 */ /* 0x000f220000300800 */
[----:B0-----:R-:W-:Y:S02]  /*130a40*/  PRMT R0, R55, 0x3340, R1 ;  /* 0x0000334037007816 */ /* 0x001fe40000000001 */
[----:B------:R-:W-:Y:S02]  /*130a50*/  PRMT R4, R6, 0x3340, R5 ;  /* 0x0000334006047816 */ /* 0x000fe40000000005 */
[----:B------:R-:W-:Y:S02]  /*130a60*/  SHF.R.U32.HI R6, RZ, 0x8, R6 ;  /* 0x00000008ff067819 */ /* 0x000fe40000011606 */
[----:B------:R-:W-:-:S02]  /*130a70*/  PRMT R2, R4, 0x5410, R0 ;  /* 0x0000541004027816 */ /* 0x000fc40000000000 */
        /* <DEDUP_REMOVED lines=8> */
[----:B------:R-:W-:Y:S04]  /*130b00*/  STL [R1+0x5ac0], R3 ;  /* 0x005ac00301007387 */ /* 0x000fe80000100800 */
[----:B------:R0:W-:Y:S01]  /*130b10*/  STL [R1+0x25c], R0 ;  /* 0x00025c0001007387 */ /* 0x0001e20000100800 */
[----:B------:R-:W-:-:S02]  /*130b20*/  LOP3.LUT R7, R42, 0xffff, RZ, 0xc0, !PT ;  /* 0x0000ffff2a077812 */ /* 0x000fc400078ec0ff */
[----:B------:R-:W-:-:S04]  /*130b30*/  LOP3.LUT R5, R60, 0xffff, RZ, 0xc0, !PT ;  /* 0x0000ffff3c057812 */ /* 0x000fc800078ec0ff */
[----:B0-----:R-:W-:Y:S02]  /*130b40*/  PRMT R0, R5, 0x3340, R1 ;  /* 0x0000334005007816 */ /* 0x001fe40000000001 */
[----:B------:R-:W-:-:S04]  /*130b50*/  SHF.R.U32.HI R5, RZ, 0x8, R5 ;  /* 0x00000008ff057819 */ /* 0x000fc80000011605 */
[----:B------:R-:W-:Y:S02]  /*130b60*/  LOP3.LUT R5, R5, 0xffff, RZ, 0xc0, !PT ;  /* 0x0000ffff05057812 */ /* 0x000fe400078ec0ff */
[----:B------:R-:W-:-:S04]  /*130b70*/  LOP3.LUT R6, R59, 0xffff, RZ, 0xc0, !PT ;  /* 0x0000ffff3b067812 */ /* 0x000fc800078ec0ff */
[----:B------:R-:W-:-:S04]  /*130b80*/  PRMT R4, R7, 0x3340, R6 ;  /* 0x0000334007047816 */ /* 0x000fc80000000006 */
[----:B------:R-:W-:Y:S02]  /*130b90*/  PRMT R2, R4, 0x5410, R0 ;  /* 0x0000541004027816 */ /* 0x000fe40000000000 */
[----:B------:R-:W-:Y:S02]  /*130ba0*/  SHF.R.U32.HI R4, RZ, 0x8, R7 ;  /* 0x00000008ff047819 */ /* 0x000fe40000011607 */
[----:B------:R-:W-:Y:S02]  /*130bb0*/  SHF.R.U32.HI R0, RZ, 0x8, R6 ;  /* 0x00000008ff007819 */ /* 0x000fe40000011606 */
[----:B------:R-:W-:Y:S02]  /*130bc0*/  LOP3.LUT R4, R4, 0xffff, RZ, 0xc0, !PT ;  /* 0x0000ffff04047812 */ /* 0x000fe400078ec0ff */
[----:B------:R-:W-:Y:S01]  /*130bd0*/  LOP3.LUT R0, R0, 0xffff, RZ, 0xc0, !PT ;  /* 0x0000ffff00007812 */ /* 0x000fe200078ec0ff */
[----:B------:R0:W-:Y:S03]  /*130be0*/  STL [R1+0x1d30], R2 ;  /* 0x001d300201007387 */ /* 0x0001e60000100800 */
[----:B0-----:R-:W-:-:S02]  /*130bf0*/  PRMT R2, R4, 0x3340, R0 ;  /* 0x0000334004027816 */ /* 0x001fc40000000000 */
[----:B------:R-:W-:-:S03]  /*130c00*/  PRMT R0, R5, 0x3340, R1 ;  /* 0x0000334005007816 */ /* 0x000fc60000000001 */
[----:B------:R0:W-:Y:S04]  /*130c10*/  STL [R1+0x410], R2 ;  /* 0x0004100201007387 */ /* 0x0001e80000100800 */
[----:B------:R1:W-:Y:S04]  /*130c20*/  STL [R1+0x258], R0 ;  /* 0x0002580001007387 */ /* 0x0003e80000100800 */
[----:B------:R-:W4:Y:S01]  /*130c30*/  LDL.LU R42, [R1+0x2174] ;  /* 0x00217400012a7983 */ /* 0x000f220000300800 */
[----:B------:R-:W-:-:S03]  /*130c40*/  LOP3.LUT R15, R54, 0xffff, RZ, 0xc0, !PT ;  /* 0x0000ffff360f7812 */ /* 0x000fc600078ec0ff */
[----:B------:R-:W4:Y:S01]  /*130c50*/  LDL.LU R60, [R1+0x1e90] ;  /* 0x001e9000013c7983 */ /* 0x000f220000300800 */
[----:B0-----:R-:W-:-:S03]  /*130c60*/  LOP3.LUT R2, R35, 0xffff, RZ, 0xc0, !PT ;  /* 0x0000ffff23027812 */ /* 0x001fc600078ec0ff */
[----:B------:R-:W4:Y:S01]  /*130c70*/  LDL.LU R59, [R1+0x201c] ;  /* 0x00201c00013b7983 */ /* 0x000f220000300800 */
[----:B------:R-:W-:-:S03]  /*130c80*/  LOP3.LUT R6, R17, 0xffff, RZ, 0xc0, !PT ;  /* 0x0000ffff11067812 */ /* 0x000fc600078ec0ff */
[----:B------:R-:W4:Y:S04]  /*130c90*/  LDL.LU R54, [R1+0x5358] ;  /* 0x0053580001367983 */ /* 0x000f280000300800 */
[----:B------:R-:W4:Y:S04]  /*130ca0*/  LDL.LU R35, [R1+0x282c] ;  /* 0x00282c0001237983 */ /* 0x000f280000300800 */
[----:B------:R-:W4:Y:S01]  /*130cb0*/  LDL.LU R17, [R1+0x5318] ;  /* 0x0053180001117983 */ /* 0x000f220000300800 */
[----:B-1----:R-:W-:Y:S02]  /*130cc0*/  PRMT R0, R2, 0x3340, R1 ;  /* 0x0000334002007816 */ /* 0x002fe40000000001 */
[----:B------:R-:W-:-:S04]  /*130cd0*/  PRMT R4, R15, 0x3340, R6 ;  /* 0x000033400f047816 */ /* 0x000fc80000000006 */
[----:B------:R-:W-:-:S05]  /*130ce0*/  PRMT R3, R4, 0x5410, R0 ;  /* 0x0000541004037816 */ /* 0x000fca0000000000 */
[----:B------:R0:W-:Y:S01]  /*130cf0*/  STL [R1+0x1c3c], R3 ;  /* 0x001c3c0301007387 */ /* 0x0001e20000100800 */
[----:B--2---:R-:W-:Y:S02]  /*130d00*/  LOP3.LUT R7, R49, 0xffff, RZ, 0xc0, !PT ;  /* 0x0000ffff31077812 */ /* 0x004fe400078ec0ff */
[----:B---3--:R-:W-:-:S04]  /*130d10*/  LOP3.LUT R16, R41, 0xffff, RZ, 0xc0, !PT ;  /* 0x0000ffff29107812 */ /* 0x008fc800078ec0ff */
[----:B------:R-:W-:Y:S02]  /*130d20*/  PRMT R0, R16, 0x3340, R1 ;  /* 0x0000334010007816 */ /* 0x000fe40000000001 */
[----:B----4-:R-:W-:-:S04]  /*130d30*/  LOP3.LUT R5, R25, 0xffff, RZ, 0xc0, !PT ;  /* 0x0000ffff19057812 */ /* 0x010fc800078ec0ff */
[--C-:B------:R-:W-:Y:S02]  /*130d40*/  PRMT R4, R7, 0x3340, R5.reuse ;  /* 0x0000334007047816 */ /* 0x100fe40000000005 */
[----:B------:R-:W-:Y:S02]  /*130d50*/  SHF.R.U32.HI R5, RZ, 0x8, R5 ;  /* 0x00000008ff057819 */ /* 0x000fe40000011605 */
[----:B0-----:R-:W-:Y:S02]  /*130d60*/  PRMT R3, R4, 0x5410, R0 ;  /* 0x0000541004037816 */ /* 0x001fe40000000000 */
[----:B------:R-:W-:Y:S02]  /*130d70*/  SHF.R.U32.HI R4, RZ, 0x8, R15 ;  /* 0x00000008ff047819 */ /* 0x000fe4000001160f */
[----:B------:R-:W-:Y:S02]  /*130d80*/  SHF.R.U32.HI R0, RZ, 0x8, R6 ;  /* 0x00000008ff007819 */ /* 0x000fe40000011606 */
[----:B------:R-:W-:-:S02]  /*130d90*/  SHF.R.U32.HI R6, RZ, 0x8, R7 ;  /* 0x00000008ff067819 */ /* 0x000fc40000011607 */
[----:B------:R-:W-:Y:S02]  /*130da0*/  LOP3.LUT R4, R4, 0xffff, RZ, 0xc0, !PT ;  /* 0x0000ffff04047812 */ /* 0x000fe400078ec0ff */
[----:B------:R-:W-:Y:S02]  /*130db0*/  LOP3.LUT R0, R0, 0xffff, RZ, 0xc0, !PT ;  /* 0x0000ffff00007812 */ /* 0x000fe400078ec0ff */
[----:B------:R-:W-:Y:S02]  /*130dc0*/  LOP3.LUT R6, R6, 0xffff, RZ, 0xc0, !PT ;  /* 0x0000ffff06067812 */ /* 0x000fe400078ec0ff */
[----:B------:R-:W-:Y:S01]  /*130dd0*/  LOP3.LUT R5, R5, 0xffff, RZ, 0xc0, !PT ;  /* 0x0000ffff05057812 */ /* 0x000fe200078ec0ff */
[----:B------:R0:W-:Y:S01]  /*130de0*/  STL [R1+0x1c38], R3 ;  /* 0x001c380301007387 */ /* 0x0001e20000100800 */
[----:B------:R-:W-:-:S05]  /*130df0*/  PRMT R4, R4, 0x3340, R0 ;  /* 0x0000334004047816 */ /* 0x000fca0000000000 */
[----:B------:R1:W-:Y:S01]  /*130e00*/  STL [R1+0x40c], R4 ;  /* 0x00040c0401007387 */ /* 0x0003e20000100800 */
[----:B0-----:R-:W-:-:S05]  /*130e10*/  PRMT R3, R6, 0x3340, R5 ;  /* 0x0000334006037816 */ /* 0x001fca0000000005 */
[----:B------:R-:W-:Y:S04]  /*130e20*/  STL [R1+0x404], R3 ;  /* 0x0004040301007387 */ /* 0x000fe80000100800 */
[----:B------:R-:W2:Y:S04]  /*130e30*/  LDL.LU R49, [R1+0x2194] ;  /* 0x0021940001317983 */ /* 0x000ea80000300800 */
[----:B------:R-:W3:Y:S04]  /*130e40*/  LDL.LU R41, [R1+0x1ec0] ;  /* 0x001ec00001297983 */ /* 0x000ee80000300800 */
[----:B------:R-:W4:Y:S01]  /*130e50*/  LDL.LU R25, [R1+0x203c] ;  /* 0x00203c0001197983 */ /* 0x000f220000300800 */
[----:B------:R-:W-:-:S02]  /*130e60*/  SHF.R.U32.HI R0, RZ, 0x8, R16 ;  /* 0x00000008ff007819 */ /* 0x000fc40000011610 */
[----:B-1----:R-:W-:Y:S02]  /*130e70*/  SHF.R.U32.HI R4, RZ, 0x8, R2 ;  /* 0x00000008ff047819 */ /* 0x002fe40000011602 */
        /* <DEDUP_REMOVED lines=8> */
[----:B------:R-:W-:Y:S02]  /*130f00*/  LOP3.LUT R5, R59, 0xffff, RZ, 0xc0, !PT ;  /* 0x0000ffff3b057812 */ /* 0x000fe400078ec0ff */
[----:B0-----:R-:W-:-:S02]  /*130f10*/  PRMT R0, R16, 0x3340, R1 ;  /* 0x0000334010007816 */ /* 0x001fc40000000001 */
[----:B------:R-:W-:Y:S02]  /*130f20*/  PRMT R4, R6, 0x3340, R5 ;  /* 0x0000334006047816 */ /* 0x000fe40000000005 */
[----:B------:R-:W-:Y:S02]  /*130f30*/  LOP3.LUT R15, R54, 0xffff, RZ, 0xc0, !PT ;  /* 0x0000ffff360f7812 */ /* 0x000fe400078ec0ff */
[----:B------:R-:W-:Y:S02]  /*130f40*/  LOP3.LUT R44, R35, 0xffff, RZ, 0xc0, !PT ;  /* 0x0000ffff232c7812 */ /* 0x000fe400078ec0ff */
[----:B------:R-:W-:Y:S02]  /*130f50*/  LOP3.LUT R7, R17, 0xffff, RZ, 0xc0, !PT ;  /* 0x0000ffff11077812 */ /* 0x000fe400078ec0ff */
[----:B------:R-:W-:Y:S02]  /*130f60*/  PRMT R2, R4, 0x5410, R0 ;  /* 0x0000541004027816 */ /* 0x000fe40000000000 */
[----:B------:R-:W-:-:S02]  /*130f70*/  PRMT R0, R44, 0x3340, R1 ;  /* 0x000033402c007816 */ /* 0x000fc40000000001 */
[----:B------:R-:W-:Y:S01]  /*130f80*/  PRMT R4, R15, 0x3340, R7 ;  /* 0x000033400f047816 */ /* 0x000fe20000000007 */
[----:B------:R-:W-:Y:S03]  /*130f90*/  STL [R1+0x5c80], R44 ;  /* 0x005c802c01007387 */ /* 0x000fe60000100800 */
[----:B------:R-:W-:Y:S01]  /*130fa0*/  PRMT R0, R4, 0x5410, R0 ;  /* 0x0000541004007816 */ /* 0x000fe20000000000 */
[----:B------:R-:W-:Y:S04]  /*130fb0*/  STL [R1+0x56c], R2 ;  /* 0x00056c0201007387 */ /* 0x000fe80000100800 */
[----:B------:R-:W4:Y:S04]  /*130fc0*/  LDL.LU R36, [R1+0x20fc] ;  /* 0x0020fc0001247983 */ /* 0x000f280000300800 */
[----:B------:R-:W4:Y:S04]  /*130fd0*/  LDL.LU R19, [R1+0x1ae8] ;  /* 0x001ae80001137983 */ /* 0x000f280000300800 */
[----:B------:R0:W-:Y:S04]  /*130fe0*/  STL [R1+0x1c34], R0 ;  /* 0x001c340001007387 */ /* 0x0001e80000100800 */
[----:B------:R-:W4:Y:S01]  /*130ff0*/  LDL.LU R56, [R1+0x1fcc] ;  /* 0x001fcc0001387983 */ /* 0x000f220000300800 */
[----:B------:R-:W-:-:S02]  /*131000*/  SHF.R.U32.HI R4, RZ, 0x8, R15 ;  /* 0x00000008ff047819 */ /* 0x000fc4000001160f */
[----:B------:R-:W-:Y:S02]  /*131010*/  SHF.R.U32.HI R6, RZ, 0x8, R6 ;  /* 0x00000008ff067819 */ /* 0x000fe40000011606 */
[----:B------:R-:W-:Y:S02]  /*131020*/  SHF.R.U32.HI R5, RZ, 0x8, R5 ;  /* 0x00000008ff057819 */ /* 0x000fe40000011605 */
[----:B0-----:R-:W-:Y:S02]  /*131030*/  SHF.R.U32.HI R0, RZ, 0x8, R7 ;  /* 0x00000008ff007819 */ /* 0x001fe40000011607 */
[----:B------:R-:W-:Y:S02]  /*131040*/  LOP3.LUT R4, R4, 0xffff, RZ, 0xc0, !PT ;  /* 0x0000ffff04047812 */ /* 0x000fe400078ec0ff */
[----:B------:R-:W-:Y:S02]  /*131050*/  LOP3.LUT R0, R0, 0xffff, RZ, 0xc0, !PT ;  /* 0x0000ffff00007812 */ /* 0x000fe400078ec0ff */
[----:B------:R-:W-:-:S02]  /*131060*/  LOP3.LUT R6, R6, 0xffff, RZ, 0xc0, !PT ;  /* 0x0000ffff06067812 */ /* 0x000fc400078ec0ff */
[----:B------:R-:W-:Y:S02]  /*131070*/  LOP3.LUT R5, R5, 0xffff, RZ, 0xc0, !PT ;  /* 0x0000ffff05057812 */ /* 0x000fe400078ec0ff */
[----:B------:R-:W-:Y:S02]  /*131080*/  PRMT R2, R4, 0x3340, R0 ;  /* 0x0000334004027816 */ /* 0x000fe40000000000 */
[----:B------:R-:W-:-:S03]  /*131090*/  PRMT R0, R6, 0x3340, R5 ;  /* 0x0000334006007816 */ /* 0x000fc60000000005 */
[----:B------:R-:W-:Y:S04]  /*1310a0*/  STL [R1+0x498], R2 ;  /* 0x0004980201007387 */ /* 0x000fe80000100800 */
[----:B------:R0:W-:Y:S04]  /*1310b0*/  STL [R1+0x400], R0 ;  /* 0x0004000001007387 */ /* 0x0001e80000100800 */
[----:B------:R-:W4:Y:S04]  /*1310c0*/  LDL.LU R42, [R1+0x1ec] ;  /* 0x0001ec00012a7983 */ /* 0x000f280000300800 */
[----:B------:R-:W4:Y:S04]  /*1310d0*/  LDL.LU R60, [R1+0x7c4] ;  /* 0x0007c400013c7983 */ /* 0x000f280000300800 */
[----:B------:R-:W4:Y:S04]  /*1310e0*/  LDL.LU R59, [R1+0x1d8] ;  /* 0x0001d800013b7983 */ /* 0x000f280000300800 */
        /* <DEDUP_REMOVED lines=8> */
[----:B------:R-:W4:Y:S01]  /*131170*/  LDL.LU R25, [R1+0x1ff8] ;  /* 0x001ff80001197983 */ /* 0x000f220000300800 */
[----:B0-----:R-:W-:Y:S02]  /*131180*/  PRMT R0, R15, 0x3340, R1 ;  /* 0x000033400f007816 */ /* 0x001fe40000000001 */
[--C-:B------:R-:W-:Y:S02]  /*131190*/  PRMT R4, R6, 0x3340, R5.reuse ;  /* 0x0000334006047816 */ /* 0x100fe40000000005 */
        /* <DEDUP_REMOVED lines=13> */
[----:B------:R-:W-:-:S04]  /*131270*/  LOP3.LUT R5, R19, 0xffff, RZ, 0xc0, !PT ;  /* 0x0000ffff13057812 */ /* 0x000fc800078ec0ff */
[----:B0-----:R-:W-:Y:S02]  /*131280*/  PRMT R0, R5, 0x3340, R1 ;  /* 0x0000334005007816 */ /* 0x001fe40000000001 */
[----:B------:R-:W-:-:S04]  /*131290*/  LOP3.LUT R6, R56, 0xffff, RZ, 0xc0, !PT ;  /* 0x0000ffff38067812 */ /* 0x000fc800078ec0ff */
[----:B------:R-:W-:Y:S02]  /*1312a0*/  PRMT R4, R7, 0x3340, R6 ;  /* 0x0000334007047816 */ /* 0x000fe40000000006 */
[----:B------:R-:W-:Y:S02]  /*1312b0*/  SHF.R.U32.HI R5, RZ, 0x8, R5 ;  /* 0x00000008ff057819 */ /* 0x000fe40000011605 */
[----:B------:R-:W-:Y:S02]  /*1312c0*/  PRMT R2, R4, 0x5410, R0 ;  /* 0x0000541004027816 */ /* 0x000fe40000000000 */
[----:B------:R-:W-:Y:S02]  /*1312d0*/  SHF.R.U32.HI R4, RZ, 0x8, R7 ;  /* 0x00000008ff047819 */ /* 0x000fe40000011607 */
[----:B------:R-:W-:Y:S02]  /*1312e0*/  SHF.R.U32.HI R0, RZ, 0x8, R6 ;  /* 0x00000008ff007819 */ /* 0x000fe40000011606 */
[----:B------:R-:W-:-:S02]  /*1312f0*/  LOP3.LUT R4, R4, 0xffff, RZ, 0xc0, !PT ;  /* 0x0000ffff04047812 */ /* 0x000fc400078ec0ff */
[----:B------:R-:W-:Y:S02]  /*131300*/  LOP3.LUT R0, R0, 0xffff, RZ, 0xc0, !PT ;  /* 0x0000ffff00007812 */ /* 0x000fe400078ec0ff */
[----:B------:R-:W-:Y:S01]  /*131310*/  LOP3.LUT R5, R5, 0xffff, RZ, 0xc0, !PT ;  /* 0x0000ffff05057812 */ /* 0x000fe200078ec0ff */
[----:B------:R0:W-:Y:S02]  /*131320*/  STL [R1+0x564], R2 ;  /* 0x0005640201007387 */ /* 0x0001e40000100800 */
[----:B0-----:R-:W-:Y:S02]  /*131330*/  PRMT R2, R4, 0x3340, R0 ;  /* 0x0000334004027816 */ /* 0x001fe40000000000 */
[----:B------:R-:W-:Y:S02]  /*131340*/  PRMT R0, R5, 0x3340, R1 ;  /* 0x0000334005007816 */ /* 0x000fe40000000001 */
[----:B------:R-:W-:Y:S01]  /*131350*/  PRMT R3, R60, 0x5410, R42 ;  /* 0x000054103c037816 */ /* 0x000fe2000000002a */
[----:B------:R0:W-:Y:S04]  /*131360*/  STL [R1+0x3fc], R2 ;  /* 0x0003fc0201007387 */ /* 0x0001e80000100800 */
[----:B------:R1:W-:Y:S01]  /*131370*/  STL [R1+0x248], R0 ;  /* 0x0002480001007387 */ /* 0x0003e20000100800 */
[----:B0-----:R-:W-:-:S03]  /*131380*/  PRMT R2, R54, 0x5410, R59 ;  /* 0x0000541036027816 */ /* 0x001fc6000000003b */
[----:B------:R-:W-:Y:S01]  /*131390*/  STL [R1+0x1bfc], R3 ;  /* 0x001bfc0301007387 */ /* 0x000fe20000100800 */
[----:B-1----:R-:W-:-:S03]  /*1313a0*/  PRMT R0, R17, 0x5410, R35 ;  /* 0x0000541011007816 */ /* 0x002fc60000000023 */
[----:B------:R0:W-:Y:S04]  /*1313b0*/  STL [R1+0x1bf8], R2 ;  /* 0x001bf80201007387 */ /* 0x0001e80000100800 */
[----:B------:R1:W-:Y:S04]  /*1313c0*/  STL [R1+0x1bf4], R0 ;  /* 0x001bf40001007387 */ /* 0x0003e80000100800 */
[----:B0-----:R-:W3:Y:S04]  /*1313d0*/  LDL.LU R2, [R1+0x1cc] ;  /* 0x0001cc0001027983 */ /* 0x001ee80000300800 */
[----:B------:R-:W3:Y:S04]  /*1313e0*/  LDL.LU R18, [R1+0x7c0] ;  /* 0x0007c00001127983 */ /* 0x000ee80000300800 */
[----:B------:R-:W3:Y:S01]  /*1313f0*/  LDL.LU R53, [R1+0x1c8] ;  /* 0x0001c80001357983 */ /* 0x000ee20000300800 */
[----:B----4-:R-:W-:-:S03]  /*131400*/  LOP3.LUT R5, R25, 0xffff, RZ, 0xc0, !PT ;  /* 0x0000ffff19057812 */ /* 0x010fc600078ec0ff */
[----:B------:R-:W4:Y:S04]  /*131410*/  LDL.LU R25, [R1+0x7bc] ;  /* 0x0007bc0001197983 */ /* 0x000f280000300800 */
[----:B------:R-:W4:Y:S04]  /*131420*/  LDL.LU R58, [R1+0x1c4] ;  /* 0x0001c400013a7983 */ /* 0x000f280000300800 */
[----:B------:R-:W4:Y:S04]  /*131430*/  LDL.LU R61, [R1+0x55c] ;  /* 0x00055c00013d7983 */ /* 0x000f280000300800 */
[----:B------:R-:W4:Y:S04]  /*131440*/  LDL.LU R47, [R1+0x539c] ;  /* 0x00539c00012f7983 */ /* 0x000f280000300800 */
[----:B------:R-:W4:Y:S04]  /*131450*/  LDL.LU R40, [R1+0x2a38] ;  /* 0x002a380001287983 */ /* 0x000f280000300800 */
[----:B------:R-:W4:Y:S01]  /*131460*/  LDL.LU R31, [R1+0x533c] ;  /* 0x00533c00011f7983 */ /* 0x000f220000300800 */
[----:B--2---:R-:W-:-:S02]  /*131470*/  LOP3.LUT R6, R49, 0xffff, RZ, 0xc0, !PT ;  /* 0x0000ffff31067812 */ /* 0x004fc400078ec0ff */
[----:B---3--:R-:W-:Y:S02]  /*131480*/  LOP3.LUT R57, R41, 0xffff, RZ, 0xc0, !PT ;  /* 0x0000ffff29397812 */ /* 0x008fe400078ec0ff */
[----:B------:R-:W-:Y:S02]  /*131490*/  PRMT R4, R6, 0x3340, R5 ;  /* 0x0000334006047816 */ /* 0x000fe40000000005 */
[----:B-1----:R-:W-:Y:S01]  /*1314a0*/  PRMT R0, R57, 0x3340, R1 ;  /* 0x0000334039007816 */ /* 0x002fe20000000001 */
[----:B------:R-:W-:Y:S03]  /*1314b0*/  STL [R1+0x5c84], R57 ;  /* 0x005c843901007387 */ /* 0x000fe60000100800 */
[----:B------:R-:W-:Y:S01]  /*1314c0*/  PRMT R0, R4, 0x5410, R0 ;  /* 0x0000541004007816 */ /* 0x000fe20000000000 */
[----:B------:R-:W2:Y:S04]  /*1314d0*/  LDL.LU R34, [R1+0x1c0] ;  /* 0x0001c00001227983 */ /* 0x000ea80000300800 */
[----:B------:R-:W2:Y:S04]  /*1314e0*/  LDL.LU R32, [R1+0x7b8] ;  /* 0x0007b80001207983 */ /* 0x000ea80000300800 */
        /* <DEDUP_REMOVED lines=10> */
[----:B------:R-:W-:-:S02]  /*131590*/  SHF.R.U32.HI R6, RZ, 0x8, R6 ;  /* 0x00000008ff067819 */ /* 0x000fc40000011606 */
[----:B------:R-:W-:Y:S01]  /*1315a0*/  SHF.R.U32.HI R4, RZ, 0x8, R5 ;  /* 0x00000008ff047819 */ /* 0x000fe20000011605 */
[----:B------:R-:W3:Y:S01]  /*1315b0*/  LDL.LU R49, [R1+0x536c] ;  /* 0x00536c0001317983 */ /* 0x000ee20000300800 */
[----:B0-----:R-:W-:Y:S02]  /*1315c0*/  SHF.R.U32.HI R0, RZ, 0x8, R15 ;  /* 0x00000008ff007819 */ /* 0x001fe4000001160f */
[----:B------:R-:W-:Y:S01]  /*1315d0*/  LOP3.LUT R5, R6, 0xffff, RZ, 0xc0, !PT ;  /* 0x0000ffff06057812 */ /* 0x000fe200078ec0ff */
[----:B------:R-:W3:Y:S01]  /*1315e0*/  LDL.LU R41, [R1+0x2848] ;  /* 0x0028480001297983 */ /* 0x000ee20000300800 */
[----:B------:R-:W-:Y:S02]  /*1315f0*/  LOP3.LUT R4, R4, 0xffff, RZ, 0xc0, !PT ;  /* 0x0000ffff04047812 */ /* 0x000fe400078ec0ff */
[----:B------:R-:W-:Y:S02]  /*131600*/  LOP3.LUT R0, R0, 0xffff, RZ, 0xc0, !PT ;  /* 0x0000ffff00007812 */ /* 0x000fe400078ec0ff */
[----:B------:R-:W-:-:S02]  /*131610*/  PRMT R3, R5, 0x3340, R4 ;  /* 0x0000334005037816 */ /* 0x000fc40000000004 */
[----:B------:R-:W-:-:S03]  /*131620*/  PRMT R0, R0, 0x3340, R1 ;  /* 0x0000334000007816 */ /* 0x000fc60000000001 */
[----:B------:R-:W-:Y:S04]  /*131630*/  STL [R1+0x5ac4], R3 ;  /* 0x005ac40301007387 */ /* 0x000fe80000100800 */
[----:B------:R0:W-:Y:S02]  /*131640*/  STL [R1+0x244], R0 ;  /* 0x0002440001007387 */ /* 0x0001e40000100800 */
[----:B0-----:R-:W-:Y:S02]  /*131650*/  PRMT R0, R18, 0x5410, R2 ;  /* 0x0000541012007816 */ /* 0x001fe40000000002 */
[----:B----4-:R-:W-:Y:S02]  /*131660*/  PRMT R2, R25, 0x5410, R53 ;  /* 0x0000541019027816 */ /* 0x010fe40000000035 */
[----:B------:R-:W4:Y:S04]  /*131670*/  LDL.LU R25, [R1+0x532c] ;  /* 0x00532c0001197983 */ /* 0x000f280000300800 */
[----:B------:R0:W-:Y:S04]  /*131680*/  STL [R1+0x1aec], R0 ;  /* 0x001aec0001007387 */ /* 0x0001e80000100800 */
[----:B------:R-:W-:Y:S01]  /*131690*/  STL [R1+0x1bf0], R2 ;  /* 0x001bf00201007387 */ /* 0x000fe20000100800 */
[----:B------:R-:W-:-:S02]  /*1316a0*/  LOP3.LUT R7, R47, 0xffff, RZ, 0xc0, !PT ;  /* 0x0000ffff2f077812 */ /* 0x000fc400078ec0ff */
[----:B0-----:R-:W-:Y:S02]  /*1316b0*/  PRMT R0, R61, 0x5410, R58 ;  /* 0x000054103d007816 */ /* 0x001fe4000000003a */
[----:B------:R-:W-:Y:S02]  /*1316c0*/  LOP3.LUT R5, R40, 0xffff, RZ, 0xc0, !PT ;  /* 0x0000ffff28057812 */ /* 0x000fe400078ec0ff */
[----:B------:R-:W-:Y:S01]  /*1316d0*/  LOP3.LUT R6, R31, 0xffff, RZ, 0xc0, !PT ;  /* 0x0000ffff1f067812 */ /* 0x000fe200078ec0ff */
[----:B------:R0:W-:Y:S03]  /*1316e0*/  STL [R1+0x1ae8], R0 ;  /* 0x001ae80001007387 */ /* 0x0001e60000100800 */
[----:B------:R-:W-:Y:S02]  /*1316f0*/  PRMT R4, R7, 0x3340, R6 ;  /* 0x0000334007047816 */ /* 0x000fe40000000006 */
[----:B0-----:R-:W-:-:S02]  /*131700*/  PRMT R0, R5, 0x3340, R1 ;  /* 0x0000334005007816 */ /* 0x001fc40000000001 */
[----:B------:R-:W-:Y:S02]  /*131710*/  SHF.R.U32.HI R5, RZ, 0x8, R5 ;  /* 0x00000008ff057819 */ /* 0x000fe40000011605 */
[----:B------:R-:W-:Y:S02]  /*131720*/  PRMT R2, R4, 0x5410, R0 ;  /* 0x0000541004027816 */ /* 0x000fe40000000000 */
[----:B------:R-:W-:Y:S02]  /*131730*/  SHF.R.U32.HI R4, RZ, 0x8, R7 ;  /* 0x00000008ff047819 */ /* 0x000fe40000011607 */
[----:B------:R-:W-:Y:S02]  /*131740*/  SHF.R.U32.HI R0, RZ, 0x8, R6 ;  /* 0x00000008ff007819 */ /* 0x000fe40000011606 */
[----:B------:R-:W-:Y:S02]  /*131750*/  LOP3.LUT R4, R4, 0xffff, RZ, 0xc0, !PT ;  /* 0x0000ffff04047812 */ /* 0x000fe400078ec0ff */
[----:B------:R-:W-:-:S02]  /*131760*/  LOP3.LUT R0, R0, 0xffff, RZ, 0xc0, !PT ;  /* 0x0000ffff00007812 */ /* 0x000fc400078ec0ff */
[----:B------:R-:W-:Y:S01]  /*131770*/  LOP3.LUT R5, R5, 0xffff, RZ, 0xc0, !PT ;  /* 0x0000ffff05057812 */ /* 0x000fe200078ec0ff */
[----:B------:R0:W-:Y:S01]  /*131780*/  STL [R1+0x55c], R2 ;  /* 0x00055c0201007387 */ /* 0x0001e20000100800 */
[----:B------:R-:W-:Y:S02]  /*131790*/  PRMT R3, R4, 0x3340, R0 ;  /* 0x0000334004037816 */ /* 0x000fe40000000000 */
[----:B--2---:R-:W-:-:S03]  /*1317a0*/  PRMT R0, R32, 0x5410, R34 ;  /* 0x0000541020007816 */ /* 0x004fc60000000022 */
[----:B------:R3:W-:Y:S01]  /*1317b0*/  STL [R1+0x3f4], R3 ;  /* 0x0003f40301007387 */ /* 0x0007e20000100800 */
[----:B0-----:R-:W-:-:S05]  /*1317c0*/  PRMT R2, R5, 0x3340, R1 ;  /* 0x0000334005027816 */ /* 0x001fca0000000001 */
[----:B------:R0:W-:Y:S01]  /*1317d0*/  STL [R1+0x240], R2 ;  /* 0x0002400201007387 */ /* 0x0001e20000100800 */
[----:B---3--:R-:W-:-:S03]  /*1317e0*/  PRMT R3, R19, 0x5410, R36 ;  /* 0x0000541013037816 */ /* 0x008fc60000000024 */
[----:B------:R1:W-:Y:S01]  /*1317f0*/  STL [R1+0x1ae4], R0 ;  /* 0x001ae40001007387 */ /* 0x0003e20000100800 */
[----:B0-----:R-:W-:-:S03]  /*131800*/  PRMT R2, R42, 0x5410, R56 ;  /* 0x000054102a027816 */ /* 0x001fc60000000038 */
[----:B------:R-:W-:Y:S01]  /*131810*/  STL [R1+0x1ae0], R3 ;  /* 0x001ae00301007387 */ /* 0x000fe20000100800 */
[----:B-1----:R-:W-:-:S03]  /*131820*/  PRMT R0, R59, 0x5410, R60 ;  /* 0x000054103b007816 */ /* 0x002fc6000000003c */
[----:B------:R0:W-:Y:S04]  /*131830*/  STL [R1+0x1a9c], R2 ;  /* 0x001a9c0201007387 */ /* 0x0001e80000100800 */
[----:B------:R1:W-:Y:S04]  /*131840*/  STL [R1+0x1a98], R0 ;  /* 0x001a980001007387 */ /* 0x0003e80000100800 */
[----:B------:R-:W2:Y:S01]  /*131850*/  LDL.LU R47, [R1+0x1a0] ;  /* 0x0001a000012f7983 */ /* 0x000ea20000300800 */
[----:B------:R-:W-:-:S03]  /*131860*/  LOP3.LUT R15, R54, 0xffff, RZ, 0xc0, !PT ;  /* 0x0000ffff360f7812 */ /* 0x000fc600078ec0ff */
[----:B------:R-:W2:Y:S01]  /*131870*/  LDL.LU R40, [R1+0x7ac] ;  /* 0x0007ac0001287983 */ /* 0x000ea20000300800 */
[----:B0-----:R-:W-:Y:S02]  /*131880*/  LOP3.LUT R2, R35, 0xffff, RZ, 0xc0, !PT ;  /* 0x0000ffff23027812 */ /* 0x001fe400078ec0ff */
[----:B------:R-:W-:Y:S01]  /*131890*/  LOP3.LUT R6, R17, 0xffff, RZ, 0xc0, !PT ;  /* 0x0000ffff11067812 */ /* 0x000fe200078ec0ff */
[----:B------:R-:W3:Y:S04]  /*1318a0*/  LDL.LU R31, [R1+0x19c] ;  /* 0x00019c00011f7983 */ /* 0x000ee80000300800 */
[----:B------:R-:W3:Y:S01]  /*1318b0*/  LDL.LU R34, [R1+0x7b0] ;  /* 0x0007b00001227983 */ /* 0x000ee20000300800 */
[----:B-1----:R-:W-:Y:S02]  /*1318c0*/  PRMT R0, R2, 0x3340, R1 ;  /* 0x0000334002007816 */ /* 0x002fe40000000001 */
[----:B------:R-:W-:Y:S01]  /*1318d0*/  PRMT R4, R15, 0x3340, R6 ;  /* 0x000033400f047816 */ /* 0x000fe20000000006 */
[----:B------:R-:W3:Y:S03]  /*1318e0*/  LDL.LU R32, [R1+0x198] ;  /* 0x0001980001207983 */ /* 0x000ee60000300800 */
[----:B------:R-:W-:Y:S01]  /*1318f0*/  PRMT R0, R4, 0x5410, R0 ;  /* 0x0000541004007816 */ /* 0x000fe20000000000 */
        /* <DEDUP_REMOVED lines=10> */
[----:B------:R-:W-:-:S02]  /*1319a0*/  LOP3.LUT R7, R49, 0xffff, RZ, 0xc0, !PT ;  /* 0x0000ffff31077812 */ /* 0x000fc400078ec0ff */
[----:B------:R-:W-:Y:S01]  /*1319b0*/  LOP3.LUT R16, R41, 0xffff, RZ, 0xc0, !PT ;  /* 0x0000ffff29107812 */ /* 0x000fe200078ec0ff */
[----:B------:R-:W3:Y:S03]  /*1319c0*/  LDL.LU R49, [R1+0x20b8] ;  /* 0x0020b80001317983 */ /* 0x000ee60000300800 */
[----:B0-----:R-:W-:Y:S01]  /*1319d0*/  PRMT R0, R16, 0x3340, R1 ;  /* 0x0000334010007816 */ /* 0x001fe20000000001 */
[----:B------:R-:W3:Y:S01]  /*1319e0*/  LDL.LU R41, [R1+0x21d8] ;  /* 0x0021d80001297983 */ /* 0x000ee20000300800 */
[----:B----4-:R-:W-:-:S04]  /*1319f0*/  LOP3.LUT R5, R25, 0xffff, RZ, 0xc0, !PT ;  /* 0x0000ffff19057812 */ /* 0x010fc800078ec0ff */
[----:B------:R-:W-:-:S04]  /*131a00*/  PRMT R4, R7, 0x3340, R5 ;  /* 0x0000334007047816 */ /* 0x000fc80000000005 */
[----:B------:R-:W-:-:S05]  /*131a10*/  PRMT R0, R4, 0x5410, R0 ;  /* 0x0000541004007816 */ /* 0x000fca0000000000 */
[----:B------:R0:W-:Y:S04]  /*131a20*/  STL [R1+0x554], R0 ;  /* 0x0005540001007387 */ /* 0x0001e80000100800 */
[----:B------:R-:W4:Y:S01]  /*131a30*/  LDL.LU R25, [R1+0x1f98] ;  /* 0x001f980001197983 */ /* 0x000f220000300800 */
[----:B------:R-:W-:Y:S02]  /*131a40*/  SHF.R.U32.HI R4, RZ, 0x8, R7 ;  /* 0x00000008ff047819 */ /* 0x000fe40000011607 */
[----:B------:R-:W-:Y:S02]  /*131a50*/  SHF.R.U32.HI R15, RZ, 0x8, R15 ;  /* 0x00000008ff0f7819 */ /* 0x000fe4000001160f */
[----:B0-----:R-:W-:Y:S02]  /*131a60*/  SHF.R.U32.HI R0, RZ, 0x8, R5 ;  /* 0x00000008ff007819 */ /* 0x001fe40000011605 */
[----:B------:R-:W-:-:S02]  /*131a70*/  SHF.R.U32.HI R5, RZ, 0x8, R6 ;  /* 0x00000008ff057819 */ /* 0x000fc40000011606 */
[----:B------:R-:W-:Y:S02]  /*131a80*/  LOP3.LUT R4, R4, 0xffff, RZ, 0xc0, !PT ;  /* 0x0000ffff04047812 */ /* 0x000fe400078ec0ff */
[----:B------:R-:W-:Y:S02]  /*131a90*/  LOP3.LUT R0, R0, 0xffff, RZ, 0xc0, !PT ;  /* 0x0000ffff00007812 */ /* 0x000fe400078ec0ff */
[----:B------:R-:W-:Y:S02]  /*131aa0*/  LOP3.LUT R6, R15, 0xffff, RZ, 0xc0, !PT ;  /* 0x0000ffff0f067812 */ /* 0x000fe400078ec0ff */
[----:B------:R-:W-:Y:S02]  /*131ab0*/  LOP3.LUT R5, R5, 0xffff, RZ, 0xc0, !PT ;  /* 0x0000ffff05057812 */ /* 0x000fe400078ec0ff */
[----:B------:R-:W-:Y:S02]  /*131ac0*/  PRMT R3, R4, 0x3340, R0 ;  /* 0x0000334004037816 */ /* 0x000fe40000000000 */
[----:B------:R-:W-:-:S03]  /*131ad0*/  PRMT R4, R6, 0x3340, R5 ;  /* 0x0000334006047816 */ /* 0x000fc60000000005 */
[----:B------:R-:W-:Y:S04]  /*131ae0*/  STL [R1+0x3ec], R3 ;  /* 0x0003ec0301007387 */ /* 0x000fe80000100800 */
[----:B------:R0:W-:Y:S02]  /*131af0*/  STL [R1+0x3e8], R4 ;  /* 0x0003e80401007387 */ /* 0x0001e40000100800 */
[----:B0-----:R-:W-:-:S04]  /*131b00*/  SHF.R.U32.HI R4, RZ, 0x8, R16 ;  /* 0x00000008ff047819 */ /* 0x001fc80000011610 */
[----:B------:R-:W-:Y:S02]  /*131b10*/  LOP3.LUT R4, R4, 0xffff, RZ, 0xc0, !PT ;  /* 0x0000ffff04047812 */ /* 0x000fe400078ec0ff */
[----:B--2---:R-:W-:Y:S02]  /*131b20*/  PRMT R0, R40, 0x5410, R47 ;  /* 0x0000541028007816 */ /* 0x004fe4000000002f */
[----:B---3--:R-:W-:Y:S02]  /*131b30*/  PRMT R3, R34, 0x5410, R31 ;  /* 0x0000541022037816 */ /* 0x008fe4000000001f */
[----:B------:R-:W2:Y:S04]  /*131b40*/  LDL.LU R34, [R1+0x20bc] ;  /* 0x0020bc0001227983 */ /* 0x000ea80000300800 */
[----:B------:R0:W-:Y:S02]  /*131b50*/  STL [R1+0x1a94], R0 ;  /* 0x001a940001007387 */ /* 0x0001e40000100800 */
[----:B0-----:R-:W-:-:S02]  /*131b60*/  SHF.R.U32.HI R0, RZ, 0x8, R2 ;  /* 0x00000008ff007819 */ /* 0x001fc40000011602 */
[----:B------:R0:W-:Y:S02]  /*131b70*/  STL [R1+0x1a90], R3 ;  /* 0x001a900301007387 */ /* 0x0001e40000100800 */
[----:B------:R-:W-:Y:S02]  /*131b80*/  LOP3.LUT R0, R0, 0xffff, RZ, 0xc0, !PT ;  /* 0x0000ffff00007812 */ /* 0x000fe400078ec0ff */
[--C-:B------:R-:W-:Y:S02]  /*131b90*/  PRMT R2, R4, 0x3340, R1.reuse ;  /* 0x0000334004027816 */ /* 0x100fe40000000001 */
[----:B0-----:R-:W-:Y:S02]  /*131ba0*/  PRMT R3, R0, 0x3340, R1 ;  /* 0x0000334000037816 */ /* 0x001fe40000000001 */
[----:B------:R-:W-:-:S03]  /*131bb0*/  PRMT R0, R36, 0x5410, R32 ;  /* 0x0000541024007816 */ /* 0x000fc60000000020 */
[----:B------:R0:W-:Y:S04]  /*131bc0*/  STL [R1+0x23c], R3 ;  /* 0x00023c0301007387 */ /* 0x0001e80000100800 */
[----:B------:R1:W-:Y:S04]  /*131bd0*/  STL [R1+0x238], R2 ;  /* 0x0002380201007387 */ /* 0x0003e80000100800 */
[----:B------:R3:W-:Y:S01]  /*131be0*/  STL [R1+0x199c], R0 ;  /* 0x00199c0001007387 */ /* 0x0007e20000100800 */
[----:B0-----:R-:W-:Y:S02]  /*131bf0*/  PRMT R3, R56, 0x5410, R19 ;  /* 0x0000541038037816 */ /* 0x001fe40000000013 */
[----:B-1----:R-:W-:-:S03]  /*131c00*/  PRMT R2, R60, 0x5410, R42 ;  /* 0x000054103c027816 */ /* 0x002fc6000000002a */
[----:B------:R-:W-:Y:S01]  /*131c10*/  STL [R1+0x1998], R3 ;  /* 0x0019980301007387 */ /* 0x000fe20000100800 */
[----:B---3--:R-:W-:-:S03]  /*131c20*/  PRMT R0, R54, 0x5410, R59 ;  /* 0x0000541036007816 */ /* 0x008fc6000000003b */
[----:B------:R0:W-:Y:S04]  /*131c30*/  STL [R1+0x1994], R2 ;  /* 0x0019940201007387 */ /* 0x0001e80000100800 */
[----:B------:R1:W-:Y:S04]  /*131c40*/  STL [R1+0x1990], R0 ;  /* 0x0019900001007387 */ /* 0x0003e80000100800 */
[----:B------:R-:W3:Y:S04]  /*131c50*/  LDL.LU R32, [R1+0x188] ;  /* 0x0001880001207983 */ /* 0x000ee80000300800 */
[----:B------:R-:W3:Y:S04]  /*131c60*/  LDL.LU R36, [R1+0x79c] ;  /* 0x00079c0001247983 */ /* 0x000ee80000300800 */
[----:B------:R-:W3:Y:S04]  /*131c70*/  LDL.LU R19, [R1+0x184] ;  /* 0x0001840001137983 */ /* 0x000ee80000300800 */
[----:B------:R-:W3:Y:S01]  /*131c80*/  LDL.LU R56, [R1+0x7a0] ;  /* 0x0007a00001387983 */ /* 0x000ee20000300800 */
[----:B------:R-:W-:-:S03]  /*131c90*/  LOP3.LUT R15, R35, 0xffff, RZ, 0xc0, !PT ;  /* 0x0000ffff230f7812 */ /* 0x000fc600078ec0ff */
[----:B------:R-:W3:Y:S01]  /*131ca0*/  LDL.LU R42, [R1+0x174] ;  /* 0x00017400012a7983 */ /* 0x000ee20000300800 */
[----:B0-----:R-:W-:-:S03]  /*131cb0*/  LOP3.LUT R2, R17, 0xffff, RZ, 0xc0, !PT ;  /* 0x0000ffff11027812 */ /* 0x001fc600078ec0ff */
[----:B------:R-:W3:Y:S04]  /*131cc0*/  LDL.LU R60, [R1+0x794] ;  /* 0x00079400013c7983 */ /* 0x000ee80000300800 */
[----:B------:R-:W3:Y:S04]  /*131cd0*/  LDL.LU R59, [R1+0x170] ;  /* 0x00017000013b7983 */ /* 0x000ee80000300800 */
[----:B------:R-:W3:Y:S04]  /*131ce0*/  LDL.LU R54, [R1+0x798] ;  /* 0x0007980001367983 */ /* 0x000ee80000300800 */
[----:B------:R-:W3:Y:S04]  /*131cf0*/  LDL.LU R35, [R1+0x164] ;  /* 0x0001640001237983 */ /* 0x000ee80000300800 */
[----:B------:R-:W3:Y:S01]  /*131d00*/  LDL.LU R17, [R1+0x548] ;  /* 0x0005480001117983 */ /* 0x000ee20000300800 */
[----:B------:R-:W-:-:S02]  /*131d10*/  LOP3.LUT R6, R49, 0xffff, RZ, 0xc0, !PT ;  /* 0x0000ffff31067812 */ /* 0x000fc400078ec0ff */
[----:B------:R-:W-:Y:S01]  /*131d20*/  LOP3.LUT R7, R41, 0xffff, RZ, 0xc0, !PT ;  /* 0x0000ffff29077812 */ /* 0x000fe200078ec0ff */
[----:B------:R-:W3:Y:S04]  /*131d30*/  LDL.LU R49, [R1+0x2198] ;  /* 0x0021980001317983 */ /* 0x000ee80000300800 */
[----:B------:R-:W3:Y:S01]  /*131d40*/  LDL.LU R41, [R1+0x1ec4] ;  /* 0x001ec40001297983 */ /* 0x000ee20000300800 */
[----:B----4-:R-:W-:-:S03]  /*131d50*/  LOP3.LUT R16, R25, 0xffff, RZ, 0xc0, !PT ;  /* 0x0000ffff19107812 */ /* 0x010fc600078ec0ff */
[----:B------:R-:W4:Y:S01]  /*131d60*/  LDL.LU R25, [R1+0x2058] ;  /* 0x0020580001197983 */ /* 0x000f220000300800 */
[----:B-1----:R-:W-:Y:S02]  /*131d70*/  PRMT R0, R2, 0x3340, R1 ;  /* 0x0000334002007816 */ /* 0x002fe40000000001 */
[----:B------:R-:W-:-:S04]  /*131d80*/  PRMT R4, R15, 0x3340, R6 ;  /* 0x000033400f047816 */ /* 0x000fc80000000006 */
[----:B------:R-:W-:Y:S02]  /*131d90*/  PRMT R3, R4, 0x5410, R0 ;  /* 0x0000541004037816 */ /* 0x000fe40000000000 */
[----:B------:R-:W-:-:S03]  /*131da0*/  PRMT R0, R16, 0x3340, R1 ;  /* 0x0000334010007816 */ /* 0x000fc60000000001 */
[----:B------:R-:W-:Y:S01]  /*131db0*/  STL [R1+0x550], R3 ;  /* 0x0005500301007387 */ /* 0x000fe20000100800 */
[----:B--2---:R-:W-:-:S04]  /*131dc0*/  LOP3.LUT R5, R34, 0xffff, RZ, 0xc0, !PT ;  /* 0x0000ffff22057812 */ /* 0x004fc800078ec0ff */
[----:B------:R-:W-:-:S04]  /*131dd0*/  PRMT R4, R7, 0x3340, R5 ;  /* 0x0000334007047816 */ /* 0x000fc80000000005 */
[----:B------:R-:W-:Y:S02]  /*131de0*/  PRMT R0, R4, 0x5410, R0 ;  /* 0x0000541004007816 */ /* 0x000fe40000000000 */
[----:B------:R-:W-:-:S03]  /*131df0*/  SHF.R.U32.HI R4, RZ, 0x8, R15 ;  /* 0x00000008ff047819 */ /* 0x000fc6000001160f */
[----:B------:R0:W-:Y:S01]  /*131e00*/  STL [R1+0x54c], R0 ;  /* 0x00054c0001007387 */ /* 0x0001e20000100800 */
[----:B------:R-:W-:Y:S02]  /*131e10*/  SHF.R.U32.HI R7, RZ, 0x8, R7 ;  /* 0x00000008ff077819 */ /* 0x000fe40000011607 */
[----:B------:R-:W-:Y:S02]  /*131e20*/  SHF.R.U32.HI R5, RZ, 0x8, R5 ;  /* 0x00000008ff057819 */ /* 0x000fe40000011605 */
[----:B------:R-:W-:Y:S02]  /*131e30*/  LOP3.LUT R4, R4, 0xffff, RZ, 0xc0, !PT ;  /* 0x0000ffff04047812 */ /* 0x000fe400078ec0ff */
[----:B0-----:R-:W-:Y:S02]  /*131e40*/  SHF.R.U32.HI R0, RZ, 0x8, R6 ;  /* 0x00000008ff007819 */ /* 0x001fe40000011606 */
[----:B------:R-:W-:Y:S02]  /*131e50*/  LOP3.LUT R6, R7, 0xffff, RZ, 0xc0, !PT ;  /* 0x0000ffff07067812 */ /* 0x000fe400078ec0ff */
[----:B------:R-:W-:-:S02]  /*131e60*/  LOP3.LUT R0, R0, 0xffff, RZ, 0xc0, !PT ;  /* 0x0000ffff00007812 */ /* 0x000fc400078ec0ff */
[----:B------:R-:W-:Y:S02]  /*131e70*/  LOP3.LUT R5, R5, 0xffff, RZ, 0xc0, !PT ;  /* 0x0000ffff05057812 */ /* 0x000fe400078ec0ff */
[----:B------:R-:W-:Y:S02]  /*131e80*/  PRMT R3, R4, 0x3340, R0 ;  /* 0x0000334004037816 */ /* 0x000fe40000000000 */
[----:B------:R-:W-:-:S03]  /*131e90*/  PRMT R0, R6, 0x3340, R5 ;  /* 0x0000334006007816 */ /* 0x000fc60000000005 */
[----:B------:R-:W-:Y:S04]  /*131ea0*/  STL [R1+0x3e4], R3 ;  /* 0x0003e40301007387 */ /* 0x000fe80000100800 */
[----:B------:R0:W-:Y:S02]  /*131eb0*/  STL [R1+0x3e0], R0 ;  /* 0x0003e00001007387 */ /* 0x0001e40000100800 */
[----:B0-----:R-:W-:Y:S02]  /*131ec0*/  SHF.R.U32.HI R0, RZ, 0x8, R16 ;  /* 0x00000008ff007819 */ /* 0x001fe40000011610 */
[----:B---3--:R-:W-:-:S05]  /*131ed0*/  PRMT R4, R36, 0x5410, R32 ;  /* 0x0000541024047816 */ /* 0x008fca0000000020 */
[----:B------:R0:W-:Y:S01]  /*131ee0*/  STL [R1+0x193c], R4 ;  /* 0x00193c0401007387 */ /* 0x0001e20000100800 */
[----:B------:R-:W-:Y:S02]  /*131ef0*/  LOP3.LUT R0, R0, 0xffff, RZ, 0xc0, !PT ;  /* 0x0000ffff00007812 */ /* 0x000fe400078ec0ff */
[----:B------:R-:W-:Y:S02]  /*131f00*/  PRMT R3, R56, 0x5410, R19 ;  /* 0x0000541038037816 */ /* 0x000fe40000000013 */
[----:B0-----:R-:W-:-:S04]  /*131f10*/  SHF.R.U32.HI R4, RZ, 0x8, R2 ;  /* 0x00000008ff047819 */ /* 0x001fc80000011602 */
[----:B------:R-:W-:Y:S02]  /*131f20*/  LOP3.LUT R4, R4, 0xffff, RZ, 0xc0, !PT ;  /* 0x0000ffff04047812 */ /* 0x000fe400078ec0ff */
[--C-:B------:R-:W-:Y:S02]  /*131f30*/  PRMT R2, R0, 0x3340, R1.reuse ;  /* 0x0000334000027816 */ /* 0x100fe40000000001 */
[----:B------:R-:W-:Y:S01]  /*131f40*/  PRMT R0, R4, 0x3340, R1 ;  /* 0x0000334004007816 */ /* 0x000fe20000000001 */
[----:B------:R0:W-:Y:S04]  /*131f50*/  STL [R1+0x1938], R3 ;  /* 0x0019380301007387 */ /* 0x0001e80000100800 */
[----:B------:R1:W-:Y:S04]  /*131f60*/  STL [R1+0x234], R2 ;  /* 0x0002340201007387 */ /* 0x0003e80000100800 */
[----:B------:R2:W-:Y:S01]  /*131f70*/  STL [R1+0x230], R0 ;  /* 0x0002300001007387 */ /* 0x0005e20000100800 */
[----:B0-----:R-:W-:-:S02]  /*131f80*/  PRMT R3, R60, 0x5410, R42 ;  /* 0x000054103c037816 */ /* 0x001fc4000000002a */
[----:B-1----:R-:W-:-:S03]  /*131f90*/  PRMT R2, R54, 0x5410, R59 ;  /* 0x0000541036027816 */ /* 0x002fc6000000003b */
[----:B------:R-:W-:Y:S01]  /*131fa0*/  STL [R1+0x1934], R3 ;  /* 0x0019340301007387 */ /* 0x000fe20000100800 */
[----:B--2---:R-:W-:-:S03]  /*131fb0*/  PRMT R0, R17, 0x5410, R35 ;  /* 0x0000541011007816 */ /* 0x004fc60000000023 */
[----:B------:R0:W-:Y:S04]  /*131fc0*/  STL [R1+0x1930], R2 ;  /* 0x0019300201007387 */ /* 0x0001e80000100800 */
[----:B------:R1:W-:Y:S04]  /*131fd0*/  STL [R1+0x192c], R0 ;  /* 0x00192c0001007387 */ /* 0x0003e80000100800 */
[----:B------:R-:W2:Y:S04]  /*131fe0*/  LDL.LU R13, [R1+0x168] ;  /* 0x00016800010d7983 */ /* 0x000ea80000300800 */
[----:B0-----:R-:W2:Y:S04]  /*131ff0*/  LDL.LU R2, [R1+0x790] ;  /* 0x0007900001027983 */ /* 0x001ea80000300800 */
        /* <DEDUP_REMOVED lines=10> */
[----:B-1----:R-:W-:Y:S01]  /*1320a0*/  PRMT R0, R5, 0x3340, R1 ;  /* 0x0000334005007816 */ /* 0x002fe20000000001 */
[----:B------:R-:W3:Y:S01]  /*1320b0*/  LDL.LU R32, [R1+0x76c] ;  /* 0x00076c0001207983 */ /* 0x000ee20000300800 */
[----:B----4-:R-:W-:-:S04]  /*1320c0*/  LOP3.LUT R6, R25, 0xffff, RZ, 0xc0, !PT ;  /* 0x0000ffff19067812 */ /* 0x010fc800078ec0ff */
[----:B------:R-:W-:-:S04]  /*1320d0*/  PRMT R4, R7, 0x3340, R6 ;  /* 0x0000334007047816 */ /* 0x000fc80000000006 */
[----:B------:R-:W-:-:S05]  /*1320e0*/  PRMT R0, R4, 0x5410, R0 ;  /* 0x0000541004007816 */ /* 0x000fca0000000000 */
        /* <DEDUP_REMOVED lines=12> */
[----:B------:R-:W-:-:S02]  /*1321b0*/  SHF.R.U32.HI R4, RZ, 0x8, R7 ;  /* 0x00000008ff047819 */ /* 0x000fc40000011607 */
[----:B0-----:R-:W-:Y:S01]  /*1321c0*/  SHF.R.U32.HI R0, RZ, 0x8, R6 ;  /* 0x00000008ff007819 */ /* 0x001fe20000011606 */
[----:B------:R-:W4:Y:S01]  /*1321d0*/  LDL.LU R49, [R1+0x207c] ;  /* 0x00207c0001317983 */ /* 0x000f220000300800 */
[----:B------:R-:W-:Y:S02]  /*1321e0*/  SHF.R.U32.HI R5, RZ, 0x8, R5 ;  /* 0x00000008ff057819 */ /* 0x000fe40000011605 */
[----:B------:R-:W-:Y:S02]  /*1321f0*/  LOP3.LUT R4, R4, 0xffff, RZ, 0xc0, !PT ;  /* 0x0000ffff04047812 */ /* 0x000fe400078ec0ff */
[----:B------:R-:W-:Y:S02]  /*132200*/  LOP3.LUT R0, R0, 0xffff, RZ, 0xc0, !PT ;  /* 0x0000ffff00007812 */ /* 0x000fe400078ec0ff */
[----:B------:R-:W-:Y:S02]  /*132210*/  LOP3.LUT R5, R5, 0xffff, RZ, 0xc0, !PT ;  /* 0x0000ffff05057812 */ /* 0x000fe400078ec0ff */
[----:B------:R-:W-:-:S02]  /*132220*/  PRMT R3, R4, 0x3340, R0 ;  /* 0x0000334004037816 */ /* 0x000fc40000000000 */
[----:B------:R-:W-:-:S03]  /*132230*/  PRMT R0, R5, 0x3340, R1 ;  /* 0x0000334005007816 */ /* 0x000fc60000000001 */
[----:B------:R2:W-:Y:S04]  /*132240*/  STL [R1+0x3dc], R3 ;  /* 0x0003dc0301007387 */ /* 0x0005e80000100800 */
[----:B------:R0:W-:Y:S01]  /*132250*/  STL [R1+0x22c], R0 ;  /* 0x00022c0001007387 */ /* 0x0001e20000100800 */
[----:B--2---:R-:W-:Y:S02]  /*132260*/  PRMT R3, R2, 0x5410, R13 ;  /* 0x0000541002037816 */ /* 0x004fe4000000000d */
[----:B---3--:R-:W-:-:S03]  /*132270*/  PRMT R2, R53, 0x5410, R18 ;  /* 0x0000541035027816 */ /* 0x008fc60000000012 */
[----:B------:R-:W-:Y:S01]  /*132280*/  STL [R1+0x1928], R3 ;  /* 0x0019280301007387 */ /* 0x000fe20000100800 */
[----:B0-----:R-:W-:-:S03]  /*132290*/  PRMT R0, R61, 0x5410, R58 ;  /* 0x000054103d007816 */ /* 0x001fc6000000003a */
[----:B------:R-:W-:Y:S01]  /*1322a0*/  STL [R1+0x1924], R2 ;  /* 0x0019240201007387 */ /* 0x000fe20000100800 */
[----:B------:R-:W-:-:S03]  /*1322b0*/  LOP3.LUT R7, R47, 0xffff, RZ, 0xc0, !PT ;  /* 0x0000ffff2f077812 */ /* 0x000fc600078ec0ff */
[----:B------:R0:W-:Y:S01]  /*1322c0*/  STL [R1+0x1920], R0 ;  /* 0x0019200001007387 */ /* 0x0001e20000100800 */
[----:B------:R-:W-:Y:S02]  /*1322d0*/  LOP3.LUT R5, R40, 0xffff, RZ, 0xc0, !PT ;  /* 0x0000ffff28057812 */ /* 0x000fe400078ec0ff */
[----:B------:R-:W-:Y:S02]  /*1322e0*/  LOP3.LUT R6, R31, 0xffff, RZ, 0xc0, !PT ;  /* 0x0000ffff1f067812 */ /* 0x000fe400078ec0ff */
        /* <DEDUP_REMOVED lines=8> */
[----:B------:R-:W-:Y:S01]  /*132370*/  LOP3.LUT R5, R5, 0xffff, RZ, 0xc0, !PT ;  /* 0x0000ffff05057812 */ /* 0x000fe200078ec0ff */
[----:B------:R0:W-:Y:S01]  /*132380*/  STL [R1+0x540], R2 ;  /* 0x0005400201007387 */ /* 0x0001e20000100800 */
[----:B------:R-:W-:-:S02]  /*132390*/  PRMT R3, R4, 0x3340, R0 ;  /* 0x0000334004037816 */ /* 0x000fc40000000000 */
[----:B------:R-:W-:-:S03]  /*1323a0*/  PRMT R0, R32, 0x5410, R34 ;  /* 0x0000541020007816 */ /* 0x000fc60000000022 */
[----:B------:R4:W-:Y:S01]  /*1323b0*/  STL [R1+0x3d8], R3 ;  /* 0x0003d80301007387 */ /* 0x0009e20000100800 */
[----:B0-----:R-:W-:-:S05]  /*1323c0*/  PRMT R2, R5, 0x3340, R1 ;  /* 0x0000334005027816 */ /* 0x001fca0000000001 */
[----:B------:R0:W-:Y:S04]  /*1323d0*/  STL [R1+0x228], R2 ;  /* 0x0002280201007387 */ /* 0x0001e80000100800 */
[----:B------:R1:W-:Y:S01]  /*1323e0*/  STL [R1+0x18fc], R0 ;  /* 0x0018fc0001007387 */ /* 0x0003e20000100800 */
[----:B----4-:R-:W-:Y:S02]  /*1323f0*/  PRMT R3, R19, 0x5410, R36 ;  /* 0x0000541013037816 */ /* 0x010fe40000000024 */
[----:B0-----:R-:W-:-:S03]  /*132400*/  PRMT R2, R42, 0x5410, R56 ;  /* 0x000054102a027816 */ /* 0x001fc60000000038 */
[----:B------:R-:W-:Y:S01]  /*132410*/  STL [R1+0x18f8], R3 ;  /* 0x0018f80301007387 */ /* 0x000fe20000100800 */
[----:B-1----:R-:W-:-:S03]  /*132420*/  PRMT R0, R59, 0x5410, R60 ;  /* 0x000054103b007816 */ /* 0x002fc6000000003c */
[----:B------:R-:W-:Y:S04]  /*132430*/  STL [R1+0x18f4], R2 ;  /* 0x0018f40201007387 */ /* 0x000fe80000100800 */
[----:B------:R0:W-:Y:S01]  /*132440*/  STL [R1+0x18f0], R0 ;  /* 0x0018f00001007387 */ /* 0x0001e20000100800 */
[----:B------:R-:W-:-:S03]  /*132450*/  LOP3.LUT R6, R41, 0xffff, RZ, 0xc0, !PT ;  /* 0x0000ffff29067812 */ /* 0x000fc600078ec0ff */
[----:B------:R-:W2:Y:S01]  /*132460*/  LDL.LU R41, [R1+0x140] ;  /* 0x0001400001297983 */ /* 0x000ea20000300800 */
[----:B------:R-:W-:-:S03]  /*132470*/  LOP3.LUT R14, R25, 0xffff, RZ, 0xc0, !PT ;  /* 0x0000ffff190e7812 */ /* 0x000fc600078ec0ff */
[----:B------:R-:W2:Y:S04]  /*132480*/  LDL.LU R25, [R1+0x704] ;  /* 0x0007040001197983 */ /* 0x000ea80000300800 */
[----:B------:R-:W3:Y:S04]  /*132490*/  LDL.LU R40, [R1+0x13c] ;  /* 0x00013c0001287983 */ /* 0x000ee80000300800 */
[----:B------:R-:W3:Y:S04]  /*1324a0*/  LDL.LU R31, [R1+0x764] ;  /* 0x00076400011f7983 */ /* 0x000ee80000300800 */
[----:B------:R-:W4:Y:S04]  /*1324b0*/  LDL.LU R34, [R1+0x138] ;  /* 0x0001380001227983 */ /* 0x000f280000300800 */
[----:B------:R-:W4:Y:S04]  /*1324c0*/  LDL.LU R32, [R1+0x538] ;  /* 0x0005380001207983 */ /* 0x000f280000300800 */
[----:B------:R-:W4:Y:S04]  /*1324d0*/  LDL.LU R36, [R1+0x5388] ;  /* 0x0053880001247983 */ /* 0x000f280000300800 */
[----:B------:R-:W4:Y:S01]  /*1324e0*/  LDL.LU R19, [R1+0x2858] ;  /* 0x0028580001137983 */ /* 0x000f220000300800 */
[----:B------:R-:W-:-:S03]  /*1324f0*/  LOP3.LUT R15, R54, 0xffff, RZ, 0xc0, !PT ;  /* 0x0000ffff360f7812 */ /* 0x000fc600078ec0ff */
[----:B------:R-:W4:Y:S01]  /*132500*/  LDL.LU R56, [R1+0x5340] ;  /* 0x0053400001387983 */ /* 0x000f220000300800 */
[----:B------:R-:W-:Y:S02]  /*132510*/  LOP3.LUT R16, R35, 0xffff, RZ, 0xc0, !PT ;  /* 0x0000ffff23107812 */ /* 0x000fe400078ec0ff */
[----:B------:R-:W-:Y:S02]  /*132520*/  LOP3.LUT R7, R17, 0xffff, RZ, 0xc0, !PT ;  /* 0x0000ffff11077812 */ /* 0x000fe400078ec0ff */
[----:B0-----:R-:W-:Y:S02]  /*132530*/  PRMT R0, R16, 0x3340, R1 ;  /* 0x0000334010007816 */ /* 0x001fe40000000001 */
[----:B------:R-:W-:Y:S02]  /*132540*/  PRMT R4, R15, 0x3340, R7 ;  /* 0x000033400f047816 */ /* 0x000fe40000000007 */
[----:B------:R-:W-:Y:S02]  /*132550*/  LOP3.LUT R5, R49, 0xffff, RZ, 0xc0, !PT ;  /* 0x0000ffff31057812 */ /* 0x000fe400078ec0ff */
[----:B------:R-:W-:-:S02]  /*132560*/  PRMT R2, R4, 0x5410, R0 ;  /* 0x0000541004027816 */ /* 0x000fc40000000000 */
[----:B------:R-:W-:Y:S02]  /*132570*/  PRMT R0, R14, 0x3340, R1 ;  /* 0x000033400e007816 */ /* 0x000fe40000000001 */
[----:B------:R-:W-:Y:S01]  /*132580*/  PRMT R4, R6, 0x3340, R5 ;  /* 0x0000334006047816 */ /* 0x000fe20000000005 */
[----:B------:R-:W-:Y:S03]  /*132590*/  STL [R1+0x5c88], R14 ;  /* 0x005c880e01007387 */ /* 0x000fe60000100800 */
[----:B------:R-:W-:Y:S01]  /*1325a0*/  PRMT R0, R4, 0x5410, R0 ;  /* 0x0000541004007816 */ /* 0x000fe20000000000 */
[----:B------:R-:W-:Y:S04]  /*1325b0*/  STL [R1+0x53c], R2 ;  /* 0x00053c0201007387 */ /* 0x000fe80000100800 */
[----:B------:R-:W4:Y:S04]  /*1325c0*/  LDL.LU R42, [R1+0x134] ;  /* 0x00013400012a7983 */ /* 0x000f280000300800 */
[----:B------:R-:W4:Y:S04]  /*1325d0*/  LDL.LU R60, [R1+0x700] ;  /* 0x00070000013c7983 */ /* 0x000f280000300800 */
[----:B------:R0:W-:Y:S04]  /*1325e0*/  STL [R1+0x544], R0 ;  /* 0x0005440001007387 */ /* 0x0001e80000100800 */
[----:B------:R-:W4:Y:S04]  /*1325f0*/  LDL.LU R59, [R1+0x130] ;  /* 0x00013000013b7983 */ /* 0x000f280000300800 */
[----:B------:R-:W4:Y:S01]  /*132600*/  LDL.LU R54, [R1+0x534] ;  /* 0x0005340001367983 */ /* 0x000f220000300800 */
[----:B------:R-:W-:-:S03]  /*132610*/  SHF.R.U32.HI R4, RZ, 0x8, R6 ;  /* 0x00000008ff047819 */ /* 0x000fc60000011606 */
[----:B------:R-:W4:Y:S01]  /*132620*/  LDL.LU R35, [R1+0x12c] ;  /* 0x00012c0001237983 */ /* 0x000f220000300800 */
[----:B0-----:R-:W-:-:S03]  /*132630*/  SHF.R.U32.HI R0, RZ, 0x8, R5 ;  /* 0x00000008ff007819 */ /* 0x001fc60000011605 */
[----:B------:R-:W4:Y:S01]  /*132640*/  LDL.LU R17, [R1+0x6f0] ;  /* 0x0006f00001117983 */ /* 0x000f220000300800 */
[----:B------:R-:W-:Y:S02]  /*132650*/  SHF.R.U32.HI R6, RZ, 0x8, R15 ;  /* 0x00000008ff067819 */ /* 0x000fe4000001160f */
[----:B------:R-:W-:Y:S02]  /*132660*/  SHF.R.U32.HI R5, RZ, 0x8, R7 ;  /* 0x00000008ff057819 */ /* 0x000fe40000011607 */
[----:B------:R-:W-:Y:S02]  /*132670*/  LOP3.LUT R4, R4, 0xffff, RZ, 0xc0, !PT ;  /* 0x0000ffff04047812 */ /* 0x000fe400078ec0ff */
[----:B------:R-:W-:Y:S02]  /*132680*/  LOP3.LUT R0, R0, 0xffff, RZ, 0xc0, !PT ;  /* 0x0000ffff00007812 */ /* 0x000fe400078ec0ff */
[----:B------:R-:W-:Y:S02]  /*132690*/  LOP3.LUT R6, R6, 0xffff, RZ, 0xc0, !PT ;  /* 0x0000ffff06067812 */ /* 0x000fe400078ec0ff */
[----:B------:R-:W-:-:S02]  /*1326a0*/  LOP3.LUT R5, R5, 0xffff, RZ, 0xc0, !PT ;  /* 0x0000ffff05057812 */ /* 0x000fc400078ec0ff */
[----:B------:R-:W-:Y:S02]  /*1326b0*/  PRMT R3, R4, 0x3340, R0 ;  /* 0x0000334004037816 */ /* 0x000fe40000000000 */
[----:B------:R-:W-:-:S03]  /*1326c0*/  PRMT R2, R6, 0x3340, R5 ;  /* 0x0000334006027816 */ /* 0x000fc60000000005 */
[----:B------:R-:W-:Y:S04]  /*1326d0*/  STL [R1+0x5ac8], R3 ;  /* 0x005ac80301007387 */ /* 0x000fe80000100800 */
[----:B------:R-:W4:Y:S04]  /*1326e0*/  LDL.LU R49, [R1+0x5394] ;  /* 0x0053940001317983 */ /* 0x000f280000300800 */
[----:B------:R3:W-:Y:S01]  /*1326f0*/  STL [R1+0x3d4], R2 ;  /* 0x0003d40201007387 */ /* 0x0007e20000100800 */
[----:B--2---:R-:W-:-:S03]  /*132700*/  PRMT R0, R25, 0x5410, R41 ;  /* 0x0000541019007816 */ /* 0x004fc60000000029 */
[----:B------:R-:W2:Y:S04]  /*132710*/  LDL.LU R41, [R1+0x284c] ;  /* 0x00284c0001297983 */ /* 0x000ea80000300800 */
[----:B------:R4:W-:Y:S04]  /*132720*/  STL [R1+0x18cc], R0 ;  /* 0x0018cc0001007387 */ /* 0x0009e80000100800 */
[----:B------:R-:W2:Y:S01]  /*132730*/  LDL.LU R25, [R1+0x534c] ;  /* 0x00534c0001197983 */ /* 0x000ea20000300800 */
[----:B---3--:R-:W-:Y:S02]  /*132740*/  PRMT R2, R31, 0x5410, R40 ;  /* 0x000054101f027816 */ /* 0x008fe40000000028 */
[----:B----4-:R-:W-:-:S03]  /*132750*/  PRMT R0, R32, 0x5410, R34 ;  /* 0x0000541020007816 */ /* 0x010fc60000000022 */
[----:B------:R-:W-:Y:S01]  /*132760*/  STL [R1+0x18c8], R2 ;  /* 0x0018c80201007387 */ /* 0x000fe20000100800 */
[----:B------:R-:W-:-:S03]  /*132770*/  LOP3.LUT R7, R36, 0xffff, RZ, 0xc0, !PT ;  /* 0x0000ffff24077812 */ /* 0x000fc600078ec0ff */
[----:B------:R0:W-:Y:S01]  /*132780*/  STL [R1+0xca4], R0 ;  /* 0x000ca40001007387 */ /* 0x0001e20000100800 */
[----:B------:R-:W-:Y:S02]  /*132790*/  LOP3.LUT R5, R19, 0xffff, RZ, 0xc0, !PT ;  /* 0x0000ffff13057812 */ /* 0x000fe400078ec0ff */
[----:B------:R-:W-:Y:S02]  /*1327a0*/  LOP3.LUT R6, R56, 0xffff, RZ, 0xc0, !PT ;  /* 0x0000ffff38067812 */ /* 0x000fe400078ec0ff */
[----:B0-----:R-:W-:Y:S02]  /*1327b0*/  PRMT R0, R5, 0x3340, R1 ;  /* 0x0000334005007816 */ /* 0x001fe40000000001 */
[----:B------:R-:W-:-:S04]  /*1327c0*/  PRMT R4, R7, 0x3340, R6 ;  /* 0x0000334007047816 */ /* 0x000fc80000000006 */
[----:B------:R-:W-:Y:S02]  /*1327d0*/  PRMT R2, R4, 0x5410, R0 ;  /* 0x0000541004027816 */ /* 0x000fe40000000000 */
[----:B------:R-:W-:Y:S02]  /*1327e0*/  SHF.R.U32.HI R4, RZ, 0x8, R7 ;  /* 0x00000008ff047819 */ /* 0x000fe40000011607 */
[----:B------:R-:W-:Y:S02]  /*1327f0*/  SHF.R.U32.HI R0, RZ, 0x8, R6 ;  /* 0x00000008ff007819 */ /* 0x000fe40000011606 */
[----:B------:R-:W-:Y:S02]  /*132800*/  SHF.R.U32.HI R5, RZ, 0x8, R5 ;  /* 0x00000008ff057819 */ /* 0x000fe40000011605 */
[----:B------:R-:W-:Y:S02]  /*132810*/  LOP3.LUT R4, R4, 0xffff, RZ, 0xc0, !PT ;  /* 0x0000ffff04047812 */ /* 0x000fe400078ec0ff */
[----:B------:R-:W-:Y:S01]  /*132820*/  LOP3.LUT R0, R0, 0xffff, RZ, 0xc0, !PT ;  /* 0x0000ffff00007812 */ /* 0x000fe200078ec0ff */
[----:B------:R0:W-:Y:S01]  /*132830*/  STL [R1+0x538], R2 ;  /* 0x0005380201007387 */ /* 0x0001e20000100800 */
[----:B------:R-:W-:-:S02]  /*132840*/  LOP3.LUT R5, R5, 0xffff, RZ, 0xc0, !PT ;  /* 0x0000ffff05057812 */ /* 0x000fc400078ec0ff */
        /* <DEDUP_REMOVED lines=8> */
[----:B------:R-:W3:Y:S04]  /*1328d0*/  LDL.LU R58, [R1+0x128] ;  /* 0x00012800013a7983 */ /* 0x000ee80000300800 */
[----:B------:R-:W-:Y:S04]  /*1328e0*/  STL [R1+0x7dc], R2 ;  /* 0x0007dc0201007387 */ /* 0x000fe80000100800 */
        /* <DEDUP_REMOVED lines=8> */
[----:B------:R-:W4:Y:S01]  /*132970*/  LDL.LU R19, [R1+0x215c] ;  /* 0x00215c0001137983 */ /* 0x000f220000300800 */
[----:B------:R-:W-:-:S02]  /*132980*/  LOP3.LUT R6, R49, 0xffff, RZ, 0xc0, !PT ;  /* 0x0000ffff31067812 */ /* 0x000fc400078ec0ff */
[----:B--2---:R-:W-:-:S04]  /*132990*/  LOP3.LUT R13, R41, 0xffff, RZ, 0xc0, !PT ;  /* 0x0000ffff290d7812 */ /* 0x004fc800078ec0ff */
[----:B0-----:R-:W-:Y:S02]  /*1329a0*/  PRMT R0, R13, 0x3340, R1 ;  /* 0x000033400d007816 */ /* 0x001fe40000000001 */
[----:B------:R-:W-:-:S04]  /*1329b0*/  LOP3.LUT R5, R25, 0xffff, RZ, 0xc0, !PT ;  /* 0x0000ffff19057812 */ /* 0x000fc800078ec0ff */
[----:B------:R-:W-:Y:S01]  /*1329c0*/  PRMT R4, R6, 0x3340, R5 ;  /* 0x0000334006047816 */ /* 0x000fe20000000005 */
[----:B------:R-:W-:Y:S03]  /*1329d0*/  STL [R1+0x5c8c], R13 ;  /* 0x005c8c0d01007387 */ /* 0x000fe60000100800 */
[----:B------:R-:W-:Y:S01]  /*1329e0*/  PRMT R0, R4, 0x5410, R0 ;  /* 0x0000541004007816 */ /* 0x000fe20000000000 */
        /* <DEDUP_REMOVED lines=11> */
[----:B0-----:R-:W-:-:S02]  /*132aa0*/  SHF.R.U32.HI R0, RZ, 0x8, R16 ;  /* 0x00000008ff007819 */ /* 0x001fc40000011610 */
[----:B------:R-:W-:Y:S02]  /*132ab0*/  SHF.R.U32.HI R6, RZ, 0x8, R6 ;  /* 0x00000008ff067819 */ /* 0x000fe40000011606 */
        /* <DEDUP_REMOVED lines=8> */
[----:B---3--:R-:W-:-:S05]  /*132b40*/  PRMT R3, R61, 0x5410, R58 ;  /* 0x000054103d037816 */ /* 0x008fca000000003a */
[----:B------:R-:W-:Y:S01]  /*132b50*/  STL [R1+0x7d0], R3 ;  /* 0x0007d00301007387 */ /* 0x000fe20000100800 */
[----:B----4-:R-:W-:Y:S02]  /*132b60*/  PRMT R2, R40, 0x5410, R47 ;  /* 0x0000541028027816 */ /* 0x010fe4000000002f */
[----:B0-----:R-:W-:-:S03]  /*132b70*/  PRMT R0, R34, 0x5410, R31 ;  /* 0x0000541022007816 */ /* 0x001fc6000000001f */
        /* <DEDUP_REMOVED lines=12> */
[----:B------:R-:W-:-:S02]  /*132c40*/  LOP3.LUT R0, R0, 0xffff, RZ, 0xc0, !PT ;  /* 0x0000ffff00007812 */ /* 0x000fc400078ec0ff */
[----:B------:R-:W-:Y:S02]  /*132c50*/  LOP3.LUT R5, R5, 0xffff, RZ, 0xc0, !PT ;  /* 0x0000ffff05057812 */ /* 0x000fe400078ec0ff */
[----:B------:R-:W-:Y:S01]  /*132c60*/  PRMT R0, R4, 0x3340, R0 ;  /* 0x0000334004007816 */ /* 0x000fe20000000000 */
[----:B------:R0:W-:Y:S04]  /*132c70*/  STL [R1+0x530], R2 ;  /* 0x0005300201007387 */ /* 0x0001e80000100800 */
[----:B------:R1:W-:Y:S01]  /*132c80*/  STL [R1+0x3c8], R0 ;  /* 0x0003c80001007387 */ /* 0x0003e20000100800 */
[----:B0-----:R-:W-:-:S05]  /*132c90*/  PRMT R2, R5, 0x3340, R1 ;  /* 0x0000334005027816 */ /* 0x001fca0000000001 */
[----:B------:R0:W-:Y:S01]  /*132ca0*/  STL [R1+0x21c], R2 ;  /* 0x00021c0201007387 */ /* 0x0001e20000100800 */
[----:B--2---:R-:W-:-:S05]  /*132cb0*/  PRMT R3, R42, 0x5410, R56 ;  /* 0x000054102a037816 */ /* 0x004fca0000000038 */
[----:B------:R-:W-:Y:S01]  /*132cc0*/  STL [R1+0x7c0], R3 ;  /* 0x0007c00301007387 */ /* 0x000fe20000100800 */
[----:B-1----:R-:W-:Y:S02]  /*132cd0*/  PRMT R0, R59, 0x5410, R60 ;  /* 0x000054103b007816 */ /* 0x002fe4000000003c */
[----:B0-----:R-:W-:Y:S02]  /*132ce0*/  PRMT R2, R45, 0x5410, R54 ;  /* 0x000054102d027816 */ /* 0x001fe40000000036 */
[----:B------:R-:W2:Y:S04]  /*132cf0*/  LDL.LU R45, [R1+0x5ce0] ;  /* 0x005ce000012d7983 */ /* 0x000ea80000300800 */
[----:B------:R0:W-:Y:S02]  /*132d00*/  STL [R1+0x7bc], R0 ;  /* 0x0007bc0001007387 */ /* 0x0001e40000100800 */
[----:B0-----:R-:W-:-:S02]  /*132d10*/  PRMT R0, R28, 0x5410, R35 ;  /* 0x000054101c007816 */ /* 0x001fc40000000023 */
[----:B------:R-:W3:Y:S01]  /*132d20*/  LDL.LU R28, [R1+0x5cdc] ;  /* 0x005cdc00011c7983 */ /* 0x000ee20000300800 */
[----:B------:R-:W-:-:S03]  /*132d30*/  LOP3.LUT R15, R17, 0xffff, RZ, 0xc0, !PT ;  /* 0x0000ffff110f7812 */ /* 0x000fc600078ec0ff */
[----:B------:R-:W-:Y:S01]  /*132d40*/  STL [R1+0x7c4], R2 ;  /* 0x0007c40201007387 */ /* 0x000fe20000100800 */
[----:B------:R-:W-:-:S03]  /*132d50*/  LOP3.LUT R6, R41, 0xffff, RZ, 0xc0, !PT ;  /* 0x0000ffff29067812 */ /* 0x000fc600078ec0ff */
[----:B------:R0:W-:Y:S01]  /*132d60*/  STL [R1+0x7b8], R0 ;  /* 0x0007b80001007387 */ /* 0x0001e20000100800 */
[----:B------:R-:W-:-:S03]  /*132d70*/  LOP3.LUT R7, R25, 0xffff, RZ, 0xc0, !PT ;  /* 0x0000ffff19077812 */ /* 0x000fc600078ec0ff */
[----:B------:R-:W4:Y:S04]  /*132d80*/  LDL.LU R17, [R1+0x104] ;  /* 0x0001040001117983 */ /* 0x000f280000300800 */
[----:B------:R-:W4:Y:S04]  /*132d90*/  LDL.LU R41, [R1+0x6a4] ;  /* 0x0006a40001297983 */ /* 0x000f280000300800 */
[----:B------:R-:W4:Y:S01]  /*132da0*/  LDL.LU R25, [R1+0x100] ;  /* 0x0001000001197983 */ /* 0x000f220000300800 */
[----:B------:R-:W-:Y:S02]  /*132db0*/  LOP3.LUT R3, R49, 0xffff, RZ, 0xc0, !PT ;  /* 0x0000ffff31037812 */ /* 0x000fe400078ec0ff */
[----:B------:R-:W-:-:S02]  /*132dc0*/  PRMT R4, R15, 0x3340, R6 ;  /* 0x000033400f047816 */ /* 0x000fc40000000006 */
[----:B0-----:R-:W-:-:S04]  /*132dd0*/  PRMT R0, R3, 0x3340, R1 ;  /* 0x0000334003007816 */ /* 0x001fc80000000001 */
[----:B------:R-:W-:-:S05]  /*132de0*/  PRMT R2, R4, 0x5410, R0 ;  /* 0x0000541004027816 */ /* 0x000fca0000000000 */
[----:B------:R0:W-:Y:S04]  /*132df0*/  STL [R1+0x52c], R2 ;  /* 0x00052c0201007387 */ /* 0x0001e80000100800 */
[----:B0-----:R-:W4:Y:S04]  /*132e00*/  LDL.LU R2, [R1+0xfc] ;  /* 0x0000fc0001027983 */ /* 0x001f280000300800 */
[----:B------:R-:W4:Y:S01]  /*132e10*/  LDL.LU R18, [R1+0x6a0] ;  /* 0x0006a00001127983 */ /* 0x000f220000300800 */
[----:B--2---:R-:W-:-:S04]  /*132e20*/  LOP3.LUT R16, R45, 0xffff, RZ, 0xc0, !PT ;  /* 0x0000ffff2d107812 */ /* 0x004fc800078ec0ff */
[----:B------:R-:W-:Y:S02]  /*132e30*/  PRMT R0, R16, 0x3340, R1 ;  /* 0x0000334010007816 */ /* 0x000fe40000000001 */
[----:B---3--:R-:W-:-:S04]  /*132e40*/  LOP3.LUT R5, R28, 0xffff, RZ, 0xc0, !PT ;  /* 0x0000ffff1c057812 */ /* 0x008fc800078ec0ff */
[----:B------:R-:W-:-:S04]  /*132e50*/  PRMT R4, R7, 0x3340, R5 ;  /* 0x0000334007047816 */ /* 0x000fc80000000005 */
[----:B------:R-:W-:-:S05]  /*132e60*/  PRMT R0, R4, 0x5410, R0 ;  /* 0x0000541004007816 */ /* 0x000fca0000000000 */
[----:B------:R0:W-:Y:S04]  /*132e70*/  STL [R1+0x528], R0 ;  /* 0x0005280001007387 */ /* 0x0001e80000100800 */
[----:B------:R-:W2:Y:S04]  /*132e80*/  LDL.LU R53, [R1+0xf8] ;  /* 0x0000f80001357983 */ /* 0x000ea80000300800 */
[----:B------:R-:W2:Y:S04]  /*132e90*/  LDL.LU R58, [R1+0x698] ;  /* 0x00069800013a7983 */ /* 0x000ea80000300800 */
[----:B------:R-:W3:Y:S04]  /*132ea0*/  LDL.LU R61, [R1+0xf4] ;  /* 0x0000f400013d7983 */ /* 0x000ee80000300800 */
[----:B------:R-:W3:Y:S01]  /*132eb0*/  LDL.LU R49, [R1+0x518] ;  /* 0x0005180001317983 */ /* 0x000ee20000300800 */
[----:B------:R-:W-:-:S03]  /*132ec0*/  SHF.R.U32.HI R4, RZ, 0x8, R15 ;  /* 0x00000008ff047819 */ /* 0x000fc6000001160f */
[----:B------:R-:W3:Y:S01]  /*132ed0*/  LDL.LU R47, [R1+0x53e0] ;  /* 0x0053e000012f7983 */ /* 0x000ee20000300800 */
[----:B0-----:R-:W-:-:S03]  /*132ee0*/  SHF.R.U32.HI R0, RZ, 0x8, R6 ;  /* 0x00000008ff007819 */ /* 0x001fc60000011606 */
[----:B------:R-:W3:Y:S01]  /*132ef0*/  LDL.LU R40, [R1+0x2a58] ;  /* 0x002a580001287983 */ /* 0x000ee20000300800 */
[----:B------:R-:W-:-:S03]  /*132f00*/  SHF.R.U32.HI R7, RZ, 0x8, R7 ;  /* 0x00000008ff077819 */ /* 0x000fc60000011607 */
[----:B------:R-:W3:Y:S01]  /*132f10*/  LDL.LU R31, [R1+0x5378] ;  /* 0x00537800011f7983 */ /* 0x000ee20000300800 */
[----:B------:R-:W-:Y:S02]  /*132f20*/  SHF.R.U32.HI R5, RZ, 0x8, R5 ;  /* 0x00000008ff057819 */ /* 0x000fe40000011605 */
[----:B------:R-:W-:Y:S02]  /*132f30*/  LOP3.LUT R4, R4, 0xffff, RZ, 0xc0, !PT ;  /* 0x0000ffff04047812 */ /* 0x000fe400078ec0ff */
[----:B------:R-:W-:Y:S02]  /*132f40*/  LOP3.LUT R0, R0, 0xffff, RZ, 0xc0, !PT ;  /* 0x0000ffff00007812 */ /* 0x000fe400078ec0ff */
[----:B------:R-:W-:Y:S02]  /*132f50*/  LOP3.LUT R6, R7, 0xffff, RZ, 0xc0, !PT ;  /* 0x0000ffff07067812 */ /* 0x000fe400078ec0ff */
[----:B------:R-:W-:Y:S02]  /*132f60*/  LOP3.LUT R5, R5, 0xffff, RZ, 0xc0, !PT ;  /* 0x0000ffff05057812 */ /* 0x000fe400078ec0ff */
[----:B------:R-:W-:-:S02]  /*132f70*/  PRMT R28, R4, 0x3340, R0 ;  /* 0x00003340041c7816 */ /* 0x000fc40000000000 */
[----:B------:R-:W-:Y:S02]  /*132f80*/  PRMT R45, R6, 0x3340, R5 ;  /* 0x00003340062d7816 */ /* 0x000fe40000000005 */
[----:B----4-:R-:W-:Y:S02]  /*132f90*/  PRMT R4, R41, 0x5410, R17 ;  /* 0x0000541029047816 */ /* 0x010fe40000000011 */
[----:B------:R-:W-:Y:S01]  /*132fa0*/  PRMT R5, R29, 0x5410, R25 ;  /* 0x000054101d057816 */ /* 0x000fe20000000019 */
[----:B------:R-:W-:Y:S04]  /*132fb0*/  STL [R1+0x5b38], R28 ;  /* 0x005b381c01007387 */ /* 0x000fe80000100800 */
[----:B------:R-:W-:Y:S04]  /*132fc0*/  STL [R1+0x5b3c], R45 ;  /* 0x005b3c2d01007387 */ /* 0x000fe80000100800 */
[----:B------:R0:W-:Y:S04]  /*132fd0*/  STL [R1+0x7b4], R4 ;  /* 0x0007b40401007387 */ /* 0x0001e80000100800 */
        /* <DEDUP_REMOVED lines=15> */
[----:B0-----:R-:W-:Y:S02]  /*1330d0*/  SHF.R.U32.HI R4, RZ, 0x8, R3 ;  /* 0x00000008ff047819 */ /* 0x001fe40000011603 */
[----:B------:R-:W-:Y:S02]  /*1330e0*/  LOP3.LUT R0, R0, 0xffff, RZ, 0xc0, !PT ;  /* 0x0000ffff00007812 */ /* 0x000fe400078ec0ff */
[----:B------:R-:W-:Y:S02]  /*1330f0*/  LOP3.LUT R4, R4, 0xffff, RZ, 0xc0, !PT ;  /* 0x0000ffff04047812 */ /* 0x000fe400078ec0ff */
[--C-:B------:R-:W-:Y:S02]  /*133100*/  PRMT R28, R0, 0x3340, R1.reuse ;  /* 0x00003340001c7816 */ /* 0x100fe40000000001 */
[----:B------:R-:W-:Y:S02]  /*133110*/  PRMT R29, R4, 0x3340, R1 ;  /* 0x00003340041d7816 */ /* 0x000fe40000000001 */
[----:B------:R-:W-:Y:S01]  /*133120*/  PRMT R3, R18, 0x5410, R2 ;  /* 0x0000541012037816 */ /* 0x000fe20000000002 */
[----:B------:R-:W-:Y:S04]  /*133130*/  STL [R1+0x5b40], R28 ;  /* 0x005b401c01007387 */ /* 0x000fe80000100800 */
[----:B------:R-:W-:Y:S04]  /*133140*/  STL [R1+0x5b44], R29 ;  /* 0x005b441d01007387 */ /* 0x000fe80000100800 */
[----:B------:R-:W-:Y:S01]  /*133150*/  STL [R1+0x7ac], R3 ;  /* 0x0007ac0301007387 */ /* 0x000fe20000100800 */
[----:B--2---:R-:W-:-:S02]  /*133160*/  PRMT R2, R58, 0x5410, R53 ;  /* 0x000054103a027816 */ /* 0x004fc40000000035 */
[----:B---3--:R-:W-:Y:S02]  /*133170*/  PRMT R0, R49, 0x5410, R61 ;  /* 0x0000541031007816 */ /* 0x008fe4000000003d */
[----:B------:R-:W2:Y:S01]  /*133180*/  LDL.LU R49, [R1+0x537c] ;  /* 0x00537c0001317983 */ /* 0x000ea20000300800 */
[----:B------:R-:W-:-:S03]  /*133190*/  LOP3.LUT R7, R47, 0xffff, RZ, 0xc0, !PT ;  /* 0x0000ffff2f077812 */ /* 0x000fc600078ec0ff */
[----:B------:R-:W-:Y:S01]  /*1331a0*/  STL [R1+0x7a8], R2 ;  /* 0x0007a80201007387 */ /* 0x000fe20000100800 */
[----:B-1----:R-:W-:Y:S02]  /*1331b0*/  LOP3.LUT R5, R40, 0xffff, RZ, 0xc0, !PT ;  /* 0x0000ffff28057812 */ /* 0x002fe400078ec0ff */
[----:B------:R-:W-:Y:S01]  /*1331c0*/  LOP3.LUT R6, R31, 0xffff, RZ, 0xc0, !PT ;  /* 0x0000ffff1f067812 */ /* 0x000fe200078ec0ff */
[----:B------:R0:W-:Y:S03]  /*1331d0*/  STL [R1+0x7a4], R0 ;  /* 0x0007a40001007387 */ /* 0x0001e60000100800 */
[----:B------:R-:W-:Y:S02]  /*1331e0*/  PRMT R4, R7, 0x3340, R6 ;  /* 0x0000334007047816 */ /* 0x000fe40000000006 */
[----:B0-----:R-:W-:Y:S02]  /*1331f0*/  PRMT R0, R5, 0x3340, R1 ;  /* 0x0000334005007816 */ /* 0x001fe40000000001 */
[----:B------:R-:W-:-:S02]  /*133200*/  SHF.R.U32.HI R5, RZ, 0x8, R5 ;  /* 0x00000008ff057819 */ /* 0x000fc40000011605 */
[----:B------:R-:W-:Y:S02]  /*133210*/  PRMT R2, R4, 0x5410, R0 ;  /* 0x0000541004027816 */ /* 0x000fe40000000000 */
[----:B------:R-:W-:Y:S02]  /*133220*/  SHF.R.U32.HI R4, RZ, 0x8, R7 ;  /* 0x00000008ff047819 */ /* 0x000fe40000011607 */
[----:B------:R-:W-:Y:S02]  /*133230*/  SHF.R.U32.HI R0, RZ, 0x8, R6 ;  /* 0x00000008ff007819 */ /* 0x000fe40000011606 */
[----:B------:R-:W-:Y:S02]  /*133240*/  LOP3.LUT R4, R4, 0xffff, RZ, 0xc0, !PT ;  /* 0x0000ffff04047812 */ /* 0x000fe400078ec0ff */
[----:B------:R-:W-:Y:S02]  /*133250*/  LOP3.LUT R0, R0, 0xffff, RZ, 0xc0, !PT ;  /* 0x0000ffff00007812 */ /* 0x000fe400078ec0ff */
[----:B------:R-:W-:Y:S01]  /*133260*/  LOP3.LUT R5, R5, 0xffff, RZ, 0xc0, !PT ;  /* 0x0000ffff05057812 */ /* 0x000fe200078ec0ff */
[----:B------:R0:W-:Y:S01]  /*133270*/  STL [R1+0x518], R2 ;  /* 0x0005180201007387 */ /* 0x0001e20000100800 */
[----:B------:R-:W-:-:S05]  /*133280*/  PRMT R3, R4, 0x3340, R0 ;  /* 0x0000334004037816 */ /* 0x000fca0000000000 */
[----:B------:R1:W-:Y:S01]  /*133290*/  STL [R1+0x3b8], R3 ;  /* 0x0003b80301007387 */ /* 0x0003e20000100800 */
[----:B0-----:R-:W-:Y:S02]  /*1332a0*/  PRMT R2, R5, 0x3340, R1 ;  /* 0x0000334005027816 */ /* 0x001fe40000000001 */
[----:B----4-:R-:W-:-:S03]  /*1332b0*/  PRMT R0, R32, 0x5410, R34 ;  /* 0x0000541020007816 */ /* 0x010fc60000000022 */
[----:B------:R0:W-:Y:S04]  /*1332c0*/  STL [R1+0x210], R2 ;  /* 0x0002100201007387 */ /* 0x0001e80000100800 */
[----:B------:R3:W-:Y:S01]  /*1332d0*/  STL [R1+0x7a0], R0 ;  /* 0x0007a00001007387 */ /* 0x0007e20000100800 */
[----:B-1----:R-:W-:Y:S02]  /*1332e0*/  PRMT R3, R19, 0x5410, R36 ;  /* 0x0000541013037816 */ /* 0x002fe40000000024 */
[----:B0-----:R-:W-:-:S03]  /*1332f0*/  PRMT R2, R42, 0x5410, R56 ;  /* 0x000054102a027816 */ /* 0x001fc60000000038 */
[----:B------:R-:W-:Y:S01]  /*133300*/  STL [R1+0x79c], R3 ;  /* 0x00079c0301007387 */ /* 0x000fe20000100800 */
[----:B---3--:R-:W-:-:S03]  /*133310*/  PRMT R0, R59, 0x5410, R60 ;  /* 0x000054103b007816 */ /* 0x008fc6000000003c */
[----:B------:R-:W-:Y:S04]  /*133320*/  STL [R1+0x798], R2 ;  /* 0x0007980201007387 */ /* 0x000fe80000100800 */
[----:B------:R0:W-:Y:S04]  /*133330*/  STL [R1+0x794], R0 ;  /* 0x0007940001007387 */ /* 0x0001e80000100800 */
[----:B------:R-:W3:Y:S04]  /*133340*/  LDL.LU R40, [R1+0xe0] ;  /* 0x0000e00001287983 */ /* 0x000ee80000300800 */
[----:B------:R-:W3:Y:S01]  /*133350*/  LDL.LU R31, [R1+0x688] ;  /* 0x00068800011f7983 */ /* 0x000ee20000300800 */
[----:B------:R-:W-:-:S03]  /*133360*/  LOP3.LUT R15, R41, 0xffff, RZ, 0xc0, !PT ;  /* 0x0000ffff290f7812 */ /* 0x000fc600078ec0ff */
[----:B------:R-:W4:Y:S01]  /*133370*/  LDL.LU R41, [R1+0xdc] ;  /* 0x0000dc0001297983 */ /* 0x000f220000300800 */
[----:B------:R-:W-:-:S03]  /*133380*/  LOP3.LUT R8, R25, 0xffff, RZ, 0xc0, !PT ;  /* 0x0000ffff19087812 */ /* 0x000fc600078ec0ff */
[----:B------:R-:W4:Y:S01]  /*133390*/  LDL.LU R25, [R1+0x510] ;  /* 0x0005100001197983 */ /* 0x000f220000300800 */
[----:B------:R-:W-:Y:S02]  /*1333a0*/  LOP3.LUT R6, R54, 0xffff, RZ, 0xc0, !PT ;  /* 0x0000ffff36067812 */ /* 0x000fe400078ec0ff */
[----:B------:R-:W-:Y:S02]  /*1333b0*/  LOP3.LUT R55, R35, 0xffff, RZ, 0xc0, !PT ;  /* 0x0000ffff23377812 */ /* 0x000fe400078ec0ff */
[----:B------:R-:W-:Y:S02]  /*1333c0*/  LOP3.LUT R5, R17, 0xffff, RZ, 0xc0, !PT ;  /* 0x0000ffff11057812 */ /* 0x000fe400078ec0ff */
[----:B0-----:R-:W-:Y:S02]  /*1333d0*/  PRMT R0, R55, 0x3340, R1 ;  /* 0x0000334037007816 */ /* 0x001fe40000000001 */
[----:B------:R-:W-:Y:S01]  /*1333e0*/  PRMT R4, R6, 0x3340, R5 ;  /* 0x0000334006047816 */ /* 0x000fe20000000005 */
[----:B------:R-:W-:Y:S03]  /*1333f0*/  STL [R1+0x5c90], R55 ;  /* 0x005c903701007387 */ /* 0x000fe60000100800 */
[----:B------:R-:W-:Y:S01]  /*133400*/  PRMT R0, R4, 0x5410, R0 ;  /* 0x0000541004007816 */ /* 0x000fe20000000000 */
[----:B------:R-:W4:Y:S04]  /*133410*/  LDL.LU R34, [R1+0xd8] ;  /* 0x0000d80001227983 */ /* 0x000f280000300800 */
[----:B------:R-:W4:Y:S04]  /*133420*/  LDL.LU R32, [R1+0x3b0] ;  /* 0x0003b00001207983 */ /* 0x000f280000300800 */
[----:B------:R-:W4:Y:S04]  /*133430*/  LDL.LU R36, [R1+0x53ac] ;  /* 0x0053ac0001247983 */ /* 0x000f280000300800 */
[----:B------:R-:W4:Y:S04]  /*133440*/  LDL.LU R19, [R1+0x2860] ;  /* 0x0028600001137983 */ /* 0x000f280000300800 */
[----:B------:R0:W-:Y:S04]  /*133450*/  STL [R1+0x51c], R0 ;  /* 0x00051c0001007387 */ /* 0x0001e80000100800 */
[----:B------:R-:W4:Y:S04]  /*133460*/  LDL.LU R56, [R1+0x5364] ;  /* 0x0053640001387983 */ /* 0x000f280000300800 */
[----:B------:R-:W4:Y:S01]  /*133470*/  LDL.LU R42, [R1+0xd4] ;  /* 0x0000d400012a7983 */ /* 0x000f220000300800 */
[----:B0-----:R-:W-:-:S03]  /*133480*/  PRMT R0, R8, 0x3340, R1 ;  /* 0x0000334008007816 */ /* 0x001fc60000000001 */
[----:B------:R-:W4:Y:S01]  /*133490*/  LDL.LU R60, [R1+0x684] ;  /* 0x00068400013c7983 */ /* 0x000f220000300800 */
[----:B--2---:R-:W-:-:S04]  /*1334a0*/  LOP3.LUT R7, R49, 0xffff, RZ, 0xc0, !PT ;  /* 0x0000ffff31077812 */ /* 0x004fc800078ec0ff */
[----:B------:R-:W-:-:S04]  /*1334b0*/  PRMT R4, R15, 0x3340, R7 ;  /* 0x000033400f047816 */ /* 0x000fc80000000007 */
[----:B------:R-:W-:Y:S02]  /*1334c0*/  PRMT R0, R4, 0x5410, R0 ;  /* 0x0000541004007816 */ /* 0x000fe40000000000 */
[----:B------:R-:W-:-:S03]  /*1334d0*/  SHF.R.U32.HI R4, RZ, 0x8, R6 ;  /* 0x00000008ff047819 */ /* 0x000fc60000011606 */
[----:B------:R0:W-:Y:S01]  /*1334e0*/  STL [R1+0x514], R0 ;  /* 0x0005140001007387 */ /* 0x0001e20000100800 */
[----:B------:R-:W-:-:S03]  /*1334f0*/  SHF.R.U32.HI R6, RZ, 0x8, R15 ;  /* 0x00000008ff067819 */ /* 0x000fc6000001160f */
[----:B------:R-:W2:Y:S04]  /*133500*/  LDL.LU R59, [R1+0xd0] ;  /* 0x0000d000013b7983 */ /* 0x000ea80000300800 */
[----:B------:R-:W2:Y:S01]  /*133510*/  LDL.LU R54, [R1+0x50c] ;  /* 0x00050c0001367983 */ /* 0x000ea20000300800 */
[----:B0-----:R-:W-:Y:S02]  /*133520*/  SHF.R.U32.HI R0, RZ, 0x8, R5 ;  /* 0x00000008ff007819 */ /* 0x001fe40000011605 */
[----:B------:R-:W-:Y:S01]  /*133530*/  SHF.R.U32.HI R5, RZ, 0x8, R7 ;  /* 0x00000008ff057819 */ /* 0x000fe20000011607 */
[----:B------:R-:W2:Y:S01]  /*133540*/  LDL.LU R35, [R1+0xcc] ;  /* 0x0000cc0001237983 */ /* 0x000ea20000300800 */
[----:B------:R-:W-:Y:S02]  /*133550*/  LOP3.LUT R4, R4, 0xffff, RZ, 0xc0, !PT ;  /* 0x0000ffff04047812 */ /* 0x000fe400078ec0ff */
[----:B------:R-:W-:Y:S01]  /*133560*/  LOP3.LUT R0, R0, 0xffff, RZ, 0xc0, !PT ;  /* 0x0000ffff00007812 */ /* 0x000fe200078ec0ff */
[----:B------:R-:W2:Y:S01]  /*133570*/  LDL.LU R17, [R1+0x208] ;  /* 0x0002080001117983 */ /* 0x000ea20000300800 */
[----:B------:R-:W-:-:S02]  /*133580*/  LOP3.LUT R6, R6, 0xffff, RZ, 0xc0, !PT ;  /* 0x0000ffff06067812 */ /* 0x000fc400078ec0ff */
[----:B------:R-:W-:Y:S01]  /*133590*/  LOP3.LUT R5, R5, 0xffff, RZ, 0xc0, !PT ;  /* 0x0000ffff05057812 */ /* 0x000fe200078ec0ff */
[----:B------:R-:W2:Y:S01]  /*1335a0*/  LDL.LU R49, [R1+0x53b4] ;  /* 0x0053b40001317983 */ /* 0x000ea20000300800 */
[----:B------:R-:W-:Y:S02]  /*1335b0*/  PRMT R3, R4, 0x3340, R0 ;  /* 0x0000334004037816 */ /* 0x000fe40000000000 */
[----:B------:R-:W-:-:S03]  /*1335c0*/  PRMT R2, R6, 0x3340, R5 ;  /* 0x0000334006027816 */ /* 0x000fc60000000005 */
[----:B------:R-:W-:Y:S04]  /*1335d0*/  STL [R1+0x5ad0], R3 ;  /* 0x005ad00301007387 */ /* 0x000fe80000100800 */
[----:B------:R-:W-:Y:S01]  /*1335e0*/  STL [R1+0x3b4], R2 ;  /* 0x0003b40201007387 */ /* 0x000fe20000100800 */
[----:B---3--:R-:W-:Y:S02]  /*1335f0*/  PRMT R0, R31, 0x5410, R40 ;  /* 0x000054101f007816 */ /* 0x008fe40000000028 */
[----:B----4-:R-:W-:Y:S02]  /*133600*/  PRMT R5, R25, 0x5410, R41 ;  /* 0x0000541019057816 */ /* 0x010fe40000000029 */
[----:B------:R-:W3:Y:S04]  /*133610*/  LDL.LU R41, [R1+0x285c] ;  /* 0x00285c0001297983 */ /* 0x000ee80000300800 */
[----:B------:R0:W-:Y:S04]  /*133620*/  STL [R1+0x790], R0 ;  /* 0x0007900001007387 */ /* 0x0001e80000100800 */
[----:B------:R-:W4:Y:S01]  /*133630*/  LDL.LU R25, [R1+0x5370] ;  /* 0x0053700001197983 */ /* 0x000f220000300800 */
[----:B------:R-:W-:-:S02]  /*133640*/  LOP3.LUT R16, R36, 0xffff, RZ, 0xc0, !PT ;  /* 0x0000ffff24107812 */ /* 0x000fc400078ec0ff */
[----:B------:R-:W-:-:S04]  /*133650*/  LOP3.LUT R7, R19, 0xffff, RZ, 0xc0, !PT ;  /* 0x0000ffff13077812 */ /* 0x000fc800078ec0ff */
[----:B0-----:R-:W-:Y:S02]  /*133660*/  PRMT R0, R7, 0x3340, R1 ;  /* 0x0000334007007816 */ /* 0x001fe40000000001 */
[----:B------:R-:W-:-:S04]  /*133670*/  LOP3.LUT R15, R56, 0xffff, RZ, 0xc0, !PT ;  /* 0x0000ffff380f7812 */ /* 0x000fc800078ec0ff */
[----:B------:R-:W-:-:S04]  /*133680*/  PRMT R6, R16, 0x3340, R15 ;  /* 0x0000334010067816 */ /* 0x000fc8000000000f */
[----:B------:R-:W-:Y:S02]  /*133690*/  PRMT R2, R6, 0x5410, R0 ;  /* 0x0000541006027816 */ /* 0x000fe40000000000 */
[----:B------:R-:W-:Y:S02]  /*1336a0*/  SHF.R.U32.HI R6, RZ, 0x8, R16 ;  /* 0x00000008ff067819 */ /* 0x000fe40000011610 */
[----:B------:R-:W-:Y:S02]  /*1336b0*/  SHF.R.U32.HI R0, RZ, 0x8, R15 ;  /* 0x00000008ff007819 */ /* 0x000fe4000001160f */
[----:B------:R-:W-:Y:S02]  /*1336c0*/  LOP3.LUT R6, R6, 0xffff, RZ, 0xc0, !PT ;  /* 0x0000ffff06067812 */ /* 0x000fe400078ec0ff */
[----:B------:R-:W-:Y:S02]  /*1336d0*/  LOP3.LUT R0, R0, 0xffff, RZ, 0xc0, !PT ;  /* 0x0000ffff00007812 */ /* 0x000fe400078ec0ff */
[----:B------:R-:W-:-:S02]  /*1336e0*/  SHF.R.U32.HI R7, RZ, 0x8, R7 ;  /* 0x00000008ff077819 */ /* 0x000fc40000011607 */
[----:B------:R-:W-:Y:S02]  /*1336f0*/  PRMT R4, R32, 0x5410, R34 ;  /* 0x0000541020047816 */ /* 0x000fe40000000022 */
[----:B------:R-:W-:Y:S01]  /*133700*/  PRMT R0, R6, 0x3340, R0 ;  /* 0x0000334006007816 */ /* 0x000fe20000000000 */
[----:B------:R-:W-:Y:S01]  /*133710*/  STL [R1+0x5c94], R5 ;  /* 0x005c940501007387 */ /* 0x000fe20000100800 */
[----:B------:R-:W-:-:S03]  /*133720*/  LOP3.LUT R7, R7, 0xffff, RZ, 0xc0, !PT ;  /* 0x0000ffff07077812 */ /* 0x000fc600078ec0ff */
[----:B------:R-:W-:Y:S04]  /*133730*/  STL [R1+0x5c98], R4 ;  /* 0x005c980401007387 */ /* 0x000fe80000100800 */
[----:B------:R0:W-:Y:S04]  /*133740*/  STL [R1+0x510], R2 ;  /* 0x0005100201007387 */ /* 0x0001e80000100800 */
[----:B------:R2:W-:Y:S01]  /*133750*/  STL [R1+0x3b0], R0 ;  /* 0x0003b00001007387 */ /* 0x0005e20000100800 */
[----:B0-----:R-:W-:-:S05]  /*133760*/  PRMT R2, R7, 0x3340, R1 ;  /* 0x0000334007027816 */ /* 0x001fca0000000001 */
[----:B------:R0:W-:Y:S01]  /*133770*/  STL [R1+0x20c], R2 ;  /* 0x00020c0201007387 */ /* 0x0001e20000100800 */
[----:B------:R-:W-:Y:S02]  /*133780*/  PRMT R6, R60, 0x5410, R42 ;  /* 0x000054103c067816 */ /* 0x000fe4000000002a */
[----:B--2---:R-:W-:-:S05]  /*133790*/  PRMT R0, R54, 0x5410, R59 ;  /* 0x0000541036007816 */ /* 0x004fca000000003b */
        /* <DEDUP_REMOVED lines=9> */
[----:B0-----:R-:W-:-:S03]  /*133830*/  LOP3.LUT R2, R49, 0xffff, RZ, 0xc0, !PT ;  /* 0x0000ffff31027812 */ /* 0x001fc600078ec0ff */
[----:B------:R-:W2:Y:S01]  /*133840*/  LDL.LU R32, [R1+0x21d0] ;  /* 0x0021d00001207983 */ /* 0x000ea20000300800 */
[----:B---3--:R-:W-:-:S04]  /*133850*/  LOP3.LUT R44, R41, 0xffff, RZ, 0xc0, !PT ;  /* 0x0000ffff292c7812 */ /* 0x008fc800078ec0ff */
[----:B-1----:R-:W-:Y:S02]  /*133860*/  PRMT R0, R44, 0x3340, R1 ;  /* 0x000033402c007816 */ /* 0x002fe40000000001 */
[----:B----4-:R-:W-:-:S04]  /*133870*/  LOP3.LUT R16, R25, 0xffff, RZ, 0xc0, !PT ;  /* 0x0000ffff19107812 */ /* 0x010fc800078ec0ff */
[----:B------:R-:W-:-:S04]  /*133880*/  PRMT R15, R2, 0x3340, R16 ;  /* 0x00003340020f7816 */ /* 0x000fc80000000010 */
[----:B------:R-:W-:-:S05]  /*133890*/  PRMT R3, R15, 0x5410, R0 ;  /* 0x000054100f037816 */ /* 0x000fca0000000000 */
[----:B------:R2:W-:Y:S04]  /*1338a0*/  STL [R1+0x50c], R3 ;  /* 0x00050c0301007387 */ /* 0x0005e80000100800 */
[----:B------:R-:W3:Y:S04]  /*1338b0*/  LDL.LU R36, [R1+0xbc] ;  /* 0x0000bc0001247983 */ /* 0x000ee80000300800 */
[----:B------:R-:W3:Y:S04]  /*1338c0*/  LDL.LU R19, [R1+0x674] ;  /* 0x0006740001137983 */ /* 0x000ee80000300800 */
[----:B------:R-:W4:Y:S04]  /*1338d0*/  LDL.LU R56, [R1+0xb8] ;  /* 0x0000b80001387983 */ /* 0x000f280000300800 */
[----:B------:R-:W4:Y:S04]  /*1338e0*/  LDL.LU R42, [R1+0x678] ;  /* 0x00067800012a7983 */ /* 0x000f280000300800 */
[----:B------:R-:W3:Y:S04]  /*1338f0*/  LDL.LU R60, [R1+0x10] ;  /* 0x00001000013c7983 */ /* 0x000ee80000300800 */
[----:B------:R-:W3:Y:S04]  /*133900*/  LDL.LU R59, [R1+0x4f0] ;  /* 0x0004f000013b7983 */ /* 0x000ee80000300800 */
[----:B------:R-:W3:Y:S01]  /*133910*/  LDL.LU R54, [R1+0x18] ;  /* 0x0000180001367983 */ /* 0x000ee20000300800 */
[----:B------:R-:W-:-:S03]  /*133920*/  PRMT R7, R17, 0x5410, R35 ;  /* 0x0000541011077816 */ /* 0x000fc60000000023 */
[----:B------:R-:W4:Y:S04]  /*133930*/  LDL.LU R35, [R1+0x22f8] ;  /* 0x0022f80001237983 */ /* 0x000f280000300800 */
[----:B------:R-:W4:Y:S04]  /*133940*/  LDL.LU R17, [R1+0x20d8] ;  /* 0x0020d80001117983 */ /* 0x000f280000300800 */
        /* <DEDUP_REMOVED lines=13> */
[----:B--2---:R-:W-:Y:S02]  /*133a20*/  LOP3.LUT R3, R31, 0xffff, RZ, 0xc0, !PT ;  /* 0x0000ffff1f037812 */ /* 0x004fe400078ec0ff */
[----:B0-----:R-:W-:Y:S02]  /*133a30*/  LOP3.LUT R2, R34, 0xffff, RZ, 0xc0, !PT ;  /* 0x0000ffff22027812 */ /* 0x001fe400078ec0ff */
[----:B------:R-:W-:Y:S02]  /*133a40*/  LOP3.LUT R4, R32, 0xffff, RZ, 0xc0, !PT ;  /* 0x0000ffff20047812 */ /* 0x000fe400078ec0ff */
[----:B-1----:R-:W-:-:S02]  /*133a50*/  PRMT R0, R2, 0x3340, R1 ;  /* 0x0000334002007816 */ /* 0x002fc40000000001 */
[----:B------:R-:W-:Y:S02]  /*133a60*/  PRMT R5, R3, 0x3340, R4 ;  /* 0x0000334003057816 */ /* 0x000fe40000000004 */
[----:B------:R-:W-:Y:S02]  /*133a70*/  SHF.R.U32.HI R3, RZ, 0x8, R3 ;  /* 0x00000008ff037819 */ /* 0x000fe40000011603 */
[----:B------:R-:W-:Y:S02]  /*133a80*/  PRMT R5, R5, 0x5410, R0 ;  /* 0x0000541005057816 */ /* 0x000fe40000000000 */
[----:B------:R-:W-:Y:S02]  /*133a90*/  SHF.R.U32.HI R0, RZ, 0x8, R4 ;  /* 0x00000008ff007819 */ /* 0x000fe40000011604 */
[----:B------:R-:W-:Y:S02]  /*133aa0*/  SHF.R.U32.HI R2, RZ, 0x8, R2 ;  /* 0x00000008ff027819 */ /* 0x000fe40000011602 */
[----:B------:R-:W-:-:S02]  /*133ab0*/  LOP3.LUT R3, R3, 0xffff, RZ, 0xc0, !PT ;  /* 0x0000ffff03037812 */ /* 0x000fc400078ec0ff */
[----:B------:R-:W-:Y:S02]  /*133ac0*/  LOP3.LUT R0, R0, 0xffff, RZ, 0xc0, !PT ;  /* 0x0000ffff00007812 */ /* 0x000fe400078ec0ff */
[----:B------:R-:W-:Y:S02]  /*133ad0*/  LOP3.LUT R2, R2, 0xffff, RZ, 0xc0, !PT ;  /* 0x0000ffff02027812 */ /* 0x000fe400078ec0ff */
[----:B------:R-:W-:Y:S02]  /*133ae0*/  PRMT R3, R3, 0x3340, R0 ;  /* 0x0000334003037816 */ /* 0x000fe40000000000 */
[----:B------:R-:W-:Y:S01]  /*133af0*/  PRMT R0, R2, 0x3340, R1 ;  /* 0x0000334002007816 */ /* 0x000fe20000000001 */
[----:B------:R-:W-:Y:S01]  /*133b00*/  STL [R1+0x4f8], R5 ;  /* 0x0004f80501007387 */ /* 0x000fe20000100800 */
[----:B------:R-:W-:-:S03]  /*133b10*/  PRMT R15, R61, 0x5410, R58 ;  /* 0x000054103d0f7816 */ /* 0x000fc6000000003a */
[----:B------:R-:W-:Y:S04]  /*133b20*/  STL [R1+0x3ac], R3 ;  /* 0x0003ac0301007387 */ /* 0x000fe80000100800 */
[----:B------:R0:W-:Y:S01]  /*133b30*/  STL [R1+0x204], R0 ;  /* 0x0002040001007387 */ /* 0x0001e20000100800 */
[----:B---3--:R-:W-:-:S03]  /*133b40*/  PRMT R58, R20, 0x5410, R54 ;  /* 0x00005410143a7816 */ /* 0x008fc60000000036 */
[----:B------:R-:W2:Y:S01]  /*133b50*/  LDL.LU R20, [R1+0x5cd8] ;  /* 0x005cd80001147983 */ /* 0x000ea20000300800 */
[----:B----4-:R-:W-:-:S03]  /*133b60*/  LOP3.LUT R8, R35, 0xffff, RZ, 0xc0, !PT ;  /* 0x0000ffff23087812 */ /* 0x010fc600078ec0ff */
[----:B------:R-:W3:Y:S01]  /*133b70*/  LDL.LU R35, [R1+0x38] ;  /* 0x0000380001237983 */ /* 0x000ee20000300800 */
[----:B------:R-:W-:-:S03]  /*133b80*/  LOP3.LUT R2, R17, 0xffff, RZ, 0xc0, !PT ;  /* 0x0000ffff11027812 */ /* 0x000fc600078ec0ff */
[----:B------:R-:W3:Y:S01]  /*133b90*/  LDL.LU R17, [R1+0x670] ;  /* 0x0006700001117983 */ /* 0x000ee20000300800 */
[----:B------:R-:W-:-:S03]  /*133ba0*/  LOP3.LUT R9, R49, 0xffff, RZ, 0xc0, !PT ;  /* 0x0000ffff31097812 */ /* 0x000fc600078ec0ff */
[----:B------:R-:W4:Y:S01]  /*133bb0*/  LDL.LU R49, [R1+0x14] ;  /* 0x0000140001317983 */ /* 0x000f220000300800 */
[----:B0-----:R-:W-:Y:S02]  /*133bc0*/  PRMT R0, R2, 0x3340, R1 ;  /* 0x0000334002007816 */ /* 0x001fe40000000001 */
[----:B------:R-:W-:Y:S01]  /*133bd0*/  PRMT R10, R8, 0x3340, R9 ;  /* 0x00003340080a7816 */ /* 0x000fe20000000009 */
[----:B------:R-:W3:Y:S01]  /*133be0*/  LDL.LU R32, [R1+0x1c] ;  /* 0x00001c0001207983 */ /* 0x000ee20000300800 */
[----:B------:R-:W-:Y:S02]  /*133bf0*/  PRMT R48, R19, 0x5410, R36 ;  /* 0x0000541013307816 */ /* 0x000fe40000000024 */
[----:B------:R-:W-:Y:S01]  /*133c00*/  PRMT R0, R10, 0x5410, R0 ;  /* 0x000054100a007816 */ /* 0x000fe20000000000 */
[----:B------:R-:W3:Y:S01]  /*133c10*/  LDL.LU R36, [R1+0x638] ;  /* 0x0006380001247983 */ /* 0x000ee20000300800 */
[----:B------:R-:W-:-:S03]  /*133c20*/  PRMT R52, R42, 0x5410, R56 ;  /* 0x000054102a347816 */ /* 0x000fc60000000038 */
[----:B------:R0:W-:Y:S01]  /*133c30*/  STL [R1+0x4f0], R0 ;  /* 0x0004f00001007387 */ /* 0x0001e20000100800 */
[----:B------:R-:W-:-:S03]  /*133c40*/  LOP3.LUT R4, R41, 0xffff, RZ, 0xc0, !PT ;  /* 0x0000ffff29047812 */ /* 0x000fc600078ec0ff */
[----:B------:R-:W3:Y:S01]  /*133c50*/  LDL.LU R19, [R1+0x20] ;  /* 0x0000200001137983 */ /* 0x000ee20000300800 */
[----:B------:R-:W-:-:S03]  /*133c60*/  LOP3.LUT R3, R25, 0xffff, RZ, 0xc0, !PT ;  /* 0x0000ffff19037812 */ /* 0x000fc600078ec0ff */
[----:B------:R-:W3:Y:S04]  /*133c70*/  LDL.LU R56, [R1+0x4d4] ;  /* 0x0004d40001387983 */ /* 0x000ee80000300800 */
[----:B------:R-:W3:Y:S04]  /*133c80*/  LDL.LU R41, [R1+0x24] ;  /* 0x0000240001297983 */ /* 0x000ee80000300800 */
[----:B------:R-:W3:Y:S01]  /*133c90*/  LDL.LU R25, [R1+0x62c] ;  /* 0x00062c0001197983 */ /* 0x000ee20000300800 */
[----:B0-----:R-:W-:Y:S02]  /*133ca0*/  PRMT R0, R3, 0x3340, R1 ;  /* 0x0000334003007816 */ /* 0x001fe40000000001 */
[----:B------:R-:W-:-:S02]  /*133cb0*/  SHF.R.U32.HI R8, RZ, 0x8, R8 ;  /* 0x00000008ff087819 */ /* 0x000fc40000011608 */
[----:B------:R-:W-:Y:S02]  /*133cc0*/  PRMT R16, R53, 0x5410, R18 ;  /* 0x0000541035107816 */ /* 0x000fe40000000012 */
[----:B------:R-:W-:Y:S02]  /*133cd0*/  LOP3.LUT R8, R8, 0xffff, RZ, 0xc0, !PT ;  /* 0x0000ffff08087812 */ /* 0x000fe400078ec0ff */
[----:B------:R-:W-:Y:S02]  /*133ce0*/  PRMT R18, R59, 0x5410, R60 ;  /* 0x000054103b127816 */ /* 0x000fe4000000003c */
[----:B------:R-:W-:-:S04]  /*133cf0*/  SHF.R.U32.HI R2, RZ, 0x8, R2 ;  /* 0x00000008ff027819 */ /* 0x000fc80000011602 */
[----:B------:R-:W-:Y:S02]  /*133d00*/  LOP3.LUT R2, R2, 0xffff, RZ, 0xc0, !PT ;  /* 0x0000ffff02027812 */ /* 0x000fe400078ec0ff */
[----:B------:R-:W-:Y:S02]  /*133d10*/  PRMT R46, R40, 0x5410, R47 ;  /* 0x00005410282e7816 */ /* 0x000fe4000000002f */
[----:B--2---:R-:W-:-:S04]  /*133d20*/  LOP3.LUT R5, R20, 0xffff, RZ, 0xc0, !PT ;  /* 0x0000ffff14057812 */ /* 0x004fc800078ec0ff */
[----:B------:R-:W-:-:S04]  /*133d30*/  PRMT R10, R4, 0x3340, R5 ;  /* 0x00003340040a7816 */ /* 0x000fc80000000005 */
[----:B------:R-:W-:Y:S02]  /*133d40*/  PRMT R0, R10, 0x5410, R0 ;  /* 0x000054100a007816 */ /* 0x000fe40000000000 */
[----:B------:R-:W-:-:S03]  /*133d50*/  SHF.R.U32.HI R4, RZ, 0x8, R4 ;  /* 0x00000008ff047819 */ /* 0x000fc60000011604 */
[----:B------:R0:W-:Y:S01]  /*133d60*/  STL [R1+0x4ec], R0 ;  /* 0x0004ec0001007387 */ /* 0x0001e20000100800 */
[----:B------:R-:W-:Y:S02]  /*133d70*/  SHF.R.U32.HI R5, RZ, 0x8, R5 ;  /* 0x00000008ff057819 */ /* 0x000fe40000011605 */
[----:B------:R-:W-:Y:S01]  /*133d80*/  LOP3.LUT R4, R4, 0xffff, RZ, 0xc0, !PT ;  /* 0x0000ffff04047812 */ /* 0x000fe200078ec0ff */
[----:B------:R-:W2:Y:S01]  /*133d90*/  LDL.LU R42, [R1+0x53f4] ;  /* 0x0053f400012a7983 */ /* 0x000ea20000300800 */
[----:B------:R-:W-:-:S03]  /*133da0*/  LOP3.LUT R5, R5, 0xffff, RZ, 0xc0, !PT ;  /* 0x0000ffff05057812 */ /* 0x000fc600078ec0ff */
[----:B------:R-:W2:Y:S01]  /*133db0*/  LDL.LU R60, [R1+0x2a68] ;  /* 0x002a6800013c7983 */ /* 0x000ea20000300800 */
[----:B0-----:R-:W-:-:S03]  /*133dc0*/  SHF.R.U32.HI R0, RZ, 0x8, R9 ;  /* 0x00000008ff007819 */ /* 0x001fc60000011609 */
[----:B------:R-:W2:Y:S01]  /*133dd0*/  LDL.LU R59, [R1+0x5398] ;  /* 0x00539800013b7983 */ /* 0x000ea20000300800 */
[----:B------:R-:W-:-:S04]  /*133de0*/  LOP3.LUT R0, R0, 0xffff, RZ, 0xc0, !PT ;  /* 0x0000ffff00007812 */ /* 0x000fc800078ec0ff */
[----:B------:R-:W-:Y:S02]  /*133df0*/  PRMT R20, R8, 0x3340, R0 ;  /* 0x0000334008147816 */ /* 0x000fe40000000000 */
[----:B------:R-:W-:-:S03]  /*133e00*/  PRMT R0, R4, 0x3340, R5 ;  /* 0x0000334004007816 */ /* 0x000fc60000000005 */
[----:B------:R-:W-:Y:S04]  /*133e10*/  STL [R1+0x5b18], R20 ;  /* 0x005b181401007387 */ /* 0x000fe80000100800 */
[----:B------:R0:W-:Y:S01]  /*133e20*/  STL [R1+0x3a0], R0 ;  /* 0x0003a00001007387 */ /* 0x0001e20000100800 */
[----:B----4-:R-:W-:Y:S02]  /*133e30*/  PRMT R11, R27, 0x5410, R49 ;  /* 0x000054101b0b7816 */ /* 0x010fe40000000031 */
[----:B0-----:R-:W-:Y:S01]  /*133e40*/  SHF.R.U32.HI R0, RZ, 0x8, R3 ;  /* 0x00000008ff007819 */ /* 0x001fe20000011603 */
[----:B------:R-:W4:Y:S03]  /*133e50*/  LDL.LU R54, [R1+0x2c] ;  /* 0x00002c0001367983 */ /* 0x000f260000300800 */
[----:B------:R-:W-:-:S04]  /*133e60*/  LOP3.LUT R0, R0, 0xffff, RZ, 0xc0, !PT ;  /* 0x0000ffff00007812 */ /* 0x000fc800078ec0ff */
[----:B------:R-:W-:Y:S02]  /*133e70*/  PRMT R0, R0, 0x3340, R1 ;  /* 0x0000334000007816 */ /* 0x000fe40000000001 */
[----:B---3--:R-:W-:Y:S02]  /*133e80*/  PRMT R53, R17, 0x5410, R35 ;  /* 0x0000541011357816 */ /* 0x008fe40000000023 */
[----:B------:R-:W-:Y:S01]  /*133e90*/  PRMT R27, R2, 0x3340, R1 ;  /* 0x00003340021b7816 */ /* 0x000fe20000000001 */
[----:B------:R-:W4:Y:S04]  /*133ea0*/  LDL.LU R35, [R1+0x4dc] ;  /* 0x0004dc0001237983 */ /* 0x000f280000300800 */
[----:B------:R0:W-:Y:S01]  /*133eb0*/  STL [R1+0x200], R0 ;  /* 0x0002000001007387 */ /* 0x0001e20000100800 */
[----:B------:R-:W-:-:S03]  /*133ec0*/  PRMT R61, R36, 0x5410, R32 ;  /* 0x00005410243d7816 */ /* 0x000fc60000000020 */
[----:B------:R-:W3:Y:S04]  /*133ed0*/  LDL.LU R17, [R1+0x28] ;  /* 0x0000280001117983 */ /* 0x000ee80000300800 */
[----:B------:R-:W3:Y:S04]  /*133ee0*/  LDL.LU R49, [R1+0x620] ;  /* 0x0006200001317983 */ /* 0x000ee80000300800 */
[----:B------:R-:W-:Y:S04]  /*133ef0*/  STL [R1+0x5b1c], R27 ;  /* 0x005b1c1b01007387 */ /* 0x000fe80000100800 */
[----:B------:R-:W3:Y:S04]  /*133f00*/  LDL.LU R10, [R1+0x30] ;  /* 0x00003000010a7983 */ /* 0x000ee80000300800 */
[----:B------:R-:W3:Y:S01]  /*133f10*/  LDL.LU R32, [R1+0x4c8] ;  /* 0x0004c80001207983 */ /* 0x000ee20000300800 */
[----:B------:R-:W-:-:S03]  /*133f20*/  PRMT R47, R56, 0x5410, R19 ;  /* 0x00005410382f7816 */ /* 0x000fc60000000013 */
[----:B------:R-:W3:Y:S01]  /*133f30*/  LDL.LU R9, [R1+0x34] ;  /* 0x0000340001097983 */ /* 0x000ee20000300800 */
[----:B------:R-:W-:-:S03]  /*133f40*/  PRMT R40, R25, 0x5410, R41 ;  /* 0x0000541019287816 */ /* 0x000fc60000000029 */
[----:B------:R-:W3:Y:S04]  /*133f50*/  LDL.LU R36, [R1+0x4c0] ;  /* 0x0004c00001247983 */ /* 0x000ee80000300800 */
[----:B------:R-:W3:Y:S04]  /*133f60*/  LDL.LU R2, [R1+0x227c] ;  /* 0x00227c0001027983 */ /* 0x000ee80000300800 */
[----:B------:R-:W3:Y:S04]  /*133f70*/  LDL.LU R8, [R1+0x205c] ;  /* 0x00205c0001087983 */ /* 0x000ee80000300800 */
[----:B------:R-:W3:Y:S04]  /*133f80*/  LDL.LU R19, [R1+0x21a0] ;  /* 0x0021a00001137983 */ /* 0x000ee80000300800 */
[----:B------:R-:W3:Y:S04]  /*133f90*/  LDL.LU R41, [R1+0x53fc] ;  /* 0x0053fc0001297983 */ /* 0x000ee80000300800 */
[----:B------:R-:W3:Y:S04]  /*133fa0*/  LDL.LU R25, [R1+0x2a5c] ;  /* 0x002a5c0001197983 */ /* 0x000ee80000300800 */
[----:B------:R-:W3:Y:S01]  /*133fb0*/  LDL.LU R56, [R1+0x53a4] ;  /* 0x0053a40001387983 */ /* 0x000ee20000300800 */
[----:B--2---:R-:W-:-:S02]  /*133fc0*/  LOP3.LUT R4, R42, 0xffff, RZ, 0xc0, !PT ;  /* 0x0000ffff2a047812 */ /* 0x004fc400078ec0ff */
        /* <DEDUP_REMOVED lines=16> */
[----:B------:R-:W2:Y:S01]  /*1340d0*/  LDL.LU R42, [R1+0xb4] ;  /* 0x0000b400012a7983 */ /* 0x000ea20000300800 */
[----:B----4-:R-:W-:-:S03]  /*1340e0*/  PRMT R34, R35, 0x5410, R54 ;  /* 0x0000541023227816 */ /* 0x010fc60000000036 */
[----:B------:R-:W2:Y:S04]  /*1340f0*/  LDL.LU R60, [R1+0x618] ;  /* 0x00061800013c7983 */ /* 0x000ea80000300800 */
[----:B------:R-:W4:Y:S04]  /*134100*/  LDL.LU R59, [R1+0x3c] ;  /* 0x00003c00013b7983 */ /* 0x000f280000300800 */
[----:B------:R-:W4:Y:S01]  /*134110*/  LDL.LU R54, [R1+0x610] ;  /* 0x0006100001367983 */ /* 0x000f220000300800 */
[----:B---3--:R-:W-:-:S03]  /*134120*/  PRMT R31, R49, 0x5410, R17 ;  /* 0x00005410311f7816 */ /* 0x008fc60000000011 */
[----:B------:R-:W3:Y:S04]  /*134130*/  LDL.LU R35, [R1+0x44] ;  /* 0x0000440001237983 */ /* 0x000ee80000300800 */
[----:B------:R-:W3:Y:S04]  /*134140*/  LDL.LU R17, [R1+0x390] ;  /* 0x0003900001117983 */ /* 0x000ee80000300800 */
[----:B------:R-:W3:Y:S01]  /*134150*/  LDL.LU R49, [R1+0x53d0] ;  /* 0x0053d00001317983 */ /* 0x000ee20000300800 */
[----:B0-----:R-:W-:-:S03]  /*134160*/  LOP3.LUT R4, R41, 0xffff, RZ, 0xc0, !PT ;  /* 0x0000ffff29047812 */ /* 0x001fc600078ec0ff */
[----:B------:R-:W4:Y:S01]  /*134170*/  LDL.LU R41, [R1+0x2864] ;  /* 0x0028640001297983 */ /* 0x000f220000300800 */
[----:B------:R-:W-:-:S03]  /*134180*/  LOP3.LUT R5, R25, 0xffff, RZ, 0xc0, !PT ;  /* 0x0000ffff19057812 */ /* 0x000fc600078ec0ff */
[----:B------:R-:W4:Y:S01]  /*134190*/  LDL.LU R25, [R1+0x5384] ;  /* 0x0053840001197983 */ /* 0x000f220000300800 */
[----:B------:R-:W-:Y:S02]  /*1341a0*/  PRMT R36, R36, 0x5410, R9 ;  /* 0x0000541024247816 */ /* 0x000fe40000000009 */
[----:B------:R-:W-:Y:S02]  /*1341b0*/  LOP3.LUT R2, R2, 0xffff, RZ, 0xc0, !PT ;  /* 0x0000ffff02027812 */ /* 0x000fe400078ec0ff */
[----:B------:R-:W-:Y:S02]  /*1341c0*/  LOP3.LUT R3, R8, 0xffff, RZ, 0xc0, !PT ;  /* 0x0000ffff08037812 */ /* 0x000fe400078ec0ff */
[----:B------:R-:W-:Y:S02]  /*1341d0*/  LOP3.LUT R9, R19, 0xffff, RZ, 0xc0, !PT ;  /* 0x0000ffff13097812 */ /* 0x000fe400078ec0ff */
[----:B------:R-:W-:Y:S02]  /*1341e0*/  PRMT R32, R32, 0x5410, R10 ;  /* 0x0000541020207816 */ /* 0x000fe4000000000a */
[----:B-1----:R-:W-:-:S02]  /*1341f0*/  PRMT R0, R3, 0x3340, R1 ;  /* 0x0000334003007816 */ /* 0x002fc40000000001 */
[----:B------:R-:W-:Y:S02]  /*134200*/  PRMT R10, R2, 0x3340, R9 ;  /* 0x00003340020a7816 */ /* 0x000fe40000000009 */
[----:B------:R-:W-:Y:S02]  /*134210*/  LOP3.LUT R8, R56, 0xffff, RZ, 0xc0, !PT ;  /* 0x0000ffff38087812 */ /* 0x000fe400078ec0ff */
[----:B------:R-:W-:Y:S02]  /*134220*/  PRMT R12, R10, 0x5410, R0 ;  /* 0x000054100a0c7816 */ /* 0x000fe40000000000 */
[----:B------:R-:W-:Y:S02]  /*134230*/  PRMT R0, R5, 0x3340, R1 ;  /* 0x0000334005007816 */ /* 0x000fe40000000001 */
[----:B------:R-:W-:Y:S02]  /*134240*/  PRMT R10, R4, 0x3340, R8 ;  /* 0x00003340040a7816 */ /* 0x000fe40000000008 */
[----:B------:R-:W-:-:S02]  /*134250*/  SHF.R.U32.HI R2, RZ, 0x8, R2 ;  /* 0x00000008ff027819 */ /* 0x000fc40000011602 */
[----:B------:R-:W-:Y:S02]  /*134260*/  PRMT R10, R10, 0x5410, R0 ;  /* 0x000054100a0a7816 */ /* 0x000fe40000000000 */
[----:B------:R-:W-:Y:S02]  /*134270*/  SHF.R.U32.HI R0, RZ, 0x8, R9 ;  /* 0x00000008ff007819 */ /* 0x000fe40000011609 */
[----:B------:R-:W-:Y:S02]  /*134280*/  SHF.R.U32.HI R4, RZ, 0x8, R4 ;  /* 0x00000008ff047819 */ /* 0x000fe40000011604 */
[----:B------:R-:W-:Y:S02]  /*134290*/  SHF.R.U32.HI R8, RZ, 0x8, R8 ;  /* 0x00000008ff087819 */ /* 0x000fe40000011608 */
[----:B------:R-:W-:Y:S02]  /*1342a0*/  LOP3.LUT R2, R2, 0xffff, RZ, 0xc0, !PT ;  /* 0x0000ffff02027812 */ /* 0x000fe400078ec0ff */
[----:B------:R-:W-:-:S02]  /*1342b0*/  LOP3.LUT R0, R0, 0xffff, RZ, 0xc0, !PT ;  /* 0x0000ffff00007812 */ /* 0x000fc400078ec0ff */
[----:B------:R-:W-:Y:S02]  /*1342c0*/  LOP3.LUT R4, R4, 0xffff, RZ, 0xc0, !PT ;  /* 0x0000ffff04047812 */ /* 0x000fe400078ec0ff */
[----:B------:R-:W-:Y:S02]  /*1342d0*/  LOP3.LUT R8, R8, 0xffff, RZ, 0xc0, !PT ;  /* 0x0000ffff08087812 */ /* 0x000fe400078ec0ff */
[----:B------:R-:W-:Y:S02]  /*1342e0*/  PRMT R2, R2, 0x3340, R0 ;  /* 0x0000334002027816 */ /* 0x000fe40000000000 */
[----:B------:R-:W-:Y:S01]  /*1342f0*/  PRMT R0, R4, 0x3340, R8 ;  /* 0x0000334004007816 */ /* 0x000fe20000000008 */
[----:B------:R2:W-:Y:S04]  /*134300*/  STL [R1+0x4dc], R12 ;  /* 0x0004dc0c01007387 */ /* 0x0005e80000100800 */
[----:B------:R-:W-:Y:S04]  /*134310*/  STL [R1+0x4c8], R10 ;  /* 0x0004c80a01007387 */ /* 0x000fe80000100800 */
[----:B------:R0:W-:Y:S04]  /*134320*/  STL [R1+0x5ad4], R2 ;  /* 0x005ad40201007387 */ /* 0x0001e80000100800 */
[----:B------:R1:W-:Y:S04]  /*134330*/  STL [R1+0x394], R0 ;  /* 0x0003940001007387 */ /* 0x0003e80000100800 */
[----:B------:R-:W4:Y:S04]  /*134340*/  LDL.LU R27, [R1+0x40] ;  /* 0x00004000011b7983 */ /* 0x000f280000300800 */
[----:B------:R-:W4:Y:S04]  /*134350*/  LDL.LU R19, [R1+0x608] ;  /* 0x0006080001137983 */ /* 0x000f280000300800 */
[----:B------:R-:W4:Y:S01]  /*134360*/  LDL.LU R20, [R1+0x48] ;  /* 0x0000480001147983 */ /* 0x000f220000300800 */
[----:B--2---:R-:W-:-:S03]  /*134370*/  PRMT R12, R60, 0x5410, R42 ;  /* 0x000054103c0c7816 */ /* 0x004fc6000000002a */
[----:B------:R-:W2:Y:S04]  /*134380*/  LDL.LU R42, [R1+0x4b8] ;  /* 0x0004b800012a7983 */ /* 0x000ea80000300800 */
[----:B------:R-:W2:Y:S04]  /*134390*/  LDL.LU R4, [R1+0x4c] ;  /* 0x00004c0001047983 */ /* 0x000ea80000300800 */
[----:B------:R-:W2:Y:S04]  /*1343a0*/  LDL.LU R60, [R1+0x398] ;  /* 0x00039800013c7983 */ /* 0x000ea80000300800 */
[----:B------:R-:W2:Y:S04]  /*1343b0*/  LDL.LU R55, [R1+0x53d8] ;  /* 0x0053d80001377983 */ /* 0x000ea80000300800 */
[----:B------:R-:W2:Y:S01]  /*1343c0*/  LDL.LU R57, [R1+0x2868] ;  /* 0x0028680001397983 */ /* 0x000ea20000300800 */
[----:B---3--:R-:W-:-:S03]  /*1343d0*/  LOP3.LUT R9, R49, 0xffff, RZ, 0xc0, !PT ;  /* 0x0000ffff31097812 */ /* 0x008fc600078ec0ff */
[----:B------:R-:W3:Y:S01]  /*1343e0*/  LDL.LU R29, [R1+0x5390] ;  /* 0x00539000011d7983 */ /* 0x000ee20000300800 */
[----:B----4-:R-:W-:Y:S02]  /*1343f0*/  PRMT R8, R54, 0x5410, R59 ;  /* 0x0000541036087816 */ /* 0x010fe4000000003b */
[----:B------:R-:W-:Y:S02]  /*134400*/  PRMT R56, R17, 0x5410, R35 ;  /* 0x0000541011387816 */ /* 0x000fe40000000023 */
[----:B0-----:R-:W-:Y:S02]  /*134410*/  LOP3.LUT R2, R41, 0xffff, RZ, 0xc0, !PT ;  /* 0x0000ffff29027812 */ /* 0x001fe400078ec0ff */
[----:B------:R-:W-:Y:S02]  /*134420*/  LOP3.LUT R10, R25, 0xffff, RZ, 0xc0, !PT ;  /* 0x0000ffff190a7812 */ /* 0x000fe400078ec0ff */
[----:B-1----:R-:W-:Y:S02]  /*134430*/  PRMT R0, R2, 0x3340, R1 ;  /* 0x0000334002007816 */ /* 0x002fe40000000001 */
[----:B------:R-:W-:-:S04]  /*134440*/  PRMT R13, R9, 0x3340, R10 ;  /* 0x00003340090d7816 */ /* 0x000fc8000000000a */
[----:B------:R-:W-:Y:S02]  /*134450*/  PRMT R13, R13, 0x5410, R0 ;  /* 0x000054100d0d7816 */ /* 0x000fe40000000000 */
[----:B------:R-:W-:-:S03]  /*134460*/  SHF.R.U32.HI R9, RZ, 0x8, R9 ;  /* 0x00000008ff097819 */ /* 0x000fc60000011609 */
[----:B------:R0:W-:Y:S01]  /*134470*/  STL [R1+0x4c0], R13 ;  /* 0x0004c00d01007387 */ /* 0x0001e20000100800 */
[----:B------:R-:W-:-:S03]  /*134480*/  SHF.R.U32.HI R0, RZ, 0x8, R10 ;  /* 0x00000008ff007819 */ /* 0x000fc6000001160a */
[----:B------:R-:W4:Y:S04]  /*134490*/  LDL.LU R28, [R1+0x50] ;  /* 0x00005000011c7983 */ /* 0x000f280000300800 */
[----:B------:R-:W4:Y:S04]  /*1344a0*/  LDL.LU R54, [R1+0x5e8] ;  /* 0x0005e80001367983 */ /* 0x000f280000300800 */
[----:B------:R-:W4:Y:S01]  /*1344b0*/  LDL.LU R35, [R1+0x54] ;  /* 0x0000540001237983 */ /* 0x000f220000300800 */
[----:B------:R-:W-:-:S03]  /*1344c0*/  LOP3.LUT R25, R9, 0xffff, RZ, 0xc0, !PT ;  /* 0x0000ffff09197812 */ /* 0x000fc600078ec0ff */
[----:B------:R-:W4:Y:S01]  /*1344d0*/  LDL.LU R45, [R1+0x68] ;  /* 0x00006800012d7983 */ /* 0x000f220000300800 */
[----:B------:R-:W-:-:S03]  /*1344e0*/  LOP3.LUT R0, R0, 0xffff, RZ, 0xc0, !PT ;  /* 0x0000ffff00007812 */ /* 0x000fc600078ec0ff */
[----:B------:R-:W4:Y:S04]  /*1344f0*/  LDL.LU R17, [R1+0x474] ;  /* 0x0004740001117983 */ /* 0x000f280000300800 */
[----:B0-----:R-:W4:Y:S04]  /*134500*/  LDL.LU R13, [R1+0x58] ;  /* 0x00005800010d7983 */ /* 0x001f280000300800 */
[----:B------:R-:W4:Y:S04]  /*134510*/  LDL.LU R10, [R1+0x478] ;  /* 0x00047800010a7983 */ /* 0x000f280000300800 */
[----:B------:R-:W4:Y:S01]  /*134520*/  LDL.LU R59, [R1+0x235c] ;  /* 0x00235c00013b7983 */ /* 0x000f220000300800 */
[----:B------:R-:W-:-:S03]  /*134530*/  PRMT R0, R25, 0x3340, R0 ;  /* 0x0000334019007816 */ /* 0x000fc60000000000 */
[----:B------:R-:W4:Y:S04]  /*134540*/  LDL.LU R14, [R1+0x2154] ;  /* 0x00215400010e7983 */ /* 0x000f280000300800 */
[----:B------:R-:W4:Y:S04]  /*134550*/  LDL.LU R49, [R1+0x2238] ;  /* 0x0022380001317983 */ /* 0x000f280000300800 */
[----:B------:R-:W4:Y:S04]  /*134560*/  LDL.LU R9, [R1+0x2370] ;  /* 0x0023700001097983 */ /* 0x000f280000300800 */
[----:B------:R-:W4:Y:S04]  /*134570*/  LDL.LU R41, [R1+0x2158] ;  /* 0x0021580001297983 */ /* 0x000f280000300800 */
[----:B------:R-:W4:Y:S01]  /*134580*/  LDL.LU R25, [R1+0x5cd4] ;  /* 0x005cd40001197983 */ /* 0x000f220000300800 */
[----:B------:R-:W-:-:S04]  /*134590*/  SHF.R.U32.HI R2, RZ, 0x8, R2 ;  /* 0x00000008ff027819 */ /* 0x000fc80000011602 */
[----:B------:R-:W-:Y:S01]  /*1345a0*/  LOP3.LUT R2, R2, 0xffff, RZ, 0xc0, !PT ;  /* 0x0000ffff02027812 */ /* 0x000fe200078ec0ff */
[----:B------:R0:W-:Y:S03]  /*1345b0*/  STL [R1+0x390], R0 ;  /* 0x0003900001007387 */ /* 0x0001e60000100800 */
[----:B0-----:R-:W-:-:S05]  /*1345c0*/  PRMT R0, R2, 0x3340, R1 ;  /* 0x0000334002007816 */ /* 0x001fca0000000001 */
[----:B------:R0:W-:Y:S01]  /*1345d0*/  STL [R1+0x1f4], R0 ;  /* 0x0001f40001007387 */ /* 0x0001e20000100800 */
[----:B--2---:R-:W-:Y:S02]  /*1345e0*/  PRMT R42, R42, 0x5410, R20 ;  /* 0x000054102a2a7816 */ /* 0x004fe40000000014 */
[----:B------:R-:W-:Y:S02]  /*1345f0*/  PRMT R60, R60, 0x5410, R4 ;  /* 0x000054103c3c7816 */ /* 0x000fe40000000004 */
[----:B------:R-:W-:Y:S02]  /*134600*/  LOP3.LUT R2, R55, 0xffff, RZ, 0xc0, !PT ;  /* 0x0000ffff37027812 */ /* 0x000fe400078ec0ff */
[----:B------:R-:W-:Y:S02]  /*134610*/  LOP3.LUT R57, R57, 0xffff, RZ, 0xc0, !PT ;  /* 0x0000ffff39397812 */ /* 0x000fe400078ec0ff */
[----:B---3--:R-:W-:Y:S02]  /*134620*/  LOP3.LUT R4, R29, 0xffff, RZ, 0xc0, !PT ;  /* 0x0000ffff1d047812 */ /* 0x008fe400078ec0ff */
[----:B0-----:R-:W-:-:S02]  /*134630*/  PRMT R0, R57, 0x3340, R1 ;  /* 0x0000334039007816 */ /* 0x001fc40000000001 */
        /* <DEDUP_REMOVED lines=10> */
[----:B------:R-:W-:Y:S04]  /*1346e0*/  STL [R1+0x4b8], R20 ;  /* 0x0004b81401007387 */ /* 0x000fe80000100800 */
[----:B------:R-:W-:Y:S04]  /*1346f0*/  STL [R1+0x1f0], R5 ;  /* 0x0001f00501007387 */ /* 0x000fe80000100800 */
[----:B------:R0:W-:Y:S01]  /*134700*/  STL [R1+0x398], R0 ;  /* 0x0003980001007387 */ /* 0x0001e20000100800 */
[----:B----4-:R-:W-:-:S03]  /*134710*/  PRMT R35, R25, 0x5410, R35 ;  /* 0x0000541019237816 */ /* 0x010fc60000000023 */
[----:B------:R-:W2:Y:S01]  /*134720*/  LDL.LU R25, [R1+0x5cd0] ;  /* 0x005cd00001197983 */ /* 0x000ea20000300800 */
[----:B------:R-:W-:Y:S02]  /*134730*/  PRMT R19, R19, 0x5410, R27 ;  /* 0x0000541013137816 */ /* 0x000fe4000000001b */
[----:B------:R-:W-:Y:S02]  /*134740*/  LOP3.LUT R27, R59, 0xffff, RZ, 0xc0, !PT ;  /* 0x0000ffff3b1b7812 */ /* 0x000fe400078ec0ff */
[----:B------:R-:W-:Y:S01]  /*134750*/  LOP3.LUT R2, R14, 0xffff, RZ, 0xc0, !PT ;  /* 0x0000ffff0e027812 */ /* 0x000fe200078ec0ff */
[----:B------:R-:W3:Y:S01]  /*134760*/  LDL.LU R59, [R1+0x5c] ;  /* 0x00005c00013b7983 */ /* 0x000ee20000300800 */
[----:B------:R-:W-:Y:S02]  /*134770*/  LOP3.LUT R49, R49, 0xffff, RZ, 0xc0, !PT ;  /* 0x0000ffff31317812 */ /* 0x000fe400078ec0ff */
[----:B------:R-:W-:Y:S01]  /*134780*/  PRMT R10, R10, 0x5410, R13 ;  /* 0x000054100a0a7816 */ /* 0x000fe2000000000d */
[----:B------:R-:W4:Y:S01]  /*134790*/  LDL.LU R4, [R1+0x6c] ;  /* 0x00006c0001047983 */ /* 0x000f220000300800 */
[----:B0-----:R-:W-:-:S02]  /*1347a0*/  PRMT R0, R2, 0x3340, R1 ;  /* 0x0000334002007816 */ /* 0x001fc40000000001 */
[----:B------:R-:W-:Y:S01]  /*1347b0*/  PRMT R13, R27, 0x3340, R49 ;  /* 0x000033401b0d7816 */ /* 0x000fe20000000031 */
[----:B------:R-:W3:Y:S01]  /*1347c0*/  LDL.LU R5, [R1+0x8c] ;  /* 0x00008c0001057983 */ /* 0x000ee20000300800 */
[----:B------:R-:W-:Y:S02]  /*1347d0*/  PRMT R17, R17, 0x5410, R45 ;  /* 0x0000541011117816 */ /* 0x000fe4000000002d */
[----:B------:R-:W-:Y:S01]  /*1347e0*/  PRMT R0, R13, 0x5410, R0 ;  /* 0x000054100d007816 */ /* 0x000fe20000000000 */
[----:B------:R-:W3:Y:S01]  /*1347f0*/  LDL.LU R55, [R1+0xac] ;  /* 0x0000ac0001377983 */ /* 0x000ee20000300800 */
[----:B------:R-:W-:Y:S02]  /*134800*/  LOP3.LUT R9, R9, 0xffff, RZ, 0xc0, !PT ;  /* 0x0000ffff09097812 */ /* 0x000fe400078ec0ff */
[----:B------:R-:W-:Y:S01]  /*134810*/  PRMT R54, R54, 0x5410, R28 ;  /* 0x0000541036367816 */ /* 0x000fe2000000001c */
[----:B------:R-:W3:Y:S01]  /*134820*/  LDL.LU R45, [R1+0x378] ;  /* 0x00037800012d7983 */ /* 0x000ee20000300800 */
[----:B------:R-:W-:-:S03]  /*134830*/  LOP3.LUT R20, R41, 0xffff, RZ, 0xc0, !PT ;  /* 0x0000ffff29147812 */ /* 0x000fc600078ec0ff */
[----:B------:R-:W3:Y:S04]  /*134840*/  LDL.LU R29, [R1+0x9c] ;  /* 0x00009c00011d7983 */ /* 0x000ee80000300800 */
[----:B------:R-:W3:Y:S04]  /*134850*/  LDL.LU R28, [R1+0x20f0] ;  /* 0x0020f000011c7983 */ /* 0x000ee80000300800 */
[----:B------:R-:W3:Y:S04]  /*134860*/  LDL.LU R13, [R1+0x5410] ;  /* 0x00541000010d7983 */ /* 0x000ee80000300800 */
[----:B------:R0:W-:Y:S04]  /*134870*/  STL [R1+0x478], R0 ;  /* 0x0004780001007387 */ /* 0x0001e80000100800 */
[----:B------:R-:W3:Y:S01]  /*134880*/  LDL.LU R14, [R1+0x2a8c] ;  /* 0x002a8c00010e7983 */ /* 0x000ee20000300800 */
[----:B0-----:R-:W-:-:S02]  /*134890*/  PRMT R0, R20, 0x3340, R1 ;  /* 0x0000334014007816 */ /* 0x001fc40000000001 */
[----:B--2---:R-:W-:-:S04]  /*1348a0*/  LOP3.LUT R25, R25, 0xffff, RZ, 0xc0, !PT ;  /* 0x0000ffff19197812 */ /* 0x004fc800078ec0ff */
[----:B------:R-:W-:-:S04]  /*1348b0*/  PRMT R41, R9, 0x3340, R25 ;  /* 0x0000334009297816 */ /* 0x000fc80000000019 */
[----:B------:R-:W-:Y:S02]  /*1348c0*/  PRMT R0, R41, 0x5410, R0 ;  /* 0x0000541029007816 */ /* 0x000fe40000000000 */
[----:B------:R-:W3:Y:S01]  /*1348d0*/  LDL.LU R41, [R1+0x5ccc] ;  /* 0x005ccc0001297983 */ /* 0x000ee20000300800 */
[----:B------:R-:W-:Y:S02]  /*1348e0*/  SHF.R.U32.HI R9, RZ, 0x8, R9 ;  /* 0x00000008ff097819 */ /* 0x000fe40000011609 */
[----:B------:R-:W-:Y:S01]  /*1348f0*/  SHF.R.U32.HI R25, RZ, 0x8, R25 ;  /* 0x00000008ff197819 */ /* 0x000fe20000011619 */
[----:B------:R0:W-:Y:S01]  /*134900*/  STL [R1+0x474], R0 ;  /* 0x0004740001007387 */ /* 0x0001e20000100800 */
[----:B------:R-:W-:Y:S02]  /*134910*/  SHF.R.U32.HI R27, RZ, 0x8, R27 ;  /* 0x00000008ff1b7819 */ /* 0x000fe4000001161b */
[----:B------:R-:W-:Y:S02]  /*134920*/  LOP3.LUT R9, R9, 0xffff, RZ, 0xc0, !PT ;  /* 0x0000ffff09097812 */ /* 0x000fe400078ec0ff */
[----:B------:R-:W-:-:S02]  /*134930*/  LOP3.LUT R25, R25, 0xffff, RZ, 0xc0, !PT ;  /* 0x0000ffff19197812 */ /* 0x000fc400078ec0ff */
[----:B0-----:R-:W-:Y:S02]  /*134940*/  SHF.R.U32.HI R0, RZ, 0x8, R49 ;  /* 0x00000008ff007819 */ /* 0x001fe40000011631 */
[----:B------:R-:W-:Y:S01]  /*134950*/  LOP3.LUT R27, R27, 0xffff, RZ, 0xc0, !PT ;  /* 0x0000ffff1b1b7812 */ /* 0x000fe200078ec0ff */
[----:B------:R-:W4:Y:S01]  /*134960*/  LDL.LU R49, [R1+0x5cc8] ;  /* 0x005cc80001317983 */ /* 0x000f220000300800 */
[----:B------:R-:W-:Y:S02]  /*134970*/  LOP3.LUT R0, R0, 0xffff, RZ, 0xc0, !PT ;  /* 0x0000ffff00007812 */ /* 0x000fe400078ec0ff */
[----:B------:R-:W-:Y:S02]  /*134980*/  PRMT R25, R9, 0x3340, R25 ;  /* 0x0000334009197816 */ /* 0x000fe40000000019 */
[----:B------:R-:W-:-:S03]  /*134990*/  PRMT R0, R27, 0x3340, R0 ;  /* 0x000033401b007816 */ /* 0x000fc60000000000 */
[----:B------:R-:W-:Y:S04]  /*1349a0*/  STL [R1+0x5b00], R25 ;  /* 0x005b001901007387 */ /* 0x000fe80000100800 */
[----:B------:R0:W-:Y:S01]  /*1349b0*/  STL [R1+0x384], R0 ;  /* 0x0003840001007387 */ /* 0x0001e20000100800 */
[----:B---3--:R-:W-:-:S03]  /*1349c0*/  PRMT R9, R41, 0x5410, R59 ;  /* 0x0000541029097816 */ /* 0x008fc6000000003b */
[----:B------:R-:W2:Y:S01]  /*1349d0*/  LDL.LU R41, [R1+0x5cc4] ;  /* 0x005cc40001297983 */ /* 0x000ea20000300800 */
[----:B0-----:R-:W-:Y:S02]  /*1349e0*/  SHF.R.U32.HI R0, RZ, 0x8, R20 ;  /* 0x00000008ff007819 */ /* 0x001fe40000011614 */
[----:B------:R-:W-:Y:S02]  /*1349f0*/  SHF.R.U32.HI R2, RZ, 0x8, R2 ;  /* 0x00000008ff027819 */ /* 0x000fe40000011602 */
[----:B------:R-:W-:Y:S02]  /*134a00*/  LOP3.LUT R0, R0, 0xffff, RZ, 0xc0, !PT ;  /* 0x0000ffff00007812 */ /* 0x000fe400078ec0ff */
[----:B------:R-:W-:Y:S02]  /*134a10*/  LOP3.LUT R2, R2, 0xffff, RZ, 0xc0, !PT ;  /* 0x0000ffff02027812 */ /* 0x000fe400078ec0ff */
[----:B------:R-:W-:Y:S02]  /*134a20*/  PRMT R59, R26, 0x5410, R24 ;  /* 0x000054101a3b7816 */ /* 0x000fe40000000018 */
[--C-:B------:R-:W-:Y:S01]  /*134a30*/  PRMT R26, R0, 0x3340, R1.reuse ;  /* 0x00003340001a7816 */ /* 0x100fe20000000001 */
[----:B------:R-:W3:Y:S01]  /*134a40*/  LDL.LU R24, [R1+0x5cc0] ;  /* 0x005cc00001187983 */ /* 0x000ee20000300800 */
[----:B------:R-:W-:-:S03]  /*134a50*/  PRMT R0, R2, 0x3340, R1 ;  /* 0x0000334002007816 */ /* 0x000fc60000000001 */
[----:B------:R2:W-:Y:S04]  /*134a60*/  STL [R1+0x5b04], R26 ;  /* 0x005b041a01007387 */ /* 0x0005e80000100800 */
[----:B------:R0:W-:Y:S01]  /*134a70*/  STL [R1+0x1e8], R0 ;  /* 0x0001e80001007387 */ /* 0x0001e20000100800 */
[----:B--2---:R-:W-:-:S03]  /*134a80*/  LOP3.LUT R26, R41, 0xffff, RZ, 0xc0, !PT ;  /* 0x0000ffff291a7812 */ /* 0x004fc600078ec0ff */
[----:B------:R-:W2:Y:S01]  /*134a90*/  LDL.LU R41, [R1+0x5cbc] ;  /* 0x005cbc0001297983 */ /* 0x000ea20000300800 */
[----:B------:R-:W-:Y:S02]  /*134aa0*/  LOP3.LUT R25, R28, 0xffff, RZ, 0xc0, !PT ;  /* 0x0000ffff1c197812 */ /* 0x000fe400078ec0ff */
[----:B------:R-:W-:Y:S01]  /*134ab0*/  LOP3.LUT R13, R13, 0xffff, RZ, 0xc0, !PT ;  /* 0x0000ffff0d0d7812 */ /* 0x000fe200078ec0ff */
[----:B------:R-:W2:Y:S01]  /*134ac0*/  LDL.LU R20, [R1+0xa4] ;  /* 0x0000a40001147983 */ /* 0x000ea20000300800 */
[----:B0-----:R-:W-:Y:S02]  /*134ad0*/  PRMT R0, R25, 0x3340, R1 ;  /* 0x0000334019007816 */ /* 0x001fe40000000001 */
[----:B---3--:R-:W-:Y:S02]  /*134ae0*/  LOP3.LUT R24, R24, 0xffff, RZ, 0xc0, !PT ;  /* 0x0000ffff18187812 */ /* 0x008fe400078ec0ff */
[----:B------:R-:W-:Y:S02]  /*134af0*/  LOP3.LUT R2, R14, 0xffff, RZ, 0xc0, !PT ;  /* 0x0000ffff0e027812 */ /* 0x000fe400078ec0ff */
[----:B------:R-:W-:-:S02]  /*134b00*/  PRMT R27, R24, 0x3340, R26 ;  /* 0x00003340181b7816 */ /* 0x000fc4000000001a */
[----:B----4-:R-:W-:Y:S02]  /*134b10*/  PRMT R49, R49, 0x5410, R4 ;  /* 0x0000541031317816 */ /* 0x010fe40000000004 */
[----:B------:R-:W-:Y:S01]  /*134b20*/  PRMT R50, R50, 0x5410, R29 ;  /* 0x0000541032327816 */ /* 0x000fe2000000001d */
[----:B------:R-:W3:Y:S01]  /*134b30*/  LDL.LU R4, [R1+0xa0] ;  /* 0x0000a00001047983 */ /* 0x000ee20000300800 */
[----:B------:R-:W-:Y:S02]  /*134b40*/  PRMT R43, R43, 0x5410, R5 ;  /* 0x000054102b2b7816 */ /* 0x000fe40000000005 */
[----:B------:R-:W-:Y:S01]  /*134b50*/  PRMT R45, R45, 0x5410, R55 ;  /* 0x000054102d2d7816 */ /* 0x000fe20000000037 */
[----:B------:R-:W3:Y:S04]  /*134b60*/  LDL.LU R29, [R1+0x444] ;  /* 0x00044400011d7983 */ /* 0x000ee80000300800 */
[----:B------:R-:W4:Y:S01]  /*134b70*/  LDL.LU R5, [R1+0x98] ;  /* 0x0000980001057983 */ /* 0x000f220000300800 */
[----:B------:R-:W-:-:S03]  /*134b80*/  SHF.R.U32.HI R24, RZ, 0x8, R24 ;  /* 0x00000008ff187819 */ /* 0x000fc60000011618 */
[----:B------:R-:W4:Y:S01]  /*134b90*/  LDL.LU R55, [R1+0x388] ;  /* 0x0003880001377983 */ /* 0x000f220000300800 */
[----:B------:R-:W-:-:S03]  /*134ba0*/  SHF.R.U32.HI R26, RZ, 0x8, R26 ;  /* 0x00000008ff1a7819 */ /* 0x000fc6000001161a */
[----:B------:R-:W3:Y:S01]  /*134bb0*/  LDL.LU R14, [R1+0x94] ;  /* 0x00009400010e7983 */ /* 0x000ee20000300800 */
[----:B------:R-:W-:Y:S02]  /*134bc0*/  LOP3.LUT R24, R24, 0xffff, RZ, 0xc0, !PT ;  /* 0x0000ffff18187812 */ /* 0x000fe400078ec0ff */
[----:B------:R-:W-:-:S04]  /*134bd0*/  LOP3.LUT R26, R26, 0xffff, RZ, 0xc0, !PT ;  /* 0x0000ffff1a1a7812 */ /* 0x000fc800078ec0ff */
[----:B------:R-:W-:Y:S02]  /*134be0*/  PRMT R24, R24, 0x3340, R26 ;  /* 0x0000334018187816 */ /* 0x000fe4000000001a */
[----:B------:R-:W-:Y:S02]  /*134bf0*/  PRMT R21, R21, 0x5410, R23 ;  /* 0x0000541015157816 */ /* 0x000fe40000000017 */
[----:B--2---:R-:W-:Y:S02]  /*134c00*/  LOP3.LUT R28, R41, 0xffff, RZ, 0xc0, !PT ;  /* 0x0000ffff291c7812 */ /* 0x004fe400078ec0ff */
[----:B------:R-:W-:Y:S02]  /*134c10*/  PRMT R41, R27, 0x5410, R0 ;  /* 0x000054101b297816 */ /* 0x000fe40000000000 */
[----:B------:R-:W-:Y:S02]  /*134c20*/  PRMT R0, R2, 0x3340, R1 ;  /* 0x0000334002007816 */ /* 0x000fe40000000001 */
[----:B------:R-:W-:Y:S01]  /*134c30*/  PRMT R27, R13, 0x3340, R28 ;  /* 0x000033400d1b7816 */ /* 0x000fe2000000001c */
[----:B------:R0:W-:Y:S03]  /*134c40*/  STL [R1+0x454], R41 ;  /* 0x0004542901007387 */ /* 0x0001e60000100800 */
[----:B0-----:R-:W-:-:S02]  /*134c50*/  PRMT R41, R27, 0x5410, R0 ;  /* 0x000054101b297816 */ /* 0x001fc40000000000 */
[----:B------:R-:W-:Y:S02]  /*134c60*/  SHF.R.U32.HI R27, RZ, 0x8, R13 ;  /* 0x00000008ff1b7819 */ /* 0x000fe4000001160d */
[----:B------:R-:W-:Y:S02]  /*134c70*/  SHF.R.U32.HI R0, RZ, 0x8, R28 ;  /* 0x00000008ff007819 */ /* 0x000fe4000001161c */
[----:B------:R-:W-:Y:S02]  /*134c80*/  LOP3.LUT R27, R27, 0xffff, RZ, 0xc0, !PT ;  /* 0x0000ffff1b1b7812 */ /* 0x000fe400078ec0ff */
[----:B------:R-:W-:Y:S01]  /*134c90*/  LOP3.LUT R0, R0, 0xffff, RZ, 0xc0, !PT ;  /* 0x0000ffff00007812 */ /* 0x000fe200078ec0ff */
[----:B------:R-:W-:Y:S03]  /*134ca0*/  STL [R1+0x5a98], R41 ;  /* 0x005a982901007387 */ /* 0x000fe60000100800 */
[----:B------:R-:W-:Y:S01]  /*134cb0*/  PRMT R0, R27, 0x3340, R0 ;  /* 0x000033401b007816 */ /* 0x000fe20000000000 */
[----:B------:R-:W2:Y:S01]  /*134cc0*/  LDL.LU R13, [R1+0x5400] ;  /* 0x00540000010d7983 */ /* 0x000ea20000300800 */
[----:B------:R-:W-:-:S03]  /*134cd0*/  PRMT R28, R39, 0x5410, R22 ;  /* 0x00005410271c7816 */ /* 0x000fc60000000016 */
[----:B------:R-:W-:Y:S04]  /*134ce0*/  STL [R1+0x5af8], R24 ;  /* 0x005af81801007387 */ /* 0x000fe80000100800 */
[----:B------:R0:W-:Y:S04]  /*134cf0*/  STL [R1+0x378], R0 ;  /* 0x0003780001007387 */ /* 0x0001e80000100800 */
[----:B------:R-:W2:Y:S04]  /*134d00*/  LDL.LU R23, [R1+0x5cb8] ;  /* 0x005cb80001177983 */ /* 0x000ea80000300800 */
[----:B------:R-:W2:Y:S04]  /*134d10*/  LDL.LU R22, [R1+0x5cb4] ;  /* 0x005cb40001167983 */ /* 0x000ea80000300800 */
[----:B------:R-:W2:Y:S01]  /*134d20*/  LDL.LU R39, [R1+0x5cb0] ;  /* 0x005cb00001277983 */ /* 0x000ea20000300800 */
[----:B0-----:R-:W-:-:S02]  /*134d30*/  SHF.R.U32.HI R0, RZ, 0x8, R25 ;  /* 0x00000008ff007819 */ /* 0x001fc40000011619 */
[----:B------:R-:W-:Y:S02]  /*134d40*/  SHF.R.U32.HI R2, RZ, 0x8, R2 ;  /* 0x00000008ff027819 */ /* 0x000fe40000011602 */
[----:B------:R-:W-:Y:S02]  /*134d50*/  LOP3.LUT R0, R0, 0xffff, RZ, 0xc0, !PT ;  /* 0x0000ffff00007812 */ /* 0x000fe400078ec0ff */
[----:B------:R-:W-:Y:S02]  /*134d60*/  LOP3.LUT R2, R2, 0xffff, RZ, 0xc0, !PT ;  /* 0x0000ffff02027812 */ /* 0x000fe400078ec0ff */
[--C-:B------:R-:W-:Y:S02]  /*134d70*/  PRMT R24, R0, 0x3340, R1.reuse ;  /* 0x0000334000187816 */ /* 0x100fe40000000001 */
[----:B------:R-:W-:Y:S02]  /*134d80*/  PRMT R0, R2, 0x3340, R1 ;  /* 0x0000334002007816 */ /* 0x000fe40000000001 */
[----:B---3--:R-:W-:Y:S01]  /*134d90*/  PRMT R27, R38, 0x5410, R14 ;  /* 0x00005410261b7816 */ /* 0x008fe2000000000e */
[----:B------:R0:W-:Y:S04]  /*134da0*/  STL [R1+0x1e4], R24 ;  /* 0x0001e41801007387 */ /* 0x0001e80000100800 */
[----:B------:R1:W-:Y:S04]  /*134db0*/  STL [R1+0x1e0], R0 ;  /* 0x0001e00001007387 */ /* 0x0003e80000100800 */
[----:B------:R-:W3:Y:S01]  /*134dc0*/  LDL.LU R38, [R1+0x5cac] ;  /* 0x005cac0001267983 */ /* 0x000ee20000300800 */
[----:B------:R-:W-:-:S02]  /*134dd0*/  PRMT R51, R51, 0x5410, R20 ;  /* 0x0000541033337816 */ /* 0x000fc40000000014 */
[----:B--2---:R-:W-:Y:S02]  /*134de0*/  LOP3.LUT R2, R39, 0xffff, RZ, 0xc0, !PT ;  /* 0x0000ffff27027812 */ /* 0x004fe400078ec0ff */
[----:B------:R-:W2:Y:S04]  /*134df0*/  LDL.LU R39, [R1+0x5ca8] ;  /* 0x005ca80001277983 */ /* 0x000ea80000300800 */
[----:B------:R-:W2:Y:S04]  /*134e00*/  LDL.LU R20, [R1+0x274] ;  /* 0x0002740001147983 */ /* 0x000ea80000300800 */
[----:B------:R-:W2:Y:S04]  /*134e10*/  LDL.LU R26, [R1+0x1d4] ;  /* 0x0001d400011a7983 */ /* 0x000ea80000300800 */
[----:B0-----:R-:W2:Y:S01]  /*134e20*/  LDL.LU R24, [R1+0x84] ;  /* 0x0000840001187983 */ /* 0x001ea20000300800 */
[----:B------:R-:W-:-:S02]  /*134e30*/  LOP3.LUT R14, R23, 0xffff, RZ, 0xc0, !PT ;  /* 0x0000ffff170e7812 */ /* 0x000fc400078ec0ff */
[----:B------:R-:W-:Y:S01]  /*134e40*/  LOP3.LUT R22, R22, 0xffff, RZ, 0xc0, !PT ;  /* 0x0000ffff16167812 */ /* 0x000fe200078ec0ff */
[----:B------:R-:W2:Y:S01]  /*134e50*/  LDL.LU R23, [R1+0x541c] ;  /* 0x00541c0001177983 */ /* 0x000ea20000300800 */
[----:B------:R-:W-:Y:S02]  /*134e60*/  PRMT R29, R29, 0x5410, R4 ;  /* 0x000054101d1d7816 */ /* 0x000fe40000000004 */
[----:B----4-:R-:W-:Y:S02]  /*134e70*/  PRMT R25, R55, 0x5410, R5 ;  /* 0x0000541037197816 */ /* 0x010fe40000000005 */
[----:B---3--:R-:W-:Y:S01]  /*134e80*/  LOP3.LUT R4, R38, 0xffff, RZ, 0xc0, !PT ;  /* 0x0000ffff26047812 */ /* 0x008fe200078ec0ff */
[----:B------:R-:W3:Y:S01]  /*134e90*/  LDL.LU R55, [R1+0x2a6c] ;  /* 0x002a6c0001377983 */ /* 0x000ee20000300800 */
[----:B------:R-:W-:Y:S02]  /*134ea0*/  LOP3.LUT R5, R13, 0xffff, RZ, 0xc0, !PT ;  /* 0x0000ffff0d057812 */ /* 0x000fe400078ec0ff */
[----:B-1----:R-:W-:-:S02]  /*134eb0*/  PRMT R0, R14, 0x3340, R1 ;  /* 0x000033400e007816 */ /* 0x002fc40000000001 */
[----:B------:R-:W-:Y:S02]  /*134ec0*/  PRMT R38, R2, 0x3340, R22 ;  /* 0x0000334002267816 */ /* 0x000fe40000000016 */
[----:B------:R-:W-:-:S04]  /*134ed0*/  SHF.R.U32.HI R2, RZ, 0x8, R2 ;  /* 0x00000008ff027819 */ /* 0x000fc80000011602 */
[----:B------:R-:W-:Y:S02]  /*134ee0*/  LOP3.LUT R2, R2, 0xffff, RZ, 0xc0, !PT ;  /* 0x0000ffff02027812 */ /* 0x000fe400078ec0ff */
[----:B--2---:R-:W-:Y:S02]  /*134ef0*/  LOP3.LUT R13, R39, 0xffff, RZ, 0xc0, !PT ;  /* 0x0000ffff270d7812 */ /* 0x004fe400078ec0ff */
[----:B------:R-:W-:Y:S02]  /*134f00*/  PRMT R39, R38, 0x5410, R0 ;  /* 0x0000541026277816 */ /* 0x000fe40000000000 */
[----:B------:R-:W-:Y:S02]  /*134f10*/  PRMT R0, R4, 0x3340, R1 ;  /* 0x0000334004007816 */ /* 0x000fe40000000001 */
[----:B------:R-:W-:-:S04]  /*134f20*/  PRMT R38, R5, 0x3340, R13 ;  /* 0x0000334005267816 */ /* 0x000fc8000000000d */
[----:B------:R-:W-:Y:S02]  /*134f30*/  PRMT R38, R38, 0x5410, R0 ;  /* 0x0000541026267816 */ /* 0x000fe40000000000 */
[----:B------:R-:W-:Y:S01]  /*134f40*/  SHF.R.U32.HI R0, RZ, 0x8, R22 ;  /* 0x00000008ff007819 */ /* 0x000fe20000011616 */
[----:B------:R0:W-:Y:S01]  /*134f50*/  STL [R1+0x444], R39 ;  /* 0x0004442701007387 */ /* 0x0001e20000100800 */
[----:B------:R-:W-:Y:S02]  /*134f60*/  SHF.R.U32.HI R22, RZ, 0x8, R13 ;  /* 0x00000008ff167819 */ /* 0x000fe4000001160d */
[----:B------:R-:W-:Y:S01]  /*134f70*/  LOP3.LUT R0, R0, 0xffff, RZ, 0xc0, !PT ;  /* 0x0000ffff00007812 */ /* 0x000fe200078ec0ff */
[----:B------:R1:W-:Y:S01]  /*134f80*/  STL [R1+0x5a9c], R38 ;  /* 0x005a9c2601007387 */ /* 0x0003e20000100800 */
[----:B------:R-:W-:Y:S02]  /*134f90*/  SHF.R.U32.HI R5, RZ, 0x8, R5 ;  /* 0x00000008ff057819 */ /* 0x000fe40000011605 */
[----:B------:R-:W-:Y:S01]  /*134fa0*/  PRMT R2, R2, 0x3340, R0 ;  /* 0x0000334002027816 */ /* 0x000fe20000000000 */
[----:B------:R-:W2:Y:S01]  /*134fb0*/  LDL.LU R13, [R1+0x80] ;  /* 0x00008000010d7983 */ /* 0x000ea20000300800 */
[----:B------:R-:W-:-:S02]  /*134fc0*/  LOP3.LUT R5, R5, 0xffff, RZ, 0xc0, !PT ;  /* 0x0000ffff05057812 */ /* 0x000fc400078ec0ff */
[----:B0-----:R-:W-:Y:S01]  /*134fd0*/  LOP3.LUT R39, R22, 0xffff, RZ, 0xc0, !PT ;  /* 0x0000ffff16277812 */ /* 0x001fe200078ec0ff */
[----:B-1----:R-:W4:Y:S04]  /*134fe0*/  LDL.LU R38, [R1+0x78] ;  /* 0x0000780001267983 */ /* 0x002f280000300800 */
[----:B------:R-:W2:Y:S04]  /*134ff0*/  LDL.LU R41, [R1+0x74] ;  /* 0x0000740001297983 */ /* 0x000ea80000300800 */
[----:B------:R-:W2:Y:S01]  /*135000*/  LDL.LU R0, [R1+0x88] ;  /* 0x0000880001007983 */ /* 0x000ea20000300800 */
[----:B------:R-:W-:-:S03]  /*135010*/  PRMT R5, R5, 0x3340, R39 ;  /* 0x0000334005057816 */ /* 0x000fc60000000027 */
[----:B------:R-:W3:Y:S04]  /*135020*/  LDL.LU R22, [R1+0x5408] ;  /* 0x0054080001167983 */ /* 0x000ee80000300800 */
[----:B------:R0:W-:Y:S04]  /*135030*/  STL [R1+0x5adc], R2 ;  /* 0x005adc0201007387 */ /* 0x0001e80000100800 */
[----:B0-----:R-:W3:Y:S04]  /*135040*/  LDL.LU R2, [R1+0x90] ;  /* 0x0000900001027983 */ /* 0x001ee80000300800 */
[----:B------:R-:W4:Y:S01]  /*135050*/  LDL.LU R39, [R1+0x5ca4] ;  /* 0x005ca40001277983 */ /* 0x000f220000300800 */
[----:B------:R-:W-:-:S03]  /*135060*/  PRMT R24, R37, 0x5410, R24 ;  /* 0x0000541025187816 */ /* 0x000fc60000000018 */
[----:B------:R0:W-:Y:S04]  /*135070*/  STL [R1+0x368], R5 ;  /* 0x0003680501007387 */ /* 0x0001e80000100800 */
[----:B0-----:R-:W4:Y:S04]  /*135080*/  LDL.LU R5, [R1+0x2878] ;  /* 0x0028780001057983 */ /* 0x001f280000300800 */
[----:B------:R-:W4:Y:S01]  /*135090*/  LDL.LU R37, [R1+0x5ca0] ;  /* 0x005ca00001257983 */ /* 0x000f220000300800 */
[----:B------:R-:W-:Y:S02]  /*1350a0*/  LOP3.LUT R23, R23, 0xffff, RZ, 0xc0, !PT ;  /* 0x0000ffff17177812 */ /* 0x000fe400078ec0ff */
[----:B--2---:R-:W-:-:S02]  /*1350b0*/  PRMT R26, R26, 0x5410, R0 ;  /* 0x000054101a1a7816 */ /* 0x004fc40000000000 */
[----:B---3--:R-:W-:Y:S02]  /*1350c0*/  PRMT R20, R20, 0x5410, R2 ;  /* 0x0000541014147816 */ /* 0x008fe40000000002 */
[----:B------:R-:W-:Y:S02]  /*1350d0*/  LOP3.LUT R2, R55, 0xffff, RZ, 0xc0, !PT ;  /* 0x0000ffff37027812 */ /* 0x000fe400078ec0ff */
[----:B----4-:R-:W-:Y:S02]  /*1350e0*/  LOP3.LUT R55, R39, 0xffff, RZ, 0xc0, !PT ;  /* 0x0000ffff27377812 */ /* 0x010fe400078ec0ff */
[----:B------:R-:W-:Y:S02]  /*1350f0*/  PRMT R0, R2, 0x3340, R1 ;  /* 0x0000334002007816 */ /* 0x000fe40000000001 */
[----:B------:R-:W-:Y:S02]  /*135100*/  PRMT R39, R23, 0x3340, R55 ;  /* 0x0000334017277816 */ /* 0x000fe40000000037 */
[----:B------:R-:W-:-:S02]  /*135110*/  SHF.R.U32.HI R23, RZ, 0x8, R23 ;  /* 0x00000008ff177819 */ /* 0x000fc40000011617 */
[----:B------:R-:W-:Y:S02]  /*135120*/  PRMT R39, R39, 0x5410, R0 ;  /* 0x0000541027277816 */ /* 0x000fe40000000000 */
[----:B------:R-:W-:Y:S02]  /*135130*/  SHF.R.U32.HI R0, RZ, 0x8, R55 ;  /* 0x00000008ff007819 */ /* 0x000fe40000011637 */
[----:B------:R-:W-:Y:S02]  /*135140*/  SHF.R.U32.HI R2, RZ, 0x8, R2 ;  /* 0x00000008ff027819 */ /* 0x000fe40000011602 */
[----:B------:R-:W-:Y:S02]  /*135150*/  LOP3.LUT R23, R23, 0xffff, RZ, 0xc0, !PT ;  /* 0x0000ffff17177812 */ /* 0x000fe400078ec0ff */
[----:B------:R-:W-:Y:S02]  /*135160*/  LOP3.LUT R0, R0, 0xffff, RZ, 0xc0, !PT ;  /* 0x0000ffff00007812 */ /* 0x000fe400078ec0ff */
[----:B------:R-:W-:-:S02]  /*135170*/  LOP3.LUT R2, R2, 0xffff, RZ, 0xc0, !PT ;  /* 0x0000ffff02027812 */ /* 0x000fc400078ec0ff */
[----:B------:R-:W-:Y:S01]  /*135180*/  PRMT R23, R23, 0x3340, R0 ;  /* 0x0000334017177816 */ /* 0x000fe20000000000 */
[----:B------:R0:W-:Y:S01]  /*135190*/  STL [R1+0x5aa0], R39 ;  /* 0x005aa02701007387 */ /* 0x0001e20000100800 */
[----:B------:R-:W-:-:S03]  /*1351a0*/  PRMT R0, R2, 0x3340, R1 ;  /* 0x0000334002007816 */ /* 0x000fc60000000001 */
[----:B------:R-:W-:Y:S04]  /*1351b0*/  STL [R1+0x5aec], R23 ;  /* 0x005aec1701007387 */ /* 0x000fe80000100800 */
[----:B------:R-:W2:Y:S04]  /*1351c0*/  LDL.LU R55, [R1+0x70] ;  /* 0x0000700001377983 */ /* 0x000ea80000300800 */
[----:B0-----:R-:W2:Y:S04]  /*1351d0*/  LDL.LU R39, [R1+0x1a4] ;  /* 0x0001a40001277983 */ /* 0x001ea80000300800 */
[----:B------:R0:W-:Y:S02]  /*1351e0*/  STL [R1+0x1d4], R0 ;  /* 0x0001d40001007387 */ /* 0x0001e40000100800 */
[----:B0-----:R-:W-:-:S02]  /*1351f0*/  PRMT R0, R37, 0x5410, R13 ;  /* 0x0000541025007816 */ /* 0x001fc4000000000d */
[----:B------:R-:W3:Y:S01]  /*135200*/  LDL.LU R37, [R1+0x5c9c] ;  /* 0x005c9c0001257983 */ /* 0x000ee20000300800 */
[----:B------:R-:W-:Y:S02]  /*135210*/  LOP3.LUT R2, R5, 0xffff, RZ, 0xc0, !PT ;  /* 0x0000ffff05027812 */ /* 0x000fe400078ec0ff */
[----:B------:R-:W-:Y:S01]  /*135220*/  LOP3.LUT R22, R22, 0xffff, RZ, 0xc0, !PT ;  /* 0x0000ffff16167812 */ /* 0x000fe200078ec0ff */
[----:B------:R-:W4:Y:S04]  /*135230*/  LDL.LU R13, [R1+0x64] ;  /* 0x00006400010d7983 */ /* 0x000f280000300800 */
[----:B------:R0:W-:Y:S01]  /*135240*/  STL [R1+0x1d0], R0 ;  /* 0x0001d00001007387 */ /* 0x0001e20000100800 */
[----:B------:R-:W-:Y:S02]  /*135250*/  PRMT R30, R30, 0x5410, R38 ;  /* 0x000054101e1e7816 */ /* 0x000fe40000000026 */
[----:B------:R-:W-:-:S02]  /*135260*/  PRMT R33, R33, 0x5410, R41 ;  /* 0x0000541021217816 */ /* 0x000fc40000000029 */
[----:B0-----:R-:W-:Y:S01]  /*135270*/  PRMT R0, R2, 0x3340, R1 ;  /* 0x0000334002007816 */ /* 0x001fe20000000001 */
[----:B------:R-:W-:Y:S04]  /*135280*/  STL [R1+0x5aa4], R30 ;  /* 0x005aa41e01007387 */ /* 0x000fe80000100800 */
[----:B------:R-:W-:Y:S04]  /*135290*/  STL [R1+0x5aac], R33 ;  /* 0x005aac2101007387 */ /* 0x000fe80000100800 */
[----:B------:R-:W2:Y:S04]  /*1352a0*/  LDL.LU R38, [R1+0x180] ;  /* 0x0001800001267983 */ /* 0x000ea80000300800 */
[----:B------:R-:W2:Y:S01]  /*1352b0*/  LDL.LU R41, [R1+0x2340] ;  /* 0x0023400001297983 */ /* 0x000ea20000300800 */
[----:B---3--:R-:W-:-:S04]  /*1352c0*/  LOP3.LUT R5, R37, 0xffff, RZ, 0xc0, !PT ;  /* 0x0000ffff25057812 */ /* 0x008fc800078ec0ff */
[----:B------:R-:W-:-:S04]  /*1352d0*/  PRMT R23, R22, 0x3340, R5 ;  /* 0x0000334016177816 */ /* 0x000fc80000000005 */
[----:B------:R-:W-:Y:S02]  /*1352e0*/  PRMT R37, R23, 0x5410, R0 ;  /* 0x0000541017257816 */ /* 0x000fe40000000000 */
[----:B------:R-:W-:-:S04]  /*1352f0*/  SHF.R.U32.HI R0, RZ, 0x8, R4 ;  /* 0x00000008ff007819 */ /* 0x000fc80000011604 */
[----:B------:R-:W-:Y:S01]  /*135300*/  LOP3.LUT R0, R0, 0xffff, RZ, 0xc0, !PT ;  /* 0x0000ffff00007812 */ /* 0x000fe200078ec0ff */
[----:B------:R0:W-:Y:S03]  /*135310*/  STL [R1+0x5ab0], R37 ;  /* 0x005ab02501007387 */ /* 0x0001e60000100800 */
[----:B------:R-:W-:Y:S01]  /*135320*/  PRMT R0, R0, 0x3340, R1 ;  /* 0x0000334000007816 */ /* 0x000fe20000000001 */
[----:B0-----:R-:W3:Y:S04]  /*135330*/  LDL.LU R37, [R1+0x60] ;  /* 0x0000600001257983 */ /* 0x001ee80000300800 */
[----:B------:R-:W3:Y:S04]  /*135340*/  LDL.LU R4, [R1+0x5c98] ;  /* 0x005c980001047983 */ /* 0x000ee80000300800 */
[----:B------:R-:W3:Y:S04]  /*135350*/  LDL.LU R33, [R1+0x654] ;  /* 0x0006540001217983 */ /* 0x000ee80000300800 */
[----:B------:R-:W3:Y:S04]  /*135360*/  LDL.LU R30, [R1+0x5f4] ;  /* 0x0005f400011e7983 */ /* 0x000ee80000300800 */
[----:B------:R-:W3:Y:S04]  /*135370*/  LDL.LU R23, [R1+0x2358] ;  /* 0x0023580001177983 */ /* 0x000ee80000300800 */
[----:B------:R0:W-:Y:S01]  /*135380*/  STL [R1+0x1cc], R0 ;  /* 0x0001cc0001007387 */ /* 0x0001e20000100800 */
[----:B------:R-:W-:-:S03]  /*135390*/  SHF.R.U32.HI R22, RZ, 0x8, R22 ;  /* 0x00000008ff167819 */ /* 0x000fc60000011616 */
[----:B0-----:R-:W4:Y:S01]  /*1353a0*/  LDL.LU R0, [R1+0x17c] ;  /* 0x00017c0001007983 */ /* 0x001f220000300800 */
[----:B------:R-:W-:Y:S02]  /*1353b0*/  SHF.R.U32.HI R5, RZ, 0x8, R5 ;  /* 0x00000008ff057819 */ /* 0x000fe40000011605 */
[----:B------:R-:W-:Y:S02]  /*1353c0*/  LOP3.LUT R22, R22, 0xffff, RZ, 0xc0, !PT ;  /* 0x0000ffff16167812 */ /* 0x000fe400078ec0ff */
[----:B------:R-:W-:-:S04]  /*1353d0*/  LOP3.LUT R5, R5, 0xffff, RZ, 0xc0, !PT ;  /* 0x0000ffff05057812 */ /* 0x000fc800078ec0ff */
[----:B------:R-:W-:Y:S02]  /*1353e0*/  PRMT R22, R22, 0x3340, R5 ;  /* 0x0000334016167816 */ /* 0x000fe40000000005 */
[----:B------:R-:W3:Y:S04]  /*1353f0*/  LDL.LU R5, [R1+0x5c94] ;  /* 0x005c940001057983 */ /* 0x000ee80000300800 */
[----:B------:R0:W-:Y:S04]  /*135400*/  STL [R1+0x5ae0], R22 ;  /* 0x005ae01601007387 */ /* 0x0001e80000100800 */
[----:B0-----:R-:W3:Y:S01]  /*135410*/  LDL.LU R22, [R1+0x650] ;  /* 0x0006500001167983 */ /* 0x001ee20000300800 */
[----:B--2---:R-:W-:-:S03]  /*135420*/  PRMT R39, R39, 0x5410, R55 ;  /* 0x0000541027277816 */ /* 0x004fc60000000037 */
[----:B------:R-:W2:Y:S04]  /*135430*/  LDL.LU R55, [R1+0x5c90] ;  /* 0x005c900001377983 */ /* 0x000ea80000300800 */
[----:B------:R0:W-:Y:S04]  /*135440*/  STL [R1+0x76c], R39 ;  /* 0x00076c2701007387 */ /* 0x0001e80000100800 */
[----:B0-----:R-:W2:Y:S01]  /*135450*/  LDL.LU R39, [R1+0x708] ;  /* 0x0007080001277983 */ /* 0x001ea20000300800 */
[----:B----4-:R-:W-:-:S03]  /*135460*/  PRMT R0, R0, 0x5410, R13 ;  /* 0x0000541000007816 */ /* 0x010fc6000000000d */
[----:B------:R-:W4:Y:S04]  /*135470*/  LDL.LU R13, [R1+0x5c8c] ;  /* 0x005c8c00010d7983 */ /* 0x000f280000300800 */
[----:B------:R0:W-:Y:S02]  /*135480*/  STL [R1+0x768], R0 ;  /* 0x0007680001007387 */ /* 0x0001e40000100800 */
[----:B0-----:R-:W-:Y:S02]  /*135490*/  SHF.R.U32.HI R0, RZ, 0x8, R2 ;  /* 0x00000008ff007819 */ /* 0x001fe40000011602 */
[----:B------:R-:W-:Y:S02]  /*1354a0*/  SHF.R.U32.HI R2, RZ, 0x8, R14 ;  /* 0x00000008ff027819 */ /* 0x000fe4000001160e */
[----:B------:R-:W-:-:S02]  /*1354b0*/  LOP3.LUT R0, R0, 0xffff, RZ, 0xc0, !PT ;  /* 0x0000ffff00007812 */ /* 0x000fc400078ec0ff */
[----:B------:R-:W-:Y:S02]  /*1354c0*/  LOP3.LUT R14, R2, 0xffff, RZ, 0xc0, !PT ;  /* 0x0000ffff020e7812 */ /* 0x000fe400078ec0ff */
[----:B------:R-:W-:Y:S02]  /*1354d0*/  PRMT R2, R0, 0x3340, R1 ;  /* 0x0000334000027816 */ /* 0x000fe40000000001 */
[----:B---3--:R-:W-:-:S03]  /*1354e0*/  LOP3.LUT R0, R22, 0xffff, RZ, 0xc0, !PT ;  /* 0x0000ffff16007812 */ /* 0x008fc600078ec0ff */
[----:B------:R0:W-:Y:S01]  /*1354f0*/  STL [R1+0x5ae4], R2 ;  /* 0x005ae40201007387 */ /* 0x0001e20000100800 */
[----:B------:R-:W-:Y:S02]  /*135500*/  PRMT R22, R38, 0x5410, R37 ;  /* 0x0000541026167816 */ /* 0x000fe40000000025 */
[----:B0-----:R-:W-:Y:S02]  /*135510*/  PRMT R2, R14, 0x3340, R1 ;  /* 0x000033400e027816 */ /* 0x001fe40000000001 */
[----:B------:R-:W3:Y:S04]  /*135520*/  LDL.LU R14, [R1+0x5c88] ;  /* 0x005c8800010e7983 */ /* 0x000ee80000300800 */
[----:B------:R0:W-:Y:S04]  /*135530*/  STL [R1+0x1c4], R2 ;  /* 0x0001c40201007387 */ /* 0x0001e80000100800 */
[----:B------:R-:W3:Y:S01]  /*135540*/  LDL.LU R38, [R1+0x2320] ;  /* 0x0023200001267983 */ /* 0x000ee20000300800 */
[----:B0-----:R-:W-:-:S03]  /*135550*/  PRMT R2, R41, 0x4210, R0 ;  /* 0x0000421029027816 */ /* 0x001fc60000000000 */
[----:B------:R-:W-:Y:S04]  /*135560*/  STL [R1+0x764], R22 ;  /* 0x0007641601007387 */ /* 0x000fe80000100800 */
[----:B------:R-:W3:Y:S04]  /*135570*/  LDL.LU R41, [R1+0x6f4] ;  /* 0x0006f40001297983 */ /* 0x000ee80000300800 */
[----:B------:R0:W-:Y:S02]  /*135580*/  STL [R1+0x700], R2 ;  /* 0x0007000201007387 */ /* 0x0001e40000100800 */
[----:B0-----:R-:W-:-:S02]  /*135590*/  PRMT R2, R4, 0x5210, R0 ;  /* 0x0000521004027816 */ /* 0x001fc40000000000 */
[----:B------:R-:W-:Y:S02]  /*1355a0*/  SHF.R.U32.HI R4, RZ, 0x8, R3 ;  /* 0x00000008ff047819 */ /* 0x000fe40000011603 */
[----:B------:R-:W-:Y:S02]  /*1355b0*/  SHF.R.U32.HI R0, RZ, 0x8, R57 ;  /* 0x00000008ff007819 */ /* 0x000fe40000011639 */
[----:B------:R-:W-:Y:S01]  /*1355c0*/  LOP3.LUT R4, R4, 0xffff, RZ, 0xc0, !PT ;  /* 0x0000ffff04047812 */ /* 0x000fe200078ec0ff */
[----:B------:R-:W3:Y:S01]  /*1355d0*/  LDL.LU R57, [R1+0x5c84] ;  /* 0x005c840001397983 */ /* 0x000ee20000300800 */
[----:B------:R-:W-:Y:S02]  /*1355e0*/  LOP3.LUT R0, R0, 0xffff, RZ, 0xc0, !PT ;  /* 0x0000ffff00007812 */ /* 0x000fe400078ec0ff */
[--C-:B------:R-:W-:Y:S02]  /*1355f0*/  PRMT R3, R4, 0x3340, R1.reuse ;  /* 0x0000334004037816 */ /* 0x100fe40000000001 */
[----:B------:R-:W-:Y:S01]  /*135600*/  PRMT R0, R0, 0x3340, R1 ;  /* 0x0000334000007816 */ /* 0x000fe20000000001 */
[----:B------:R-:W-:Y:S04]  /*135610*/  STL [R1+0x6a0], R2 ;  /* 0x0006a00201007387 */ /* 0x000fe80000100800 */
[----:B------:R0:W-:Y:S04]  /*135620*/  STL [R1+0x5ae8], R3 ;  /* 0x005ae80301007387 */ /* 0x0001e80000100800 */
[----:B------:R1:W-:Y:S04]  /*135630*/  STL [R1+0x1bc], R0 ;  /* 0x0001bc0001007387 */ /* 0x0003e80000100800 */
[----:B0-----:R-:W3:Y:S01]  /*135640*/  LDL.LU R3, [R1+0x24f0] ;  /* 0x0024f00001037983 */ /* 0x001ee20000300800 */
[----:B-1----:R-:W-:-:S03]  /*135650*/  LOP3.LUT R0, R33, 0xffff, RZ, 0xc0, !PT ;  /* 0x0000ffff21007812 */ /* 0x002fc600078ec0ff */
[----:B------:R-:W4:Y:S01]  /*135660*/  LDL.LU R2, [R1+0x23fc] ;  /* 0x0023fc0001027983 */ /* 0x000f220000300800 */
[----:B------:R-:W-:-:S03]  /*135670*/  PRMT R23, R23, 0x4210, R0 ;  /* 0x0000421017177816 */ /* 0x000fc60000000000 */
[----:B------:R-:W4:Y:S04]  /*135680*/  LDL.LU R22, [R1+0x658] ;  /* 0x0006580001167983 */ /* 0x000f280000300800 */
[----:B------:R0:W-:Y:S04]  /*135690*/  STL [R1+0x704], R23 ;  /* 0x0007041701007387 */ /* 0x0001e80000100800 */
[----:B------:R-:W4:Y:S01]  /*1356a0*/  LDL.LU R33, [R1+0x6f8] ;  /* 0x0006f80001217983 */ /* 0x000f220000300800 */
[----:B0-----:R-:W-:-:S03]  /*1356b0*/  PRMT R23, R5, 0x5210, R0 ;  /* 0x0000521005177816 */ /* 0x001fc60000000000 */
[----:B------:R-:W4:Y:S01]  /*1356c0*/  LDL.LU R5, [R1+0x24f4] ;  /* 0x0024f40001057983 */ /* 0x000f220000300800 */
[----:B------:R-:W-:-:S03]  /*1356d0*/  LOP3.LUT R4, R30, 0xffff, RZ, 0xc0, !PT ;  /* 0x0000ffff1e047812 */ /* 0x000fc600078ec0ff */
[----:B------:R-:W-:Y:S01]  /*1356e0*/  STL [R1+0x6a4], R23 ;  /* 0x0006a41701007387 */ /* 0x000fe20000100800 */
[----:B--2---:R-:W-:-:S03]  /*1356f0*/  PRMT R0, R39, 0x4210, R4 ;  /* 0x0000421027007816 */ /* 0x004fc60000000004 */
[----:B------:R-:W2:Y:S01]  /*135700*/  LDL.LU R30, [R1+0x22dc] ;  /* 0x0022dc00011e7983 */ /* 0x000ea20000300800 */
[----:B------:R-:W-:-:S03]  /*135710*/  PRMT R4, R6, 0x5210, R4 ;  /* 0x0000521006047816 */ /* 0x000fc60000000004 */
[----:B------:R0:W-:Y:S02]  /*135720*/  STL [R1+0x708], R0 ;  /* 0x0007080001007387 */ /* 0x0001e40000100800 */
[----:B0-----:R-:W-:Y:S02]  /*135730*/  SHF.R.U32.HI R0, RZ, 0x8, R44 ;  /* 0x00000008ff007819 */ /* 0x001fe4000001162c */
[----:B------:R-:W2:Y:S04]  /*135740*/  LDL.LU R44, [R1+0x5c80] ;  /* 0x005c8000012c7983 */ /* 0x000ea80000300800 */
[----:B------:R0:W-:Y:S02]  /*135750*/  STL [R1+0x6a8], R4 ;  /* 0x0006a80401007387 */ /* 0x0001e40000100800 */
[----:B0-----:R-:W-:-:S02]  /*135760*/  SHF.R.U32.HI R4, RZ, 0x8, R55 ;  /* 0x00000008ff047819 */ /* 0x001fc40000011637 */
[----:B------:R-:W2:Y:S04]  /*135770*/  LDL.LU R55, [R1+0x5c7c] ;  /* 0x005c7c0001377983 */ /* 0x000ea80000300800 */
[----:B------:R-:W2:Y:S04]  /*135780*/  LDL.LU R23, [R1+0x53f8] ;  /* 0x0053f80001177983 */ /* 0x000ea80000300800 */
[----:B------:R-:W2:Y:S01]  /*135790*/  LDL.LU R39, [R1+0x283c] ;  /* 0x00283c0001277983 */ /* 0x000ea20000300800 */
[----:B------:R-:W-:-:S03]  /*1357a0*/  LOP3.LUT R0, R0, 0xffff, RZ, 0xc0, !PT ;  /* 0x0000ffff00007812 */ /* 0x000fc600078ec0ff */
[----:B------:R-:W2:Y:S01]  /*1357b0*/  LDL.LU R37, [R1+0x53b8] ;  /* 0x0053b80001257983 */ /* 0x000ea20000300800 */
[----:B------:R-:W-:Y:S02]  /*1357c0*/  PRMT R0, R0, 0x3340, R1 ;  /* 0x0000334000007816 */ /* 0x000fe40000000001 */
[----:B------:R-:W-:-:S03]  /*1357d0*/  LOP3.LUT R4, R4, 0xffff, RZ, 0xc0, !PT ;  /* 0x0000ffff04047812 */ /* 0x000fc600078ec0ff */
[----:B------:R4:W-:Y:S01]  /*1357e0*/  STL [R1+0x1b4], R0 ;  /* 0x0001b40001007387 */ /* 0x0009e20000100800 */
[----:B------:R-:W-:-:S05]  /*1357f0*/  PRMT R6, R4, 0x3340, R1 ;  /* 0x0000334004067816 */ /* 0x000fca0000000001 */
[----:B------:R-:W-:Y:S01]  /*135800*/  STL [R1+0x1b0], R6 ;  /* 0x0001b00601007387 */ /* 0x000fe20000100800 */
[----:B---3--:R-:W-:Y:S02]  /*135810*/  LOP3.LUT R4, R3, 0xffff, RZ, 0xc0, !PT ;  /* 0x0000ffff03047812 */ /* 0x008fe400078ec0ff */
[----:B----4-:R-:W-:-:S04]  /*135820*/  LOP3.LUT R0, R5, 0xffff, RZ, 0xc0, !PT ;  /* 0x0000ffff05007812 */ /* 0x010fc800078ec0ff */
[--C-:B------:R-:W-:Y:S02]  /*135830*/  PRMT R5, R38, 0x4210, R0.reuse ;  /* 0x0000421026057816 */ /* 0x100fe40000000000 */
[----:B------:R-:W-:Y:S02]  /*135840*/  PRMT R3, R7, 0x5210, R0 ;  /* 0x0000521007037816 */ /* 0x000fe40000000000 */
[----:B------:R-:W-:Y:S01]  /*135850*/  PRMT R0, R41, 0x4210, R4 ;  /* 0x0000421029007816 */ /* 0x000fe20000000004 */
[----:B------:R-:W-:Y:S04]  /*135860*/  STL [R1+0x6f0], R5 ;  /* 0x0006f00501007387 */ /* 0x000fe80000100800 */
[----:B------:R-:W3:Y:S04]  /*135870*/  LDL.LU R41, [R1+0x65c] ;  /* 0x00065c0001297983 */ /* 0x000ee80000300800 */
[----:B------:R-:W-:Y:S04]  /*135880*/  STL [R1+0x690], R3 ;  /* 0x0006900301007387 */ /* 0x000fe80000100800 */
[----:B------:R0:W-:Y:S02]  /*135890*/  STL [R1+0x6f4], R0 ;  /* 0x0006f40001007387 */ /* 0x0001e40000100800 */
[----:B0-----:R-:W-:-:S02]  /*1358a0*/  SHF.R.U32.HI R0, RZ, 0x8, R13 ;  /* 0x00000008ff007819 */ /* 0x001fc4000001160d */
[----:B------:R-:W4:Y:S01]  /*1358b0*/  LDL.LU R13, [R1+0x6e4] ;  /* 0x0006e400010d7983 */ /* 0x000f220000300800 */
[----:B------:R-:W-:Y:S02]  /*1358c0*/  PRMT R3, R15, 0x5210, R4 ;  /* 0x000052100f037816 */ /* 0x000fe40000000004 */
[----:B------:R-:W-:Y:S02]  /*1358d0*/  SHF.R.U32.HI R4, RZ, 0x8, R14 ;  /* 0x00000008ff047819 */ /* 0x000fe4000001160e */
[----:B------:R-:W-:Y:S01]  /*1358e0*/  LOP3.LUT R0, R0, 0xffff, RZ, 0xc0, !PT ;  /* 0x0000ffff00007812 */ /* 0x000fe200078ec0ff */
[----:B------:R0:W-:Y:S01]  /*1358f0*/  STL [R1+0x694], R3 ;  /* 0x0006940301007387 */ /* 0x0001e20000100800 */
[----:B------:R-:W-:Y:S02]  /*135900*/  LOP3.LUT R4, R4, 0xffff, RZ, 0xc0, !PT ;  /* 0x0000ffff04047812 */ /* 0x000fe400078ec0ff */
[--C-:B------:R-:W-:Y:S01]  /*135910*/  PRMT R0, R0, 0x3340, R1.reuse ;  /* 0x0000334000007816 */ /* 0x100fe20000000001 */
[----:B------:R-:W4:Y:S04]  /*135920*/  LDL.LU R38, [R1+0x604] ;  /* 0x0006040001267983 */ /* 0x000f280000300800 */
[----:B------:R-:W4:Y:S01]  /*135930*/  LDL.LU R14, [R1+0x22d8] ;  /* 0x0022d800010e7983 */ /* 0x000f220000300800 */
[----:B0-----:R-:W-:-:S03]  /*135940*/  PRMT R3, R4, 0x3340, R1 ;  /* 0x0000334004037816 */ /* 0x001fc60000000001 */
[----:B------:R0:W-:Y:S01]  /*135950*/  STL [R1+0x1ac], R0 ;  /* 0x0001ac0001007387 */ /* 0x0001e20000100800 */
[----:B------:R-:W-:-:S03]  /*135960*/  LOP3.LUT R4, R22, 0xffff, RZ, 0xc0, !PT ;  /* 0x0000ffff16047812 */ /* 0x000fc600078ec0ff */
[----:B------:R1:W-:Y:S01]  /*135970*/  STL [R1+0x1a8], R3 ;  /* 0x0001a80301007387 */ /* 0x0003e20000100800 */
[----:B0-----:R-:W-:-:S04]  /*135980*/  LOP3.LUT R0, R2, 0xffff, RZ, 0xc0, !PT ;  /* 0x0000ffff02007812 */ /* 0x001fc800078ec0ff */
[--C-:B-1----:R-:W-:Y:S02]  /*135990*/  PRMT R3, R33, 0x4210, R0.reuse ;  /* 0x0000421021037816 */ /* 0x102fe40000000000 */
[----:B------:R-:W-:Y:S02]  /*1359a0*/  PRMT R0, R16, 0x5210, R0 ;  /* 0x0000521010007816 */ /* 0x000fe40000000000 */
[--C-:B--2---:R-:W-:Y:S01]  /*1359b0*/  PRMT R2, R30, 0x4210, R4.reuse ;  /* 0x000042101e027816 */ /* 0x104fe20000000004 */
[----:B------:R-:W-:Y:S04]  /*1359c0*/  STL [R1+0x6f8], R3 ;  /* 0x0006f80301007387 */ /* 0x000fe80000100800 */
[----:B------:R-:W2:Y:S04]  /*1359d0*/  LDL.LU R33, [R1+0x2500] ;  /* 0x0025000001217983 */ /* 0x000ea80000300800 */
[----:B------:R0:W-:Y:S04]  /*1359e0*/  STL [R1+0x698], R0 ;  /* 0x0006980001007387 */ /* 0x0001e80000100800 */
[----:B------:R-:W-:Y:S01]  /*1359f0*/  STL [R1+0x6e0], R2 ;  /* 0x0006e00201007387 */ /* 0x000fe20000100800 */
[----:B0-----:R-:W-:-:S03]  /*135a00*/  PRMT R0, R46, 0x5210, R4 ;  /* 0x000052102e007816 */ /* 0x001fc60000000004 */
[----:B------:R-:W2:Y:S04]  /*135a10*/  LDL.LU R46, [R1+0x5c78] ;  /* 0x005c7800012e7983 */ /* 0x000ea80000300800 */
[----:B------:R-:W2:Y:S01]  /*135a20*/  LDL.LU R30, [R1+0x229c] ;  /* 0x00229c00011e7983 */ /* 0x000ea20000300800 */
[----:B------:R-:W-:-:S03]  /*135a30*/  LOP3.LUT R6, R23, 0xffff, RZ, 0xc0, !PT ;  /* 0x0000ffff17067812 */ /* 0x000fc600078ec0ff */
[----:B------:R0:W-:Y:S01]  /*135a40*/  STL [R1+0x680], R0 ;  /* 0x0006800001007387 */ /* 0x0001e20000100800 */
[----:B------:R-:W-:-:S03]  /*135a50*/  LOP3.LUT R7, R39, 0xffff, RZ, 0xc0, !PT ;  /* 0x0000ffff27077812 */ /* 0x000fc600078ec0ff */
[----:B------:R-:W2:Y:S04]  /*135a60*/  LDL.LU R23, [R1+0x2504] ;  /* 0x0025040001177983 */ /* 0x000ea80000300800 */
[----:B------:R-:W2:Y:S01]  /*135a70*/  LDL.LU R39, [R1+0x6d4] ;  /* 0x0006d40001277983 */ /* 0x000ea20000300800 */
[----:B------:R-:W-:Y:S02]  /*135a80*/  LOP3.LUT R5, R37, 0xffff, RZ, 0xc0, !PT ;  /* 0x0000ffff25057812 */ /* 0x000fe400078ec0ff */
[----:B0-----:R-:W-:Y:S02]  /*135a90*/  PRMT R0, R7, 0x3340, R1 ;  /* 0x0000334007007816 */ /* 0x001fe40000000001 */
[----:B------:R-:W-:-:S04]  /*135aa0*/  PRMT R4, R6, 0x3340, R5 ;  /* 0x0000334006047816 */ /* 0x000fc80000000005 */
[----:B------:R-:W-:Y:S02]  /*135ab0*/  PRMT R2, R4, 0x5410, R0 ;  /* 0x0000541004027816 */ /* 0x000fe40000000000 */
[----:B------:R-:W-:Y:S02]  /*135ac0*/  SHF.R.U32.HI R4, RZ, 0x8, R6 ;  /* 0x00000008ff047819 */ /* 0x000fe40000011606 */
[----:B------:R-:W-:Y:S01]  /*135ad0*/  SHF.R.U32.HI R0, RZ, 0x8, R5 ;  /* 0x00000008ff007819 */ /* 0x000fe20000011605 */
[----:B------:R0:W-:Y:S01]  /*135ae0*/  STL [R1+0x504], R2 ;  /* 0x0005040201007387 */ /* 0x0001e20000100800 */
[----:B------:R-:W-:Y:S02]  /*135af0*/  LOP3.LUT R4, R4, 0xffff, RZ, 0xc0, !PT ;  /* 0x0000ffff04047812 */ /* 0x000fe400078ec0ff */
[----:B------:R-:W-:-:S04]  /*135b00*/  LOP3.LUT R0, R0, 0xffff, RZ, 0xc0, !PT ;  /* 0x0000ffff00007812 */ /* 0x000fc800078ec0ff */
[----:B0-----:R-:W-:Y:S02]  /*135b10*/  PRMT R2, R4, 0x3340, R0 ;  /* 0x0000334004027816 */ /* 0x001fe40000000000 */
[----:B---3--:R-:W-:Y:S02]  /*135b20*/  LOP3.LUT R5, R41, 0xffff, RZ, 0xc0, !PT ;  /* 0x0000ffff29057812 */ /* 0x008fe400078ec0ff */
[----:B------:R-:W3:Y:S02]  /*135b30*/  LDL.LU R41, [R1+0x2418] ;  /* 0x0024180001297983 */ /* 0x000ee40000300800 */
[----:B----4-:R-:W-:Y:S02]  /*135b40*/  PRMT R0, R13, 0x4210, R5 ;  /* 0x000042100d007816 */ /* 0x010fe40000000005 */
[----:B------:R-:W4:Y:S04]  /*135b50*/  LDL.LU R13, [R1+0x6d8] ;  /* 0x0006d800010d7983 */ /* 0x000f280000300800 */
[----:B------:R0:W-:Y:S04]  /*135b60*/  STL [R1+0x354], R2 ;  /* 0x0003540201007387 */ /* 0x0001e80000100800 */
[----:B------:R1:W-:Y:S01]  /*135b70*/  STL [R1+0x6e4], R0 ;  /* 0x0006e40001007387 */ /* 0x0003e20000100800 */
[----:B------:R-:W-:-:S02]  /*135b80*/  SHF.R.U32.HI R7, RZ, 0x8, R7 ;  /* 0x00000008ff077819 */ /* 0x000fc40000011607 */
[----:B0-----:R-:W-:Y:S02]  /*135b90*/  PRMT R2, R48, 0x5210, R5 ;  /* 0x0000521030027816 */ /* 0x001fe40000000005 */
[----:B------:R-:W4:Y:S01]  /*135ba0*/  LDL.LU R48, [R1+0x5c74] ;  /* 0x005c740001307983 */ /* 0x000f220000300800 */
[----:B-1----:R-:W-:-:S03]  /*135bb0*/  LOP3.LUT R0, R38, 0xffff, RZ, 0xc0, !PT ;  /* 0x0000ffff26007812 */ /* 0x002fc600078ec0ff */
[----:B------:R-:W4:Y:S01]  /*135bc0*/  LDL.LU R38, [R1+0x710] ;  /* 0x0007100001267983 */ /* 0x000f220000300800 */
[----:B------:R-:W-:-:S03]  /*135bd0*/  PRMT R3, R14, 0x4210, R0 ;  /* 0x000042100e037816 */ /* 0x000fc60000000000 */
[----:B------:R0:W-:Y:S01]  /*135be0*/  STL [R1+0x684], R2 ;  /* 0x0006840201007387 */ /* 0x0001e20000100800 */
[----:B------:R-:W-:-:S03]  /*135bf0*/  SHF.R.U32.HI R4, RZ, 0x8, R57 ;  /* 0x00000008ff047819 */ /* 0x000fc60000011639 */
[----:B------:R-:W4:Y:S01]  /*135c00*/  LDL.LU R14, [R1+0x6c0] ;  /* 0x0006c000010e7983 */ /* 0x000f220000300800 */
[----:B0-----:R-:W-:-:S03]  /*135c10*/  PRMT R2, R52, 0x5210, R0 ;  /* 0x0000521034027816 */ /* 0x001fc60000000000 */
[----:B------:R-:W-:Y:S01]  /*135c20*/  STL [R1+0x6e8], R3 ;  /* 0x0006e80301007387 */ /* 0x000fe20000100800 */
[----:B------:R-:W-:-:S03]  /*135c30*/  LOP3.LUT R0, R7, 0xffff, RZ, 0xc0, !PT ;  /* 0x0000ffff07007812 */ /* 0x000fc600078ec0ff */
[----:B------:R-:W4:Y:S04]  /*135c40*/  LDL.LU R52, [R1+0x5c70] ;  /* 0x005c700001347983 */ /* 0x000f280000300800 */
[----:B------:R0:W-:Y:S04]  /*135c50*/  STL [R1+0x688], R2 ;  /* 0x0006880201007387 */ /* 0x0001e80000100800 */
[----:B------:R-:W4:Y:S01]  /*135c60*/  LDL.LU R57, [R1+0x5c6c] ;  /* 0x005c6c0001397983 */ /* 0x000f220000300800 */
[----:B0-----:R-:W-:Y:S02]  /*135c70*/  PRMT R2, R0, 0x3340, R1 ;  /* 0x0000334000027816 */ /* 0x001fe40000000001 */
[----:B------:R-:W-:-:S02]  /*135c80*/  LOP3.LUT R0, R4, 0xffff, RZ, 0xc0, !PT ;  /* 0x0000ffff04007812 */ /* 0x000fc400078ec0ff */
[----:B--2---:R-:W-:Y:S02]  /*135c90*/  LOP3.LUT R4, R33, 0xffff, RZ, 0xc0, !PT ;  /* 0x0000ffff21047812 */ /* 0x004fe400078ec0ff */
[----:B------:R-:W-:Y:S02]  /*135ca0*/  PRMT R3, R0, 0x3340, R1 ;  /* 0x0000334000037816 */ /* 0x000fe40000000001 */
[--C-:B------:R-:W-:Y:S01]  /*135cb0*/  PRMT R0, R30, 0x4210, R4.reuse ;  /* 0x000042101e007816 */ /* 0x100fe20000000004 */
[----:B------:R0:W-:Y:S04]  /*135cc0*/  STL [R1+0x1a4], R2 ;  /* 0x0001a40201007387 */ /* 0x0001e80000100800 */
[----:B------:R-:W-:Y:S01]  /*135cd0*/  STL [R1+0x1a0], R3 ;  /* 0x0001a00301007387 */ /* 0x000fe20000100800 */
[----:B0-----:R-:W-:-:S03]  /*135ce0*/  PRMT R2, R18, 0x5210, R4 ;  /* 0x0000521012027816 */ /* 0x001fc60000000004 */
[----:B------:R-:W2:Y:S04]  /*135cf0*/  LDL.LU R18, [R1+0x5c68] ;  /* 0x005c680001127983 */ /* 0x000ea80000300800 */
[----:B------:R0:W-:Y:S01]  /*135d00*/  STL [R1+0x6d0], R0 ;  /* 0x0006d00001007387 */ /* 0x0001e20000100800 */
[----:B------:R-:W-:-:S03]  /*135d10*/  SHF.R.U32.HI R4, RZ, 0x8, R44 ;  /* 0x00000008ff047819 */ /* 0x000fc6000001162c */
[----:B------:R1:W-:Y:S04]  /*135d20*/  STL [R1+0x670], R2 ;  /* 0x0006700201007387 */ /* 0x0003e80000100800 */
[----:B------:R-:W2:Y:S01]  /*135d30*/  LDL.LU R44, [R1+0x5c64] ;  /* 0x005c6400012c7983 */ /* 0x000ea20000300800 */
[----:B0-----:R-:W-:-:S03]  /*135d40*/  LOP3.LUT R0, R23, 0xffff, RZ, 0xc0, !PT ;  /* 0x0000ffff17007812 */ /* 0x001fc600078ec0ff */
[----:B------:R-:W2:Y:S01]  /*135d50*/  LDL.LU R15, [R1+0x70c] ;  /* 0x00070c00010f7983 */ /* 0x000ea20000300800 */
[--C-:B-1----:R-:W-:Y:S02]  /*135d60*/  PRMT R2, R39, 0x4210, R0.reuse ;  /* 0x0000421027027816 */ /* 0x102fe40000000000 */
[----:B------:R-:W-:-:S03]  /*135d70*/  PRMT R0, R53, 0x5210, R0 ;  /* 0x0000521035007816 */ /* 0x000fc60000000000 */
[----:B------:R-:W-:Y:S04]  /*135d80*/  STL [R1+0x6d4], R2 ;  /* 0x0006d40201007387 */ /* 0x000fe80000100800 */
[----:B------:R-:W2:Y:S04]  /*135d90*/  LDL.LU R53, [R1+0x5c60] ;  /* 0x005c600001357983 */ /* 0x000ea80000300800 */
[----:B------:R-:W2:Y:S04]  /*135da0*/  LDL.LU R3, [R1+0x6c4] ;  /* 0x0006c40001037983 */ /* 0x000ea80000300800 */
[----:B------:R-:W2:Y:S04]  /*135db0*/  LDL.LU R33, [R1+0x614] ;  /* 0x0006140001217983 */ /* 0x000ea80000300800 */
[----:B------:R0:W-:Y:S02]  /*135dc0*/  STL [R1+0x674], R0 ;  /* 0x0006740001007387 */ /* 0x0001e40000100800 */
[----:B0-----:R-:W-:-:S02]  /*135dd0*/  LOP3.LUT R0, R4, 0xffff, RZ, 0xc0, !PT ;  /* 0x0000ffff04007812 */ /* 0x001fc400078ec0ff */
[----:B------:R-:W-:Y:S02]  /*135de0*/  SHF.R.U32.HI R4, RZ, 0x8, R55 ;  /* 0x00000008ff047819 */ /* 0x000fe40000011637 */
[----:B------:R-:W2:Y:S04]  /*135df0*/  LDL.LU R55, [R1+0x5c5c] ;  /* 0x005c5c0001377983 */ /* 0x000ea80000300800 */
[----:B------:R-:W2:Y:S01]  /*135e00*/  LDL.LU R30, [R1+0x6b0] ;  /* 0x0006b000011e7983 */ /* 0x000ea20000300800 */
[----:B------:R-:W-:Y:S02]  /*135e10*/  PRMT R2, R0, 0x3340, R1 ;  /* 0x0000334000027816 */ /* 0x000fe40000000001 */
[----:B------:R-:W-:-:S03]  /*135e20*/  LOP3.LUT R0, R4, 0xffff, RZ, 0xc0, !PT ;  /* 0x0000ffff04007812 */ /* 0x000fc600078ec0ff */
[----:B------:R0:W-:Y:S01]  /*135e30*/  STL [R1+0x19c], R2 ;  /* 0x00019c0201007387 */ /* 0x0001e20000100800 */
[----:B---3--:R-:W-:Y:S02]  /*135e40*/  LOP3.LUT R4, R41, 0xffff, RZ, 0xc0, !PT ;  /* 0x0000ffff29047812 */ /* 0x008fe400078ec0ff */
[----:B------:R-:W-:-:S05]  /*135e50*/  PRMT R41, R0, 0x3340, R1 ;  /* 0x0000334000297816 */ /* 0x000fca0000000001 */
[----:B------:R-:W-:Y:S01]  /*135e60*/  STL [R1+0x5af0], R41 ;  /* 0x005af02901007387 */ /* 0x000fe20000100800 */
[----:B----4-:R-:W-:-:S03]  /*135e70*/  PRMT R0, R13, 0x4210, R4 ;  /* 0x000042100d007816 */ /* 0x010fc60000000004 */
[----:B------:R-:W3:Y:S01]  /*135e80*/  LDL.LU R13, [R1+0x2510] ;  /* 0x00251000010d7983 */ /* 0x000ee20000300800 */
[----:B0-----:R-:W-:-:S03]  /*135e90*/  PRMT R2, R58, 0x5210, R4 ;  /* 0x000052103a027816 */ /* 0x001fc60000000004 */
[----:B------:R0:W-:Y:S01]  /*135ea0*/  STL [R1+0x6d8], R0 ;  /* 0x0006d80001007387 */ /* 0x0001e20000100800 */
[----:B------:R-:W-:-:S03]  /*135eb0*/  SHF.R.U32.HI R4, RZ, 0x8, R46 ;  /* 0x00000008ff047819 */ /* 0x000fc6000001162e */
[----:B------:R-:W4:Y:S04]  /*135ec0*/  LDL.LU R58, [R1+0x5c58] ;  /* 0x005c5800013a7983 */ /* 0x000f280000300800 */
[----:B------:R1:W-:Y:S04]  /*135ed0*/  STL [R1+0x678], R2 ;  /* 0x0006780201007387 */ /* 0x0003e80000100800 */
[----:B------:R-:W4:Y:S01]  /*135ee0*/  LDL.LU R46, [R1+0x5c54] ;  /* 0x005c5400012e7983 */ /* 0x000f220000300800 */
[----:B0-----:R-:W-:-:S03]  /*135ef0*/  LOP3.LUT R0, R38, 0xffff, RZ, 0xc0, !PT ;  /* 0x0000ffff26007812 */ /* 0x001fc600078ec0ff */
[----:B------:R-:W4:Y:S04]  /*135f00*/  LDL.LU R39, [R1+0x2254] ;  /* 0x0022540001277983 */ /* 0x000f280000300800 */
[----:B-1----:R-:W4:Y:S01]  /*135f10*/  LDL.LU R2, [R1+0x2514] ;  /* 0x0025140001027983 */ /* 0x002f220000300800 */
[--C-:B------:R-:W-:Y:S02]  /*135f20*/  PRMT R5, R14, 0x4210, R0.reuse ;  /* 0x000042100e057816 */ /* 0x100fe40000000000 */
[----:B------:R-:W-:-:S03]  /*135f30*/  PRMT R0, R11, 0x5210, R0 ;  /* 0x000052100b007816 */ /* 0x000fc60000000000 */
[----:B------:R-:W-:Y:S04]  /*135f40*/  STL [R1+0x6c0], R5 ;  /* 0x0006c00501007387 */ /* 0x000fe80000100800 */
[----:B------:R-:W4:Y:S04]  /*135f50*/  LDL.LU R22, [R1+0x2434] ;  /* 0x0024340001167983 */ /* 0x000f280000300800 */
[----:B------:R0:W-:Y:S04]  /*135f60*/  STL [R1+0xb0], R0 ;  /* 0x0000b00001007387 */ /* 0x0001e80000100800 */
[----:B------:R-:W4:Y:S04]  /*135f70*/  LDL.LU R37, [R1+0x6b4] ;  /* 0x0006b40001257983 */ /* 0x000f280000300800 */
[----:B------:R-:W4:Y:S01]  /*135f80*/  LDL.LU R23, [R1+0x6b8] ;  /* 0x0006b80001177983 */ /* 0x000f220000300800 */
[----:B0-----:R-:W-:-:S02]  /*135f90*/  LOP3.LUT R0, R4, 0xffff, RZ, 0xc0, !PT ;  /* 0x0000ffff04007812 */ /* 0x001fc400078ec0ff */
[----:B------:R-:W-:Y:S02]  /*135fa0*/  SHF.R.U32.HI R4, RZ, 0x8, R52 ;  /* 0x00000008ff047819 */ /* 0x000fe40000011634 */
[----:B------:R-:W4:Y:S01]  /*135fb0*/  LDL.LU R52, [R1+0x5c50] ;  /* 0x005c500001347983 */ /* 0x000f220000300800 */
[----:B------:R-:W-:-:S03]  /*135fc0*/  PRMT R5, R0, 0x3340, R1 ;  /* 0x0000334000057816 */ /* 0x000fc60000000001 */
[----:B------:R-:W4:Y:S01]  /*135fd0*/  LDL.LU R38, [R1+0x5404] ;  /* 0x0054040001267983 */ /* 0x000f220000300800 */
[----:B------:R-:W-:-:S03]  /*135fe0*/  LOP3.LUT R0, R4, 0xffff, RZ, 0xc0, !PT ;  /* 0x0000ffff04007812 */ /* 0x000fc600078ec0ff */
[----:B------:R-:W4:Y:S04]  /*135ff0*/  LDL.LU R11, [R1+0x27f8] ;  /* 0x0027f800010b7983 */ /* 0x000f280000300800 */
[----:B------:R-:W4:Y:S04]  /*136000*/  LDL.LU R14, [R1+0x53c8] ;  /* 0x0053c800010e7983 */ /* 0x000f280000300800 */
[----:B------:R0:W-:Y:S02]  /*136010*/  STL [R1+0x194], R5 ;  /* 0x0001940501007387 */ /* 0x0001e40000100800 */
[----:B0-----:R-:W-:-:S02]  /*136020*/  PRMT R5, R0, 0x3340, R1 ;  /* 0x0000334000057816 */ /* 0x001fc40000000001 */
[----:B--2---:R-:W-:-:S03]  /*136030*/  LOP3.LUT R4, R15, 0xffff, RZ, 0xc0, !PT ;  /* 0x0000ffff0f047812 */ /* 0x004fc600078ec0ff */
[----:B------:R-:W-:Y:S01]  /*136040*/  STL [R1+0x190], R5 ;  /* 0x0001900501007387 */ /* 0x000fe20000100800 */
[--C-:B------:R-:W-:Y:S02]  /*136050*/  PRMT R0, R3, 0x4210, R4.reuse ;  /* 0x0000421003007816 */ /* 0x100fe40000000004 */
[----:B------:R-:W-:Y:S02]  /*136060*/  PRMT R3, R61, 0x5210, R4 ;  /* 0x000052103d037816 */ /* 0x000fe40000000004 */
[----:B------:R-:W2:Y:S04]  /*136070*/  LDL.LU R61, [R1+0x5c4c] ;  /* 0x005c4c00013d7983 */ /* 0x000ea80000300800 */
[----:B------:R0:W-:Y:S01]  /*136080*/  STL [R1+0x6c4], R0 ;  /* 0x0006c40001007387 */ /* 0x0001e20000100800 */
[----:B------:R-:W-:-:S03]  /*136090*/  SHF.R.U32.HI R4, RZ, 0x8, R57 ;  /* 0x00000008ff047819 */ /* 0x000fc60000011639 */
[----:B------:R1:W-:Y:S04]  /*1360a0*/  STL [R1+0xb4], R3 ;  /* 0x0000b40301007387 */ /* 0x0003e80000100800 */
[----:B------:R-:W2:Y:S01]  /*1360b0*/  LDL.LU R57, [R1+0x5c48] ;  /* 0x005c480001397983 */ /* 0x000ea20000300800 */
[----:B0-----:R-:W-:-:S04]  /*1360c0*/  LOP3.LUT R0, R33, 0xffff, RZ, 0xc0, !PT ;  /* 0x0000ffff21007812 */ /* 0x001fc800078ec0ff */
[--C-:B-1----:R-:W-:Y:S02]  /*1360d0*/  PRMT R3, R47, 0x5210, R0.reuse ;  /* 0x000052102f037816 */ /* 0x102fe40000000000 */
[----:B------:R-:W2:Y:S01]  /*1360e0*/  LDL.LU R47, [R1+0x5c44] ;  /* 0x005c4400012f7983 */ /* 0x000ea20000300800 */
[----:B------:R-:W-:Y:S02]  /*1360f0*/  PRMT R5, R30, 0x4210, R0 ;  /* 0x000042101e057816 */ /* 0x000fe40000000000 */
[----:B------:R-:W-:-:S03]  /*136100*/  LOP3.LUT R0, R4, 0xffff, RZ, 0xc0, !PT ;  /* 0x0000ffff04007812 */ /* 0x000fc600078ec0ff */
[----:B------:R-:W-:Y:S01]  /*136110*/  STL [R1+0x6c8], R5 ;  /* 0x0006c80501007387 */ /* 0x000fe20000100800 */
[----:B------:R-:W-:-:S03]  /*136120*/  SHF.R.U32.HI R4, RZ, 0x8, R18 ;  /* 0x00000008ff047819 */ /* 0x000fc60000011612 */
[----:B------:R0:W-:Y:S04]  /*136130*/  STL [R1+0xb8], R3 ;  /* 0x0000b80301007387 */ /* 0x0001e80000100800 */
[----:B------:R-:W2:Y:S04]  /*136140*/  LDL.LU R18, [R1+0x5c40] ;  /* 0x005c400001127983 */ /* 0x000ea80000300800 */
[----:B------:R-:W2:Y:S01]  /*136150*/  LDL.LU R33, [R1+0x714] ;  /* 0x0007140001217983 */ /* 0x000ea20000300800 */
[----:B0-----:R-:W-:-:S05]  /*136160*/  PRMT R3, R0, 0x3340, R1 ;  /* 0x0000334000037816 */ /* 0x001fca0000000001 */
[----:B------:R0:W-:Y:S04]  /*136170*/  STL [R1+0x18c], R3 ;  /* 0x00018c0301007387 */ /* 0x0001e80000100800 */
[----:B------:R-:W2:Y:S01]  /*136180*/  LDL.LU R30, [R1+0x2214] ;  /* 0x00221400011e7983 */ /* 0x000ea20000300800 */
[----:B------:R-:W-:Y:S02]  /*136190*/  LOP3.LUT R0, R4, 0xffff, RZ, 0xc0, !PT ;  /* 0x0000ffff04007812 */ /* 0x000fe400078ec0ff */
[----:B---3--:R-:W-:Y:S02]  /*1361a0*/  LOP3.LUT R4, R13, 0xffff, RZ, 0xc0, !PT ;  /* 0x0000ffff0d047812 */ /* 0x008fe400078ec0ff */
[----:B------:R-:W3:Y:S01]  /*1361b0*/  LDL.LU R13, [R1+0x718] ;  /* 0x00071800010d7983 */ /* 0x000ee20000300800 */
[----:B0-----:R-:W-:-:S05]  /*1361c0*/  PRMT R3, R0, 0x3340, R1 ;  /* 0x0000334000037816 */ /* 0x001fca0000000001 */
[----:B------:R0:W-:Y:S01]  /*1361d0*/  STL [R1+0x188], R3 ;  /* 0x0001880301007387 */ /* 0x0001e20000100800 */
[--C-:B----4-:R-:W-:Y:S02]  /*1361e0*/  PRMT R0, R39, 0x4210, R4.reuse ;  /* 0x0000421027007816 */ /* 0x110fe40000000004 */
[----:B0-----:R-:W-:Y:S02]  /*1361f0*/  PRMT R3, R40, 0x5210, R4 ;  /* 0x0000521028037816 */ /* 0x001fe40000000004 */
[----:B------:R-:W4:Y:S04]  /*136200*/  LDL.LU R40, [R1+0x5c3c] ;  /* 0x005c3c0001287983 */ /* 0x000f280000300800 */
[----:B------:R0:W-:Y:S04]  /*136210*/  STL [R1+0x6b0], R0 ;  /* 0x0006b00001007387 */ /* 0x0001e80000100800 */
[----:B------:R-:W4:Y:S01]  /*136220*/  LDL.LU R39, [R1+0x788] ;  /* 0x0007880001277983 */ /* 0x000f220000300800 */
[----:B0-----:R-:W-:-:S03]  /*136230*/  LOP3.LUT R0, R2, 0xffff, RZ, 0xc0, !PT ;  /* 0x0000ffff02007812 */ /* 0x001fc600078ec0ff */
[----:B------:R0:W-:Y:S01]  /*136240*/  STL [R1+0xa0], R3 ;  /* 0x0000a00301007387 */ /* 0x0001e20000100800 */
[----:B------:R-:W-:Y:S02]  /*136250*/  LOP3.LUT R4, R22, 0xffff, RZ, 0xc0, !PT ;  /* 0x0000ffff16047812 */ /* 0x000fe400078ec0ff */
[--C-:B------:R-:W-:Y:S02]  /*136260*/  PRMT R2, R37, 0x4210, R0.reuse ;  /* 0x0000421025027816 */ /* 0x100fe40000000000 */
[----:B0-----:R-:W-:Y:S02]  /*136270*/  PRMT R3, R31, 0x5210, R0 ;  /* 0x000052101f037816 */ /* 0x001fe40000000000 */
[----:B------:R-:W4:Y:S01]  /*136280*/  LDL.LU R31, [R1+0x5c38] ;  /* 0x005c3800011f7983 */ /* 0x000f220000300800 */
[----:B------:R-:W-:-:S03]  /*136290*/  PRMT R0, R34, 0x5210, R4 ;  /* 0x0000521022007816 */ /* 0x000fc60000000004 */
[----:B------:R0:W-:Y:S01]  /*1362a0*/  STL [R1+0x6b4], R2 ;  /* 0x0006b40201007387 */ /* 0x0001e20000100800 */
[----:B------:R-:W-:-:S03]  /*1362b0*/  LOP3.LUT R6, R38, 0xffff, RZ, 0xc0, !PT ;  /* 0x0000ffff26067812 */ /* 0x000fc600078ec0ff */
[----:B------:R-:W-:Y:S01]  /*1362c0*/  STL [R1+0xa4], R3 ;  /* 0x0000a40301007387 */ /* 0x000fe20000100800 */
[----:B------:R-:W-:-:S03]  /*1362d0*/  LOP3.LUT R7, R11, 0xffff, RZ, 0xc0, !PT ;  /* 0x0000ffff0b077812 */ /* 0x000fc600078ec0ff */
[----:B------:R-:W4:Y:S01]  /*1362e0*/  LDL.LU R34, [R1+0x5c34] ;  /* 0x005c340001227983 */ /* 0x000f220000300800 */
[----:B0-----:R-:W-:Y:S02]  /*1362f0*/  PRMT R2, R23, 0x4210, R4 ;  /* 0x0000421017027816 */ /* 0x001fe40000000004 */
[----:B------:R-:W-:-:S03]  /*136300*/  LOP3.LUT R5, R14, 0xffff, RZ, 0xc0, !PT ;  /* 0x0000ffff0e057812 */ /* 0x000fc600078ec0ff */
[----:B------:R-:W-:Y:S01]  /*136310*/  STL [R1+0x6b8], R2 ;  /* 0x0006b80201007387 */ /* 0x000fe20000100800 */
[----:B------:R-:W-:-:S03]  /*136320*/  PRMT R4, R6, 0x3340, R5 ;  /* 0x0000334006047816 */ /* 0x000fc60000000005 */
[----:B------:R0:W-:Y:S04]  /*136330*/  STL [R1+0xa8], R0 ;  /* 0x0000a80001007387 */ /* 0x0001e80000100800 */
[----:B------:R-:W4:Y:S04]  /*136340*/  LDL.LU R23, [R1+0x61c] ;  /* 0x00061c0001177983 */ /* 0x000f280000300800 */
[----:B------:R-:W4:Y:S01]  /*136350*/  LDL.LU R38, [R1+0x7e0] ;  /* 0x0007e00001267983 */ /* 0x000f220000300800 */
[----:B0-----:R-:W-:-:S03]  /*136360*/  PRMT R0, R7, 0x3340, R1 ;  /* 0x0000334007007816 */ /* 0x001fc60000000001 */
[----:B------:R-:W4:Y:S01]  /*136370*/  LDL.LU R11, [R1+0x2520] ;  /* 0x00252000010b7983 */ /* 0x000f220000300800 */
[----:B------:R-:W-:-:S03]  /*136380*/  PRMT R0, R4, 0x5410, R0 ;  /* 0x0000541004007816 */ /* 0x000fc60000000000 */
[----:B------:R-:W4:Y:S01]  /*136390*/  LDL.LU R14, [R1+0x780] ;  /* 0x00078000010e7983 */ /* 0x000f220000300800 */
[----:B------:R-:W-:-:S03]  /*1363a0*/  SHF.R.U32.HI R4, RZ, 0x8, R6 ;  /* 0x00000008ff047819 */ /* 0x000fc60000011606 */
[----:B------:R0:W-:Y:S01]  /*1363b0*/  STL [R1+0x1c30], R0 ;  /* 0x001c300001007387 */ /* 0x0001e20000100800 */
[----:B------:R-:W-:Y:S02]  /*1363c0*/  LOP3.LUT R4, R4, 0xffff, RZ, 0xc0, !PT ;  /* 0x0000ffff04047812 */ /* 0x000fe400078ec0ff */
[----:B------:R-:W-:Y:S02]  /*1363d0*/  SHF.R.U32.HI R7, RZ, 0x8, R7 ;  /* 0x00000008ff077819 */ /* 0x000fe40000011607 */
[----:B0-----:R-:W-:-:S04]  /*1363e0*/  SHF.R.U32.HI R0, RZ, 0x8, R5 ;  /* 0x00000008ff007819 */ /* 0x001fc80000011605 */
[----:B------:R-:W-:-:S04]  /*1363f0*/  LOP3.LUT R0, R0, 0xffff, RZ, 0xc0, !PT ;  /* 0x0000ffff00007812 */ /* 0x000fc800078ec0ff */
[----:B------:R-:W-:Y:S02]  /*136400*/  PRMT R2, R4, 0x3340, R0 ;  /* 0x0000334004027816 */ /* 0x000fe40000000000 */
[----:B------:R-:W-:-:S04]  /*136410*/  LOP3.LUT R0, R7, 0xffff, RZ, 0xc0, !PT ;  /* 0x0000ffff07007812 */ /* 0x000fc800078ec0ff */
[----:B------:R-:W-:Y:S01]  /*136420*/  PRMT R3, R0, 0x3340, R1 ;  /* 0x0000334000037816 */ /* 0x000fe20000000001 */
[----:B------:R0:W-:Y:S04]  /*136430*/  STL [R1+0x350], R2 ;  /* 0x0003500201007387 */ /* 0x0001e80000100800 */
[----:B------:R-:W-:Y:S01]  /*136440*/  STL [R1+0x184], R3 ;  /* 0x0001840301007387 */ /* 0x000fe20000100800 */
[----:B--2---:R-:W-:-:S04]  /*136450*/  LOP3.LUT R4, R33, 0xffff, RZ, 0xc0, !PT ;  /* 0x0000ffff21047812 */ /* 0x004fc800078ec0ff */
[--C-:B0-----:R-:W-:Y:S02]  /*136460*/  PRMT R2, R32, 0x5210, R4.reuse ;  /* 0x0000521020027816 */ /* 0x101fe40000000004 */
[----:B------:R-:W2:Y:S01]  /*136470*/  LDL.LU R32, [R1+0x5c30] ;  /* 0x005c300001207983 */ /* 0x000ea20000300800 */
[----:B------:R-:W-:Y:S02]  /*136480*/  PRMT R0, R30, 0x4210, R4 ;  /* 0x000042101e007816 */ /* 0x000fe40000000004 */
[----:B------:R-:W-:-:S03]  /*136490*/  SHF.R.U32.HI R4, RZ, 0x8, R44 ;  /* 0x00000008ff047819 */ /* 0x000fc6000001162c */
[----:B------:R3:W-:Y:S04]  /*1364a0*/  STL [R1+0x150], R0 ;  /* 0x0001500001007387 */ /* 0x0007e80000100800 */
[----:B------:R0:W-:Y:S04]  /*1364b0*/  STL [R1+0x90], R2 ;  /* 0x0000900201007387 */ /* 0x0001e80000100800 */
[----:B------:R-:W2:Y:S01]  /*1364c0*/  LDL.LU R44, [R1+0x5c2c] ;  /* 0x005c2c00012c7983 */ /* 0x000ea20000300800 */
[----:B---3--:R-:W-:-:S03]  /*1364d0*/  LOP3.LUT R0, R13, 0xffff, RZ, 0xc0, !PT ;  /* 0x0000ffff0d007812 */ /* 0x008fc600078ec0ff */
[----:B------:R-:W3:Y:S01]  /*1364e0*/  LDL.LU R13, [R1+0x2524] ;  /* 0x00252400010d7983 */ /* 0x000ee20000300800 */
[----:B0-----:R-:W-:-:S03]  /*1364f0*/  PRMT R2, R36, 0x5210, R0 ;  /* 0x0000521024027816 */ /* 0x001fc60000000000 */
[----:B------:R-:W2:Y:S01]  /*136500*/  LDL.LU R36, [R1+0x5c28] ;  /* 0x005c280001247983 */ /* 0x000ea20000300800 */
[----:B----4-:R-:W-:Y:S02]  /*136510*/  PRMT R3, R39, 0x4210, R0 ;  /* 0x0000421027037816 */ /* 0x010fe40000000000 */
[----:B------:R-:W-:Y:S02]  /*136520*/  LOP3.LUT R0, R4, 0xffff, RZ, 0xc0, !PT ;  /* 0x0000ffff04007812 */ /* 0x000fe400078ec0ff */
[----:B------:R-:W-:Y:S01]  /*136530*/  SHF.R.U32.HI R4, RZ, 0x8, R53 ;  /* 0x00000008ff047819 */ /* 0x000fe20000011635 */
[----:B------:R0:W-:Y:S04]  /*136540*/  STL [R1+0x154], R3 ;  /* 0x0001540301007387 */ /* 0x0001e80000100800 */
[----:B------:R1:W-:Y:S04]  /*136550*/  STL [R1+0x94], R2 ;  /* 0x0000940201007387 */ /* 0x0003e80000100800 */
[----:B------:R-:W4:Y:S04]  /*136560*/  LDL.LU R53, [R1+0x5c24] ;  /* 0x005c240001357983 */ /* 0x000f280000300800 */
[----:B------:R-:W2:Y:S01]  /*136570*/  LDL.LU R16, [R1+0x778] ;  /* 0x0007780001107983 */ /* 0x000ea20000300800 */
[----:B------:R-:W-:-:S03]  /*136580*/  PRMT R37, R0, 0x3340, R1 ;  /* 0x0000334000257816 */ /* 0x000fc60000000001 */
[----:B------:R-:W4:Y:S01]  /*136590*/  LDL.LU R15, [R1+0x245c] ;  /* 0x00245c00010f7983 */ /* 0x000f220000300800 */
[----:B------:R-:W-:-:S03]  /*1365a0*/  LOP3.LUT R0, R4, 0xffff, RZ, 0xc0, !PT ;  /* 0x0000ffff04007812 */ /* 0x000fc600078ec0ff */
[----:B------:R-:W4:Y:S01]  /*1365b0*/  LDL.LU R39, [R1+0x770] ;  /* 0x0007700001277983 */ /* 0x000f220000300800 */
[----:B------:R-:W-:-:S03]  /*1365c0*/  PRMT R33, R0, 0x3340, R1 ;  /* 0x0000334000217816 */ /* 0x000fc60000000001 */
[----:B------:R-:W-:Y:S04]  /*1365d0*/  STL [R1+0x5ab4], R37 ;  /* 0x005ab42501007387 */ /* 0x000fe80000100800 */
[----:B------:R-:W-:Y:S01]  /*1365e0*/  STL [R1+0x5ab8], R33 ;  /* 0x005ab82101007387 */ /* 0x000fe20000100800 */
[----:B------:R-:W-:-:S04]  /*1365f0*/  LOP3.LUT R4, R23, 0xffff, RZ, 0xc0, !PT ;  /* 0x0000ffff17047812 */ /* 0x000fc800078ec0ff */
[--C-:B0-----:R-:W-:Y:S02]  /*136600*/  PRMT R3, R38, 0x4210, R4.reuse ;  /* 0x0000421026037816 */ /* 0x101fe40000000004 */
[----:B-1----:R-:W-:Y:S02]  /*136610*/  PRMT R2, R12, 0x5210, R4 ;  /* 0x000052100c027816 */ /* 0x002fe40000000004 */
[----:B------:R-:W-:Y:S01]  /*136620*/  LOP3.LUT R0, R11, 0xffff, RZ, 0xc0, !PT ;  /* 0x0000ffff0b007812 */ /* 0x000fe200078ec0ff */
[----:B------:R0:W-:Y:S01]  /*136630*/  STL [R1+0x158], R3 ;  /* 0x0001580301007387 */ /* 0x0001e20000100800 */
[----:B------:R-:W-:-:S03]  /*136640*/  SHF.R.U32.HI R4, RZ, 0x8, R55 ;  /* 0x00000008ff047819 */ /* 0x000fc60000011637 */
[----:B------:R-:W4:Y:S01]  /*136650*/  LDL.LU R38, [R1+0x720] ;  /* 0x0007200001267983 */ /* 0x000f220000300800 */
[----:B------:R-:W-:-:S03]  /*136660*/  PRMT R5, R14, 0x4210, R0 ;  /* 0x000042100e057816 */ /* 0x000fc60000000000 */
[----:B------:R1:W-:Y:S04]  /*136670*/  STL [R1+0x98], R2 ;  /* 0x0000980201007387 */ /* 0x0003e80000100800 */
[----:B------:R-:W4:Y:S04]  /*136680*/  LDL.LU R55, [R1+0x5c20] ;  /* 0x005c200001377983 */ /* 0x000f280000300800 */
[----:B0-----:R-:W4:Y:S01]  /*136690*/  LDL.LU R3, [R1+0x760] ;  /* 0x0007600001037983 */ /* 0x001f220000300800 */
[----:B-1----:R-:W-:-:S03]  /*1366a0*/  PRMT R2, R8, 0x5210, R0 ;  /* 0x0000521008027816 */ /* 0x002fc60000000000 */
[----:B------:R-:W-:Y:S01]  /*1366b0*/  STL [R1+0x140], R5 ;  /* 0x0001400501007387 */ /* 0x000fe20000100800 */
[----:B------:R-:W-:Y:S02]  /*1366c0*/  LOP3.LUT R0, R4, 0xffff, RZ, 0xc0, !PT ;  /* 0x0000ffff04007812 */ /* 0x000fe400078ec0ff */
[----:B------:R-:W-:Y:S01]  /*1366d0*/  SHF.R.U32.HI R4, RZ, 0x8, R58 ;  /* 0x00000008ff047819 */ /* 0x000fe2000001163a */
[----:B------:R0:W-:Y:S04]  /*1366e0*/  STL [R1+0x80], R2 ;  /* 0x0000800201007387 */ /* 0x0001e80000100800 */
[----:B------:R-:W4:Y:S01]  /*1366f0*/  LDL.LU R58, [R1+0x5c1c] ;  /* 0x005c1c00013a7983 */ /* 0x000f220000300800 */
[----:B------:R-:W-:-:S03]  /*136700*/  PRMT R8, R0, 0x3340, R1 ;  /* 0x0000334000087816 */ /* 0x000fc60000000001 */
[----:B0-----:R-:W4:Y:S04]  /*136710*/  LDL.LU R2, [R1+0x724] ;  /* 0x0007240001027983 */ /* 0x001f280000300800 */
[----:B------:R-:W4:Y:S04]  /*136720*/  LDL.LU R11, [R1+0x628] ;  /* 0x00062800010b7983 */ /* 0x000f280000300800 */
[----:B------:R-:W4:Y:S01]  /*136730*/  LDL.LU R22, [R1+0x758] ;  /* 0x0007580001167983 */ /* 0x000f220000300800 */
[----:B------:R-:W-:-:S03]  /*136740*/  LOP3.LUT R0, R4, 0xffff, RZ, 0xc0, !PT ;  /* 0x0000ffff04007812 */ /* 0x000fc600078ec0ff */
[----:B------:R-:W4:Y:S04]  /*136750*/  LDL.LU R23, [R1+0x748] ;  /* 0x0007480001177983 */ /* 0x000f280000300800 */
[----:B------:R-:W-:Y:S04]  /*136760*/  STL [R1+0x5af4], R8 ;  /* 0x005af40801007387 */ /* 0x000fe80000100800 */
[----:B------:R-:W4:Y:S04]  /*136770*/  LDL.LU R12, [R1+0x540c] ;  /* 0x00540c00010c7983 */ /* 0x000f280000300800 */
[----:B------:R-:W4:Y:S01]  /*136780*/  LDL.LU R14, [R1+0x27ac] ;  /* 0x0027ac00010e7983 */ /* 0x000f220000300800 */
[----:B---3--:R-:W-:-:S03]  /*136790*/  LOP3.LUT R4, R13, 0xffff, RZ, 0xc0, !PT ;  /* 0x0000ffff0d047812 */ /* 0x008fc600078ec0ff */
[----:B------:R-:W3:Y:S01]  /*1367a0*/  LDL.LU R13, [R1+0x53d4] ;  /* 0x0053d400010d7983 */ /* 0x000ee20000300800 */
[----:B------:R-:W-:Y:S02]  /*1367b0*/  PRMT R30, R0, 0x3340, R1 ;  /* 0x00003340001e7816 */ /* 0x000fe40000000001 */
[----:B------:R-:W-:-:S03]  /*1367c0*/  PRMT R5, R19, 0x5210, R4 ;  /* 0x0000521013057816 */ /* 0x000fc60000000004 */
[----:B------:R-:W-:Y:S04]  /*1367d0*/  STL [R1+0x5afc], R30 ;  /* 0x005afc1e01007387 */ /* 0x000fe80000100800 */
[----:B------:R-:W3:Y:S01]  /*1367e0*/  LDL.LU R19, [R1+0x5c18] ;  /* 0x005c180001137983 */ /* 0x000ee20000300800 */
[----:B--2---:R-:W-:Y:S02]  /*1367f0*/  PRMT R0, R16, 0x4210, R4 ;  /* 0x0000421010007816 */ /* 0x004fe40000000004 */
[----:B------:R-:W-:-:S03]  /*136800*/  SHF.R.U32.HI R4, RZ, 0x8, R46 ;  /* 0x00000008ff047819 */ /* 0x000fc6000001162e */
[----:B------:R4:W-:Y:S04]  /*136810*/  STL [R1+0x144], R0 ;  /* 0x0001440001007387 */ /* 0x0009e80000100800 */
[----:B------:R0:W-:Y:S04]  /*136820*/  STL [R1+0x84], R5 ;  /* 0x0000840501007387 */ /* 0x0001e80000100800 */
[----:B------:R-:W2:Y:S01]  /*136830*/  LDL.LU R46, [R1+0x5c14] ;  /* 0x005c1400012e7983 */ /* 0x000ea20000300800 */
[----:B----4-:R-:W-:-:S04]  /*136840*/  LOP3.LUT R0, R15, 0xffff, RZ, 0xc0, !PT ;  /* 0x0000ffff0f007812 */ /* 0x010fc800078ec0ff */
[--C-:B------:R-:W-:Y:S02]  /*136850*/  PRMT R6, R39, 0x4210, R0.reuse ;  /* 0x0000421027067816 */ /* 0x100fe40000000000 */
[----:B0-----:R-:W-:Y:S02]  /*136860*/  PRMT R5, R56, 0x5210, R0 ;  /* 0x0000521038057816 */ /* 0x001fe40000000000 */
[----:B------:R-:W-:Y:S01]  /*136870*/  LOP3.LUT R0, R4, 0xffff, RZ, 0xc0, !PT ;  /* 0x0000ffff04007812 */ /* 0x000fe200078ec0ff */
[----:B------:R-:W4:Y:S01]  /*136880*/  LDL.LU R56, [R1+0x5c10] ;  /* 0x005c100001387983 */ /* 0x000f220000300800 */
[----:B------:R-:W-:Y:S02]  /*136890*/  SHF.R.U32.HI R4, RZ, 0x8, R52 ;  /* 0x00000008ff047819 */ /* 0x000fe40000011634 */
[----:B------:R-:W-:Y:S02]  /*1368a0*/  PRMT R39, R0, 0x3340, R1 ;  /* 0x0000334000277816 */ /* 0x000fe40000000001 */
[----:B------:R-:W-:Y:S01]  /*1368b0*/  LOP3.LUT R0, R4, 0xffff, RZ, 0xc0, !PT ;  /* 0x0000ffff04007812 */ /* 0x000fe200078ec0ff */
[----:B------:R-:W-:Y:S04]  /*1368c0*/  STL [R1+0x148], R6 ;  /* 0x0001480601007387 */ /* 0x000fe80000100800 */
[----:B------:R0:W-:Y:S04]  /*1368d0*/  STL [R1+0x88], R5 ;  /* 0x0000880501007387 */ /* 0x0001e80000100800 */
[----:B------:R-:W2:Y:S01]  /*1368e0*/  LDL.LU R52, [R1+0x5c0c] ;  /* 0x005c0c0001347983 */ /* 0x000ea20000300800 */
[----:B------:R-:W-:-:S02]  /*1368f0*/  LOP3.LUT R4, R38, 0xffff, RZ, 0xc0, !PT ;  /* 0x0000ffff26047812 */ /* 0x000fc400078ec0ff */
[----:B------:R-:W-:Y:S01]  /*136900*/  PRMT R38, R0, 0x3340, R1 ;  /* 0x0000334000267816 */ /* 0x000fe20000000001 */
[----:B------:R-:W-:Y:S04]  /*136910*/  STL [R1+0x5b08], R39 ;  /* 0x005b082701007387 */ /* 0x000fe80000100800 */
[----:B------:R-:W-:Y:S04]  /*136920*/  STL [R1+0x5b0c], R38 ;  /* 0x005b0c2601007387 */ /* 0x000fe80000100800 */
[----:B------:R-:W2:Y:S01]  /*136930*/  LDL.LU R16, [R1+0x2534] ;  /* 0x0025340001107983 */ /* 0x000ea20000300800 */
[----:B------:R-:W-:-:S03]  /*136940*/  PRMT R0, R3, 0x4210, R4 ;  /* 0x0000421003007816 */ /* 0x000fc60000000004 */
[----:B------:R-:W4:Y:S01]  /*136950*/  LDL.LU R15, [R1+0x2530] ;  /* 0x00253000010f7983 */ /* 0x000f220000300800 */
[----:B0-----:R-:W-:-:S03]  /*136960*/  PRMT R5, R42, 0x5210, R4 ;  /* 0x000052102a057816 */ /* 0x001fc60000000004 */
[----:B------:R0:W-:Y:S04]  /*136970*/  STL [R1+0x130], R0 ;  /* 0x0001300001007387 */ /* 0x0001e80000100800 */
[----:B------:R-:W4:Y:S04]  /*136980*/  LDL.LU R3, [R1+0x75c] ;  /* 0x00075c0001037983 */ /* 0x000f280000300800 */
[----:B------:R-:W4:Y:S01]  /*136990*/  LDL.LU R42, [R1+0x5c08] ;  /* 0x005c0800012a7983 */ /* 0x000f220000300800 */
[----:B0-----:R-:W-:-:S03]  /*1369a0*/  LOP3.LUT R0, R2, 0xffff, RZ, 0xc0, !PT ;  /* 0x0000ffff02007812 */ /* 0x001fc600078ec0ff */
[----:B------:R0:W-:Y:S01]  /*1369b0*/  STL [R1+0x70], R5 ;  /* 0x0000700501007387 */ /* 0x0001e20000100800 */
[----:B------:R-:W-:-:S03]  /*1369c0*/  LOP3.LUT R4, R11, 0xffff, RZ, 0xc0, !PT ;  /* 0x0000ffff0b047812 */ /* 0x000fc600078ec0ff */
[----:B------:R-:W4:Y:S01]  /*1369d0*/  LDL.LU R11, [R1+0x73c] ;  /* 0x00073c00010b7983 */ /* 0x000f220000300800 */
        /* <DEDUP_REMOVED lines=9> */
[----:B0-----:R-:W-:-:S05]  /*136a70*/  PRMT R2, R23, 0x4210, R4 ;  /* 0x0000421017027816 */ /* 0x001fca0000000004 */
[----:B------:R0:W-:Y:S04]  /*136a80*/  STL [R1+0x138], R2 ;  /* 0x0001380201007387 */ /* 0x0001e80000100800 */
[----:B------:R1:W-:Y:S04]  /*136a90*/  STL [R1+0x78], R0 ;  /* 0x0000780001007387 */ /* 0x0003e80000100800 */
[----:B0-----:R-:W4:Y:S01]  /*136aa0*/  LDL.LU R2, [R1+0x2484] ;  /* 0x0024840001027983 */ /* 0x001f220000300800 */
[----:B-1----:R-:W-:-:S03]  /*136ab0*/  PRMT R0, R7, 0x3340, R1 ;  /* 0x0000334007007816 */ /* 0x002fc60000000001 */
[----:B------:R-:W4:Y:S04]  /*136ac0*/  LDL.LU R22, [R1+0x730] ;  /* 0x0007300001167983 */ /* 0x000f280000300800 */
[----:B------:R-:W4:Y:S01]  /*136ad0*/  LDL.LU R23, [R1+0x740] ;  /* 0x0007400001177983 */ /* 0x000f220000300800 */
[----:B---3--:R-:W-:-:S04]  /*136ae0*/  LOP3.LUT R5, R13, 0xffff, RZ, 0xc0, !PT ;  /* 0x0000ffff0d057812 */ /* 0x008fc800078ec0ff */
[----:B------:R-:W-:-:S04]  /*136af0*/  PRMT R4, R6, 0x3340, R5 ;  /* 0x0000334006047816 */ /* 0x000fc80000000005 */
[----:B------:R-:W-:Y:S02]  /*136b00*/  PRMT R4, R4, 0x5410, R0 ;  /* 0x0000541004047816 */ /* 0x000fe40000000000 */
[----:B------:R-:W-:Y:S02]  /*136b10*/  SHF.R.U32.HI R0, RZ, 0x8, R61 ;  /* 0x00000008ff007819 */ /* 0x000fe4000001163d */
[----:B------:R-:W3:Y:S04]  /*136b20*/  LDL.LU R61, [R1+0x5bfc] ;  /* 0x005bfc00013d7983 */ /* 0x000ee80000300800 */
[----:B------:R0:W-:Y:S04]  /*136b30*/  STL [R1+0x1e90], R4 ;  /* 0x001e900401007387 */ /* 0x0001e80000100800 */
[----:B------:R-:W3:Y:S01]  /*136b40*/  LDL.LU R13, [R1+0x738] ;  /* 0x00073800010d7983 */ /* 0x000ee20000300800 */
[----:B------:R-:W-:-:S02]  /*136b50*/  SHF.R.U32.HI R6, RZ, 0x8, R6 ;  /* 0x00000008ff067819 */ /* 0x000fc40000011606 */
[----:B------:R-:W-:Y:S02]  /*136b60*/  LOP3.LUT R0, R0, 0xffff, RZ, 0xc0, !PT ;  /* 0x0000ffff00007812 */ /* 0x000fe400078ec0ff */
[----:B0-----:R-:W-:Y:S02]  /*136b70*/  SHF.R.U32.HI R4, RZ, 0x8, R5 ;  /* 0x00000008ff047819 */ /* 0x001fe40000011605 */
[----:B------:R-:W-:Y:S02]  /*136b80*/  LOP3.LUT R5, R6, 0xffff, RZ, 0xc0, !PT ;  /* 0x0000ffff06057812 */ /* 0x000fe400078ec0ff */
[----:B------:R-:W-:Y:S02]  /*136b90*/  LOP3.LUT R4, R4, 0xffff, RZ, 0xc0, !PT ;  /* 0x0000ffff04047812 */ /* 0x000fe400078ec0ff */
[----:B------:R-:W-:Y:S02]  /*136ba0*/  PRMT R12, R0, 0x3340, R1 ;  /* 0x00003340000c7816 */ /* 0x000fe40000000001 */
[----:B------:R-:W-:-:S03]  /*136bb0*/  PRMT R14, R5, 0x3340, R4 ;  /* 0x00003340050e7816 */ /* 0x000fc60000000004 */
[----:B------:R-:W-:Y:S04]  /*136bc0*/  STL [R1+0x5b10], R12 ;  /* 0x005b100c01007387 */ /* 0x000fe80000100800 */
[----:B------:R-:W-:Y:S01]  /*136bd0*/  STL [R1+0x5b14], R14 ;  /* 0x005b140e01007387 */ /* 0x000fe20000100800 */
[----:B--2---:R-:W-:Y:S02]  /*136be0*/  LOP3.LUT R0, R16, 0xffff, RZ, 0xc0, !PT ;  /* 0x0000ffff10007812 */ /* 0x004fe400078ec0ff */
[----:B----4-:R-:W-:Y:S02]  /*136bf0*/  LOP3.LUT R4, R15, 0xffff, RZ, 0xc0, !PT ;  /* 0x0000ffff0f047812 */ /* 0x010fe400078ec0ff */
[--C-:B------:R-:W-:Y:S02]  /*136c00*/  PRMT R3, R3, 0x4210, R0.reuse ;  /* 0x0000421003037816 */ /* 0x100fe40000000000 */
[----:B------:R-:W-:-:S02]  /*136c10*/  PRMT R0, R35, 0x5210, R0 ;  /* 0x0000521023007816 */ /* 0x000fc40000000000 */
[----:B------:R-:W2:Y:S04]  /*136c20*/  LDL.LU R35, [R1+0x5bf8] ;  /* 0x005bf80001237983 */ /* 0x000ea80000300800 */
[----:B------:R0:W-:Y:S04]  /*136c30*/  STL [R1+0x120], R3 ;  /* 0x0001200301007387 */ /* 0x0001e80000100800 */
[----:B------:R-:W4:Y:S01]  /*136c40*/  LDL.LU R41, [R1+0x734] ;  /* 0x0007340001297983 */ /* 0x000f220000300800 */
[----:B------:R-:W-:-:S03]  /*136c50*/  PRMT R5, R11, 0x4210, R4 ;  /* 0x000042100b057816 */ /* 0x000fc60000000004 */
[----:B------:R-:W2:Y:S01]  /*136c60*/  LDL.LU R16, [R1+0x63c] ;  /* 0x00063c0001107983 */ /* 0x000ea20000300800 */
[----:B0-----:R-:W-:-:S03]  /*136c70*/  PRMT R3, R10, 0x5210, R4 ;  /* 0x000052100a037816 */ /* 0x001fc60000000004 */
[----:B------:R0:W-:Y:S01]  /*136c80*/  STL [R1+0x60], R0 ;  /* 0x0000600001007387 */ /* 0x0001e20000100800 */
[----:B------:R-:W-:Y:S02]  /*136c90*/  SHF.R.U32.HI R4, RZ, 0x8, R57 ;  /* 0x00000008ff047819 */ /* 0x000fe40000011639 */
[----:B0-----:R-:W-:Y:S02]  /*136ca0*/  SHF.R.U32.HI R0, RZ, 0x8, R7 ;  /* 0x00000008ff007819 */ /* 0x001fe40000011607 */
[----:B------:R-:W-:Y:S02]  /*136cb0*/  LOP3.LUT R4, R4, 0xffff, RZ, 0xc0, !PT ;  /* 0x0000ffff04047812 */ /* 0x000fe400078ec0ff */
[----:B------:R-:W-:Y:S01]  /*136cc0*/  LOP3.LUT R0, R0, 0xffff, RZ, 0xc0, !PT ;  /* 0x0000ffff00007812 */ /* 0x000fe200078ec0ff */
[----:B------:R-:W-:Y:S01]  /*136cd0*/  STL [R1+0x124], R5 ;  /* 0x0001240501007387 */ /* 0x000fe20000100800 */
[--C-:B------:R-:W-:Y:S02]  /*136ce0*/  PRMT R11, R4, 0x3340, R1.reuse ;  /* 0x00003340040b7816 */ /* 0x100fe40000000001 */
[----:B------:R-:W-:Y:S01]  /*136cf0*/  PRMT R10, R0, 0x3340, R1 ;  /* 0x00003340000a7816 */ /* 0x000fe20000000001 */
[----:B------:R0:W-:Y:S04]  /*136d00*/  STL [R1+0x64], R3 ;  /* 0x0000640301007387 */ /* 0x0001e80000100800 */
[----:B------:R-:W2:Y:S01]  /*136d10*/  LDL.LU R57, [R1+0x5bf4] ;  /* 0x005bf40001397983 */ /* 0x000ea20000300800 */
[----:B------:R-:W-:-:S03]  /*136d20*/  LOP3.LUT R0, R2, 0xffff, RZ, 0xc0, !PT ;  /* 0x0000ffff02007812 */ /* 0x000fc600078ec0ff */
[----:B------:R-:W-:Y:S01]  /*136d30*/  STL [R1+0x5b20], R10 ;  /* 0x005b200a01007387 */ /* 0x000fe20000100800 */
[----:B------:R-:W-:-:S03]  /*136d40*/  LOP3.LUT R4, R22, 0xffff, RZ, 0xc0, !PT ;  /* 0x0000ffff16047812 */ /* 0x000fc600078ec0ff */
[----:B------:R-:W-:Y:S01]  /*136d50*/  STL [R1+0x5b24], R11 ;  /* 0x005b240b01007387 */ /* 0x000fe20000100800 */
[----:B------:R-:W-:-:S03]  /*136d60*/  PRMT R2, R23, 0x4210, R0 ;  /* 0x0000421017027816 */ /* 0x000fc60000000000 */
[----:B------:R-:W2:Y:S01]  /*136d70*/  LDL.LU R15, [R1+0x2544] ;  /* 0x00254400010f7983 */ /* 0x000ea20000300800 */
[----:B------:R-:W-:-:S03]  /*136d80*/  PRMT R0, R17, 0x5210, R0 ;  /* 0x0000521011007816 */ /* 0x000fc60000000000 */
[----:B0-----:R-:W2:Y:S04]  /*136d90*/  LDL.LU R3, [R1+0x2540] ;  /* 0x0025400001037983 */ /* 0x001ea80000300800 */
[----:B------:R0:W-:Y:S04]  /*136da0*/  STL [R1+0x128], R2 ;  /* 0x0001280201007387 */ /* 0x0001e80000100800 */
[----:B------:R-:W2:Y:S04]  /*136db0*/  LDL.LU R17, [R1+0x5bf0] ;  /* 0x005bf00001117983 */ /* 0x000ea80000300800 */
[----:B------:R1:W-:Y:S01]  /*136dc0*/  STL [R1+0x68], R0 ;  /* 0x0000680001007387 */ /* 0x0003e20000100800 */
[----:B0-----:R-:W-:-:S02]  /*136dd0*/  PRMT R2, R9, 0x5210, R4 ;  /* 0x0000521009027816 */ /* 0x001fc40000000004 */
[----:B-1----:R-:W-:Y:S02]  /*136de0*/  SHF.R.U32.HI R0, RZ, 0x8, R47 ;  /* 0x00000008ff007819 */ /* 0x002fe4000001162f */
[----:B---3--:R-:W-:-:S05]  /*136df0*/  PRMT R5, R13, 0x4210, R4 ;  /* 0x000042100d057816 */ /* 0x008fca0000000004 */
[----:B------:R-:W-:Y:S04]  /*136e00*/  STL [R1+0x110], R5 ;  /* 0x0001100501007387 */ /* 0x000fe80000100800 */
[----:B------:R-:W3:Y:S01]  /*136e10*/  LDL.LU R47, [R1+0x5bec] ;  /* 0x005bec00012f7983 */ /* 0x000ee20000300800 */
[----:B------:R-:W-:-:S03]  /*136e20*/  SHF.R.U32.HI R4, RZ, 0x8, R18 ;  /* 0x00000008ff047819 */ /* 0x000fc60000011612 */
[----:B------:R0:W-:Y:S04]  /*136e30*/  STL [R1+0x50], R2 ;  /* 0x0000500201007387 */ /* 0x0001e80000100800 */
[----:B0-----:R-:W3:Y:S04]  /*136e40*/  LDL.LU R2, [R1+0x5414] ;  /* 0x0054140001027983 */ /* 0x001ee80000300800 */
[----:B------:R-:W3:Y:S04]  /*136e50*/  LDL.LU R22, [R1+0x276c] ;  /* 0x00276c0001167983 */ /* 0x000ee80000300800 */
[----:B------:R-:W3:Y:S04]  /*136e60*/  LDL.LU R23, [R1+0x53dc] ;  /* 0x0053dc0001177983 */ /* 0x000ee80000300800 */
[----:B------:R-:W3:Y:S01]  /*136e70*/  LDL.LU R18, [R1+0x5be8] ;  /* 0x005be80001127983 */ /* 0x000ee20000300800 */
[----:B------:R-:W-:-:S02]  /*136e80*/  LOP3.LUT R0, R0, 0xffff, RZ, 0xc0, !PT ;  /* 0x0000ffff00007812 */ /* 0x000fc400078ec0ff */
[----:B------:R-:W-:Y:S02]  /*136e90*/  LOP3.LUT R4, R4, 0xffff, RZ, 0xc0, !PT ;  /* 0x0000ffff04047812 */ /* 0x000fe400078ec0ff */
[--C-:B------:R-:W-:Y:S02]  /*136ea0*/  PRMT R9, R0, 0x3340, R1.reuse ;  /* 0x0000334000097816 */ /* 0x100fe40000000001 */
[----:B------:R-:W-:-:S03]  /*136eb0*/  PRMT R13, R4, 0x3340, R1 ;  /* 0x00003340040d7816 */ /* 0x000fc60000000001 */
[----:B------:R-:W-:Y:S04]  /*136ec0*/  STL [R1+0x5b28], R9 ;  /* 0x005b280901007387 */ /* 0x000fe80000100800 */
[----:B------:R-:W-:Y:S01]  /*136ed0*/  STL [R1+0x5b2c], R13 ;  /* 0x005b2c0d01007387 */ /* 0x000fe20000100800 */
[----:B----4-:R-:W-:Y:S02]  /*136ee0*/  LOP3.LUT R0, R41, 0xffff, RZ, 0xc0, !PT ;  /* 0x0000ffff29007812 */ /* 0x010fe400078ec0ff */
[----:B--2---:R-:W-:Y:S02]  /*136ef0*/  LOP3.LUT R4, R16, 0xffff, RZ, 0xc0, !PT ;  /* 0x0000ffff10047812 */ /* 0x004fe400078ec0ff */
[--C-:B---3--:R-:W-:Y:S02]  /*136f00*/  PRMT R5, R47, 0x4210, R0.reuse ;  /* 0x000042102f057816 */ /* 0x108fe40000000000 */
[----:B------:R-:W2:Y:S01]  /*136f10*/  LDL.LU R47, [R1+0x5be4] ;  /* 0x005be400012f7983 */ /* 0x000ea20000300800 */
[----:B------:R-:W-:-:S03]  /*136f20*/  PRMT R0, R49, 0x5210, R0 ;  /* 0x0000521031007816 */ /* 0x000fc60000000000 */
[----:B------:R-:W3:Y:S04]  /*136f30*/  LDL.LU R49, [R1+0x5be0] ;  /* 0x005be00001317983 */ /* 0x000ee80000300800 */
[----:B------:R0:W-:Y:S02]  /*136f40*/  STL [R1+0x114], R5 ;  /* 0x0001140501007387 */ /* 0x0001e40000100800 */
[--C-:B0-----:R-:W-:Y:S02]  /*136f50*/  PRMT R5, R59, 0x5210, R4.reuse ;  /* 0x000052103b057816 */ /* 0x101fe40000000004 */
[----:B------:R-:W-:Y:S02]  /*136f60*/  PRMT R6, R18, 0x4210, R4 ;  /* 0x0000421012067816 */ /* 0x000fe40000000004 */
[----:B------:R-:W4:Y:S04]  /*136f70*/  LDL.LU R18, [R1+0x5bdc] ;  /* 0x005bdc0001127983 */ /* 0x000f280000300800 */
[----:B------:R0:W-:Y:S04]  /*136f80*/  STL [R1+0x54], R0 ;  /* 0x0000540001007387 */ /* 0x0001e80000100800 */
[----:B------:R1:W-:Y:S04]  /*136f90*/  STL [R1+0x118], R6 ;  /* 0x0001180601007387 */ /* 0x0003e80000100800 */
[----:B------:R-:W-:Y:S04]  /*136fa0*/  STL [R1+0x58], R5 ;  /* 0x0000580501007387 */ /* 0x000fe80000100800 */
[----:B------:R-:W2:Y:S01]  /*136fb0*/  LDL.LU R59, [R1+0x24a4] ;  /* 0x0024a400013b7983 */ /* 0x000ea20000300800 */
[----:B0-----:R-:W-:-:S02]  /*136fc0*/  SHF.R.U32.HI R0, RZ, 0x8, R40 ;  /* 0x00000008ff007819 */ /* 0x001fc40000011628 */
[----:B------:R-:W-:Y:S02]  /*136fd0*/  SHF.R.U32.HI R4, RZ, 0x8, R31 ;  /* 0x00000008ff047819 */ /* 0x000fe4000001161f */
[----:B------:R-:W-:Y:S02]  /*136fe0*/  LOP3.LUT R0, R0, 0xffff, RZ, 0xc0, !PT ;  /* 0x0000ffff00007812 */ /* 0x000fe400078ec0ff */
[----:B------:R-:W-:Y:S02]  /*136ff0*/  LOP3.LUT R4, R4, 0xffff, RZ, 0xc0, !PT ;  /* 0x0000ffff04047812 */ /* 0x000fe400078ec0ff */
[--C-:B------:R-:W-:Y:S02]  /*137000*/  PRMT R40, R0, 0x3340, R1.reuse ;  /* 0x0000334000287816 */ /* 0x100fe40000000001 */
[----:B------:R-:W-:Y:S02]  /*137010*/  LOP3.LUT R0, R15, 0xffff, RZ, 0xc0, !PT ;  /* 0x0000ffff0f007812 */ /* 0x000fe400078ec0ff */
[----:B------:R-:W-:-:S02]  /*137020*/  PRMT R31, R4, 0x3340, R1 ;  /* 0x00003340041f7816 */ /* 0x000fc40000000001 */
[----:B------:R-:W-:Y:S01]  /*137030*/  LOP3.LUT R4, R3, 0xffff, RZ, 0xc0, !PT ;  /* 0x0000ffff03047812 */ /* 0x000fe200078ec0ff */
[----:B------:R-:W-:Y:S01]  /*137040*/  STL [R1+0x5b30], R40 ;  /* 0x005b302801007387 */ /* 0x000fe20000100800 */
[--C-:B------:R-:W-:Y:S02]  /*137050*/  PRMT R3, R57, 0x4210, R0.reuse ;  /* 0x0000421039037816 */ /* 0x100fe40000000000 */
[----:B------:R-:W-:Y:S01]  /*137060*/  PRMT R0, R43, 0x5210, R0 ;  /* 0x000052102b007816 */ /* 0x000fe20000000000 */
[----:B------:R-:W-:Y:S04]  /*137070*/  STL [R1+0x5b34], R31 ;  /* 0x005b341f01007387 */ /* 0x000fe80000100800 */
[----:B------:R-:W3:Y:S04]  /*137080*/  LDL.LU R57, [R1+0x5bd8] ;  /* 0x005bd80001397983 */ /* 0x000ee80000300800 */
[----:B------:R-:W3:Y:S04]  /*137090*/  LDL.LU R43, [R1+0x5bd4] ;  /* 0x005bd400012b7983 */ /* 0x000ee80000300800 */
[----:B------:R0:W-:Y:S01]  /*1370a0*/  STL [R1+0x100], R3 ;  /* 0x0001000301007387 */ /* 0x0001e20000100800 */
[----:B------:R-:W-:-:S02]  /*1370b0*/  LOP3.LUT R7, R2, 0xffff, RZ, 0xc0, !PT ;  /* 0x0000ffff02077812 */ /* 0x000fc400078ec0ff */
[----:B------:R-:W-:Y:S02]  /*1370c0*/  LOP3.LUT R15, R22, 0xffff, RZ, 0xc0, !PT ;  /* 0x0000ffff160f7812 */ /* 0x000fe400078ec0ff */
[----:B-1----:R-:W-:Y:S02]  /*1370d0*/  LOP3.LUT R6, R23, 0xffff, RZ, 0xc0, !PT ;  /* 0x0000ffff17067812 */ /* 0x002fe400078ec0ff */
[--C-:B0-----:R-:W-:Y:S02]  /*1370e0*/  PRMT R3, R35, 0x4210, R4.reuse ;  /* 0x0000421023037816 */ /* 0x101fe40000000004 */
[----:B------:R-:W3:Y:S04]  /*1370f0*/  LDL.LU R35, [R1+0x5bd0] ;  /* 0x005bd00001237983 */ /* 0x000ee80000300800 */
[----:B------:R0:W-:Y:S02]  /*137100*/  STL [R1+0x40], R0 ;  /* 0x0000400001007387 */ /* 0x0001e40000100800 */
[----:B0-----:R-:W-:-:S02]  /*137110*/  PRMT R0, R50, 0x5210, R4 ;  /* 0x0000521032007816 */ /* 0x001fc40000000004 */
[----:B------:R-:W3:Y:S01]  /*137120*/  LDL.LU R50, [R1+0x5bcc] ;  /* 0x005bcc0001327983 */ /* 0x000ee20000300800 */
[----:B------:R-:W-:-:S03]  /*137130*/  PRMT R4, R7, 0x3340, R6 ;  /* 0x0000334007047816 */ /* 0x000fc60000000006 */
[----:B------:R-:W-:Y:S04]  /*137140*/  STL [R1+0x104], R3 ;  /* 0x0001040301007387 */ /* 0x000fe80000100800 */
[----:B------:R0:W-:Y:S02]  /*137150*/  STL [R1+0x44], R0 ;  /* 0x0000440001007387 */ /* 0x0001e40000100800 */
[----:B0-----:R-:W-:-:S04]  /*137160*/  PRMT R0, R15, 0x3340, R1 ;  /* 0x000033400f007816 */ /* 0x001fc80000000001 */
[----:B------:R-:W-:Y:S02]  /*137170*/  PRMT R0, R4, 0x5410, R0 ;  /* 0x0000541004007816 */ /* 0x000fe40000000000 */
[----:B------:R-:W-:-:S03]  /*137180*/  SHF.R.U32.HI R7, RZ, 0x8, R7 ;  /* 0x00000008ff077819 */ /* 0x000fc60000011607 */
[----:B------:R0:W-:Y:S04]  /*137190*/  STL [R1+0x1ec0], R0 ;  /* 0x001ec00001007387 */ /* 0x0001e80000100800 */
[----:B------:R-:W3:Y:S01]  /*1371a0*/  LDL.LU R3, [R1+0x750] ;  /* 0x0007500001037983 */ /* 0x000ee20000300800 */
[----:B------:R-:W-:Y:S02]  /*1371b0*/  SHF.R.U32.HI R5, RZ, 0x8, R34 ;  /* 0x00000008ff057819 */ /* 0x000fe40000011622 */
[----:B------:R-:W-:Y:S02]  /*1371c0*/  SHF.R.U32.HI R4, RZ, 0x8, R32 ;  /* 0x00000008ff047819 */ /* 0x000fe40000011620 */
[----:B0-----:R-:W-:Y:S02]  /*1371d0*/  SHF.R.U32.HI R0, RZ, 0x8, R6 ;  /* 0x00000008ff007819 */ /* 0x001fe40000011606 */
[----:B------:R-:W-:-:S02]  /*1371e0*/  LOP3.LUT R6, R7, 0xffff, RZ, 0xc0, !PT ;  /* 0x0000ffff07067812 */ /* 0x000fc400078ec0ff */
[----:B------:R-:W-:Y:S02]  /*1371f0*/  LOP3.LUT R0, R0, 0xffff, RZ, 0xc0, !PT ;  /* 0x0000ffff00007812 */ /* 0x000fe400078ec0ff */
[----:B------:R-:W-:Y:S02]  /*137200*/  SHF.R.U32.HI R15, RZ, 0x8, R15 ;  /* 0x00000008ff0f7819 */ /* 0x000fe4000001160f */
[----:B------:R-:W-:Y:S02]  /*137210*/  LOP3.LUT R5, R5, 0xffff, RZ, 0xc0, !PT ;  /* 0x0000ffff05057812 */ /* 0x000fe400078ec0ff */
[----:B------:R-:W-:Y:S02]  /*137220*/  LOP3.LUT R4, R4, 0xffff, RZ, 0xc0, !PT ;  /* 0x0000ffff04047812 */ /* 0x000fe400078ec0ff */
[----:B------:R-:W-:Y:S02]  /*137230*/  PRMT R32, R6, 0x3340, R0 ;  /* 0x0000334006207816 */ /* 0x000fe40000000000 */
[----:B------:R-:W-:-:S02]  /*137240*/  LOP3.LUT R0, R15, 0xffff, RZ, 0xc0, !PT ;  /* 0x0000ffff0f007812 */ /* 0x000fc400078ec0ff */
[--C-:B------:R-:W-:Y:S02]  /*137250*/  PRMT R5, R5, 0x3340, R1.reuse ;  /* 0x0000334005057816 */ /* 0x100fe40000000001 */
[--C-:B------:R-:W-:Y:S02]  /*137260*/  PRMT R4, R4, 0x3340, R1.reuse ;  /* 0x0000334004047816 */ /* 0x100fe40000000001 */
[----:B------:R-:W-:Y:S01]  /*137270*/  PRMT R34, R0, 0x3340, R1 ;  /* 0x0000334000227816 */ /* 0x000fe20000000001 */
[----:B------:R-:W-:Y:S04]  /*137280*/  STL [R1+0x5b48], R5 ;  /* 0x005b480501007387 */ /* 0x000fe80000100800 */
[----:B------:R-:W-:Y:S04]  /*137290*/  STL [R1+0x5b4c], R4 ;  /* 0x005b4c0401007387 */ /* 0x000fe80000100800 */
[----:B------:R-:W-:Y:S04]  /*1372a0*/  STL [R1+0x5b50], R32 ;  /* 0x005b502001007387 */ /* 0x000fe80000100800 */
[----:B------:R-:W-:Y:S01]  /*1372b0*/  STL [R1+0x5b54], R34 ;  /* 0x005b542201007387 */ /* 0x000fe20000100800 */
[----:B--2---:R-:W-:-:S04]  /*1372c0*/  LOP3.LUT R6, R59, 0xffff, RZ, 0xc0, !PT ;  /* 0x0000ffff3b067812 */ /* 0x004fc800078ec0ff */
[--C-:B------:R-:W-:Y:S02]  /*1372d0*/  PRMT R2, R61, 0x4210, R6.reuse ;  /* 0x000042103d027816 */ /* 0x100fe40000000006 */
[----:B------:R-:W-:Y:S02]  /*1372e0*/  PRMT R0, R45, 0x5210, R6 ;  /* 0x000052102d007816 */ /* 0x000fe40000000006 */
[----:B------:R-:W-:Y:S01]  /*1372f0*/  SHF.R.U32.HI R6, RZ, 0x8, R44 ;  /* 0x00000008ff067819 */ /* 0x000fe2000001162c */
[----:B------:R0:W-:Y:S04]  /*137300*/  STL [R1+0x108], R2 ;  /* 0x0001080201007387 */ /* 0x0001e80000100800 */
[----:B------:R-:W2:Y:S04]  /*137310*/  LDL.LU R44, [R1+0x754] ;  /* 0x00075400012c7983 */ /* 0x000ea80000300800 */
[----:B------:R1:W-:Y:S04]  /*137320*/  STL [R1+0x48], R0 ;  /* 0x0000480001007387 */ /* 0x0003e80000100800 */
[----:B0-----:R-:W4:Y:S04]  /*137330*/  LDL.LU R2, [R1+0x5418] ;  /* 0x0054180001027983 */ /* 0x001f280000300800 */
[----:B------:R-:W4:Y:S04]  /*137340*/  LDL.LU R22, [R1+0x271c] ;  /* 0x00271c0001167983 */ /* 0x000f280000300800 */
[----:B------:R-:W4:Y:S01]  /*137350*/  LDL.LU R23, [R1+0x53e4] ;  /* 0x0053e40001177983 */ /* 0x000f220000300800 */
[----:B-1----:R-:W-:-:S03]  /*137360*/  SHF.R.U32.HI R0, RZ, 0x8, R53 ;  /* 0x00000008ff007819 */ /* 0x002fc60000011635 */
[----:B------:R-:W4:Y:S04]  /*137370*/  LDL.LU R45, [R1+0x5420] ;  /* 0x00542000012d7983 */ /* 0x000f280000300800 */
[----:B------:R-:W4:Y:S04]  /*137380*/  LDL.LU R61, [R1+0x272c] ;  /* 0x00272c00013d7983 */ /* 0x000f280000300800 */
[----:B------:R-:W4:Y:S01]  /*137390*/  LDL.LU R53, [R1+0x53ec] ;  /* 0x0053ec0001357983 */ /* 0x000f220000300800 */
[----:B------:R-:W-:-:S04]  /*1373a0*/  LOP3.LUT R0, R0, 0xffff, RZ, 0xc0, !PT ;  /* 0x0000ffff00007812 */ /* 0x000fc800078ec0ff */
[----:B------:R-:W-:Y:S02]  /*1373b0*/  PRMT R59, R0, 0x3340, R1 ;  /* 0x00003340003b7816 */ /* 0x000fe40000000001 */
[----:B------:R-:W-:Y:S02]  /*1373c0*/  LOP3.LUT R6, R6, 0xffff, RZ, 0xc0, !PT ;  /* 0x0000ffff06067812 */ /* 0x000fe400078ec0ff */
[----:B------:R-:W-:Y:S02]  /*1373d0*/  SHF.R.U32.HI R7, RZ, 0x8, R17 ;  /* 0x00000008ff077819 */ /* 0x000fe40000011611 */
[----:B------:R-:W-:Y:S02]  /*1373e0*/  PRMT R6, R6, 0x3340, R1 ;  /* 0x0000334006067816 */ /* 0x000fe40000000001 */
[----:B------:R-:W-:-:S03]  /*1373f0*/  SHF.R.U32.HI R15, RZ, 0x8, R46 ;  /* 0x00000008ff0f7819 */ /* 0x000fc6000001162e */
[----:B------:R-:W-:Y:S01]  /*137400*/  STL [R1+0x5b58], R6 ;  /* 0x005b580601007387 */ /* 0x000fe20000100800 */
[----:B------:R-:W-:-:S03]  /*137410*/  LOP3.LUT R15, R15, 0xffff, RZ, 0xc0, !PT ;  /* 0x0000ffff0f0f7812 */ /* 0x000fc600078ec0ff */
[----:B------:R-:W-:Y:S01]  /*137420*/  STL [R1+0x5b5c], R59 ;  /* 0x005b5c3b01007387 */ /* 0x000fe20000100800 */
[----:B------:R-:W-:-:S03]  /*137430*/  PRMT R15, R15, 0x3340, R1 ;  /* 0x000033400f0f7816 */ /* 0x000fc60000000001 */
[----:B------:R-:W4:Y:S01]  /*137440*/  LDL.LU R46, [R1+0x5bc8] ;  /* 0x005bc800012e7983 */ /* 0x000f220000300800 */
[----:B---3--:R-:W-:-:S04]  /*137450*/  LOP3.LUT R0, R3, 0xffff, RZ, 0xc0, !PT ;  /* 0x0000ffff03007812 */ /* 0x008fc800078ec0ff */
[--C-:B------:R-:W-:Y:S02]  /*137460*/  PRMT R4, R60, 0x4210, R0.reuse ;  /* 0x000042103c047816 */ /* 0x100fe40000000000 */
[----:B------:R-:W-:Y:S01]  /*137470*/  PRMT R3, R21, 0x5210, R0 ;  /* 0x0000521015037816 */ /* 0x000fe20000000000 */
[----:B------:R-:W3:Y:S01]  /*137480*/  LDL.LU R60, [R1+0x5bc4] ;  /* 0x005bc400013c7983 */ /* 0x000ee20000300800 */
[----:B------:R-:W-:-:S03]  /*137490*/  SHF.R.U32.HI R0, RZ, 0x8, R54 ;  /* 0x00000008ff007819 */ /* 0x000fc60000011636 */
[----:B------:R-:W3:Y:S01]  /*1374a0*/  LDL.LU R21, [R1+0x5bc0] ;  /* 0x005bc00001157983 */ /* 0x000ee20000300800 */
[----:B------:R-:W-:-:S04]  /*1374b0*/  LOP3.LUT R0, R0, 0xffff, RZ, 0xc0, !PT ;  /* 0x0000ffff00007812 */ /* 0x000fc800078ec0ff */
[----:B------:R-:W-:Y:S02]  /*1374c0*/  PRMT R17, R0, 0x3340, R1 ;  /* 0x0000334000117816 */ /* 0x000fe40000000001 */
[----:B------:R-:W-:Y:S02]  /*1374d0*/  LOP3.LUT R0, R7, 0xffff, RZ, 0xc0, !PT ;  /* 0x0000ffff07007812 */ /* 0x000fe400078ec0ff */
[----:B------:R-:W-:Y:S02]  /*1374e0*/  SHF.R.U32.HI R7, RZ, 0x8, R47 ;  /* 0x00000008ff077819 */ /* 0x000fe4000001162f */
[----:B------:R-:W-:Y:S02]  /*1374f0*/  PRMT R47, R0, 0x3340, R1 ;  /* 0x00003340002f7816 */ /* 0x000fe40000000001 */
[----:B------:R-:W-:Y:S01]  /*137500*/  LOP3.LUT R0, R7, 0xffff, RZ, 0xc0, !PT ;  /* 0x0000ffff07007812 */ /* 0x000fe200078ec0ff */
[----:B------:R-:W-:Y:S04]  /*137510*/  STL [R1+0xf0], R4 ;  /* 0x0000f00401007387 */ /* 0x000fe80000100800 */
[----:B------:R0:W-:Y:S04]  /*137520*/  STL [R1+0x30], R3 ;  /* 0x0000300301007387 */ /* 0x0001e80000100800 */
[----:B------:R-:W3:Y:S04]  /*137530*/  LDL.LU R54, [R1+0x5bbc] ;  /* 0x005bbc0001367983 */ /* 0x000ee80000300800 */
[----:B------:R-:W-:Y:S04]  /*137540*/  STL [R1+0x5b60], R15 ;  /* 0x005b600f01007387 */ /* 0x000fe80000100800 */
[----:B------:R-:W-:Y:S04]  /*137550*/  STL [R1+0x5b64], R17 ;  /* 0x005b641101007387 */ /* 0x000fe80000100800 */
[----:B------:R-:W-:Y:S01]  /*137560*/  STL [R1+0x5b68], R47 ;  /* 0x005b682f01007387 */ /* 0x000fe20000100800 */
[----:B--2---:R-:W-:-:S02]  /*137570*/  LOP3.LUT R7, R44, 0xffff, RZ, 0xc0, !PT ;  /* 0x0000ffff2c077812 */ /* 0x004fc400078ec0ff */
[----:B------:R-:W-:Y:S02]  /*137580*/  PRMT R44, R0, 0x3340, R1 ;  /* 0x00003340002c7816 */ /* 0x000fe40000000001 */
[--C-:B0-----:R-:W-:Y:S02]  /*137590*/  PRMT R3, R52, 0x4210, R7.reuse ;  /* 0x0000421034037816 */ /* 0x101fe40000000007 */
[----:B------:R-:W-:Y:S01]  /*1375a0*/  PRMT R0, R51, 0x5210, R7 ;  /* 0x0000521033007816 */ /* 0x000fe20000000007 */
[----:B------:R-:W-:Y:S04]  /*1375b0*/  STL [R1+0x5b6c], R44 ;  /* 0x005b6c2c01007387 */ /* 0x000fe80000100800 */
[----:B------:R-:W2:Y:S04]  /*1375c0*/  LDL.LU R52, [R1+0x5bb8] ;  /* 0x005bb80001347983 */ /* 0x000ea80000300800 */
[----:B------:R-:W2:Y:S01]  /*1375d0*/  LDL.LU R51, [R1+0x5bb4] ;  /* 0x005bb40001337983 */ /* 0x000ea20000300800 */
[----:B----4-:R-:W-:-:S03]  /*1375e0*/  LOP3.LUT R4, R23, 0xffff, RZ, 0xc0, !PT ;  /* 0x0000ffff17047812 */ /* 0x010fc600078ec0ff */
[----:B------:R0:W-:Y:S01]  /*1375f0*/  STL [R1+0xf4], R3 ;  /* 0x0000f40301007387 */ /* 0x0001e20000100800 */
[----:B------:R-:W-:-:S03]  /*137600*/  LOP3.LUT R6, R45, 0xffff, RZ, 0xc0, !PT ;  /* 0x0000ffff2d067812 */ /* 0x000fc600078ec0ff */
[----:B------:R1:W-:Y:S01]  /*137610*/  STL [R1+0x34], R0 ;  /* 0x0000340001007387 */ /* 0x0003e20000100800 */
[----:B0-----:R-:W-:Y:S02]  /*137620*/  LOP3.LUT R3, R2, 0xffff, RZ, 0xc0, !PT ;  /* 0x0000ffff02037812 */ /* 0x001fe400078ec0ff */
[----:B------:R-:W-:Y:S02]  /*137630*/  LOP3.LUT R2, R22, 0xffff, RZ, 0xc0, !PT ;  /* 0x0000ffff16027812 */ /* 0x000fe400078ec0ff */
[----:B------:R-:W-:Y:S02]  /*137640*/  PRMT R7, R3, 0x3340, R4 ;  /* 0x0000334003077816 */ /* 0x000fe40000000004 */
[----:B-1----:R-:W-:Y:S02]  /*137650*/  PRMT R0, R2, 0x3340, R1 ;  /* 0x0000334002007816 */ /* 0x002fe40000000001 */
[----:B------:R-:W-:Y:S02]  /*137660*/  LOP3.LUT R5, R61, 0xffff, RZ, 0xc0, !PT ;  /* 0x0000ffff3d057812 */ /* 0x000fe400078ec0ff */
[----:B------:R-:W-:-:S02]  /*137670*/  LOP3.LUT R16, R53, 0xffff, RZ, 0xc0, !PT ;  /* 0x0000ffff35107812 */ /* 0x000fc400078ec0ff */
[----:B------:R-:W-:Y:S02]  /*137680*/  PRMT R8, R7, 0x5410, R0 ;  /* 0x0000541007087816 */ /* 0x000fe40000000000 */
[----:B------:R-:W-:Y:S02]  /*137690*/  PRMT R0, R5, 0x3340, R1 ;  /* 0x0000334005007816 */ /* 0x000fe40000000001 */
[----:B------:R-:W-:Y:S01]  /*1376a0*/  PRMT R7, R6, 0x3340, R16 ;  /* 0x0000334006077816 */ /* 0x000fe20000000010 */
[----:B------:R-:W-:Y:S03]  /*1376b0*/  STL [R1+0x1ec8], R8 ;  /* 0x001ec80801007387 */ /* 0x000fe60000100800 */
[----:B------:R-:W-:Y:S02]  /*1376c0*/  PRMT R0, R7, 0x5410, R0 ;  /* 0x0000541007007816 */ /* 0x000fe40000000000 */
[----:B------:R-:W-:-:S02]  /*1376d0*/  SHF.R.U32.HI R7, RZ, 0x8, R49 ;  /* 0x00000008ff077819 */ /* 0x000fc40000011631 */
[----:B------:R-:W4:Y:S01]  /*1376e0*/  LDL.LU R49, [R1+0x728] ;  /* 0x0007280001317983 */ /* 0x000f220000300800 */
[----:B------:R-:W-:-:S03]  /*1376f0*/  SHF.R.U32.HI R6, RZ, 0x8, R6 ;  /* 0x00000008ff067819 */ /* 0x000fc60000011606 */
[----:B------:R0:W-:Y:S02]  /*137700*/  STL [R1+0x1ec4], R0 ;  /* 0x001ec40001007387 */ /* 0x0001e40000100800 */
[----:B0-----:R-:W-:Y:S02]  /*137710*/  SHF.R.U32.HI R0, RZ, 0x8, R16 ;  /* 0x00000008ff007819 */ /* 0x001fe40000011610 */
[----:B------:R-:W-:Y:S02]  /*137720*/  LOP3.LUT R16, R6, 0xffff, RZ, 0xc0, !PT ;  /* 0x0000ffff06107812 */ /* 0x000fe400078ec0ff */
[----:B------:R-:W-:-:S04]  /*137730*/  LOP3.LUT R0, R0, 0xffff, RZ, 0xc0, !PT ;  /* 0x0000ffff00007812 */ /* 0x000fc800078ec0ff */
[----:B------:R-:W-:Y:S02]  /*137740*/  PRMT R61, R16, 0x3340, R0 ;  /* 0x00003340103d7816 */ /* 0x000fe40000000000 */
[----:B------:R-:W-:-:S04]  /*137750*/  SHF.R.U32.HI R0, RZ, 0x8, R5 ;  /* 0x00000008ff007819 */ /* 0x000fc80000011605 */
[----:B------:R-:W-:Y:S02]  /*137760*/  LOP3.LUT R0, R0, 0xffff, RZ, 0xc0, !PT ;  /* 0x0000ffff00007812 */ /* 0x000fe400078ec0ff */
[----:B------:R-:W-:Y:S02]  /*137770*/  SHF.R.U32.HI R16, RZ, 0x8, R18 ;  /* 0x00000008ff107819 */ /* 0x000fe40000011612 */
[----:B------:R-:W-:Y:S02]  /*137780*/  PRMT R18, R0, 0x3340, R1 ;  /* 0x0000334000127816 */ /* 0x000fe40000000001 */
[----:B------:R-:W-:Y:S02]  /*137790*/  LOP3.LUT R7, R7, 0xffff, RZ, 0xc0, !PT ;  /* 0x0000ffff07077812 */ /* 0x000fe400078ec0ff */
[----:B------:R-:W-:Y:S02]  /*1377a0*/  SHF.R.U32.HI R3, RZ, 0x8, R3 ;  /* 0x00000008ff037819 */ /* 0x000fe40000011603 */
[----:B------:R-:W-:-:S02]  /*1377b0*/  SHF.R.U32.HI R0, RZ, 0x8, R4 ;  /* 0x00000008ff007819 */ /* 0x000fc40000011604 */
[----:B------:R-:W-:Y:S02]  /*1377c0*/  PRMT R7, R7, 0x3340, R1 ;  /* 0x0000334007077816 */ /* 0x000fe40000000001 */
[----:B------:R-:W-:Y:S02]  /*1377d0*/  LOP3.LUT R3, R3, 0xffff, RZ, 0xc0, !PT ;  /* 0x0000ffff03037812 */ /* 0x000fe400078ec0ff */
[----:B------:R-:W-:Y:S02]  /*1377e0*/  LOP3.LUT R0, R0, 0xffff, RZ, 0xc0, !PT ;  /* 0x0000ffff00007812 */ /* 0x000fe400078ec0ff */
[----:B------:R-:W-:Y:S01]  /*1377f0*/  SHF.R.U32.HI R2, RZ, 0x8, R2 ;  /* 0x00000008ff027819 */ /* 0x000fe20000011602 */
[----:B------:R-:W-:Y:S01]  /*137800*/  STL [R1+0x5b70], R7 ;  /* 0x005b700701007387 */ /* 0x000fe20000100800 */
[----:B------:R-:W-:Y:S02]  /*137810*/  PRMT R53, R3, 0x3340, R0 ;  /* 0x0000334003357816 */ /* 0x000fe40000000000 */
[----:B------:R-:W-:Y:S01]  /*137820*/  LOP3.LUT R0, R2, 0xffff, RZ, 0xc0, !PT ;  /* 0x0000ffff02007812 */ /* 0x000fe200078ec0ff */
[----:B------:R-:W-:Y:S01]  /*137830*/  STL [R1+0x5b74], R61 ;  /* 0x005b743d01007387 */ /* 0x000fe20000100800 */
[----:B------:R-:W-:-:S02]  /*137840*/  SHF.R.U32.HI R2, RZ, 0x8, R57 ;  /* 0x00000008ff027819 */ /* 0x000fc40000011639 */
[----:B------:R-:W-:Y:S01]  /*137850*/  LOP3.LUT R16, R16, 0xffff, RZ, 0xc0, !PT ;  /* 0x0000ffff10107812 */ /* 0x000fe200078ec0ff */
[----:B------:R-:W2:Y:S01]  /*137860*/  LDL.LU R23, [R1+0x2550] ;  /* 0x0025500001177983 */ /* 0x000ea20000300800 */
[--C-:B------:R-:W-:Y:S02]  /*137870*/  PRMT R57, R0, 0x3340, R1.reuse ;  /* 0x0000334000397816 */ /* 0x100fe40000000001 */
[----:B------:R-:W-:Y:S02]  /*137880*/  LOP3.LUT R0, R2, 0xffff, RZ, 0xc0, !PT ;  /* 0x0000ffff02007812 */ /* 0x000fe400078ec0ff */
[----:B------:R-:W-:Y:S01]  /*137890*/  PRMT R16, R16, 0x3340, R1 ;  /* 0x0000334010107816 */ /* 0x000fe20000000001 */
[----:B------:R-:W-:Y:S04]  /*1378a0*/  STL [R1+0x5b78], R18 ;  /* 0x005b781201007387 */ /* 0x000fe80000100800 */
[----:B------:R-:W-:Y:S04]  /*1378b0*/  STL [R1+0x5b7c], R16 ;  /* 0x005b7c1001007387 */ /* 0x000fe80000100800 */
[----:B------:R-:W-:Y:S04]  /*1378c0*/  STL [R1+0x5b80], R53 ;  /* 0x005b803501007387 */ /* 0x000fe80000100800 */
[----:B------:R-:W-:Y:S01]  /*1378d0*/  STL [R1+0x5b84], R57 ;  /* 0x005b843901007387 */ /* 0x000fe20000100800 */
[----:B----4-:R-:W-:-:S02]  /*1378e0*/  LOP3.LUT R2, R49, 0xffff, RZ, 0xc0, !PT ;  /* 0x0000ffff31027812 */ /* 0x010fc400078ec0ff */
[----:B------:R-:W-:Y:S02]  /*1378f0*/  PRMT R49, R0, 0x3340, R1 ;  /* 0x0000334000317816 */ /* 0x000fe40000000001 */
[----:B------:R-:W-:-:S03]  /*137900*/  PRMT R4, R42, 0x4210, R2 ;  /* 0x000042102a047816 */ /* 0x000fc60000000002 */
[----:B------:R-:W-:Y:S04]  /*137910*/  STL [R1+0x5b88], R49 ;  /* 0x005b883101007387 */ /* 0x000fe80000100800 */
[----:B------:R-:W4:Y:S01]  /*137920*/  LDL.LU R42, [R1+0x5bb0] ;  /* 0x005bb000012a7983 */ /* 0x000f220000300800 */
[----:B------:R-:W-:Y:S02]  /*137930*/  SHF.R.U32.HI R0, RZ, 0x8, R43 ;  /* 0x00000008ff007819 */ /* 0x000fe4000001162b */
[----:B------:R-:W-:Y:S02]  /*137940*/  PRMT R3, R28, 0x5210, R2 ;  /* 0x000052101c037816 */ /* 0x000fe40000000002 */
[----:B------:R-:W-:Y:S02]  /*137950*/  SHF.R.U32.HI R2, RZ, 0x8, R35 ;  /* 0x00000008ff027819 */ /* 0x000fe40000011623 */
[----:B------:R-:W-:Y:S01]  /*137960*/  LOP3.LUT R0, R0, 0xffff, RZ, 0xc0, !PT ;  /* 0x0000ffff00007812 */ /* 0x000fe200078ec0ff */
[----:B------:R0:W-:Y:S01]  /*137970*/  STL [R1+0xf8], R4 ;  /* 0x0000f80401007387 */ /* 0x0001e20000100800 */
[----:B------:R-:W-:-:S02]  /*137980*/  LOP3.LUT R2, R2, 0xffff, RZ, 0xc0, !PT ;  /* 0x0000ffff02027812 */ /* 0x000fc400078ec0ff */
[--C-:B------:R-:W-:Y:S01]  /*137990*/  PRMT R35, R0, 0x3340, R1.reuse ;  /* 0x0000334000237816 */ /* 0x100fe20000000001 */
[----:B------:R1:W-:Y:S01]  /*1379a0*/  STL [R1+0x38], R3 ;  /* 0x0000380301007387 */ /* 0x0003e20000100800 */
[----:B------:R-:W-:-:S03]  /*1379b0*/  PRMT R43, R2, 0x3340, R1 ;  /* 0x00003340022b7816 */ /* 0x000fc60000000001 */
[----:B------:R-:W3:Y:S01]  /*1379c0*/  LDL.LU R28, [R1+0x5424] ;  /* 0x00542400011c7983 */ /* 0x000ee20000300800 */
[----:B------:R-:W-:-:S03]  /*1379d0*/  SHF.R.U32.HI R2, RZ, 0x8, R50 ;  /* 0x00000008ff027819 */ /* 0x000fc60000011632 */
[----:B------:R-:W3:Y:S04]  /*1379e0*/  LDL.LU R45, [R1+0x2698] ;  /* 0x00269800012d7983 */ /* 0x000ee80000300800 */
[----:B------:R-:W-:Y:S04]  /*1379f0*/  STL [R1+0x5b8c], R35 ;  /* 0x005b8c2301007387 */ /* 0x000fe80000100800 */
[----:B------:R-:W3:Y:S01]  /*137a00*/  LDL.LU R50, [R1+0x5bac] ;  /* 0x005bac0001327983 */ /* 0x000ee20000300800 */
[----:B--2---:R-:W-:-:S04]  /*137a10*/  LOP3.LUT R0, R23, 0xffff, RZ, 0xc0, !PT ;  /* 0x0000ffff17007812 */ /* 0x004fc800078ec0ff */
[--C-:B0-----:R-:W-:Y:S02]  /*137a20*/  PRMT R4, R56, 0x4210, R0.reuse ;  /* 0x0000421038047816 */ /* 0x101fe40000000000 */
[----:B------:R-:W2:Y:S01]  /*137a30*/  LDL.LU R56, [R1+0x5ba8] ;  /* 0x005ba80001387983 */ /* 0x000ea20000300800 */
[----:B-1----:R-:W-:Y:S02]  /*137a40*/  PRMT R3, R29, 0x5210, R0 ;  /* 0x000052101d037816 */ /* 0x002fe40000000000 */
[----:B------:R-:W-:Y:S02]  /*137a50*/  LOP3.LUT R0, R2, 0xffff, RZ, 0xc0, !PT ;  /* 0x0000ffff02007812 */ /* 0x000fe400078ec0ff */
[----:B------:R-:W-:Y:S02]  /*137a60*/  SHF.R.U32.HI R2, RZ, 0x8, R46 ;  /* 0x00000008ff027819 */ /* 0x000fe4000001162e */
[----:B------:R-:W-:Y:S02]  /*137a70*/  PRMT R46, R0, 0x3340, R1 ;  /* 0x00003340002e7816 */ /* 0x000fe40000000001 */
[----:B------:R-:W-:Y:S01]  /*137a80*/  LOP3.LUT R0, R2, 0xffff, RZ, 0xc0, !PT ;  /* 0x0000ffff02007812 */ /* 0x000fe200078ec0ff */
[----:B------:R-:W-:Y:S04]  /*137a90*/  STL [R1+0xe0], R4 ;  /* 0x0000e00401007387 */ /* 0x000fe80000100800 */
[----:B------:R0:W-:Y:S01]  /*137aa0*/  STL [R1+0x20], R3 ;  /* 0x0000200301007387 */ /* 0x0001e20000100800 */
[----:B----4-:R-:W-:-:S04]  /*137ab0*/  LOP3.LUT R2, R42, 0xffff, RZ, 0xc0, !PT ;  /* 0x0000ffff2a027812 */ /* 0x010fc800078ec0ff */
[--C-:B0-----:R-:W-:Y:S02]  /*137ac0*/  PRMT R3, R19, 0x4210, R2.reuse ;  /* 0x0000421013037816 */ /* 0x101fe40000000002 */
[----:B------:R-:W4:Y:S01]  /*137ad0*/  LDL.LU R19, [R1+0x5ba4] ;  /* 0x005ba40001137983 */ /* 0x000f220000300800 */
[----:B------:R-:W-:Y:S02]  /*137ae0*/  PRMT R2, R27, 0x5210, R2 ;  /* 0x000052101b027816 */ /* 0x000fe40000000002 */
[----:B------:R-:W-:Y:S01]  /*137af0*/  PRMT R42, R0, 0x3340, R1 ;  /* 0x00003340002a7816 */ /* 0x000fe20000000001 */
[----:B------:R0:W-:Y:S01]  /*137b00*/  STL [R1+0xe4], R3 ;  /* 0x0000e40301007387 */ /* 0x0001e20000100800 */
[----:B--2---:R-:W-:-:S03]  /*137b10*/  LOP3.LUT R0, R56, 0xffff, RZ, 0xc0, !PT ;  /* 0x0000ffff38007812 */ /* 0x004fc600078ec0ff */
[----:B------:R-:W2:Y:S04]  /*137b20*/  LDL.LU R56, [R1+0x5ba0] ;  /* 0x005ba00001387983 */ /* 0x000ea80000300800 */
[----:B------:R3:W-:Y:S01]  /*137b30*/  STL [R1+0x24], R2 ;  /* 0x0000240201007387 */ /* 0x0007e20000100800 */
[--C-:B------:R-:W-:Y:S02]  /*137b40*/  PRMT R4, R58, 0x4210, R0.reuse ;  /* 0x000042103a047816 */ /* 0x100fe40000000000 */
[----:B0-----:R-:W-:Y:S02]  /*137b50*/  PRMT R3, R25, 0x5210, R0 ;  /* 0x0000521019037816 */ /* 0x001fe40000000000 */
[----:B---3--:R-:W-:Y:S02]  /*137b60*/  SHF.R.U32.HI R2, RZ, 0x8, R60 ;  /* 0x00000008ff027819 */ /* 0x008fe4000001163c */
[----:B------:R-:W3:Y:S02]  /*137b70*/  LDL.LU R60, [R1+0x5b9c] ;  /* 0x005b9c00013c7983 */ /* 0x000ee40000300800 */
[----:B------:R-:W-:-:S02]  /*137b80*/  LOP3.LUT R0, R2, 0xffff, RZ, 0xc0, !PT ;  /* 0x0000ffff02007812 */ /* 0x000fc400078ec0ff */
[----:B------:R-:W-:Y:S01]  /*137b90*/  SHF.R.U32.HI R2, RZ, 0x8, R21 ;  /* 0x00000008ff027819 */ /* 0x000fe20000011615 */
[----:B------:R-:W3:Y:S01]  /*137ba0*/  LDL.LU R58, [R1+0x5b98] ;  /* 0x005b9800013a7983 */ /* 0x000ee20000300800 */
[----:B------:R-:W-:Y:S02]  /*137bb0*/  PRMT R21, R0, 0x3340, R1 ;  /* 0x0000334000157816 */ /* 0x000fe40000000001 */
[----:B------:R-:W-:Y:S01]  /*137bc0*/  LOP3.LUT R0, R2, 0xffff, RZ, 0xc0, !PT ;  /* 0x0000ffff02007812 */ /* 0x000fe200078ec0ff */
[----:B------:R0:W-:Y:S04]  /*137bd0*/  STL [R1+0xe8], R4 ;  /* 0x0000e80401007387 */ /* 0x0001e80000100800 */
[----:B------:R1:W-:Y:S01]  /*137be0*/  STL [R1+0x28], R3 ;  /* 0x0000280301007387 */ /* 0x0003e20000100800 */
[----:B----4-:R-:W-:-:S04]  /*137bf0*/  LOP3.LUT R2, R19, 0xffff, RZ, 0xc0, !PT ;  /* 0x0000ffff13027812 */ /* 0x010fc800078ec0ff */
[--C-:B0-----:R-:W-:Y:S02]  /*137c00*/  PRMT R4, R55, 0x4210, R2.reuse ;  /* 0x0000421037047816 */ /* 0x101fe40000000002 */
[----:B------:R-:W4:Y:S01]  /*137c10*/  LDL.LU R55, [R1+0x5b94] ;  /* 0x005b940001377983 */ /* 0x000f220000300800 */
[--C-:B------:R-:W-:Y:S02]  /*137c20*/  PRMT R19, R0, 0x3340, R1.reuse ;  /* 0x0000334000137816 */ /* 0x100fe40000000001 */
[----:B------:R-:W-:Y:S01]  /*137c30*/  PRMT R0, R20, 0x5210, R2 ;  /* 0x0000521014007816 */ /* 0x000fe20000000002 */
[----:B------:R-:W-:Y:S01]  /*137c40*/  STL [R1+0xd0], R4 ;  /* 0x0000d00401007387 */ /* 0x000fe20000100800 */
[----:B-1----:R-:W-:Y:S02]  /*137c50*/  LOP3.LUT R3, R28, 0xffff, RZ, 0xc0, !PT ;  /* 0x0000ffff1c037812 */ /* 0x002fe400078ec0ff */
[----:B------:R-:W-:Y:S01]  /*137c60*/  LOP3.LUT R2, R45, 0xffff, RZ, 0xc0, !PT ;  /* 0x0000ffff2d027812 */ /* 0x000fe200078ec0ff */
[----:B------:R0:W-:Y:S03]  /*137c70*/  STL [R1+0x10], R0 ;  /* 0x0000100001007387 */ /* 0x0001e60000100800 */
[----:B0-----:R-:W-:-:S02]  /*137c80*/  PRMT R0, R2, 0x3340, R1 ;  /* 0x0000334002007816 */ /* 0x001fc40000000001 */
[----:B--2---:R-:W-:Y:S02]  /*137c90*/  LOP3.LUT R5, R56, 0xffff, RZ, 0xc0, !PT ;  /* 0x0000ffff38057812 */ /* 0x004fe400078ec0ff */
[----:B---3--:R-:W-:-:S04]  /*137ca0*/  LOP3.LUT R4, R60, 0xffff, RZ, 0xc0, !PT ;  /* 0x0000ffff3c047812 */ /* 0x008fc800078ec0ff */
[----:B------:R-:W-:Y:S02]  /*137cb0*/  PRMT R8, R3, 0x3340, R4 ;  /* 0x0000334003087816 */ /* 0x000fe40000000004 */
[----:B------:R-:W-:Y:S02]  /*137cc0*/  LOP3.LUT R6, R58, 0xffff, RZ, 0xc0, !PT ;  /* 0x0000ffff3a067812 */ /* 0x000fe400078ec0ff */
[----:B------:R-:W-:Y:S02]  /*137cd0*/  PRMT R9, R8, 0x5410, R0 ;  /* 0x0000541008097816 */ /* 0x000fe40000000000 */
[----:B------:R-:W-:-:S03]  /*137ce0*/  PRMT R0, R5, 0x3340, R1 ;  /* 0x0000334005007816 */ /* 0x000fc60000000001 */
[----:B------:R0:W-:Y:S01]  /*137cf0*/  STL [R1+0x1ee0], R9 ;  /* 0x001ee00901007387 */ /* 0x0001e20000100800 */
[----:B----4-:R-:W-:-:S04]  /*137d00*/  LOP3.LUT R7, R55, 0xffff, RZ, 0xc0, !PT ;  /* 0x0000ffff37077812 */ /* 0x010fc800078ec0ff */
[----:B------:R-:W-:-:S04]  /*137d10*/  PRMT R8, R6, 0x3340, R7 ;  /* 0x0000334006087816 */ /* 0x000fc80000000007 */
[----:B0-----:R-:W-:-:S05]  /*137d20*/  PRMT R9, R8, 0x5410, R0 ;  /* 0x0000541008097816 */ /* 0x001fca0000000000 */
[----:B------:R-:W-:Y:S04]  /*137d30*/  STL [R1+0x1ecc], R9 ;  /* 0x001ecc0901007387 */ /* 0x000fe80000100800 */
[----:B------:R-:W2:Y:S01]  /*137d40*/  LDL.LU R45, [R1+0x784] ;  /* 0x00078400012d7983 */ /* 0x000ea20000300800 */
[----:B------:R-:W-:Y:S02]  /*137d50*/  SHF.R.U32.HI R0, RZ, 0x8, R54 ;  /* 0x00000008ff007819 */ /* 0x000fe40000011636 */
[----:B------:R-:W-:Y:S01]  /*137d60*/  SHF.R.U32.HI R6, RZ, 0x8, R6 ;  /* 0x00000008ff067819 */ /* 0x000fe20000011606 */
[----:B------:R-:W3:Y:S01]  /*137d70*/  LDL.LU R25, [R1+0x74c] ;  /* 0x00074c0001197983 */ /* 0x000ee20000300800 */
[----:B------:R-:W-:Y:S02]  /*137d80*/  LOP3.LUT R0, R0, 0xffff, RZ, 0xc0, !PT ;  /* 0x0000ffff00007812 */ /* 0x000fe400078ec0ff */
[----:B------:R-:W-:Y:S01]  /*137d90*/  LOP3.LUT R6, R6, 0xffff, RZ, 0xc0, !PT ;  /* 0x0000ffff06067812 */ /* 0x000fe200078ec0ff */
[----:B------:R-:W4:Y:S01]  /*137da0*/  LDL.LU R27, [R1+0x630] ;  /* 0x00063000011b7983 */ /* 0x000f220000300800 */
[----:B------:R-:W-:-:S02]  /*137db0*/  PRMT R60, R0, 0x3340, R1 ;  /* 0x00003340003c7816 */ /* 0x000fc40000000001 */
[----:B------:R-:W-:Y:S01]  /*137dc0*/  SHF.R.U32.HI R0, RZ, 0x8, R7 ;  /* 0x00000008ff007819 */ /* 0x000fe20000011607 */
[----:B------:R-:W3:Y:S03]  /*137dd0*/  LDL.LU R20, [R1+0x664] ;  /* 0x0006640001147983 */ /* 0x000ee60000300800 */
[----:B------:R-:W-:Y:S01]  /*137de0*/  LOP3.LUT R0, R0, 0xffff, RZ, 0xc0, !PT ;  /* 0x0000ffff00007812 */ /* 0x000fe200078ec0ff */
[----:B------:R-:W3:Y:S03]  /*137df0*/  LDL.LU R29, [R1+0x5598] ;  /* 0x00559800011d7983 */ /* 0x000ee60000300800 */
[----:B------:R-:W-:Y:S02]  /*137e00*/  PRMT R55, R6, 0x3340, R0 ;  /* 0x0000334006377816 */ /* 0x000fe40000000000 */
[----:B------:R-:W-:-:S04]  /*137e10*/  SHF.R.U32.HI R0, RZ, 0x8, R51 ;  /* 0x00000008ff007819 */ /* 0x000fc80000011633 */
[----:B------:R-:W-:-:S04]  /*137e20*/  LOP3.LUT R0, R0, 0xffff, RZ, 0xc0, !PT ;  /* 0x0000ffff00007812 */ /* 0x000fc800078ec0ff */
[----:B------:R-:W-:Y:S02]  /*137e30*/  PRMT R54, R0, 0x3340, R1 ;  /* 0x0000334000367816 */ /* 0x000fe40000000001 */
[----:B------:R-:W-:Y:S02]  /*137e40*/  SHF.R.U32.HI R0, RZ, 0x8, R2 ;  /* 0x00000008ff007819 */ /* 0x000fe40000011602 */
[----:B------:R-:W-:Y:S02]  /*137e50*/  SHF.R.U32.HI R3, RZ, 0x8, R3 ;  /* 0x00000008ff037819 */ /* 0x000fe40000011603 */
[----:B------:R-:W-:Y:S02]  /*137e60*/  SHF.R.U32.HI R4, RZ, 0x8, R4 ;  /* 0x00000008ff047819 */ /* 0x000fe40000011604 */
[----:B------:R-:W-:Y:S02]  /*137e70*/  LOP3.LUT R0, R0, 0xffff, RZ, 0xc0, !PT ;  /* 0x0000ffff00007812 */ /* 0x000fe400078ec0ff */
[----:B------:R-:W-:-:S02]  /*137e80*/  SHF.R.U32.HI R8, RZ, 0x8, R52 ;  /* 0x00000008ff087819 */ /* 0x000fc40000011634 */
[----:B------:R-:W-:Y:S02]  /*137e90*/  LOP3.LUT R3, R3, 0xffff, RZ, 0xc0, !PT ;  /* 0x0000ffff03037812 */ /* 0x000fe400078ec0ff */
[----:B------:R-:W-:Y:S02]  /*137ea0*/  LOP3.LUT R4, R4, 0xffff, RZ, 0xc0, !PT ;  /* 0x0000ffff04047812 */ /* 0x000fe400078ec0ff */
[----:B------:R-:W-:Y:S02]  /*137eb0*/  PRMT R52, R0, 0x3340, R1 ;  /* 0x0000334000347816 */ /* 0x000fe40000000001 */
[----:B------:R-:W-:Y:S02]  /*137ec0*/  PRMT R51, R3, 0x3340, R4 ;  /* 0x0000334003337816 */ /* 0x000fe40000000004 */
[----:B------:R-:W-:-:S04]  /*137ed0*/  SHF.R.U32.HI R2, RZ, 0x8, R50 ;  /* 0x00000008ff027819 */ /* 0x000fc80000011632 */
[----:B------:R-:W-:-:S04]  /*137ee0*/  LOP3.LUT R2, R2, 0xffff, RZ, 0xc0, !PT ;  /* 0x0000ffff02027812 */ /* 0x000fc800078ec0ff */
[----:B------:R-:W-:Y:S02]  /*137ef0*/  PRMT R50, R2, 0x3340, R1 ;  /* 0x0000334002327816 */ /* 0x000fe40000000001 */
[----:B--2---:R-:W-:-:S04]  /*137f00*/  LOP3.LUT R0, R45, 0xffff, RZ, 0xc0, !PT ;  /* 0x0000ffff2d007812 */ /* 0x004fc800078ec0ff */
[--C-:B------:R-:W-:Y:S02]  /*137f10*/  PRMT R3, R36, 0x4210, R0.reuse ;  /* 0x0000421024037816 */ /* 0x100fe40000000000 */
[----:B------:R-:W2:Y:S01]  /*137f20*/  LDL.LU R36, [R1+0x5b90] ;  /* 0x005b900001247983 */ /* 0x000ea20000300800 */
[----:B------:R-:W-:-:S03]  /*137f30*/  PRMT R2, R26, 0x5210, R0 ;  /* 0x000052101a027816 */ /* 0x000fc60000000000 */
[----:B------:R4:W-:Y:S04]  /*137f40*/  STL [R1+0xd4], R3 ;  /* 0x0000d40301007387 */ /* 0x0009e80000100800 */
[----:B------:R0:W-:Y:S04]  /*137f50*/  STL [R1+0x14], R2 ;  /* 0x0000140201007387 */ /* 0x0001e80000100800 */
[----:B------:R-:W4:Y:S04]  /*137f60*/  LDL.LU R28, [R1+0x2570] ;  /* 0x00257000011c7983 */ /* 0x000f280000300800 */
[----:B------:R-:W4:Y:S01]  /*137f70*/  LDL.LU R45, [R1+0x69c] ;  /* 0x00069c00012d7983 */ /* 0x000f220000300800 */
[----:B------:R-:W-:-:S04]  /*137f80*/  SHF.R.U32.HI R0, RZ, 0x8, R48 ;  /* 0x00000008ff007819 */ /* 0x000fc80000011630 */
[----:B------:R-:W-:-:S04]  /*137f90*/  LOP3.LUT R0, R0, 0xffff, RZ, 0xc0, !PT ;  /* 0x0000ffff00007812 */ /* 0x000fc800078ec0ff */
[----:B------:R-:W-:Y:S02]  /*137fa0*/  PRMT R48, R0, 0x3340, R1 ;  /* 0x0000334000307816 */ /* 0x000fe40000000001 */
[----:B------:R-:W-:-:S04]  /*137fb0*/  LOP3.LUT R8, R8, 0xffff, RZ, 0xc0, !PT ;  /* 0x0000ffff08087812 */ /* 0x000fc800078ec0ff */
[----:B------:R-:W-:Y:S02]  /*137fc0*/  PRMT R58, R8, 0x3340, R1 ;  /* 0x00003340083a7816 */ /* 0x000fe40000000001 */
[----:B--2---:R-:W-:-:S04]  /*137fd0*/  SHF.R.U32.HI R0, RZ, 0x8, R36 ;  /* 0x00000008ff007819 */ /* 0x004fc80000011624 */
[----:B------:R-:W-:-:S04]  /*137fe0*/  LOP3.LUT R0, R0, 0xffff, RZ, 0xc0, !PT ;  /* 0x0000ffff00007812 */ /* 0x000fc800078ec0ff */
[----:B------:R-:W-:Y:S02]  /*137ff0*/  PRMT R36, R0, 0x3340, R1 ;  /* 0x0000334000247816 */ /* 0x000fe40000000001 */
[----:B---3--:R-:W-:-:S04]  /*138000*/  LOP3.LUT R0, R25, 0xffff, RZ, 0xc0, !PT ;  /* 0x0000ffff19007812 */ /* 0x008fc800078ec0ff */
[--C-:B----4-:R-:W-:Y:S02]  /*138010*/  PRMT R3, R27, 0x4210, R0.reuse ;  /* 0x000042101b037816 */ /* 0x110fe40000000000 */
[----:B0-----:R-:W-:Y:S02]  /*138020*/  PRMT R2, R24, 0x5210, R0 ;  /* 0x0000521018027816 */ /* 0x001fe40000000000 */
[----:B------:R-:W-:Y:S01]  /*138030*/  SHF.R.U32.HI R0, RZ, 0x8, R20 ;  /* 0x00000008ff007819 */ /* 0x000fe20000011614 */
[----:B------:R-:W-:Y:S03]  /*138040*/  STL [R1+0xd8], R3 ;  /* 0x0000d80301007387 */ /* 0x000fe60000100800 */
[----:B------:R-:W-:Y:S01]  /*138050*/  LOP3.LUT R0, R0, 0xffff, RZ, 0xc0, !PT ;  /* 0x0000ffff00007812 */ /* 0x000fe200078ec0ff */
[----:B------:R0:W-:Y:S03]  /*138060*/  STL [R1+0x18], R2 ;  /* 0x0000180201007387 */ /* 0x0001e60000100800 */
[----:B0-----:R-:W-:-:S02]  /*138070*/  PRMT R2, R0, 0x3340, R1 ;  /* 0x0000334000027816 */ /* 0x001fc40000000001 */
[----:B------:R-:W-:-:S04]  /*138080*/  SHF.R.U32.HI R0, RZ, 0x8, R29 ;  /* 0x00000008ff007819 */ /* 0x000fc8000001161d */
[----:B------:R-:W-:Y:S01]  /*138090*/  LOP3.LUT R0, R0, 0xffff, RZ, 0xc0, !PT ;  /* 0x0000ffff00007812 */ /* 0x000fe200078ec0ff */
[----:B------:R-:W-:Y:S03]  /*1380a0*/  STL [R1+0x1dc], R2 ;  /* 0x0001dc0201007387 */ /* 0x000fe60000100800 */
[----:B------:R-:W-:Y:S01]  /*1380b0*/  PRMT R0, R0, 0x3340, R1 ;  /* 0x0000334000007816 */ /* 0x000fe20000000001 */
[----:B------:R-:W2:Y:S04]  /*1380c0*/  LDL.LU R40, [R1+0x1d0] ;  /* 0x0001d00001287983 */ /* 0x000ea80000300800 */
[----:B------:R-:W3:Y:S04]  /*1380d0*/  LDL.LU R13, [R1+0x26fc] ;  /* 0x0026fc00010d7983 */ /* 0x000ee80000300800 */
[----:B------:R0:W-:Y:S04]  /*1380e0*/  STL [R1+0x1d8], R0 ;  /* 0x0001d80001007387 */ /* 0x0001e80000100800 */
[----:B------:R-:W4:Y:S04]  /*1380f0*/  LDL.LU R9, [R1+0x34c] ;  /* 0x00034c0001097983 */ /* 0x000f280000300800 */
[----:B------:R-:W4:Y:S01]  /*138100*/  LDL.LU R11, [R1+0x5fc] ;  /* 0x0005fc00010b7983 */ /* 0x000f220000300800 */
[----:B0-----:R-:W-:-:S04]  /*138110*/  LOP3.LUT R0, R28, 0xffff, RZ, 0xc0, !PT ;  /* 0x0000ffff1c007812 */ /* 0x001fc800078ec0ff */
        /* <DEDUP_REMOVED lines=24> */
[----:B------:R-:W-:-:S04]  /*1382a0*/  SHF.R.U32.HI R5, RZ, 0x8, R5 ;  /* 0x00000008ff057819 */ /* 0x000fc80000011605 */
[----:B------:R-:W-:-:S04]  /*1382b0*/  LOP3.LUT R5, R5, 0xffff, RZ, 0xc0, !PT ;  /* 0x0000ffff05057812 */ /* 0x000fc800078ec0ff */
[----:B------:R-:W-:Y:S02]  /*1382c0*/  PRMT R56, R5, 0x3340, R1 ;  /* 0x0000334005387816 */ /* 0x000fe40000000001 */
[----:B--2---:R-:W-:Y:S02]  /*1382d0*/  PRMT R4, R40, 0x5210, R0 ;  /* 0x0000521028047816 */ /* 0x004fe40000000000 */
[----:B---3--:R-:W-:-:S04]  /*1382e0*/  SHF.R.U32.HI R0, RZ, 0x8, R13 ;  /* 0x00000008ff007819 */ /* 0x008fc8000001160d */
[----:B------:R-:W-:-:S04]  /*1382f0*/  LOP3.LUT R0, R0, 0xffff, RZ, 0xc0, !PT ;  /* 0x0000ffff00007812 */ /* 0x000fc800078ec0ff */
[----:B------:R-:W-:Y:S01]  /*138300*/  PRMT R0, R0, 0x3340, R1 ;  /* 0x0000334000007816 */ /* 0x000fe20000000001 */
[----:B------:R4:W-:Y:S04]  /*138310*/  STL [R1], R4 ;  /* 0x0000000401007387 */ /* 0x0009e80000100800 */
[----:B------:R0:W-:Y:S01]  /*138320*/  STL [R1+0x1c0], R0 ;  /* 0x0001c00001007387 */ /* 0x0001e20000100800 */
[----:B----4-:R-:W-:-:S05]  /*138330*/  PRMT R4, R11, 0x5410, R9 ;  /* 0x000054100b047816 */ /* 0x010fca0000000009 */
[----:B------:R1:W-:Y:S01]  /*138340*/  STL [R1+0x754], R4 ;  /* 0x0007540401007387 */ /* 0x0003e20000100800 */
[----:B0-----:R-:W-:-:S05]  /*138350*/  PRMT R0, R14, 0x5410, R10 ;  /* 0x000054100e007816 */ /* 0x001fca000000000a */
[----:B------:R0:W-:Y:S01]  /*138360*/  STL [R1+0x750], R0 ;  /* 0x0007500001007387 */ /* 0x0001e20000100800 */
[----:B-1----:R-:W-:Y:S02]  /*138370*/  PRMT R4, R38, 0x5410, R12 ;  /* 0x0000541026047816 */ /* 0x002fe4000000000c */
[----:B0-----:R-:W-:-:S03]  /*138380*/  PRMT R0, R30, 0x5410, R39 ;  /* 0x000054101e007816 */ /* 0x001fc60000000027 */
[----:B------:R0:W-:Y:S04]  /*138390*/  STL [R1+0x740], R4 ;  /* 0x0007400401007387 */ /* 0x0001e80000100800 */
[----:B------:R1:W-:Y:S01]  /*1383a0*/  STL [R1+0x73c], R0 ;  /* 0x00073c0001007387 */ /* 0x0003e20000100800 */
[----:B0-----:R-:W-:Y:S02]  /*1383b0*/  PRMT R4, R33, 0x5410, R8 ;  /* 0x0000541021047816 */ /* 0x001fe40000000008 */
[----:B-1----:R-:W-:-:S03]  /*1383c0*/  PRMT R0, R41, 0x5410, R37 ;  /* 0x0000541029007816 */ /* 0x002fc60000000025 */
[----:B------:R-:W-:Y:S04]  /*1383d0*/  STL [R1+0x738], R4 ;  /* 0x0007380401007387 */ /* 0x000fe80000100800 */
[----:B------:R0:W-:Y:S01]  /*1383e0*/  STL [R1+0x72c], R0 ;  /* 0x00072c0001007387 */ /* 0x0001e20000100800 */
[----:B------:R-:W-:-:S05]  /*1383f0*/  PRMT R2, R2, 0x5410, R3 ;  /* 0x0000541002027816 */ /* 0x000fca0000000003 */
[----:B------:R1:W-:Y:S01]  /*138400*/  STL [R1+0x730], R2 ;  /* 0x0007300201007387 */ /* 0x0003e20000100800 */
[----:B0-----:R-:W-:-:S05]  /*138410*/  PRMT R0, R23, 0x5410, R22 ;  /* 0x0000541017007816 */ /* 0x001fca0000000016 */
[----:B------:R0:W-:Y:S01]  /*138420*/  STL [R1+0x728], R0 ;  /* 0x0007280001007387 */ /* 0x0001e20000100800 */
[----:B-1----:R-:W-:-:S05]  /*138430*/  PRMT R2, R26, 0x5410, R24 ;  /* 0x000054101a027816 */ /* 0x002fca0000000018 */
[----:B------:R1:W-:Y:S01]  /*138440*/  STL [R1+0x714], R2 ;  /* 0x0007140201007387 */ /* 0x0003e20000100800 */
[----:B0-----:R-:W-:-:S05]  /*138450*/  PRMT R0, R27, 0x5410, R25 ;  /* 0x000054101b007816 */ /* 0x001fca0000000019 */
[----:B------:R0:W-:Y:S01]  /*138460*/  STL [R1+0x718], R0 ;  /* 0x0007180001007387 */ /* 0x0001e20000100800 */
[----:B-1----:R-:W-:-:S05]  /*138470*/  PRMT R2, R29, 0x5410, R20 ;  /* 0x000054101d027816 */ /* 0x002fca0000000014 */
[----:B------:R1:W-:Y:S01]  /*138480*/  STL [R1+0x710], R2 ;  /* 0x0007100201007387 */ /* 0x0003e20000100800 */
[----:B0-----:R-:W-:-:S03]  /*138490*/  PRMT R0, R45, 0x5410, R28 ;  /* 0x000054102d007816 */ /* 0x001fc6000000001c */
        /* <DEDUP_REMOVED lines=37> */
[----:B--2---:R-:W-:-:S05]  /*1386f0*/  PRMT R0, R17, 0x5410, R47 ;  /* 0x0000541011007816 */ /* 0x004fca000000002f */
[----:B------:R4:W-:Y:S01]  /*138700*/  STL [R1+0x31c], R0 ;  /* 0x00031c0001007387 */ /* 0x0009e20000100800 */
[----:B---3--:R-:W-:Y:S02]  /*138710*/  PRMT R7, R59, 0x5410, R15 ;  /* 0x000054103b077816 */ /* 0x008fe4000000000f */
[----:B----4-:R-:W-:-:S03]  /*138720*/  PRMT R0, R34, 0x5410, R6 ;  /* 0x0000541022007816 */ /* 0x010fc60000000006 */
[----:B------:R-:W-:Y:S04]  /*138730*/  STL [R1+0x318], R7 ;  /* 0x0003180701007387 */ /* 0x000fe80000100800 */
[----:B------:R0:W-:Y:S01]  /*138740*/  STL [R1+0x314], R0 ;  /* 0x0003140001007387 */ /* 0x0001e20000100800 */
[----:B------:R-:W-:Y:S02]  /*138750*/  PRMT R4, R4, 0x5410, R32 ;  /* 0x0000541004047816 */ /* 0x000fe40000000020 */
[----:B0-----:R-:W-:-:S03]  /*138760*/  PRMT R0, R31, 0x5410, R5 ;  /* 0x000054101f007816 */ /* 0x001fc60000000005 */
[----:B------:R0:W-:Y:S04]  /*138770*/  STL [R1+0x310], R4 ;  /* 0x0003100401007387 */ /* 0x0001e80000100800 */
[----:B------:R1:W-:Y:S01]  /*138780*/  STL [R1+0x30c], R0 ;  /* 0x00030c0001007387 */ /* 0x0003e20000100800 */
[----:B0-----:R-:W-:Y:S02]  /*138790*/  PRMT R4, R13, 0x5410, R40 ;  /* 0x000054100d047816 */ /* 0x001fe40000000028 */
[----:B-1----:R-:W-:-:S03]  /*1387a0*/  PRMT R0, R11, 0x5410, R9 ;  /* 0x000054100b007816 */ /* 0x002fc60000000009 */
        /* <DEDUP_REMOVED lines=12> */
[----:B------:R-:W-:Y:S04]  /*138870*/  STL [R1+0x2f0], R4 ;  /* 0x0002f00401007387 */ /* 0x000fe80000100800 */
[----:B------:R0:W-:Y:S01]  /*138880*/  STL [R1+0x2ec], R0 ;  /* 0x0002ec0001007387 */ /* 0x0001e20000100800 */
[----:B------:R-:W-:Y:S02]  /*138890*/  PRMT R3, R23, 0x5410, R22 ;  /* 0x0000541017037816 */ /* 0x000fe40000000016 */
[----:B------:R-:W-:-:S03]  /*1388a0*/  PRMT R2, R26, 0x5410, R24 ;  /* 0x000054101a027816 */ /* 0x000fc60000000018 */
[----:B------:R-:W-:Y:S04]  /*1388b0*/  STL [R1+0x2e8], R3 ;  /* 0x0002e80301007387 */ /* 0x000fe80000100800 */
[----:B------:R1:W-:Y:S01]  /*1388c0*/  STL [R1+0x2e4], R2 ;  /* 0x0002e40201007387 */ /* 0x0003e20000100800 */
[----:B0-----:R-:W-:-:S05]  /*1388d0*/  PRMT R0, R27, 0x5410, R25 ;  /* 0x000054101b007816 */ /* 0x001fca0000000019 */
[----:B------:R0:W-:Y:S01]  /*1388e0*/  STL [R1+0x2e0], R0 ;  /* 0x0002e00001007387 */ /* 0x0001e20000100800 */
[----:B-1----:R-:W-:-:S03]  /*1388f0*/  PRMT R2, R29, 0x5410, R20 ;  /* 0x000054101d027816 */ /* 0x002fc60000000014 */
[----:B------:R-:W2:Y:S04]  /*138900*/  LDL.LU R35, [R1+0x2d4] ;  /* 0x0002d40001237983 */ /* 0x000ea80000300800 */
[----:B------:R-:W-:Y:S01]  /*138910*/  STL [R1+0x2dc], R2 ;  /* 0x0002dc0201007387 */ /* 0x000fe20000100800 */
[----:B0-----:R-:W-:-:S03]  /*138920*/  PRMT R0, R45, 0x5410, R28 ;  /* 0x000054102d007816 */ /* 0x001fc6000000001c */
        /* <DEDUP_REMOVED lines=46> */
[----:B--2---:R-:W-:-:S03]  /*138c10*/  PRMT R49, R49, 0x5410, R35 ;  /* 0x0000541031317816 */ /* 0x004fc60000000023 */
[----:B------:R-:W2:Y:S04]  /*138c20*/  LDL.LU R35, [R1+0x5b8c] ;  /* 0x005b8c0001237983 */ /* 0x000ea80000300800 */
[----:B------:R0:W-:Y:S01]  /*138c30*/  STL [R1+0x2d4], R49 ;  /* 0x0002d43101007387 */ /* 0x0001e20000100800 */
[----:B---3--:R-:W-:-:S03]  /*138c40*/  PRMT R53, R53, 0x5410, R57 ;  /* 0x0000541035357816 */ /* 0x008fc60000000039 */
[----:B0-----:R-:W3:Y:S01]  /*138c50*/  LDL.LU R49, [R1+0x5b88] ;  /* 0x005b880001317983 */ /* 0x001ee20000300800 */
[----:B----4-:R-:W-:-:S03]  /*138c60*/  PRMT R18, R18, 0x5410, R16 ;  /* 0x0000541012127816 */ /* 0x010fc60000000010 */
[----:B------:R-:W4:Y:S04]  /*138c70*/  LDL.LU R57, [R1+0x5b84] ;  /* 0x005b840001397983 */ /* 0x000f280000300800 */
[----:B------:R0:W-:Y:S01]  /*138c80*/  STL [R1+0x2d0], R53 ;  /* 0x0002d03501007387 */ /* 0x0001e20000100800 */
[----:B------:R-:W-:-:S03]  /*138c90*/  PRMT R7, R7, 0x5410, R61 ;  /* 0x0000541007077816 */ /* 0x000fc6000000003d */
[----:B0-----:R-:W4:Y:S01]  /*138ca0*/  LDL.LU R53, [R1+0x5b80] ;  /* 0x005b800001357983 */ /* 0x001f220000300800 */
[----:B------:R-:W-:-:S03]  /*138cb0*/  PRMT R44, R44, 0x5410, R0 ;  /* 0x000054102c2c7816 */ /* 0x000fc60000000000 */
[----:B------:R-:W2:Y:S04]  /*138cc0*/  LDL.LU R16, [R1+0x5b7c] ;  /* 0x005b7c0001107983 */ /* 0x000ea80000300800 */
[----:B------:R0:W-:Y:S01]  /*138cd0*/  STL [R1+0x2cc], R18 ;  /* 0x0002cc1201007387 */ /* 0x0001e20000100800 */
[----:B------:R-:W-:Y:S02]  /*138ce0*/  PRMT R17, R17, 0x5410, R47 ;  /* 0x0000541011117816 */ /* 0x000fe4000000002f */
[----:B------:R-:W-:Y:S01]  /*138cf0*/  PRMT R0, R59, 0x5410, R15 ;  /* 0x000054103b007816 */ /* 0x000fe2000000000f */
[----:B0-----:R-:W2:Y:S04]  /*138d00*/  LDL.LU R18, [R1+0x5b78] ;  /* 0x005b780001127983 */ /* 0x001ea80000300800 */
[----:B------:R-:W2:Y:S04]  /*138d10*/  LDL.LU R61, [R1+0x5b74] ;  /* 0x005b7400013d7983 */ /* 0x000ea80000300800 */
[----:B------:R0:W-:Y:S01]  /*138d20*/  STL [R1+0x2c8], R7 ;  /* 0x0002c80701007387 */ /* 0x0001e20000100800 */
[----:B------:R-:W-:-:S02]  /*138d30*/  PRMT R6, R34, 0x5410, R6 ;  /* 0x0000541022067816 */ /* 0x000fc40000000006 */
[----:B------:R-:W-:Y:S01]  /*138d40*/  PRMT R4, R4, 0x5410, R32 ;  /* 0x0000541004047816 */ /* 0x000fe20000000020 */
[----:B0-----:R-:W2:Y:S04]  /*138d50*/  LDL.LU R7, [R1+0x5b70] ;  /* 0x005b700001077983 */ /* 0x001ea80000300800 */
[----:B------:R-:W-:Y:S04]  /*138d60*/  STL [R1+0x2c4], R44 ;  /* 0x0002c42c01007387 */ /* 0x000fe80000100800 */
[----:B------:R-:W-:Y:S04]  /*138d70*/  STL [R1+0x2c0], R17 ;  /* 0x0002c01101007387 */ /* 0x000fe80000100800 */
[----:B------:R0:W-:Y:S04]  /*138d80*/  STL [R1+0x2bc], R0 ;  /* 0x0002bc0001007387 */ /* 0x0001e80000100800 */
[----:B------:R-:W-:Y:S01]  /*138d90*/  STL [R1+0x2b8], R6 ;  /* 0x0002b80601007387 */ /* 0x000fe20000100800 */
[----:B0-----:R-:W-:-:S03]  /*138da0*/  PRMT R0, R31, 0x5410, R5 ;  /* 0x000054101f007816 */ /* 0x001fc60000000005 */
[----:B------:R0:W-:Y:S01]  /*138db0*/  STL [R1+0x2b4], R4 ;  /* 0x0002b40401007387 */ /* 0x0001e20000100800 */
[----:B------:R-:W-:-:S03]  /*138dc0*/  PRMT R5, R13, 0x5410, R40 ;  /* 0x000054100d057816 */ /* 0x000fc60000000028 */
[----:B------:R1:W-:Y:S01]  /*138dd0*/  STL [R1+0x2b0], R0 ;  /* 0x0002b00001007387 */ /* 0x0003e20000100800 */
[----:B0-----:R-:W-:-:S03]  /*138de0*/  PRMT R4, R11, 0x5410, R9 ;  /* 0x000054100b047816 */ /* 0x001fc60000000009 */
[----:B------:R0:W-:Y:S01]  /*138df0*/  STL [R1+0x2ac], R5 ;  /* 0x0002ac0501007387 */ /* 0x0001e20000100800 */
[----:B-1----:R-:W-:-:S03]  /*138e00*/  PRMT R0, R14, 0x5410, R10 ;  /* 0x000054100e007816 */ /* 0x002fc6000000000a */
[----:B------:R1:W-:Y:S04]  /*138e10*/  STL [R1+0x2a8], R4 ;  /* 0x0002a80401007387 */ /* 0x0003e80000100800 */
[----:B------:R1:W-:Y:S01]  /*138e20*/  STL [R1+0x2a4], R0 ;  /* 0x0002a40001007387 */ /* 0x0003e20000100800 */
[----:B0-----:R-:W-:Y:S02]  /*138e30*/  PRMT R5, R38, 0x5410, R12 ;  /* 0x0000541026057816 */ /* 0x001fe4000000000c */
[----:B-1----:R-:W-:-:S03]  /*138e40*/  PRMT R4, R30, 0x5410, R39 ;  /* 0x000054101e047816 */ /* 0x002fc60000000027 */
[----:B------:R-:W-:Y:S01]  /*138e50*/  STL [R1+0x2a0], R5 ;  /* 0x0002a00501007387 */ /* 0x000fe20000100800 */
[----:B------:R-:W-:-:S03]  /*138e60*/  PRMT R0, R33, 0x5410, R8 ;  /* 0x0000541021007816 */ /* 0x000fc60000000008 */
[----:B------:R0:W-:Y:S04]  /*138e70*/  STL [R1+0x29c], R4 ;  /* 0x00029c0401007387 */ /* 0x0001e80000100800 */
[----:B------:R1:W-:Y:S01]  /*138e80*/  STL [R1+0x298], R0 ;  /* 0x0002980001007387 */ /* 0x0003e20000100800 */
[----:B0-----:R-:W-:Y:S02]  /*138e90*/  PRMT R4, R41, 0x5410, R37 ;  /* 0x0000541029047816 */ /* 0x001fe40000000025 */
[----:B------:R-:W-:-:S03]  /*138ea0*/  PRMT R2, R2, 0x5410, R3 ;  /* 0x0000541002027816 */ /* 0x000fc60000000003 */
[----:B------:R-:W-:Y:S01]  /*138eb0*/  STL [R1+0x294], R4 ;  /* 0x0002940401007387 */ /* 0x000fe20000100800 */
[----:B-1----:R-:W-:-:S03]  /*138ec0*/  PRMT R0, R23, 0x5410, R22 ;  /* 0x0000541017007816 */ /* 0x002fc60000000016 */
[----:B------:R-:W-:Y:S04]  /*138ed0*/  STL [R1+0x290], R2 ;  /* 0x0002900201007387 */ /* 0x000fe80000100800 */
[----:B------:R0:W-:Y:S01]  /*138ee0*/  STL [R1+0x28c], R0 ;  /* 0x00028c0001007387 */ /* 0x0001e20000100800 */
[----:B------:R-:W-:Y:S02]  /*138ef0*/  PRMT R3, R26, 0x5410, R24 ;  /* 0x000054101a037816 */ /* 0x000fe40000000018 */
[----:B0-----:R-:W-:-:S03]  /*138f00*/  PRMT R0, R27, 0x5410, R25 ;  /* 0x000054101b007816 */ /* 0x001fc60000000019 */
[----:B------:R-:W-:Y:S04]  /*138f10*/  STL [R1+0x288], R3 ;  /* 0x0002880301007387 */ /* 0x000fe80000100800 */
[----:B------:R0:W-:Y:S01]  /*138f20*/  STL [R1+0x284], R0 ;  /* 0x0002840001007387 */ /* 0x0001e20000100800 */
[----:B------:R-:W-:-:S05]  /*138f30*/  PRMT R2, R29, 0x5410, R20 ;  /* 0x000054101d027816 */ /* 0x000fca0000000014 */
        /* <DEDUP_REMOVED lines=50> */
[----:B0-----:R-:W2:Y:S01]  /*139260*/  LDL.LU R15, [R1+0x5b60] ;  /* 0x005b6000010f7983 */ /* 0x001ea20000300800 */
[----:B------:R-:W-:-:S03]  /*139270*/  PRMT R5, R5, 0x5410, R4 ;  /* 0x0000541005057816 */ /* 0x000fc60000000004 */
[----:B------:R-:W2:Y:S04]  /*139280*/  LDL.LU R59, [R1+0x5b5c] ;  /* 0x005b5c00013b7983 */ /* 0x000ea80000300800 */
[----:B------:R0:W-:Y:S01]  /*139290*/  STL [R1+0x26c], R6 ;  /* 0x00026c0601007387 */ /* 0x0001e20000100800 */
[----:B------:R-:W-:-:S03]  /*1392a0*/  PRMT R22, R22, 0x5410, R2 ;  /* 0x0000541016167816 */ /* 0x000fc60000000002 */
[----:B0-----:R-:W2:Y:S04]  /*1392b0*/  LDL.LU R6, [R1+0x5b58] ;  /* 0x005b580001067983 */ /* 0x001ea80000300800 */
[----:B------:R-:W2:Y:S01]  /*1392c0*/  LDL.LU R34, [R1+0x5b54] ;  /* 0x005b540001227983 */ /* 0x000ea20000300800 */
[----:B------:R-:W-:-:S03]  /*1392d0*/  PRMT R25, R25, 0x5410, R26 ;  /* 0x0000541019197816 */ /* 0x000fc6000000001a */
[----:B------:R0:W-:Y:S04]  /*1392e0*/  STL [R1+0x264], R32 ;  /* 0x0002642001007387 */ /* 0x0001e80000100800 */
[----:B0-----:R-:W2:Y:S04]  /*1392f0*/  LDL.LU R32, [R1+0x5b50] ;  /* 0x005b500001207983 */ /* 0x001ea80000300800 */
[----:B------:R-:W2:Y:S04]  /*139300*/  LDL.LU R4, [R1+0x5b4c] ;  /* 0x005b4c0001047983 */ /* 0x000ea80000300800 */
[----:B------:R0:W-:Y:S01]  /*139310*/  STL [R1+0x260], R5 ;  /* 0x0002600501007387 */ /* 0x0001e20000100800 */
[----:B------:R-:W-:-:S03]  /*139320*/  PRMT R28, R28, 0x5410, R29 ;  /* 0x000054101c1c7816 */ /* 0x000fc6000000001d */
[----:B0-----:R-:W2:Y:S04]  /*139330*/  LDL.LU R5, [R1+0x5b48] ;  /* 0x005b480001057983 */ /* 0x001ea80000300800 */
[----:B------:R-:W2:Y:S04]  /*139340*/  LDL.LU R2, [R1+0x224] ;  /* 0x0002240001027983 */ /* 0x000ea80000300800 */
[----:B------:R0:W-:Y:S04]  /*139350*/  STL [R1+0x25c], R22 ;  /* 0x00025c1601007387 */ /* 0x0001e80000100800 */
[----:B0-----:R-:W2:Y:S04]  /*139360*/  LDL.LU R22, [R1+0x3d0] ;  /* 0x0003d00001167983 */ /* 0x001ea80000300800 */
[----:B------:R0:W-:Y:S04]  /*139370*/  STL [R1+0x258], R25 ;  /* 0x0002581901007387 */ /* 0x0001e80000100800 */
[----:B------:R-:W3:Y:S04]  /*139380*/  LDL.LU R26, [R1+0x220] ;  /* 0x00022000011a7983 */ /* 0x000ee80000300800 */
[----:B0-----:R-:W3:Y:S01]  /*139390*/  LDL.LU R25, [R1+0x3d4] ;  /* 0x0003d40001197983 */ /* 0x001ee20000300800 */
[----:B------:R-:W-:-:S03]  /*1393a0*/  PRMT R0, R0, 0x5410, R45 ;  /* 0x0000541000007816 */ /* 0x000fc6000000002d */
[----:B------:R-:W4:Y:S04]  /*1393b0*/  LDL.LU R29, [R1+0x5b44] ;  /* 0x005b4400011d7983 */ /* 0x000f280000300800 */
[----:B------:R0:W-:Y:S04]  /*1393c0*/  STL [R1+0x254], R28 ;  /* 0x0002541c01007387 */ /* 0x0001e80000100800 */
[----:B0-----:R-:W4:Y:S04]  /*1393d0*/  LDL.LU R28, [R1+0x5b40] ;  /* 0x005b4000011c7983 */ /* 0x001f280000300800 */
[----:B------:R-:W4:Y:S01]  /*1393e0*/  LDL.LU R45, [R1+0x5b3c] ;  /* 0x005b3c00012d7983 */ /* 0x000f220000300800 */
[----:B------:R-:W-:-:S03]  /*1393f0*/  PRMT R31, R40, 0x5410, R31 ;  /* 0x00005410281f7816 */ /* 0x000fc6000000001f */
[----:B------:R0:W-:Y:S01]  /*139400*/  STL [R1+0x250], R0 ;  /* 0x0002500001007387 */ /* 0x0001e20000100800 */
[----:B------:R-:W-:Y:S02]  /*139410*/  PRMT R13, R9, 0x5410, R13 ;  /* 0x00005410090d7816 */ /* 0x000fe4000000000d */
[----:B------:R-:W-:Y:S02]  /*139420*/  PRMT R9, R10, 0x5410, R11 ;  /* 0x000054100a097816 */ /* 0x000fe4000000000b */
[----:B0-----:R-:W-:Y:S02]  /*139430*/  PRMT R0, R24, 0x5410, R23 ;  /* 0x0000541018007816 */ /* 0x001fe40000000017 */
[----:B------:R-:W4:Y:S04]  /*139440*/  LDL.LU R23, [R1+0x21c] ;  /* 0x00021c0001177983 */ /* 0x000f280000300800 */
[----:B------:R-:W-:Y:S04]  /*139450*/  STL [R1+0x24c], R31 ;  /* 0x00024c1f01007387 */ /* 0x000fe80000100800 */
[----:B------:R-:W4:Y:S04]  /*139460*/  LDL.LU R24, [R1+0x3c8] ;  /* 0x0003c80001187983 */ /* 0x000f280000300800 */
[----:B------:R0:W-:Y:S01]  /*139470*/  STL [R1+0x248], R0 ;  /* 0x0002480001007387 */ /* 0x0001e20000100800 */
[----:B------:R-:W-:-:S03]  /*139480*/  PRMT R8, R8, 0x5410, R30 ;  /* 0x0000541008087816 */ /* 0x000fc6000000001e */
[----:B------:R-:W-:Y:S01]  /*139490*/  STL [R1+0x244], R13 ;  /* 0x0002440d01007387 */ /* 0x000fe20000100800 */
[----:B0-----:R-:W-:-:S03]  /*1394a0*/  PRMT R0, R12, 0x5410, R14 ;  /* 0x000054100c007816 */ /* 0x001fc6000000000e */
[----:B------:R0:W-:Y:S04]  /*1394b0*/  STL [R1+0x240], R9 ;  /* 0x0002400901007387 */ /* 0x0001e80000100800 */
[----:B------:R1:W-:Y:S01]  /*1394c0*/  STL [R1+0x23c], R0 ;  /* 0x00023c0001007387 */ /* 0x0003e20000100800 */
[----:B0-----:R-:W-:Y:S02]  /*1394d0*/  PRMT R9, R39, 0x5410, R38 ;  /* 0x0000541027097816 */ /* 0x001fe40000000026 */
[----:B-1----:R-:W-:-:S03]  /*1394e0*/  PRMT R0, R37, 0x5410, R33 ;  /* 0x0000541025007816 */ /* 0x002fc60000000021 */
[----:B------:R-:W-:Y:S01]  /*1394f0*/  STL [R1+0x238], R9 ;  /* 0x0002380901007387 */ /* 0x000fe20000100800 */
[----:B------:R-:W-:-:S03]  /*139500*/  PRMT R3, R3, 0x5410, R41 ;  /* 0x0000541003037816 */ /* 0x000fc60000000029 */
[----:B------:R-:W-:Y:S04]  /*139510*/  STL [R1+0x234], R8 ;  /* 0x0002340801007387 */ /* 0x000fe80000100800 */
[----:B------:R0:W-:Y:S04]  /*139520*/  STL [R1+0x230], R0 ;  /* 0x0002300001007387 */ /* 0x0001e80000100800 */
[----:B------:R-:W4:Y:S01]  /*139530*/  LDL.LU R31, [R1+0x210] ;  /* 0x00021000011f7983 */ /* 0x000f220000300800 */
[----:B0-----:R-:W-:-:S03]  /*139540*/  PRMT R0, R20, 0x5410, R27 ;  /* 0x0000541014007816 */ /* 0x001fc6000000001b */
        /* <DEDUP_REMOVED lines=12> */
[----:B------:R-:W-:Y:S04]  /*139610*/  STL [R1+0x224], R2 ;  /* 0x0002240201007387 */ /* 0x000fe80000100800 */
[----:B------:R-:W2:Y:S04]  /*139620*/  LDL.LU R14, [R1+0x1f8] ;  /* 0x0001f800010e7983 */ /* 0x000ea80000300800 */
[----:B------:R-:W2:Y:S01]  /*139630*/  LDL.LU R12, [R1+0x39c] ;  /* 0x00039c00010c7983 */ /* 0x000ea20000300800 */
[----:B---3--:R-:W-:-:S05]  /*139640*/  PRMT R0, R25, 0x5410, R26 ;  /* 0x0000541019007816 */ /* 0x008fca000000001a */
[----:B------:R4:W-:Y:S04]  /*139650*/  STL [R1+0x220], R0 ;  /* 0x0002200001007387 */ /* 0x0009e80000100800 */
[----:B------:R-:W3:Y:S04]  /*139660*/  LDL.LU R38, [R1+0x1f4] ;  /* 0x0001f40001267983 */ /* 0x000ee80000300800 */
[----:B------:R-:W3:Y:S04]  /*139670*/  LDL.LU R39, [R1+0x390] ;  /* 0x0003900001277983 */ /* 0x000ee80000300800 */
[----:B------:R-:W2:Y:S04]  /*139680*/  LDL.LU R26, [R1+0x1f0] ;  /* 0x0001f000011a7983 */ /* 0x000ea80000300800 */
[----:B------:R-:W2:Y:S01]  /*139690*/  LDL.LU R25, [R1+0x394] ;  /* 0x0003940001197983 */ /* 0x000ea20000300800 */
[----:B----4-:R-:W-:-:S03]  /*1396a0*/  PRMT R0, R45, 0x5410, R28 ;  /* 0x000054102d007816 */ /* 0x010fc6000000001c */
[----:B------:R-:W4:Y:S01]  /*1396b0*/  LDL.LU R28, [R1+0x5b38] ;  /* 0x005b3800011c7983 */ /* 0x000f220000300800 */
[----:B------:R-:W-:-:S05]  /*1396c0*/  PRMT R2, R24, 0x5410, R23 ;  /* 0x0000541018027816 */ /* 0x000fca0000000017 */
[----:B------:R0:W-:Y:S04]  /*1396d0*/  STL [R1+0x21c], R2 ;  /* 0x00021c0201007387 */ /* 0x0001e80000100800 */
[----:B------:R-:W2:Y:S04]  /*1396e0*/  LDL.LU R30, [R1+0x1e8] ;  /* 0x0001e800011e7983 */ /* 0x000ea80000300800 */
[----:B------:R-:W2:Y:S04]  /*1396f0*/  LDL.LU R24, [R1+0x384] ;  /* 0x0003840001187983 */ /* 0x000ea80000300800 */
[----:B------:R1:W-:Y:S04]  /*139700*/  STL [R1+0x218], R0 ;  /* 0x0002180001007387 */ /* 0x0003e80000100800 */
[----:B------:R-:W2:Y:S04]  /*139710*/  LDL.LU R8, [R1+0x1e4] ;  /* 0x0001e40001087983 */ /* 0x000ea80000300800 */
[----:B------:R-:W2:Y:S04]  /*139720*/  LDL.LU R41, [R1+0x1e0] ;  /* 0x0001e00001297983 */ /* 0x000ea80000300800 */
[----:B------:R-:W2:Y:S04]  /*139730*/  LDL.LU R23, [R1+0x378] ;  /* 0x0003780001177983 */ /* 0x000ea80000300800 */
[----:B------:R-:W2:Y:S04]  /*139740*/  LDL.LU R3, [R1+0x1d4] ;  /* 0x0001d40001037983 */ /* 0x000ea80000300800 */
[----:B0-----:R-:W2:Y:S04]  /*139750*/  LDL.LU R2, [R1+0x1cc] ;  /* 0x0001cc0001027983 */ /* 0x001ea80000300800 */
[----:B------:R-:W2:Y:S04]  /*139760*/  LDL.LU R22, [R1+0x368] ;  /* 0x0003680001167983 */ /* 0x000ea80000300800 */
[----:B-1----:R-:W2:Y:S04]  /*139770*/  LDL.LU R0, [R1+0x1c4] ;  /* 0x0001c40001007983 */ /* 0x002ea80000300800 */
[----:B------:R-:W2:Y:S01]  /*139780*/  LDL R45, [R1+0x3078] ;  /* 0x00307800012d7983 */ /* 0x000ea20000100800 */
[----:B------:R-:W-:-:S02]  /*139790*/  PRMT R40, R40, 0x5410, R31 ;  /* 0x0000541028287816 */ /* 0x000fc4000000001f */
[----:B------:R-:W-:Y:S02]  /*1397a0*/  PRMT R9, R9, 0x5410, R13 ;  /* 0x0000541009097816 */ /* 0x000fe4000000000d */
[----:B------:R-:W-:Y:S02]  /*1397b0*/  PRMT R10, R10, 0x5410, R11 ;  /* 0x000054100a0a7816 */ /* 0x000fe4000000000b */
[----:B------:R-:W-:Y:S02]  /*1397c0*/  PRMT R20, R20, 0x5410, R27 ;  /* 0x0000541014147816 */ /* 0x000fe4000000001b */
[----:B----4-:R-:W-:-:S05]  /*1397d0*/  PRMT R28, R28, 0x5410, R29 ;  /* 0x000054101c1c7816 */ /* 0x010fca000000001d */
[----:B------:R0:W-:Y:S04]  /*1397e0*/  STL [R1+0x214], R28 ;  /* 0x0002141c01007387 */ /* 0x0001e80000100800 */
[----:B------:R-:W4:Y:S04]  /*1397f0*/  LDL R29, [R1+0x3060] ;  /* 0x00306000011d7983 */ /* 0x000f280000100800 */
[----:B0-----:R-:W4:Y:S04]  /*139800*/  LDL R28, [R1+0x2e5c] ;  /* 0x002e5c00011c7983 */ /* 0x001f280000100800 */
[----:B------:R-:W4:Y:S04]  /*139810*/  LDL.LU R31, [R1+0x5b34] ;  /* 0x005b3400011f7983 */ /* 0x000f280000300800 */
[----:B------:R0:W-:Y:S04]  /*139820*/  STL [R1+0x210], R40 ;  /* 0x0002102801007387 */ /* 0x0001e80000100800 */
[----:B0-----:R-:W4:Y:S04]  /*139830*/  LDL.LU R40, [R1+0x5b30] ;  /* 0x005b300001287983 */ /* 0x001f280000300800 */
        /* <DEDUP_REMOVED lines=8> */
[----:B0-----:R-:W4:Y:S01]  /*1398c0*/  LDL.LU R20, [R1+0x5b18] ;  /* 0x005b180001147983 */ /* 0x001f220000300800 */
[----:B------:R-:W-:-:S03]  /*1398d0*/  PRMT R37, R37, 0x5410, R33 ;  /* 0x0000541025257816 */ /* 0x000fc60000000021 */
[----:B------:R-:W4:Y:S01]  /*1398e0*/  LDL.LU R33, [R1+0x1bc] ;  /* 0x0001bc0001217983 */ /* 0x000f220000300800 */
[----:B--2---:R-:W-:-:S03]  /*1398f0*/  PRMT R12, R12, 0x5410, R14 ;  /* 0x000054100c0c7816 */ /* 0x004fc6000000000e */
[----:B------:R0:W-:Y:S01]  /*139900*/  STL [R1+0x200], R37 ;  /* 0x0002002501007387 */ /* 0x0001e20000100800 */
[----:B---3--:R-:W-:Y:S02]  /*139910*/  PRMT R39, R39, 0x5410, R38 ;  /* 0x0000541027277816 */ /* 0x008fe40000000026 */
[----:B------:R-:W-:Y:S01]  /*139920*/  PRMT R25, R25, 0x5410, R26 ;  /* 0x0000541019197816 */ /* 0x000fe2000000001a */
[----:B0-----:R-:W2:Y:S01]  /*139930*/  LDL.LU R37, [R1+0x398] ;  /* 0x0003980001257983 */ /* 0x001ea20000300800 */
[----:B----4-:R-:W-:-:S03]  /*139940*/  PRMT R20, R20, 0x5410, R27 ;  /* 0x0000541014147816 */ /* 0x010fc6000000001b */
[----:B------:R-:W3:Y:S04]  /*139950*/  LDL R27, [R1+0x2e54] ;  /* 0x002e5400011b7983 */ /* 0x000ee80000100800 */
[----:B------:R0:W-:Y:S04]  /*139960*/  STL [R1+0x1fc], R20 ;  /* 0x0001fc1401007387 */ /* 0x0001e80000100800 */
[----:B0-----:R-:W4:Y:S04]  /*139970*/  LDL R20, [R1+0x3074] ;  /* 0x0030740001147983 */ /* 0x001f280000100800 */
[----:B------:R-:W2:Y:S04]  /*139980*/  LDL.LU R14, [R1+0x5b14] ;  /* 0x005b1400010e7983 */ /* 0x000ea80000300800 */
[----:B------:R0:W-:Y:S04]  /*139990*/  STL [R1+0x1f8], R12 ;  /* 0x0001f80c01007387 */ /* 0x0001e80000100800 */
[----:B0-----:R-:W2:Y:S04]  /*1399a0*/  LDL.LU R12, [R1+0x5b10] ;  /* 0x005b1000010c7983 */ /* 0x001ea80000300800 */
[----:B------:R-:W2:Y:S04]  /*1399b0*/  LDL.LU R38, [R1+0x5b0c] ;  /* 0x005b0c0001267983 */ /* 0x000ea80000300800 */
[----:B------:R0:W-:Y:S04]  /*1399c0*/  STL [R1+0x1f4], R39 ;  /* 0x0001f42701007387 */ /* 0x0001e80000100800 */
[----:B0-----:R-:W2:Y:S04]  /*1399d0*/  LDL.LU R39, [R1+0x5b08] ;  /* 0x005b080001277983 */ /* 0x001ea80000300800 */
[----:B------:R-:W2:Y:S04]  /*1399e0*/  LDL.LU R26, [R1+0x5b04] ;  /* 0x005b0400011a7983 */ /* 0x000ea80000300800 */
[----:B------:R0:W-:Y:S04]  /*1399f0*/  STL [R1+0x1f0], R25 ;  /* 0x0001f01901007387 */ /* 0x0001e80000100800 */
[----:B0-----:R-:W2:Y:S01]  /*139a00*/  LDL.LU R25, [R1+0x5b00] ;  /* 0x005b000001197983 */ /* 0x001ea20000300800 */
[----:B------:R-:W-:-:S02]  /*139a10*/  PRMT R24, R24, 0x5410, R30 ;  /* 0x0000541018187816 */ /* 0x000fc4000000001e */
[----:B--2---:R-:W-:Y:S02]  /*139a20*/  PRMT R25, R25, 0x5410, R26 ;  /* 0x0000541019197816 */ /* 0x004fe4000000001a */
[----:B------:R-:W2:Y:S04]  /*139a30*/  LDL R26, [R1+0x3064] ;  /* 0x00306400011a7983 */ /* 0x000ea80000100800 */
[----:B------:R0:W-:Y:S04]  /*139a40*/  STL [R1+0x1ec], R25 ;  /* 0x0001ec1901007387 */ /* 0x0001e80000100800 */
[----:B0-----:R-:W2:Y:S04]  /*139a50*/  LDL R25, [R1+0x3068] ;  /* 0x0030680001197983 */ /* 0x001ea80000100800 */
[----:B------:R-:W2:Y:S04]  /*139a60*/  LDL.LU R30, [R1+0x5afc] ;  /* 0x005afc00011e7983 */ /* 0x000ea80000300800 */
[----:B------:R0:W-:Y:S04]  /*139a70*/  STL [R1+0x1e8], R24 ;  /* 0x0001e81801007387 */ /* 0x0001e80000100800 */
[----:B0-----:R-:W2:Y:S01]  /*139a80*/  LDL.LU R24, [R1+0x5af8] ;  /* 0x005af80001187983 */ /* 0x001ea20000300800 */
[----:B------:R-:W-:-:S02]  /*139a90*/  PRMT R23, R23, 0x5410, R41 ;  /* 0x0000541017177816 */ /* 0x000fc40000000029 */
[----:B--2---:R-:W-:Y:S02]  /*139aa0*/  PRMT R24, R24, 0x5410, R8 ;  /* 0x0000541018187816 */ /* 0x004fe40000000008 */
[----:B------:R-:W2:Y:S04]  /*139ab0*/  LDL.LU R8, [R1+0x5af4] ;  /* 0x005af40001087983 */ /* 0x000ea80000300800 */
        /* <DEDUP_REMOVED lines=12> */
[----:B0-----:R-:W2:Y:S02]  /*139b80*/  LDL.LU R22, [R1+0x5ae0] ;  /* 0x005ae00001167983 */ /* 0x001ea40000300800 */
[----:B--2---:R-:W-:-:S02]  /*139b90*/  PRMT R22, R22, 0x5410, R2 ;  /* 0x0000541016167816 */ /* 0x004fc40000000002 */
[----:B------:R-:W2:Y:S04]  /*139ba0*/  LDL.LU R2, [R1+0x5adc] ;  /* 0x005adc0001027983 */ /* 0x000ea80000300800 */
[----:B------:R0:W-:Y:S04]  /*139bb0*/  STL [R1+0x1c8], R22 ;  /* 0x0001c81601007387 */ /* 0x0001e80000100800 */
[----:B0-----:R-:W3:Y:S01]  /*139bc0*/  LDL.LU R22, [R1+0x5ad8] ;  /* 0x005ad80001167983 */ /* 0x001ee20000300800 */
[----:B--2---:R-:W-:-:S03]  /*139bd0*/  PRMT R0, R2, 0x5410, R0 ;  /* 0x0000541002007816 */ /* 0x004fc60000000000 */
[----:B------:R-:W2:Y:S04]  /*139be0*/  LDL.LU R2, [R1+0x5ad4] ;  /* 0x005ad40001027983 */ /* 0x000ea80000300800 */
[----:B------:R0:W-:Y:S02]  /*139bf0*/  STL [R1+0x1c4], R0 ;  /* 0x0001c40001007387 */ /* 0x0001e40000100800 */
[----:B0-----:R-:W-:Y:S02]  /*139c00*/  PRMT R0, R37, 0x5410, R33 ;  /* 0x0000541025007816 */ /* 0x001fe40000000021 */
[----:B------:R-:W4:Y:S04]  /*139c10*/  LDL.LU R33, [R1+0x3c4] ;  /* 0x0003c40001217983 */ /* 0x000f280000300800 */
[----:B------:R2:W-:Y:S01]  /*139c20*/  STL [R1+0x1bc], R0 ;  /* 0x0001bc0001007387 */ /* 0x0005e20000100800 */
[----:B------:R-:W-:Y:S01]  /*139c30*/  ISETP.LT.AND P2, PT, R45, UR57, !P0 ;  /* 0x000000392d007c0c */ /* 0x000fe2000c741270 */
[----:B------:R-:W0:Y:S01]  /*139c40*/  LDCU UR57, c[0x0][0x398] ;  /* 0x00007300ff3977ac */ /* 0x000e220008000800 */
[----:B------:R-:W-:-:S02]  /*139c50*/  ISETP.LT.AND P1, PT, R29, UR11, !P0 ;  /* 0x0000000b1d007c0c */ /* 0x000fc4000c721270 */
[----:B---3--:R-:W-:Y:S02]  /*139c60*/  LOP3.LUT R22, R22, 0xffffffef, RZ, 0xc0, !PT ;  /* 0xffffffef16167812 */ /* 0x008fe400078ec0ff */
[----:B------:R-:W-:Y:S01]  /*139c70*/  ISETP.LT.AND P0, PT, R28, UR10, !P0 ;  /* 0x0000000a1c007c0c */ /* 0x000fe2000c701270 */
[----:B------:R-:W4:Y:S06]  /*139c80*/  LDCU.64 UR10, c[0x0][0x398] ;  /* 0x00007300ff0a77ac */ /* 0x000f2c0008000a00 */
[----:B------:R-:W-:-:S04]  /*139c90*/  @P2 LOP3.LUT R22, R22, 0x10, RZ, 0xfc, !PT ;  /* 0x0000001016162812 */ /* 0x000fc800078efcff */
[----:B------:R-:W-:-:S04]  /*139ca0*/  LOP3.LUT R22, R22, 0xfffffff7, RZ, 0xc0, !PT ;  /* 0xfffffff716167812 */ /* 0x000fc800078ec0ff */
[----:B------:R-:W-:-:S04]  /*139cb0*/  @P1 LOP3.LUT R22, R22, 0x8, RZ, 0xfc, !PT ;  /* 0x0000000816161812 */ /* 0x000fc800078efcff */
[----:B------:R-:W-:-:S04]  /*139cc0*/  LOP3.LUT R22, R22, 0xfffffffb, RZ, 0xc0, !PT ;  /* 0xfffffffb16167812 */ /* 0x000fc800078ec0ff */
[----:B------:R-:W-:Y:S02]  /*139cd0*/  @P0 LOP3.LUT R22, R22, 0x4, RZ, 0xfc, !PT ;  /* 0x0000000416160812 */ /* 0x000fe400078efcff */
[----:B--2---:R-:W-:Y:S02]  /*139ce0*/  PRMT R0, R2, 0x5410, R3 ;  /* 0x0000541002007816 */ /* 0x004fe40000000003 */
[----:B------:R-:W2:Y:S04]  /*139cf0*/  LDL.LU R3, [R1+0x5ad0] ;  /* 0x005ad00001037983 */ /* 0x000ea80000300800 */
[----:B------:R-:W3:Y:S04]  /*139d00*/  LDL.LU R2, [R1+0x5acc] ;  /* 0x005acc0001027983 */ /* 0x000ee80000300800 */
[----:B------:R-:W2:Y:S04]  /*139d10*/  LDL.LU R37, [R1+0x1b0] ;  /* 0x0001b00001257983 */ /* 0x000ea80000300800 */
[----:B------:R1:W-:Y:S02]  /*139d20*/  STL [R1+0x1b8], R0 ;  /* 0x0001b80001007387 */ /* 0x0003e40000100800 */
[----:B-1----:R-:W-:-:S05]  /*139d30*/  VIADD R0, R27, 0x30 ;  /* 0x000000301b007836 */ /* 0x002fca0000000000 */
[----:B------:R-:W-:Y:S01]  /*139d40*/  ISETP.GE.AND P0, PT, R0, UR41, PT ;  /* 0x0000002900007c0c */ /* 0x000fe2000bf06270 */
[----:B------:R-:W1:Y:S01]  /*139d50*/  LDCU UR41, c[0x0][0x398] ;  /* 0x00007300ff2977ac */ /* 0x000e620008000800 */
[----:B------:R-:W2:Y:S02]  /*139d60*/  LDL.LU R0, [R1+0x1b4] ;  /* 0x0001b40001007983 */ /* 0x000ea40000300800 */
[----:B----4-:R-:W-:Y:S02]  /*139d70*/  ISETP.LT.AND P1, PT, R20, UR10, !P0 ;  /* 0x0000000a14007c0c */ /* 0x010fe4000c721270 */
[----:B------:R-:W-:Y:S02]  /*139d80*/  ISETP.LT.AND P3, PT, R26, UR8, !P0 ;  /* 0x000000081a007c0c */ /* 0x000fe4000c761270 */
[----:B------:R-:W-:Y:S01]  /*139d90*/  ISETP.LT.AND P2, PT, R25, UR9, !P0 ;  /* 0x0000000919007c0c */ /* 0x000fe2000c741270 */
[----:B------:R-:W4:Y:S01]  /*139da0*/  LDCU.64 UR8, c[0x0][0x398] ;  /* 0x00007300ff0877ac */ /* 0x000f220008000a00 */
        /* <DEDUP_REMOVED lines=8> */
[----:B---3--:R-:W-:-:S04]  /*139e30*/  LOP3.LUT R2, R2, 0xdfffffff, RZ, 0xc0, !PT ;  /* 0xdfffffff02027812 */ /* 0x008fc800078ec0ff */
[----:B------:R-:W-:Y:S02]  /*139e40*/  @P1 LOP3.LUT R2, R2, 0x20000000, RZ, 0xfc, !PT ;  /* 0x2000000002021812 */ /* 0x000fe400078efcff */
[----:B------:R-:W-:Y:S01]  /*139e50*/  ISETP.LT.AND P1, PT, R24, UR74, !P0 ;  /* 0x0000004a18007c0c */ /* 0x000fe2000c721270 */
[----:B------:R-:W3:Y:S01]  /*139e60*/  LDCU UR74, c[0x0][0x398] ;  /* 0x00007300ff4a77ac */ /* 0x000ee20008000800 */
[----:B------:R-:W-:-:S11]  /*139e70*/  LOP3.LUT R2, R2, 0x7fffffff, RZ, 0xc0, !PT ;  /* 0x7fffffff02027812 */ /* 0x000fd600078ec0ff */
[----:B------:R-:W-:-:S04]  /*139e80*/  @P1 LOP3.LUT R2, R2, 0x80000000, RZ, 0xfc, !PT ;  /* 0x8000000002021812 */ /* 0x000fc800078efcff */
[----:B------:R-:W-:-:S04]  /*139e90*/  LOP3.LUT R2, R2, 0xbfffffff, RZ, 0xc0, !PT ;  /* 0xbfffffff02027812 */ /* 0x000fc800078ec0ff */
[----:B------:R-:W-:Y:S02]  /*139ea0*/  @P3 LOP3.LUT R2, R2, 0x40000000, RZ, 0xfc, !PT ;  /* 0x4000000002023812 */ /* 0x000fe400078efcff */
[----:B------:R-:W-:Y:S01]  /*139eb0*/  ISETP.LT.AND P1, PT, R29, UR61, !P0 ;  /* 0x0000003d1d007c0c */ /* 0x000fe2000c721270 */
[----:B------:R-:W0:Y:S01]  /*139ec0*/  LDCU UR61, c[0x0][0x398] ;  /* 0x00007300ff3d77ac */ /* 0x000e220008000800 */
[----:B------:R-:W-:Y:S02]  /*139ed0*/  LOP3.LUT R2, R2, 0xefffffff, RZ, 0xc0, !PT ;  /* 0xefffffff02027812 */ /* 0x000fe400078ec0ff */
[----:B--2---:R-:W-:Y:S02]  /*139ee0*/  PRMT R0, R33, 0x5410, R0 ;  /* 0x0000541021007816 */ /* 0x004fe40000000000 */
[----:B------:R-:W-:Y:S02]  /*139ef0*/  @P2 LOP3.LUT R2, R2, 0x10000000, RZ, 0xfc, !PT ;  /* 0x1000000002022812 */ /* 0x000fe400078efcff */
[----:B------:R-:W-:Y:S01]  /*139f00*/  ISETP.LT.AND P0, PT, R28, UR65, !P0 ;  /* 0x000000411c007c0c */ /* 0x000fe2000c701270 */
[----:B------:R2:W-:Y:S01]  /*139f10*/  STL [R1+0x1b4], R0 ;  /* 0x0001b40001007387 */ /* 0x0005e20000100800 */
[----:B------:R-:W-:Y:S01]  /*139f20*/  LOP3.LUT R2, R2, 0xf7ffffff, RZ, 0xc0, !PT ;  /* 0xf7ffffff02027812 */ /* 0x000fe200078ec0ff */
[----:B------:R-:W0:Y:S03]  /*139f30*/  LDCU UR65, c[0x0][0x398] ;  /* 0x00007300ff4177ac */ /* 0x000e260008000800 */
[----:B------:R-:W-:-:S02]  /*139f40*/  @P1 LOP3.LUT R2, R2, 0x8000000, RZ, 0xfc, !PT ;  /* 0x0800000002021812 */ /* 0x000fc400078efcff */
[----:B--2---:R-:W-:Y:S02]  /*139f50*/  PRMT R0, R3, 0x5410, R37 ;  /* 0x0000541003007816 */ /* 0x004fe40000000025 */
[----:B------:R-:W2:Y:S01]  /*139f60*/  LDL.LU R3, [R1+0x5ac8] ;  /* 0x005ac80001037983 */ /* 0x000ea20000300800 */
[----:B------:R-:W-:-:S03]  /*139f70*/  LOP3.LUT R2, R2, 0xfbffffff, RZ, 0xc0, !PT ;  /* 0xfbffffff02027812 */ /* 0x000fc600078ec0ff */
[----:B------:R-:W2:Y:S04]  /*139f80*/  LDL.LU R33, [R1+0x3f0] ;  /* 0x0003f00001217983 */ /* 0x000ea80000300800 */
[----:B------:R-:W2:Y:S04]  /*139f90*/  LDL.LU R37, [R1+0x1a8] ;  /* 0x0001a80001257983 */ /* 0x000ea80000300800 */
[----:B------:R0:W-:Y:S01]  /*139fa0*/  STL [R1+0x1b0], R0 ;  /* 0x0001b00001007387 */ /* 0x0001e20000100800 */
[----:B------:R-:W-:Y:S01]  /*139fb0*/  @P0 LOP3.LUT R2, R2, 0x4000000, RZ, 0xfc, !PT ;  /* 0x0400000002020812 */ /* 0x000fe200078efcff */
[----:B0-----:R-:W-:-:S05]  /*139fc0*/  VIADD R0, R27, 0x2f ;  /* 0x0000002f1b007836 */ /* 0x001fca0000000000 */
[----:B------:R-:W-:Y:S01]  /*139fd0*/  ISETP.GE.AND P0, PT, R0, UR35, PT ;  /* 0x0000002300007c0c */ /* 0x000fe2000bf06270 */
[----:B------:R-:W0:Y:S01]  /*139fe0*/  LDCU UR35, c[0x0][0x398] ;  /* 0x00007300ff2377ac */ /* 0x000e220008000800 */
[----:B------:R-:W2:Y:S02]  /*139ff0*/  LDL.LU R0, [R1+0x1ac] ;  /* 0x0001ac0001007983 */ /* 0x000ea40000300800 */
[----:B----4-:R-:W-:Y:S02]  /*13a000*/  ISETP.LT.AND P1, PT, R20, UR8, !P0 ;  /* 0x0000000814007c0c */ /* 0x010fe4000c721270 */
[----:B------:R-:W-:Y:S02]  /*13a010*/  ISETP.LT.AND P3, PT, R26, UR6, !P0 ;  /* 0x000000061a007c0c */ /* 0x000fe4000c761270 */
[----:B------:R-:W-:Y:S02]  /*13a020*/  LOP3.LUT R2, R2, 0xffdfffff, RZ, 0xc0, !PT ;  /* 0xffdfffff02027812 */ /* 0x000fe400078ec0ff */
[----:B------:R-:W-:Y:S01]  /*13a030*/  ISETP.LT.AND P2, PT, R25, UR7, !P0 ;  /* 0x0000000719007c0c */ /* 0x000fe2000c741270 */
[----:B------:R-:W4:Y:S06]  /*13a040*/  LDCU.64 UR6, c[0x0][0x398] ;  /* 0x00007300ff0677ac */ /* 0x000f2c0008000a00 */
        /* <DEDUP_REMOVED lines=25> */
[----:B--2---:R-:W-:-:S05]  /*13a1e0*/  PRMT R0, R33, 0x5410, R0 ;  /* 0x0000541021007816 */ /* 0x004fca0000000000 */
[----:B------:R2:W-:Y:S02]  /*13a1f0*/  STL [R1+0x1ac], R0 ;  /* 0x0001ac0001007387 */ /* 0x0005e40000100800 */
[----:B--2---:R-:W-:Y:S02]  /*13a200*/  PRMT R0, R3, 0x5410, R37 ;  /* 0x0000541003007816 */ /* 0x004fe40000000025 */
[----:B------:R-:W2:Y:S04]  /*13a210*/  LDL.LU R3, [R1+0x5ac4] ;  /* 0x005ac40001037983 */ /* 0x000ea80000300800 */
[----:B------:R-:W2:Y:S04]  /*13a220*/  LDL.LU R33, [R1+0x354] ;  /* 0x0003540001217983 */ /* 0x000ea80000300800 */
[----:B------:R-:W2:Y:S04]  /*13a230*/  LDL.LU R37, [R1+0x1a0] ;  /* 0x0001a00001257983 */ /* 0x000ea80000300800 */
[----:B------:R0:W-:Y:S02]  /*13a240*/  STL [R1+0x1a8], R0 ;  /* 0x0001a80001007387 */ /* 0x0001e40000100800 */
[----:B0-----:R-:W-:-:S05]  /*13a250*/  VIADD R0, R27, 0x2e ;  /* 0x0000002e1b007836 */ /* 0x001fca0000000000 */
[----:B------:R-:W-:Y:S01]  /*13a260*/  ISETP.GE.AND P0, PT, R0, UR11, PT ;  /* 0x0000000b00007c0c */ /* 0x000fe2000bf06270 */
[----:B------:R-:W0:Y:S01]  /*13a270*/  LDCU.64 UR10, c[0x0][0x398] ;  /* 0x00007300ff0a77ac */ /* 0x000e220008000a00 */
[----:B------:R-:W2:Y:S02]  /*13a280*/  LDL.LU R0, [R1+0x1a4] ;  /* 0x0001a40001007983 */ /* 0x000ea40000300800 */
[----:B----4-:R-:W-:Y:S02]  /*13a290*/  ISETP.LT.AND P1, PT, R20, UR6, !P0 ;  /* 0x0000000614007c0c */ /* 0x010fe4000c721270 */
[----:B------:R-:W-:Y:S01]  /*13a2a0*/  ISETP.LT.AND P3, PT, R26, UR26, !P0 ;  /* 0x0000001a1a007c0c */ /* 0x000fe2000c761270 */
[----:B------:R-:W4:Y:S01]  /*13a2b0*/  LDCU UR26, c[0x0][0x398] ;  /* 0x00007300ff1a77ac */ /* 0x000f220008000800 */
[----:B------:R-:W-:Y:S02]  /*13a2c0*/  LOP3.LUT R2, R2, 0xffffdfff, RZ, 0xc0, !PT ;  /* 0xffffdfff02027812 */ /* 0x000fe400078ec0ff */
[----:B------:R-:W-:Y:S01]  /*13a2d0*/  ISETP.LT.AND P2, PT, R25, UR27, !P0 ;  /* 0x0000001b19007c0c */ /* 0x000fe2000c741270 */
[----:B------:R-:W0:Y:S06]  /*13a2e0*/  LDCU UR27, c[0x0][0x398] ;  /* 0x00007300ff1b77ac */ /* 0x000e2c0008000800 */
        /* <DEDUP_REMOVED lines=15> */
[----:B--2---:R-:W-:-:S05]  /*13a3e0*/  PRMT R0, R33, 0x5410, R0 ;  /* 0x0000541021007816 */ /* 0x004fca0000000000 */
[----:B------:R2:W-:Y:S02]  /*13a3f0*/  STL [R1+0x1a4], R0 ;  /* 0x0001a40001007387 */ /* 0x0005e40000100800 */
[----:B--2---:R-:W-:Y:S02]  /*13a400*/  PRMT R0, R3, 0x5410, R37 ;  /* 0x0000541003007816 */ /* 0x004fe40000000025 */
[----:B------:R-:W2:Y:S04]  /*13a410*/  LDL.LU R3, [R1+0x5ac0] ;  /* 0x005ac00001037983 */ /* 0x000ea80000300800 */
[----:B------:R-:W2:Y:S04]  /*13a420*/  LDL.LU R33, [R1+0x19c] ;  /* 0x00019c0001217983 */ /* 0x000ea80000300800 */
[----:B------:R-:W2:Y:S01]  /*13a430*/  LDL.LU R37, [R1+0x498] ;  /* 0x0004980001257983 */ /* 0x000ea20000300800 */
[----:B------:R-:W-:Y:S01]  /*13a440*/  ISETP.LT.AND P1, PT, R29, UR62, !P0 ;  /* 0x0000003e1d007c0c */ /* 0x000fe2000c721270 */
[----:B------:R-:W0:Y:S01]  /*13a450*/  LDCU UR62, c[0x0][0x398] ;  /* 0x00007300ff3e77ac */ /* 0x000e220008000800 */
[----:B------:R-:W-:-:S04]  /*13a460*/  LOP3.LUT R2, R2, 0xffffefff, RZ, 0xc0, !PT ;  /* 0xffffefff02027812 */ /* 0x000fc800078ec0ff */
[----:B------:R-:W-:Y:S02]  /*13a470*/  @P2 LOP3.LUT R2, R2, 0x1000, RZ, 0xfc, !PT ;  /* 0x0000100002022812 */ /* 0x000fe400078efcff */
[----:B------:R-:W-:Y:S01]  /*13a480*/  ISETP.LT.AND P0, PT, R28, UR63, !P0 ;  /* 0x0000003f1c007c0c */ /* 0x000fe2000c701270 */
[----:B------:R0:W-:Y:S01]  /*13a490*/  STL [R1+0x1a0], R0 ;  /* 0x0001a00001007387 */ /* 0x0001e20000100800 */
[----:B------:R-:W-:Y:S01]  /*13a4a0*/  LOP3.LUT R2, R2, 0xfffff7ff, RZ, 0xc0, !PT ;  /* 0xfffff7ff02027812 */ /* 0x000fe200078ec0ff */
[----:B------:R-:W1:Y:S03]  /*13a4b0*/  LDCU UR63, c[0x0][0x398] ;  /* 0x00007300ff3f77ac */ /* 0x000e660008000800 */
[----:B------:R-:W-:-:S04]  /*13a4c0*/  @P1 LOP3.LUT R2, R2, 0x800, RZ, 0xfc, !PT ;  /* 0x0000080002021812 */ /* 0x000fc800078efcff */
[----:B------:R-:W-:Y:S01]  /*13a4d0*/  LOP3.LUT R2, R2, 0xfffffbff, RZ, 0xc0, !PT ;  /* 0xfffffbff02027812 */ /* 0x000fe200078ec0ff */
[----:B0-----:R-:W-:-:S03]  /*13a4e0*/  VIADD R0, R27, 0x2d ;  /* 0x0000002d1b007836 */ /* 0x001fc60000000000 */
[----:B------:R-:W-:Y:S02]  /*13a4f0*/  @P0 LOP3.LUT R2, R2, 0x400, RZ, 0xfc, !PT ;  /* 0x0000040002020812 */ /* 0x000fe400078efcff */
[----:B------:R-:W-:Y:S01]  /*13a500*/  ISETP.GE.AND P0, PT, R0, UR9, PT ;  /* 0x0000000900007c0c */ /* 0x000fe2000bf06270 */
[----:B------:R-:W0:Y:S03]  /*13a510*/  LDCU.64 UR8, c[0x0][0x398] ;  /* 0x00007300ff0877ac */ /* 0x000e260008000a00 */
[----:B------:R-:W-:Y:S02]  /*13a520*/  ISETP.LT.AND P1, PT, R20, UR10, !P0 ;  /* 0x0000000a14007c0c */ /* 0x000fe4000c721270 */
[----:B------:R-:W-:Y:S01]  /*13a530*/  ISETP.LT.AND P3, PT, R26, UR16, !P0 ;  /* 0x000000101a007c0c */ /* 0x000fe2000c761270 */
[----:B------:R-:W0:Y:S01]  /*13a540*/  LDCU UR16, c[0x0][0x398] ;  /* 0x00007300ff1077ac */ /* 0x000e220008000800 */
[----:B------:R-:W-:-:S02]  /*13a550*/  LOP3.LUT R2, R2, 0xffffffdf, RZ, 0xc0, !PT ;  /* 0xffffffdf02027812 */ /* 0x000fc400078ec0ff */
        /* <DEDUP_REMOVED lines=31> */
[----:B------:R-:W3:Y:S04]  /*13a750*/  LDL.LU R33, [R1+0x4a8] ;  /* 0x0004a80001217983 */ /* 0x000ee80000300800 */
[----:B------:R-:W3:Y:S04]  /*13a760*/  LDL.LU R37, [R1+0x190] ;  /* 0x0001900001257983 */ /* 0x000ee80000300800 */
[----:B------:R0:W-:Y:S04]  /*13a770*/  STL [R1+0x198], R0 ;  /* 0x0001980001007387 */ /* 0x0001e80000100800 */
[----:B------:R-:W3:Y:S01]  /*13a780*/  LDL.LU R41, [R1+0x4cc] ;  /* 0x0004cc0001297983 */ /* 0x000ee20000300800 */
[----:B0-----:R-:W-:-:S05]  /*13a790*/  VIADD R0, R27, 0x2c ;  /* 0x0000002c1b007836 */ /* 0x001fca0000000000 */
[----:B------:R-:W-:Y:S01]  /*13a7a0*/  ISETP.GE.AND P0, PT, R0, UR7, PT ;  /* 0x0000000700007c0c */ /* 0x000fe2000bf06270 */
[----:B------:R-:W0:Y:S01]  /*13a7b0*/  LDCU.64 UR6, c[0x0][0x398] ;  /* 0x00007300ff0677ac */ /* 0x000e220008000a00 */
[----:B------:R-:W3:Y:S02]  /*13a7c0*/  LDL.LU R0, [R1+0x194] ;  /* 0x0001940001007983 */ /* 0x000ee40000300800 */
[----:B------:R-:W-:Y:S02]  /*13a7d0*/  ISETP.LT.AND P1, PT, R20, UR8, !P0 ;  /* 0x0000000814007c0c */ /* 0x000fe4000c721270 */
        /* <DEDUP_REMOVED lines=12> */
[----:B--2---:R-:W-:-:S04]  /*13a8a0*/  LOP3.LUT R3, R3, 0xdfffffff, RZ, 0xc0, !PT ;  /* 0xdfffffff03037812 */ /* 0x004fc800078ec0ff */
[----:B------:R-:W-:Y:S02]  /*13a8b0*/  @P1 LOP3.LUT R3, R3, 0x20000000, RZ, 0xfc, !PT ;  /* 0x2000000003031812 */ /* 0x000fe400078efcff */
[----:B------:R-:W-:Y:S01]  /*13a8c0*/  ISETP.LT.AND P1, PT, R24, UR12, !P0 ;  /* 0x0000000c18007c0c */ /* 0x000fe2000c721270 */
[----:B------:R-:W2:Y:S01]  /*13a8d0*/  LDCU UR12, c[0x0][0x398] ;  /* 0x00007300ff0c77ac */ /* 0x000ea20008000800 */
[----:B------:R-:W-:-:S11]  /*13a8e0*/  LOP3.LUT R3, R3, 0x7fffffff, RZ, 0xc0, !PT ;  /* 0x7fffffff03037812 */ /* 0x000fd600078ec0ff */
[----:B------:R-:W-:-:S04]  /*13a8f0*/  @P1 LOP3.LUT R3, R3, 0x80000000, RZ, 0xfc, !PT ;  /* 0x8000000003031812 */ /* 0x000fc800078efcff */
[----:B------:R-:W-:-:S04]  /*13a900*/  LOP3.LUT R3, R3, 0xbfffffff, RZ, 0xc0, !PT ;  /* 0xbfffffff03037812 */ /* 0x000fc800078ec0ff */
[----:B------:R-:W-:Y:S02]  /*13a910*/  @P3 LOP3.LUT R3, R3, 0x40000000, RZ, 0xfc, !PT ;  /* 0x4000000003033812 */ /* 0x000fe400078efcff */
[----:B------:R-:W-:Y:S01]  /*13a920*/  ISETP.LT.AND P1, PT, R29, UR28, !P0 ;  /* 0x0000001c1d007c0c */ /* 0x000fe2000c721270 */
[----:B------:R-:W0:Y:S01]  /*13a930*/  LDCU UR28, c[0x0][0x398] ;  /* 0x00007300ff1c77ac */ /* 0x000e220008000800 */
[----:B------:R-:W-:Y:S02]  /*13a940*/  LOP3.LUT R3, R3, 0xefffffff, RZ, 0xc0, !PT ;  /* 0xefffffff03037812 */ /* 0x000fe400078ec0ff */
[----:B---3--:R-:W-:Y:S02]  /*13a950*/  PRMT R0, R33, 0x5410, R0 ;  /* 0x0000541021007816 */ /* 0x008fe40000000000 */
[----:B------:R-:W-:Y:S02]  /*13a960*/  @P2 LOP3.LUT R3, R3, 0x10000000, RZ, 0xfc, !PT ;  /* 0x1000000003032812 */ /* 0x000fe400078efcff */
[----:B------:R-:W-:Y:S01]  /*13a970*/  ISETP.LT.AND P0, PT, R28, UR25, !P0 ;  /* 0x000000191c007c0c */ /* 0x000fe2000c701270 */
[----:B------:R3:W-:Y:S01]  /*13a980*/  STL [R1+0x194], R0 ;  /* 0x0001940001007387 */ /* 0x0007e20000100800 */
[----:B------:R-:W-:Y:S01]  /*13a990*/  LOP3.LUT R3, R3, 0xf7ffffff, RZ, 0xc0, !PT ;  /* 0xf7ffffff03037812 */ /* 0x000fe200078ec0ff */
[----:B------:R-:W0:Y:S02]  /*13a9a0*/  LDCU UR25, c[0x0][0x398] ;  /* 0x00007300ff1977ac */ /* 0x000e240008000800 */
[----:B------:R-:W2:Y:S01]  /*13a9b0*/  LDL.LU R33, [R1+0x18c] ;  /* 0x00018c0001217983 */ /* 0x000ea20000300800 */
[----:B------:R-:W-:-:S02]  /*13a9c0*/  @P1 LOP3.LUT R3, R3, 0x8000000, RZ, 0xfc, !PT ;  /* 0x0800000003031812 */ /* 0x000fc400078efcff */
[----:B---3--:R-:W-:Y:S02]  /*13a9d0*/  PRMT R0, R41, 0x5410, R37 ;  /* 0x0000541029007816 */ /* 0x008fe40000000025 */
[----:B------:R-:W3:Y:S01]  /*13a9e0*/  LDL.LU R37, [R1+0x188] ;  /* 0x0001880001257983 */ /* 0x000ee20000300800 */
[----:B------:R-:W-:-:S03]  /*13a9f0*/  LOP3.LUT R3, R3, 0xfbffffff, RZ, 0xc0, !PT ;  /* 0xfbffffff03037812 */ /* 0x000fc600078ec0ff */
[----:B------:R0:W-:Y:S01]  /*13aa00*/  STL [R1+0x190], R0 ;  /* 0x0001900001007387 */ /* 0x0001e20000100800 */
[----:B------:R-:W-:-:S03]  /*13aa10*/  @P0 LOP3.LUT R3, R3, 0x4000000, RZ, 0xfc, !PT ;  /* 0x0400000003030812 */ /* 0x000fc600078efcff */
[----:B------:R-:W3:Y:S01]  /*13aa20*/  LDL.LU R41, [R1+0x4f4] ;  /* 0x0004f40001297983 */ /* 0x000ee20000300800 */
[----:B0-----:R-:W-:-:S05]  /*13aa30*/  VIADD R0, R27, 0x2b ;  /* 0x0000002b1b007836 */ /* 0x001fca0000000000 */
[----:B------:R-:W-:Y:S01]  /*13aa40*/  ISETP.GE.AND P0, PT, R0, UR11, PT ;  /* 0x0000000b00007c0c */ /* 0x000fe2000bf06270 */
[----:B------:R-:W0:Y:S01]  /*13aa50*/  LDCU.64 UR10, c[0x0][0x398] ;  /* 0x00007300ff0a77ac */ /* 0x000e220008000a00 */
[----:B------:R-:W2:Y:S02]  /*13aa60*/  LDL.LU R0, [R1+0x4e0] ;  /* 0x0004e00001007983 */ /* 0x000ea40000300800 */
        /* <DEDUP_REMOVED lines=31> */
[----:B--2---:R-:W-:Y:S02]  /*13ac60*/  PRMT R0, R0, 0x5410, R33 ;  /* 0x0000541000007816 */ /* 0x004fe40000000021 */
[----:B------:R-:W2:Y:S04]  /*13ac70*/  LDL.LU R33, [R1+0x5ab8] ;  /* 0x005ab80001217983 */ /* 0x000ea80000300800 */
[----:B------:R3:W-:Y:S02]  /*13ac80*/  STL [R1+0x18c], R0 ;  /* 0x00018c0001007387 */ /* 0x0007e40000100800 */
[----:B---3--:R-:W-:-:S02]  /*13ac90*/  PRMT R0, R41, 0x5410, R37 ;  /* 0x0000541029007816 */ /* 0x008fc40000000025 */
[----:B------:R-:W3:Y:S04]  /*13aca0*/  LDL.LU R37, [R1+0x184] ;  /* 0x0001840001257983 */ /* 0x000ee80000300800 */
[----:B------:R-:W2:Y:S04]  /*13acb0*/  LDL.LU R41, [R1+0x4fc] ;  /* 0x0004fc0001297983 */ /* 0x000ea80000300800 */
[----:B------:R0:W-:Y:S02]  /*13acc0*/  STL [R1+0x188], R0 ;  /* 0x0001880001007387 */ /* 0x0001e40000100800 */
[----:B0-----:R-:W-:-:S05]  /*13acd0*/  VIADD R0, R27, 0x2a ;  /* 0x0000002a1b007836 */ /* 0x001fca0000000000 */
[----:B------:R-:W-:Y:S01]  /*13ace0*/  ISETP.GE.AND P0, PT, R0, UR9, PT ;  /* 0x0000000900007c0c */ /* 0x000fe2000bf06270 */
[----:B------:R-:W0:Y:S01]  /*13acf0*/  LDCU.64 UR8, c[0x0][0x398] ;  /* 0x00007300ff0877ac */ /* 0x000e220008000a00 */
[----:B------:R-:W3:Y:S02]  /*13ad00*/  LDL.LU R0, [R1+0x350] ;  /* 0x0003500001007983 */ /* 0x000ee40000300800 */
        /* <DEDUP_REMOVED lines=11> */
[----:B------:R-:W-:Y:S02]  /*13adc0*/  LOP3.LUT R3, R3, 0xfffeffff, RZ, 0xc0, !PT ;  /* 0xfffeffff03037812 */ /* 0x000fe400078ec0ff */
[----:B---3--:R-:W-:Y:S02]  /*13add0*/  PRMT R0, R0, 0x5410, R37 ;  /* 0x0000541000007816 */ /* 0x008fe40000000025 */
[----:B------:R-:W2:Y:S01]  /*13ade0*/  LDL.LU R37, [R1+0x5ab4] ;  /* 0x005ab40001257983 */ /* 0x000ea20000300800 */
[----:B------:R-:W-:Y:S02]  /*13adf0*/  @P2 LOP3.LUT R3, R3, 0x10000, RZ, 0xfc, !PT ;  /* 0x0001000003032812 */ /* 0x000fe400078efcff */
[----:B------:R-:W-:Y:S01]  /*13ae00*/  ISETP.LT.AND P3, PT, R23, UR67, !P0 ;  /* 0x0000004317007c0c */ /* 0x000fe2000c761270 */
[----:B------:R2:W-:Y:S01]  /*13ae10*/  STL [R1+0x184], R0 ;  /* 0x0001840001007387 */ /* 0x0005e20000100800 */
[----:B------:R-:W-:Y:S01]  /*13ae20*/  LOP3.LUT R3, R3, 0xffff7fff, RZ, 0xc0, !PT ;  /* 0xffff7fff03037812 */ /* 0x000fe200078ec0ff */
[----:B------:R-:W3:Y:S03]  /*13ae30*/  LDCU UR67, c[0x0][0x398] ;  /* 0x00007300ff4377ac */ /* 0x000ee60008000800 */
        /* <DEDUP_REMOVED lines=17> */
[----:B------:R-:W2:Y:S04]  /*13af50*/  LDL.LU R41, [R1+0x508] ;  /* 0x0005080001297983 */ /* 0x000ea80000300800 */
[----:B------:R0:W-:Y:S02]  /*13af60*/  STL [R1+0x17c], R0 ;  /* 0x00017c0001007387 */ /* 0x0001e40000100800 */
[----:B0-----:R-:W-:-:S05]  /*13af70*/  VIADD R0, R27, 0x29 ;  /* 0x000000291b007836 */ /* 0x001fca0000000000 */
[----:B------:R-:W-:Y:S01]  /*13af80*/  ISETP.GE.AND P0, PT, R0, UR7, PT ;  /* 0x0000000700007c0c */ /* 0x000fe2000bf06270 */
[----:B------:R-:W0:Y:S01]  /*13af90*/  LDCU.64 UR6, c[0x0][0x398] ;  /* 0x00007300ff0677ac */ /* 0x000e220008000a00 */
[----:B------:R-:W2:Y:S02]  /*13afa0*/  LDL.LU R0, [R1+0x500] ;  /* 0x0005000001007983 */ /* 0x000ea40000300800 */
[----:B------:R-:W-:Y:S01]  /*13afb0*/  ISETP.LT.AND P1, PT, R20, UR8, !P0 ;  /* 0x0000000814007c0c */ /* 0x000fe2000c721270 */
[----:B------:R-:W0:Y:S01]  /*13afc0*/  LDCU UR8, c[0x0][0x398] ;  /* 0x00007300ff0877ac */ /* 0x000e220008000800 */
[----:B------:R-:W-:Y:S02]  /*13afd0*/  ISETP.LT.AND P3, PT, R26, UR37, !P0 ;  /* 0x000000251a007c0c */ /* 0x000fe4000c761270 */
[----:B------:R-:W-:Y:S01]  /*13afe0*/  LOP3.LUT R3, R3, 0xffffffdf, RZ, 0xc0, !PT ;  /* 0xffffffdf03037812 */ /* 0x000fe200078ec0ff */
[----:B------:R-:W0:Y:S01]  /*13aff0*/  LDCU UR37, c[0x0][0x398] ;  /* 0x00007300ff2577ac */ /* 0x000e220008000800 */
[----:B------:R-:W-:-:S02]  /*13b000*/  ISETP.LT.AND P2, PT, R25, UR38, !P0 ;  /* 0x0000002619007c0c */ /* 0x000fc4000c741270 */
[----:B------:R-:W-:Y:S01]  /*13b010*/  PRMT R14, R14, 0x5410, R10 ;  /* 0x000054100e0e7816 */ /* 0x000fe2000000000a */
        /* <DEDUP_REMOVED lines=29> */
[----:B0-----:R-:W-:-:S02]  /*13b1f0*/  PRMT R0, R41, 0x5410, R8 ;  /* 0x0000541029007816 */ /* 0x001fc40000000008 */
[----:B------:R-:W2:Y:S04]  /*13b200*/  LDL.LU R8, [R1+0x5aa8] ;  /* 0x005aa80001087983 */ /* 0x000ea80000300800 */
[----:B------:R-:W3:Y:S04]  /*13b210*/  LDL.LU R41, [R1+0x524] ;  /* 0x0005240001297983 */ /* 0x000ee80000300800 */
[----:B------:R0:W-:Y:S02]  /*13b220*/  STL [R1+0x174], R0 ;  /* 0x0001740001007387 */ /* 0x0001e40000100800 */
[----:B0-----:R-:W-:-:S05]  /*13b230*/  VIADD R0, R27, 0x28 ;  /* 0x000000281b007836 */ /* 0x001fca0000000000 */
[----:B------:R-:W-:Y:S01]  /*13b240*/  ISETP.GE.AND P0, PT, R0, UR11, PT ;  /* 0x0000000b00007c0c */ /* 0x000fe2000bf06270 */
[----:B------:R-:W0:Y:S01]  /*13b250*/  LDCU.64 UR10, c[0x0][0x398] ;  /* 0x00007300ff0a77ac */ /* 0x000e220008000a00 */
[----:B------:R-:W3:Y:S02]  /*13b260*/  LDL.LU R0, [R1+0x520] ;  /* 0x0005200001007983 */ /* 0x000ee40000300800 */
[----:B------:R-:W-:Y:S01]  /*13b270*/  ISETP.LT.AND P1, PT, R20, UR6, !P0 ;  /* 0x0000000614007c0c */ /* 0x000fe2000c721270 */
[----:B------:R-:W0:Y:S01]  /*13b280*/  LDCU UR6, c[0x0][0x398] ;  /* 0x00007300ff0677ac */ /* 0x000e220008000800 */
[----:B------:R-:W-:Y:S02]  /*13b290*/  ISETP.LT.AND P3, PT, R26, UR53, !P0 ;  /* 0x000000351a007c0c */ /* 0x000fe4000c761270 */
[----:B------:R-:W-:Y:S01]  /*13b2a0*/  ISETP.LT.AND P2, PT, R25, UR52, !P0 ;  /* 0x0000003419007c0c */ /* 0x000fe2000c741270 */
[----:B------:R-:W0:Y:S01]  /*13b2b0*/  LDCU UR52, c[0x0][0x398] ;  /* 0x00007300ff3477ac */ /* 0x000e220008000800 */
        /* <DEDUP_REMOVED lines=21> */
[----:B------:R-:W-:Y:S01]  /*13b410*/  @P2 LOP3.LUT R8, R8, 0x10000000, RZ, 0xfc, !PT ;  /* 0x1000000008082812 */ /* 0x000fe200078efcff */
[----:B------:R-:W3:Y:S01]  /*13b420*/  LDL.LU R30, [R1+0x5aa4] ;  /* 0x005aa400011e7983 */ /* 0x000ee20000300800 */
[----:B------:R-:W-:Y:S01]  /*13b430*/  ISETP.LT.AND P0, PT, R28, UR54, !P0 ;  /* 0x000000361c007c0c */ /* 0x000fe2000c701270 */
[----:B------:R-:W0:Y:S01]  /*13b440*/  LDCU UR54, c[0x0][0x398] ;  /* 0x00007300ff3677ac */ /* 0x000e220008000800 */
[----:B------:R-:W-:Y:S01]  /*13b450*/  LOP3.LUT R8, R8, 0xf7ffffff, RZ, 0xc0, !PT ;  /* 0xf7ffffff08087812 */ /* 0x000fe200078ec0ff */
[----:B------:R1:W-:Y:S03]  /*13b460*/  STL [R1+0x178], R0 ;  /* 0x0001780001007387 */ /* 0x0003e60000100800 */
[----:B------:R-:W-:-:S02]  /*13b470*/  @P1 LOP3.LUT R8, R8, 0x8000000, RZ, 0xfc, !PT ;  /* 0x0800000008081812 */ /* 0x000fc400078efcff */
[----:B-1----:R-:W-:Y:S02]  /*13b480*/  PRMT R0, R41, 0x5410, R39 ;  /* 0x0000541029007816 */ /* 0x002fe40000000027 */
[----:B------:R-:W2:Y:S01]  /*13b490*/  LDL.LU R39, [R1+0x5aa0] ;  /* 0x005aa00001277983 */ /* 0x000ea20000300800 */
[----:B------:R-:W-:-:S03]  /*13b4a0*/  LOP3.LUT R8, R8, 0xfbffffff, RZ, 0xc0, !PT ;  /* 0xfbffffff08087812 */ /* 0x000fc600078ec0ff */
[----:B------:R-:W2:Y:S04]  /*13b4b0*/  LDL.LU R41, [R1+0x580] ;  /* 0x0005800001297983 */ /* 0x000ea80000300800 */
[----:B------:R1:W-:Y:S01]  /*13b4c0*/  STL [R1+0x16c], R0 ;  /* 0x00016c0001007387 */ /* 0x0003e20000100800 */
[----:B------:R-:W-:Y:S01]  /*13b4d0*/  @P0 LOP3.LUT R8, R8, 0x4000000, RZ, 0xfc, !PT ;  /* 0x0400000008080812 */ /* 0x000fe200078efcff */
[----:B-1----:R-:W-:-:S05]  /*13b4e0*/  VIADD R0, R27, 0x27 ;  /* 0x000000271b007836 */ /* 0x002fca0000000000 */
[----:B------:R-:W-:Y:S02]  /*13b4f0*/  ISETP.GE.AND P0, PT, R0, UR9, PT ;  /* 0x0000000900007c0c */ /* 0x000fe4000bf06270 */
[----:B------:R-:W3:Y:S02]  /*13b500*/  LDL.LU R0, [R1+0x58c] ;  /* 0x00058c0001007983 */ /* 0x000ee40000300800 */
[----:B0-----:R-:W-:Y:S01]  /*13b510*/  ISETP.LT.AND P1, PT, R20, UR10, !P0 ;  /* 0x0000000a14007c0c */ /* 0x001fe2000c721270 */
[----:B------:R-:W0:Y:S01]  /*13b520*/  LDCU UR10, c[0x0][0x398] ;  /* 0x00007300ff0a77ac */ /* 0x000e220008000800 */
[----:B------:R-:W-:Y:S02]  /*13b530*/  ISETP.LT.AND P3, PT, R26, UR8, !P0 ;  /* 0x000000081a007c0c */ /* 0x000fe4000c761270 */
[----:B------:R-:W-:Y:S01]  /*13b540*/  LOP3.LUT R8, R8, 0xffdfffff, RZ, 0xc0, !PT ;  /* 0xffdfffff08087812 */ /* 0x000fe200078ec0ff */
[----:B------:R-:W1:Y:S01]  /*13b550*/  LDCU.64 UR8, c[0x0][0x398] ;  /* 0x00007300ff0877ac */ /* 0x000e620008000a00 */
        /* <DEDUP_REMOVED lines=29> */
[----:B------:R0:W-:Y:S04]  /*13b730*/  STL [R1+0x170], R41 ;  /* 0x0001702901007387 */ /* 0x0001e80000100800 */
[----:B0-----:R-:W2:Y:S01]  /*13b740*/  LDL.LU R41, [R1+0x5a98] ;  /* 0x005a980001297983 */ /* 0x001ea20000300800 */
[----:B---3--:R-:W-:-:S03]  /*13b750*/  PRMT R0, R0, 0x5410, R12 ;  /* 0x0000541000007816 */ /* 0x008fc6000000000c */
[----:B------:R-:W3:Y:S04]  /*13b760*/  LDL.LU R12, [R1+0x5a94] ;  /* 0x005a9400010c7983 */ /* 0x000ee80000300800 */
[----:B------:R0:W-:Y:S02]  /*13b770*/  STL [R1+0x168], R0 ;  /* 0x0001680001007387 */ /* 0x0001e40000100800 */
[----:B0-----:R-:W-:-:S05]  /*13b780*/  VIADD R0, R27, 0x26 ;  /* 0x000000261b007836 */ /* 0x001fca0000000000 */
[----:B------:R-:W-:Y:S02]  /*13b790*/  ISETP.GE.AND P0, PT, R0, UR7, PT ;  /* 0x0000000700007c0c */ /* 0x000fe4000bf06270 */
[----:B------:R-:W2:Y:S02]  /*13b7a0*/  LDL.LU R0, [R1+0x5a8] ;  /* 0x0005a80001007983 */ /* 0x000ea40000300800 */
[----:B-1----:R-:W-:Y:S02]  /*13b7b0*/  ISETP.LT.AND P2, PT, R20, UR8, !P0 ;  /* 0x0000000814007c0c */ /* 0x002fe4000c741270 */
[----:B------:R-:W-:Y:S01]  /*13b7c0*/  ISETP.LT.AND P1, PT, R26, UR67, !P0 ;  /* 0x000000431a007c0c */ /* 0x000fe2000c721270 */
[----:B------:R-:W0:Y:S01]  /*13b7d0*/  LDCU UR67, c[0x0][0x398] ;  /* 0x00007300ff4377ac */ /* 0x000e220008000800 */
[----:B------:R-:W-:Y:S01]  /*13b7e0*/  LOP3.LUT R8, R8, 0xffffdfff, RZ, 0xc0, !PT ;  /* 0xffffdfff08087812 */ /* 0x000fe200078ec0ff */
[----:B------:R-:W3:Y:S08]  /*13b7f0*/  LDL.LU R10, [R1+0x5a90] ;  /* 0x005a9000010a7983 */ /* 0x000ef00000300800 */
[----:B------:R-:W-:-:S02]  /*13b800*/  @P2 LOP3.LUT R8, R8, 0x2000, RZ, 0xfc, !PT ;  /* 0x0000200008082812 */ /* 0x000fc400078efcff */
[----:B------:R-:W-:Y:S02]  /*13b810*/  ISETP.LT.AND P2, PT, R25, UR77, !P0 ;  /* 0x0000004d19007c0c */ /* 0x000fe4000c741270 */
[----:B------:R-:W-:Y:S01]  /*13b820*/  ISETP.LT.AND P3, PT, R23, UR6, !P0 ;  /* 0x0000000617007c0c */ /* 0x000fe2000c761270 */
[----:B------:R1:W-:Y:S01]  /*13b830*/  STL [R1+0x160], R14 ;  /* 0x0001600e01007387 */ /* 0x0003e20000100800 */
[----:B------:R-:W-:Y:S01]  /*13b840*/  LOP3.LUT R8, R8, 0xfffdffff, RZ, 0xc0, !PT ;  /* 0xfffdffff08087812 */ /* 0x000fe200078ec0ff */
[----:B------:R-:W0:Y:S03]  /*13b850*/  LDCU.64 UR6, c[0x0][0x398] ;  /* 0x00007300ff0677ac */ /* 0x000e260008000a00 */
[----:B------:R-:W-:Y:S01]  /*13b860*/  @P1 LOP3.LUT R8, R8, 0x20000, RZ, 0xfc, !PT ;  /* 0x0002000008081812 */ /* 0x000fe200078efcff */
[----:B------:R-:W2:Y:S01]  /*13b870*/  LDCU UR77, c[0x0][0x398] ;  /* 0x00007300ff4d77ac */ /* 0x000ea20008000800 */
[----:B------:R-:W-:-:S02]  /*13b880*/  ISETP.LT.AND P1, PT, R24, UR10, !P0 ;  /* 0x0000000a18007c0c */ /* 0x000fc4000c721270 */
[----:B------:R-:W-:Y:S01]  /*13b890*/  LOP3.LUT R8, R8, 0xfffeffff, RZ, 0xc0, !PT ;  /* 0xfffeffff08087812 */ /* 0x000fe200078ec0ff */
[----:B-1----:R-:W3:Y:S01]  /*13b8a0*/  LDL.LU R14, [R1+0x5c0] ;  /* 0x0005c000010e7983 */ /* 0x002ee20000300800 */
[----:B------:R-:W1:Y:S02]  /*13b8b0*/  LDCU UR10, c[0x0][0x398] ;  /* 0x00007300ff0a77ac */ /* 0x000e640008000800 */
        /* <DEDUP_REMOVED lines=20> */
[----:B0-----:R-:W-:-:S05]  /*13ba00*/  VIADD R0, R27, 0x25 ;  /* 0x000000251b007836 */ /* 0x001fca0000000000 */
[----:B------:R-:W-:Y:S02]  /*13ba10*/  ISETP.GE.AND P0, PT, R0, UR11, PT ;  /* 0x0000000b00007c0c */ /* 0x000fe4000bf06270 */
[----:B------:R-:W2:Y:S02]  /*13ba20*/  LDL.LU R0, [R1+0x5d8] ;  /* 0x0005d80001007983 */ /* 0x000ea40000300800 */
[----:B------:R-:W-:Y:S02]  /*13ba30*/  ISETP.LT.AND P1, PT, R20, UR6, !P0 ;  /* 0x0000000614007c0c */ /* 0x000fe4000c721270 */
[----:B------:R-:W-:Y:S01]  /*13ba40*/  ISETP.LT.AND P3, PT, R26, UR77, !P0 ;  /* 0x0000004d1a007c0c */ /* 0x000fe2000c761270 */
[----:B------:R-:W0:Y:S01]  /*13ba50*/  LDCU UR77, c[0x0][0x398] ;  /* 0x00007300ff4d77ac */ /* 0x000e220008000800 */
[----:B------:R-:W-:Y:S02]  /*13ba60*/  LOP3.LUT R8, R8, 0xffffffdf, RZ, 0xc0, !PT ;  /* 0xffffffdf08087812 */ /* 0x000fe400078ec0ff */
[----:B-1----:R-:W-:Y:S01]  /*13ba70*/  ISETP.LT.AND P2, PT, R25, UR10, !P0 ;  /* 0x0000000a19007c0c */ /* 0x002fe2000c741270 */
[----:B------:R-:W1:Y:S06]  /*13ba80*/  LDCU.64 UR10, c[0x0][0x398] ;  /* 0x00007300ff0a77ac */ /* 0x000e6c0008000a00 */
        /* <DEDUP_REMOVED lines=21> */
[----:B---3--:R-:W-:Y:S02]  /*13bbe0*/  PRMT R14, R14, 0x5410, R9 ;  /* 0x000054100e0e7816 */ /* 0x008fe40000000009 */
[----:B------:R-:W-:Y:S01]  /*13bbf0*/  LOP3.LUT R8, R8, 0xfffffff7, RZ, 0xc0, !PT ;  /* 0xfffffff708087812 */ /* 0x000fe200078ec0ff */
[----:B------:R-:W3:Y:S03]  /*13bc00*/  LDL.LU R9, [R1+0x5a88] ;  /* 0x005a880001097983 */ /* 0x000ee60000300800 */
[----:B------:R-:W-:Y:S01]  /*13bc10*/  @P1 LOP3.LUT R8, R8, 0x8, RZ, 0xfc, !PT ;  /* 0x0000000808081812 */ /* 0x000fe200078efcff */
[----:B------:R0:W-:Y:S03]  /*13bc20*/  STL [R1+0x11c], R14 ;  /* 0x00011c0e01007387 */ /* 0x0001e60000100800 */
[----:B------:R-:W-:Y:S01]  /*13bc30*/  LOP3.LUT R8, R8, 0xfffffffb, RZ, 0xc0, !PT ;  /* 0xfffffffb08087812 */ /* 0x000fe200078ec0ff */
[----:B0-----:R-:W3:Y:S03]  /*13bc40*/  LDL.LU R14, [R1+0x5a84] ;  /* 0x005a8400010e7983 */ /* 0x001ee60000300800 */
[----:B------:R-:W-:-:S02]  /*13bc50*/  @P0 LOP3.LUT R8, R8, 0x4, RZ, 0xfc, !PT ;  /* 0x0000000408080812 */ /* 0x000fc400078efcff */
[----:B--2---:R-:W-:Y:S02]  /*13bc60*/  PRMT R0, R0, 0x5410, R13 ;  /* 0x0000541000007816 */ /* 0x004fe4000000000d */
[----:B------:R-:W2:Y:S04]  /*13bc70*/  LDL.LU R13, [R1+0x5a80] ;  /* 0x005a8000010d7983 */ /* 0x000ea80000300800 */
[----:B------:R0:W-:Y:S02]  /*13bc80*/  STL [R1+0x10c], R0 ;  /* 0x00010c0001007387 */ /* 0x0001e40000100800 */
[----:B0-----:R-:W-:-:S05]  /*13bc90*/  VIADD R0, R27, 0x24 ;  /* 0x000000241b007836 */ /* 0x001fca0000000000 */
[----:B------:R-:W-:Y:S01]  /*13bca0*/  ISETP.GE.AND P0, PT, R0, UR9, PT ;  /* 0x0000000900007c0c */ /* 0x000fe2000bf06270 */
[----:B------:R-:W0:Y:S01]  /*13bcb0*/  LDCU.64 UR8, c[0x0][0x398] ;  /* 0x00007300ff0877ac */ /* 0x000e220008000a00 */
[----:B------:R-:W2:Y:S02]  /*13bcc0*/  LDL.LU R0, [R1+0x5f8] ;  /* 0x0005f80001007983 */ /* 0x000ea40000300800 */
[----:B--2---:R-:W-:Y:S02]  /*13bcd0*/  PRMT R0, R0, 0x5410, R40 ;  /* 0x0000541000007816 */ /* 0x004fe40000000028 */
[----:B------:R-:W2:Y:S04]  /*13bce0*/  LDL.LU R40, [R1+0x5a7c] ;  /* 0x005a7c0001287983 */ /* 0x000ea80000300800 */
[----:B------:R2:W-:Y:S01]  /*13bcf0*/  STL [R1+0x1d4], R0 ;  /* 0x0001d40001007387 */ /* 0x0005e20000100800 */
[----:B-1----:R-:W-:Y:S01]  /*13bd00*/  ISETP.LT.AND P1, PT, R20, UR10, !P0 ;  /* 0x0000000a14007c0c */ /* 0x002fe2000c721270 */
[----:B------:R-:W1:Y:S01]  /*13bd10*/  LDCU UR10, c[0x0][0x398] ;  /* 0x00007300ff0a77ac */ /* 0x000e620008000800 */
[----:B------:R-:W-:-:S02]  /*13bd20*/  ISETP.LT.AND P3, PT, R26, UR35, !P0 ;  /* 0x000000231a007c0c */ /* 0x000fc4000c761270 */
[----:B---3--:R-:W-:Y:S01]  /*13bd30*/  LOP3.LUT R9, R9, 0xdfffffff, RZ, 0xc0, !PT ;  /* 0xdfffffff09097812 */ /* 0x008fe200078ec0ff */
[----:B------:R-:W3:Y:S01]  /*13bd40*/  LDCU UR35, c[0x0][0x398] ;  /* 0x00007300ff2377ac */ /* 0x000ee20008000800 */
[----:B------:R-:W-:Y:S02]  /*13bd50*/  ISETP.LT.AND P2, PT, R25, UR36, !P0 ;  /* 0x0000002419007c0c */ /* 0x000fe4000c741270 */
[----:B------:R-:W-:Y:S01]  /*13bd60*/  LOP3.LUT R8, R8, 0xfffffffd, RZ, 0xc0, !PT ;  /* 0xfffffffd08087812 */ /* 0x000fe200078ec0ff */
[----:B------:R-:W0:Y:S04]  /*13bd70*/  LDCU UR36, c[0x0][0x398] ;  /* 0x00007300ff2477ac */ /* 0x000e280008000800 */
[----:B------:R-:W-:Y:S02]  /*13bd80*/  @P1 LOP3.LUT R9, R9, 0x20000000, RZ, 0xfc, !PT ;  /* 0x2000000009091812 */ /* 0x000fe400078efcff */
[----:B------:R-:W-:-:S02]  /*13bd90*/  ISETP.LT.AND P1, PT, R24, UR43, !P0 ;  /* 0x0000002b18007c0c */ /* 0x000fc4000c721270 */
[----:B------:R-:W-:Y:S02]  /*13bda0*/  @P3 LOP3.LUT R8, R8, 0x2, RZ, 0xfc, !PT ;  /* 0x0000000208083812 */ /* 0x000fe400078efcff */
[----:B------:R-:W-:Y:S01]  /*13bdb0*/  ISETP.LT.AND P3, PT, R23, UR58, !P0 ;  /* 0x0000003a17007c0c */ /* 0x000fe2000c761270 */
[----:B------:R-:W0:Y:S01]  /*13bdc0*/  LDCU UR58, c[0x0][0x398] ;  /* 0x00007300ff3a77ac */ /* 0x000e220008000800 */
[----:B------:R-:W-:Y:S02]  /*13bdd0*/  LOP3.LUT R9, R9, 0x7fffffff, RZ, 0xc0, !PT ;  /* 0x7fffffff09097812 */ /* 0x000fe400078ec0ff */
[----:B------:R-:W-:-:S05]  /*13bde0*/  LOP3.LUT R8, R8, 0xfffffffe, RZ, 0xc0, !PT ;  /* 0xfffffffe08087812 */ /* 0x000fca00078ec0ff */
[----:B------:R-:W-:Y:S02]  /*13bdf0*/  @P1 LOP3.LUT R9, R9, 0x80000000, RZ, 0xfc, !PT ;  /* 0x8000000009091812 */ /* 0x000fe400078efcff */
[----:B--2---:R-:W-:Y:S02]  /*13be00*/  PRMT R0, R40, 0x5410, R31 ;  /* 0x0000541028007816 */ /* 0x004fe4000000001f */
[----:B------:R-:W2:Y:S04]  /*13be10*/  LDL.LU R31, [R1+0x5a78] ;  /* 0x005a7800011f7983 */ /* 0x000ea80000300800 */
[----:B------:R-:W3:Y:S01]  /*13be20*/  LDL.LU R40, [R1+0x5a74] ;  /* 0x005a740001287983 */ /* 0x000ee20000300800 */
[----:B------:R-:W-:Y:S02]  /*13be30*/  @P2 LOP3.LUT R8, R8, 0x1, RZ, 0xfc, !PT ;  /* 0x0000000108082812 */ /* 0x000fe400078efcff */
[----:B------:R-:W-:-:S02]  /*13be40*/  ISETP.LT.AND P2, PT, R45, UR59, !P0 ;  /* 0x0000003b2d007c0c */ /* 0x000fc4000c741270 */
[----:B------:R-:W-:Y:S02]  /*13be50*/  LOP3.LUT R9, R9, 0xbfffffff, RZ, 0xc0, !PT ;  /* 0xbfffffff09097812 */ /* 0x000fe400078ec0ff */
[----:B------:R-:W-:Y:S01]  /*13be60*/  ISETP.LT.AND P1, PT, R29, UR62, !P0 ;  /* 0x0000003e1d007c0c */ /* 0x000fe2000c721270 */
[----:B------:R0:W-:Y:S01]  /*13be70*/  STL [R1+0x67c], R0 ;  /* 0x00067c0001007387 */ /* 0x0001e20000100800 */
[----:B------:R-:W-:Y:S01]  /*13be80*/  @P3 LOP3.LUT R9, R9, 0x40000000, RZ, 0xfc, !PT ;  /* 0x4000000009093812 */ /* 0x000fe200078efcff */
[----:B------:R-:W1:Y:S03]  /*13be90*/  LDCU UR62, c[0x0][0x398] ;  /* 0x00007300ff3e77ac */ /* 0x000e660008000800 */
[----:B------:R-:W-:Y:S01]  /*13bea0*/  LOP3.LUT R9, R9, 0xefffffff, RZ, 0xc0, !PT ;  /* 0xefffffff09097812 */ /* 0x000fe200078ec0ff */
[----:B------:R-:W1:Y:S03]  /*13beb0*/  LDCU UR59, c[0x0][0x398] ;  /* 0x00007300ff3b77ac */ /* 0x000e660008000800 */
[----:B------:R-:W-:-:S02]  /*13bec0*/  @P2 LOP3.LUT R9, R9, 0x10000000, RZ, 0xfc, !PT ;  /* 0x1000000009092812 */ /* 0x000fc400078efcff */
[----:B------:R-:W-:Y:S01]  /*13bed0*/  ISETP.LT.AND P0, PT, R28, UR63, !P0 ;  /* 0x0000003f1c007c0c */ /* 0x000fe2000c701270 */
[----:B0-----:R-:W-:Y:S01]  /*13bee0*/  VIADD R0, R27, 0x23 ;  /* 0x000000231b007836 */ /* 0x001fe20000000000 */
[----:B------:R-:W-:Y:S01]  /*13bef0*/  LOP3.LUT R9, R9, 0xf7ffffff, RZ, 0xc0, !PT ;  /* 0xf7ffffff09097812 */ /* 0x000fe200078ec0ff */
[----:B------:R-:W0:Y:S03]  /*13bf00*/  LDCU UR63, c[0x0][0x398] ;  /* 0x00007300ff3f77ac */ /* 0x000e260008000800 */
[----:B------:R-:W-:-:S04]  /*13bf10*/  @P1 LOP3.LUT R9, R9, 0x8000000, RZ, 0xfc, !PT ;  /* 0x0800000009091812 */ /* 0x000fc800078efcff */
[----:B------:R-:W-:-:S04]  /*13bf20*/  LOP3.LUT R9, R9, 0xfbffffff, RZ, 0xc0, !PT ;  /* 0xfbffffff09097812 */ /* 0x000fc800078ec0ff */
[----:B------:R-:W-:Y:S02]  /*13bf30*/  @P0 LOP3.LUT R9, R9, 0x4000000, RZ, 0xfc, !PT ;  /* 0x0400000009090812 */ /* 0x000fe400078efcff */
[----:B------:R-:W-:Y:S01]  /*13bf40*/  ISETP.GE.AND P0, PT, R0, UR7, PT ;  /* 0x0000000700007c0c */ /* 0x000fe2000bf06270 */
[----:B------:R-:W0:Y:S03]  /*13bf50*/  LDCU.64 UR6, c[0x0][0x398] ;  /* 0x00007300ff0677ac */ /* 0x000e260008000a00 */
[----:B------:R-:W-:Y:S01]  /*13bf60*/  ISETP.LT.AND P1, PT, R20, UR8, !P0 ;  /* 0x0000000814007c0c */ /* 0x000fe2000c721270 */
[----:B------:R-:W0:Y:S01]  /*13bf70*/  LDCU UR8, c[0x0][0x398] ;  /* 0x00007300ff0877ac */ /* 0x000e220008000800 */
[----:B----4-:R-:W-:Y:S02]  /*13bf80*/  ISETP.LT.AND P3, PT, R26, UR26, !P0 ;  /* 0x0000001a1a007c0c */ /* 0x010fe4000c761270 */
[----:B------:R-:W-:Y:S01]  /*13bf90*/  LOP3.LUT R9, R9, 0xffdfffff, RZ, 0xc0, !PT ;  /* 0xffdfffff09097812 */ /* 0x000fe200078ec0ff */
[----:B------:R-:W4:Y:S01]  /*13bfa0*/  LDCU UR26, c[0x0][0x398] ;  /* 0x00007300ff1a77ac */ /* 0x000f220008000800 */
[----:B------:R-:W-:-:S02]  /*13bfb0*/  ISETP.LT.AND P2, PT, R25, UR27, !P0 ;  /* 0x0000001b19007c0c */ /* 0x000fc4000c741270 */
        /* <DEDUP_REMOVED lines=28> */
[----:B------:R-:W2:Y:S01]  /*13c180*/  LDL.LU R31, [R1+0x5a70] ;  /* 0x005a7000011f7983 */ /* 0x000ea20000300800 */
[----:B---3--:R-:W-:-:S03]  /*13c190*/  PRMT R4, R40, 0x5410, R4 ;  /* 0x0000541028047816 */ /* 0x008fc60000000004 */
[----:B------:R3:W-:Y:S04]  /*13c1a0*/  STL [R1+0x68c], R0 ;  /* 0x00068c0001007387 */ /* 0x0007e80000100800 */
[----:B------:R-:W2:Y:S01]  /*13c1b0*/  LDL.LU R40, [R1+0x5a6c] ;  /* 0x005a6c0001287983 */ /* 0x000ea20000300800 */
[----:B---3--:R-:W-:-:S03]  /*13c1c0*/  VIADD R0, R27, 0x22 ;  /* 0x000000221b007836 */ /* 0x008fc60000000000 */
[----:B------:R-:W-:Y:S02]  /*13c1d0*/  STL [R1+0x69c], R4 ;  /* 0x00069c0401007387 */ /* 0x000fe40000100800 */
[----:B------:R-:W-:Y:S01]  /*13c1e0*/  ISETP.GE.AND P0, PT, R0, UR11, PT ;  /* 0x0000000b00007c0c */ /* 0x000fe2000bf06270 */
[----:B------:R-:W3:Y:S01]  /*13c1f0*/  LDCU UR11, c[0x0][0x398] ;  /* 0x00007300ff0b77ac */ /* 0x000ee20008000800 */
[----:B------:R-:W-:Y:S02]  /*13c200*/  PRMT R0, R32, 0x5410, R34 ;  /* 0x0000541020007816 */ /* 0x000fe40000000022 */
[----:B------:R-:W3:Y:S04]  /*13c210*/  LDL.LU R34, [R1+0x5a68] ;  /* 0x005a680001227983 */ /* 0x000ee80000300800 */
[----:B------:R-:W3:Y:S01]  /*13c220*/  LDL.LU R32, [R1+0x5a64] ;  /* 0x005a640001207983 */ /* 0x000ee20000300800 */
[----:B0-----:R-:W-:Y:S01]  /*13c230*/  ISETP.LT.AND P1, PT, R20, UR6, !P0 ;  /* 0x0000000614007c0c */ /* 0x001fe2000c721270 */
[----:B------:R-:W0:Y:S02]  /*13c240*/  LDCU UR6, c[0x0][0x398] ;  /* 0x00007300ff0677ac */ /* 0x000e240008000800 */
[----:B------:R0:W-:Y:S01]  /*13c250*/  STL [R1+0x6ac], R0 ;  /* 0x0006ac0001007387 */ /* 0x0001e20000100800 */
[----:B------:R-:W-:Y:S01]  /*13c260*/  ISETP.LT.AND P3, PT, R26, UR73, !P0 ;  /* 0x000000491a007c0c */ /* 0x000fe2000c761270 */
[----:B------:R-:W0:Y:S01]  /*13c270*/  LDCU UR73, c[0x0][0x398] ;  /* 0x00007300ff4977ac */ /* 0x000e220008000800 */
[----:B------:R-:W-:-:S02]  /*13c280*/  LOP3.LUT R9, R9, 0xffffdfff, RZ, 0xc0, !PT ;  /* 0xffffdfff09097812 */ /* 0x000fc400078ec0ff */
[----:B------:R-:W-:Y:S01]  /*13c290*/  ISETP.LT.AND P2, PT, R25, UR72, !P0 ;  /* 0x0000004819007c0c */ /* 0x000fe2000c741270 */
[----:B------:R-:W0:Y:S04]  /*13c2a0*/  LDCU UR72, c[0x0][0x398] ;  /* 0x00007300ff4877ac */ /* 0x000e280008000800 */
[----:B------:R-:W-:-:S04]  /*13c2b0*/  @P1 LOP3.LUT R9, R9, 0x2000, RZ, 0xfc, !PT ;  /* 0x0000200009091812 */ /* 0x000fc800078efcff */
[----:B------:R-:W-:-:S04]  /*13c2c0*/  LOP3.LUT R9, R9, 0xfffdffff, RZ, 0xc0, !PT ;  /* 0xfffdffff09097812 */ /* 0x000fc800078ec0ff */
[----:B------:R-:W-:Y:S02]  /*13c2d0*/  @P3 LOP3.LUT R9, R9, 0x20000, RZ, 0xfc, !PT ;  /* 0x0002000009093812 */ /* 0x000fe400078efcff */
[----:B------:R-:W-:Y:S02]  /*13c2e0*/  ISETP.LT.AND P1, PT, R24, UR16, !P0 ;  /* 0x0000001018007c0c */ /* 0x000fe4000c721270 */
[----:B------:R-:W-:-:S04]  /*13c2f0*/  LOP3.LUT R9, R9, 0xfffeffff, RZ, 0xc0, !PT ;  /* 0xfffeffff09097812 */ /* 0x000fc800078ec0ff */
[----:B------:R-:W-:Y:S02]  /*13c300*/  @P2 LOP3.LUT R9, R9, 0x10000, RZ, 0xfc, !PT ;  /* 0x0001000009092812 */ /* 0x000fe400078efcff */
[----:B------:R-:W-:Y:S01]  /*13c310*/  ISETP.LT.AND P3, PT, R23, UR17, !P0 ;  /* 0x0000001117007c0c */ /* 0x000fe2000c761270 */
[----:B0-----:R-:W-:Y:S01]  /*13c320*/  VIADD R0, R27, 0x21 ;  /* 0x000000211b007836 */ /* 0x001fe20000000000 */
[----:B------:R-:W-:Y:S01]  /*13c330*/  LOP3.LUT R9, R9, 0xffff7fff, RZ, 0xc0, !PT ;  /* 0xffff7fff09097812 */ /* 0x000fe200078ec0ff */
[----:B------:R-:W0:Y:S03]  /*13c340*/  LDCU.64 UR16, c[0x0][0x398] ;  /* 0x00007300ff1077ac */ /* 0x000e260008000a00 */
        /* <DEDUP_REMOVED lines=16> */
[----:B------:R-:W0:Y:S01]  /*13c450*/  LDCU UR9, c[0x0][0x398] ;  /* 0x00007300ff0977ac */ /* 0x000e220008000800 */
[----:B--2---:R-:W-:Y:S02]  /*13c460*/  PRMT R4, R40, 0x5410, R6 ;  /* 0x0000541028047816 */ /* 0x004fe40000000006 */
[----:B------:R-:W2:Y:S04]  /*13c470*/  LDL.LU R40, [R1+0x5a60] ;  /* 0x005a600001287983 */ /* 0x000ea80000300800 */
[----:B------:R-:W-:Y:S01]  /*13c480*/  STL [R1+0x6bc], R4 ;  /* 0x0006bc0401007387 */ /* 0x000fe20000100800 */
[----:B---3--:R-:W-:-:S03]  /*13c490*/  PRMT R0, R32, 0x5410, R59 ;  /* 0x0000541020007816 */ /* 0x008fc6000000003b */
[----:B------:R-:W3:Y:S04]  /*13c4a0*/  LDL.LU R59, [R1+0x5a5c] ;  /* 0x005a5c00013b7983 */ /* 0x000ee80000300800 */
[----:B------:R-:W4:Y:S01]  /*13c4b0*/  LDL.LU R32, [R1+0x5a58] ;  /* 0x005a580001207983 */ /* 0x000f220000300800 */
[----:B0-----:R-:W-:Y:S01]  /*13c4c0*/  ISETP.LT.AND P1, PT, R20, UR16, !P0 ;  /* 0x0000001014007c0c */ /* 0x001fe2000c721270 */
[----:B------:R-:W0:Y:S02]  /*13c4d0*/  LDCU UR16, c[0x0][0x398] ;  /* 0x00007300ff1077ac */ /* 0x000e240008000800 */
[----:B------:R0:W-:Y:S01]  /*13c4e0*/  STL [R1+0x6cc], R0 ;  /* 0x0006cc0001007387 */ /* 0x0001e20000100800 */
[----:B------:R-:W-:Y:S01]  /*13c4f0*/  ISETP.LT.AND P3, PT, R26, UR71, !P0 ;  /* 0x000000471a007c0c */ /* 0x000fe2000c761270 */
[----:B------:R-:W0:Y:S01]  /*13c500*/  LDCU UR71, c[0x0][0x398] ;  /* 0x00007300ff4777ac */ /* 0x000e220008000800 */
[----:B------:R-:W-:-:S02]  /*13c510*/  LOP3.LUT R9, R9, 0xffffffdf, RZ, 0xc0, !PT ;  /* 0xffffffdf09097812 */ /* 0x000fc400078ec0ff */
[----:B------:R-:W-:Y:S01]  /*13c520*/  ISETP.LT.AND P2, PT, R25, UR70, !P0 ;  /* 0x0000004619007c0c */ /* 0x000fe2000c741270 */
[----:B------:R-:W1:Y:S04]  /*13c530*/  LDCU UR70, c[0x0][0x398] ;  /* 0x00007300ff4677ac */ /* 0x000e680008000800 */
[----:B------:R-:W-:-:S04]  /*13c540*/  @P1 LOP3.LUT R9, R9, 0x20, RZ, 0xfc, !PT ;  /* 0x0000002009091812 */ /* 0x000fc800078efcff */
[----:B------:R-:W-:-:S04]  /*13c550*/  LOP3.LUT R9, R9, 0xfffffdff, RZ, 0xc0, !PT ;  /* 0xfffffdff09097812 */ /* 0x000fc800078ec0ff */
[----:B------:R-:W-:Y:S02]  /*13c560*/  @P3 LOP3.LUT R9, R9, 0x200, RZ, 0xfc, !PT ;  /* 0x0000020009093812 */ /* 0x000fe400078efcff */
[----:B------:R-:W-:Y:S01]  /*13c570*/  ISETP.LT.AND P1, PT, R24, UR12, !P0 ;  /* 0x0000000c18007c0c */ /* 0x000fe2000c721270 */
[----:B0-----:R-:W-:Y:S01]  /*13c580*/  VIADD R0, R27, 0x20 ;  /* 0x000000201b007836 */ /* 0x001fe20000000000 */
[----:B------:R-:W-:Y:S01]  /*13c590*/  LOP3.LUT R9, R9, 0xfffffeff, RZ, 0xc0, !PT ;  /* 0xfffffeff09097812 */ /* 0x000fe200078ec0ff */
[----:B------:R-:W0:Y:S03]  /*13c5a0*/  LDCU UR12, c[0x0][0x398] ;  /* 0x00007300ff0c77ac */ /* 0x000e260008000800 */
        /* <DEDUP_REMOVED lines=19> */
[----:B------:R-:W-:Y:S01]  /*13c6e0*/  ISETP.GE.AND P0, PT, R0, UR7, PT ;  /* 0x0000000700007c0c */ /* 0x000fe2000bf06270 */
[----:B------:R-:W1:Y:S03]  /*13c6f0*/  LDCU UR7, c[0x0][0x398] ;  /* 0x00007300ff0777ac */ /* 0x000e660008000800 */
[----:B0-----:R-:W-:Y:S02]  /*13c700*/  ISETP.LT.AND P1, PT, R20, UR42, !P0 ;  /* 0x0000002a14007c0c */ /* 0x001fe4000c721270 */
[----:B--2---:R-:W-:Y:S02]  /*13c710*/  PRMT R4, R40, 0x5410, R15 ;  /* 0x0000541028047816 */ /* 0x004fe4000000000f */
[----:B------:R-:W2:Y:S04]  /*13c720*/  LDL.LU R40, [R1+0x5a54] ;  /* 0x005a540001287983 */ /* 0x000ea80000300800 */
[----:B------:R4:W-:Y:S01]  /*13c730*/  STL [R1+0x6dc], R4 ;  /* 0x0006dc0401007387 */ /* 0x0009e20000100800 */
[----:B---3--:R-:W-:-:S03]  /*13c740*/  PRMT R0, R59, 0x5410, R17 ;  /* 0x000054103b007816 */ /* 0x008fc60000000011 */
[----:B------:R-:W3:Y:S04]  /*13c750*/  LDL.LU R17, [R1+0x5a50] ;  /* 0x005a500001117983 */ /* 0x000ee80000300800 */
[----:B------:R-:W3:Y:S01]  /*13c760*/  LDL.LU R59, [R1+0x5a4c] ;  /* 0x005a4c00013b7983 */ /* 0x000ee20000300800 */
[----:B------:R-:W-:Y:S01]  /*13c770*/  ISETP.LT.AND P3, PT, R26, UR69, !P0 ;  /* 0x000000451a007c0c */ /* 0x000fe2000c761270 */
[----:B------:R-:W0:Y:S01]  /*13c780*/  LDCU UR69, c[0x0][0x398] ;  /* 0x00007300ff4577ac */ /* 0x000e220008000800 */
[----:B------:R-:W-:Y:S02]  /*13c790*/  @P1 LOP3.LUT R10, R10, 0x20000000, RZ, 0xfc, !PT ;  /* 0x200000000a0a1812 */ /* 0x000fe400078efcff */
[----:B------:R-:W-:Y:S02]  /*13c7a0*/  ISETP.LT.AND P1, PT, R24, UR14, !P0 ;  /* 0x0000000e18007c0c */ /* 0x000fe4000c721270 */
[----:B------:R-:W-:-:S02]  /*13c7b0*/  ISETP.LT.AND P2, PT, R25, UR68, !P0 ;  /* 0x0000004419007c0c */ /* 0x000fc4000c741270 */
[----:B------:R-:W-:Y:S01]  /*13c7c0*/  LOP3.LUT R9, R9, 0xfffffffd, RZ, 0xc0, !PT ;  /* 0xfffffffd09097812 */ /* 0x000fe200078ec0ff */
[----:B------:R0:W-:Y:S01]  /*13c7d0*/  STL [R1+0x6ec], R0 ;  /* 0x0006ec0001007387 */ /* 0x0001e20000100800 */
[----:B------:R-:W-:Y:S01]  /*13c7e0*/  LOP3.LUT R10, R10, 0x7fffffff, RZ, 0xc0, !PT ;  /* 0x7fffffff0a0a7812 */ /* 0x000fe200078ec0ff */
[----:B------:R-:W0:Y:S02]  /*13c7f0*/  LDCU UR68, c[0x0][0x398] ;  /* 0x00007300ff4477ac */ /* 0x000e240008000800 */
[----:B------:R-:W-:Y:S02]  /*13c800*/  @P3 LOP3.LUT R9, R9, 0x2, RZ, 0xfc, !PT ;  /* 0x0000000209093812 */ /* 0x000fe400078efcff */
[----:B------:R-:W-:Y:S01]  /*13c810*/  ISETP.LT.AND P3, PT, R23, UR15, !P0 ;  /* 0x0000000f17007c0c */ /* 0x000fe2000c761270 */
[----:B------:R-:W0:Y:S01]  /*13c820*/  LDCU UR15, c[0x0][0x398] ;  /* 0x00007300ff0f77ac */ /* 0x000e220008000800 */
[----:B------:R-:W-:Y:S02]  /*13c830*/  LOP3.LUT R9, R9, 0xfffffffe, RZ, 0xc0, !PT ;  /* 0xfffffffe09097812 */ /* 0x000fe400078ec0ff */
[----:B------:R-:W-:Y:S01]  /*13c840*/  @P1 LOP3.LUT R10, R10, 0x80000000, RZ, 0xfc, !PT ;  /* 0x800000000a0a1812 */ /* 0x000fe200078efcff */
[----:B------:R-:W0:Y:S01]  /*13c850*/  LDCU UR14, c[0x0][0x398] ;  /* 0x00007300ff0e77ac */ /* 0x000e220008000800 */
[----:B------:R-:W-:-:S02]  /*13c860*/  @P2 LOP3.LUT R9, R9, 0x1, RZ, 0xfc, !PT ;  /* 0x0000000109092812 */ /* 0x000fc400078efcff */
[----:B------:R-:W-:Y:S02]  /*13c870*/  ISETP.LT.AND P2, PT, R45, UR40, !P0 ;  /* 0x000000282d007c0c */ /* 0x000fe4000c741270 */
[----:B------:R-:W-:Y:S02]  /*13c880*/  LOP3.LUT R10, R10, 0xbfffffff, RZ, 0xc0, !PT ;  /* 0xbfffffff0a0a7812 */ /* 0x000fe400078ec0ff */
[----:B----4-:R-:W-:Y:S02]  /*13c890*/  PRMT R4, R32, 0x5410, R47 ;  /* 0x0000541020047816 */ /* 0x010fe4000000002f */
[----:B------:R-:W4:Y:S01]  /*13c8a0*/  LDL.LU R47, [R1+0x5a48] ;  /* 0x005a4800012f7983 */ /* 0x000f220000300800 */
[----:B------:R-:W-:-:S03]  /*13c8b0*/  @P3 LOP3.LUT R10, R10, 0x40000000, RZ, 0xfc, !PT ;  /* 0x400000000a0a3812 */ /* 0x000fc600078efcff */
[----:B------:R-:W3:Y:S01]  /*13c8c0*/  LDL.LU R32, [R1+0x5a44] ;  /* 0x005a440001207983 */ /* 0x000ee20000300800 */
[----:B------:R-:W-:Y:S01]  /*13c8d0*/  ISETP.LT.AND P1, PT, R29, UR41, !P0 ;  /* 0x000000291d007c0c */ /* 0x000fe2000c721270 */
[----:B------:R-:W1:Y:S01]  /*13c8e0*/  LDCU.64 UR40, c[0x0][0x398] ;  /* 0x00007300ff2877ac */ /* 0x000e620008000a00 */
[----:B------:R-:W-:-:S04]  /*13c8f0*/  LOP3.LUT R10, R10, 0xefffffff, RZ, 0xc0, !PT ;  /* 0xefffffff0a0a7812 */ /* 0x000fc800078ec0ff */
[----:B------:R-:W-:Y:S02]  /*13c900*/  @P2 LOP3.LUT R10, R10, 0x10000000, RZ, 0xfc, !PT ;  /* 0x100000000a0a2812 */ /* 0x000fe400078efcff */
[----:B------:R-:W-:Y:S01]  /*13c910*/  ISETP.LT.AND P0, PT, R28, UR50, !P0 ;  /* 0x000000321c007c0c */ /* 0x000fe2000c701270 */
[----:B0-----:R-:W-:Y:S01]  /*13c920*/  VIADD R0, R27, 0x1f ;  /* 0x0000001f1b007836 */ /* 0x001fe20000000000 */
[----:B------:R-:W-:Y:S01]  /*13c930*/  LOP3.LUT R10, R10, 0xf7ffffff, RZ, 0xc0, !PT ;  /* 0xf7ffffff0a0a7812 */ /* 0x000fe200078ec0ff */
[----:B------:R-:W-:Y:S01]  /*13c940*/  STL [R1+0x6fc], R4 ;  /* 0x0006fc0401007387 */ /* 0x000fe20000100800 */
[----:B------:R-:W-:Y:S01]  /*13c950*/  LOP3.LUT R11, R11, 0xdfffffff, RZ, 0xc0, !PT ;  /* 0xdfffffff0b0b7812 */ /* 0x000fe200078ec0ff */
[----:B------:R-:W0:Y:S01]  /*13c960*/  LDCU UR50, c[0x0][0x398] ;  /* 0x00007300ff3277ac */ /* 0x000e220008000800 */
[----:B------:R-:W-:-:S04]  /*13c970*/  @P1 LOP3.LUT R10, R10, 0x8000000, RZ, 0xfc, !PT ;  /* 0x080000000a0a1812 */ /* 0x000fc800078efcff */
[----:B------:R-:W-:-:S04]  /*13c980*/  LOP3.LUT R10, R10, 0xfbffffff, RZ, 0xc0, !PT ;  /* 0xfbffffff0a0a7812 */ /* 0x000fc800078ec0ff */
[----:B------:R-:W-:Y:S02]  /*13c990*/  @P0 LOP3.LUT R10, R10, 0x4000000, RZ, 0xfc, !PT ;  /* 0x040000000a0a0812 */ /* 0x000fe400078efcff */
[----:B------:R-:W-:Y:S01]  /*13c9a0*/  ISETP.GE.AND P0, PT, R0, UR17, PT ;  /* 0x0000001100007c0c */ /* 0x000fe2000bf06270 */
[----:B------:R-:W0:Y:S03]  /*13c9b0*/  LDCU UR17, c[0x0][0x398] ;  /* 0x00007300ff1177ac */ /* 0x000e260008000800 */
[----:B-1----:R-:W-:Y:S02]  /*13c9c0*/  ISETP.LT.AND P1, PT, R20, UR40, !P0 ;  /* 0x0000002814007c0c */ /* 0x002fe4000c721270 */
[----:B------:R-:W-:Y:S01]  /*13c9d0*/  ISETP.LT.AND P3, PT, R26, UR18, !P0 ;  /* 0x000000121a007c0c */ /* 0x000fe2000c761270 */
[----:B------:R-:W1:Y:S01]  /*13c9e0*/  LDCU UR18, c[0x0][0x398] ;  /* 0x00007300ff1277ac */ /* 0x000e620008000800 */
        /* <DEDUP_REMOVED lines=19> */
[----:B------:R-:W-:Y:S02]  /*13cb20*/  LOP3.LUT R10, R10, 0xffefffff, RZ, 0xc0, !PT ;  /* 0xffefffff0a0a7812 */ /* 0x000fe400078ec0ff */
[----:B------:R-:W-:Y:S01]  /*13cb30*/  ISETP.LT.AND P0, PT, R28, UR39, !P0 ;  /* 0x000000271c007c0c */ /* 0x000fe2000c701270 */
[----:B------:R-:W0:Y:S01]  /*13cb40*/  LDCU.64 UR38, c[0x0][0x398] ;  /* 0x00007300ff2677ac */ /* 0x000e220008000a00 */
[----:B------:R-:W-:-:S04]  /*13cb50*/  @P2 LOP3.LUT R10, R10, 0x100000, RZ, 0xfc, !PT ;  /* 0x001000000a0a2812 */ /* 0x000fc800078efcff */
[----:B------:R-:W-:-:S04]  /*13cb60*/  LOP3.LUT R10, R10, 0xfff7ffff, RZ, 0xc0, !PT ;  /* 0xfff7ffff0a0a7812 */ /* 0x000fc800078ec0ff */
[----:B------:R-:W-:-:S04]  /*13cb70*/  @P1 LOP3.LUT R10, R10, 0x80000, RZ, 0xfc, !PT ;  /* 0x000800000a0a1812 */ /* 0x000fc800078efcff */
[----:B------:R-:W-:-:S04]  /*13cb80*/  LOP3.LUT R10, R10, 0xfffbffff, RZ, 0xc0, !PT ;  /* 0xfffbffff0a0a7812 */ /* 0x000fc800078ec0ff */
[----:B------:R-:W-:-:S04]  /*13cb90*/  @P0 LOP3.LUT R10, R10, 0x40000, RZ, 0xfc, !PT ;  /* 0x000400000a0a0812 */ /* 0x000fc800078efcff */
[----:B------:R-:W-:Y:S02]  /*13cba0*/  LOP3.LUT R10, R10, 0xffffdfff, RZ, 0xc0, !PT ;  /* 0xffffdfff0a0a7812 */ /* 0x000fe400078ec0ff */
[----:B--2---:R-:W-:Y:S02]  /*13cbb0*/  PRMT R0, R40, 0x5410, R44 ;  /* 0x0000541028007816 */ /* 0x004fe4000000002c */
[----:B------:R-:W2:Y:S04]  /*13cbc0*/  LDL.LU R44, [R1+0x5a40] ;  /* 0x005a4000012c7983 */ /* 0x000ea80000300800 */
[----:B------:R-:W2:Y:S04]  /*13cbd0*/  LDL.LU R40, [R1+0x5a3c] ;  /* 0x005a3c0001287983 */ /* 0x000ea80000300800 */
[----:B------:R0:W-:Y:S02]  /*13cbe0*/  STL [R1+0x7c], R0 ;  /* 0x00007c0001007387 */ /* 0x0001e40000100800 */
[----:B0-----:R-:W-:-:S05]  /*13cbf0*/  VIADD R0, R27, 0x1e ;  /* 0x0000001e1b007836 */ /* 0x001fca0000000000 */
[----:B------:R-:W-:Y:S01]  /*13cc00*/  ISETP.GE.AND P0, PT, R0, UR43, PT ;  /* 0x0000002b00007c0c */ /* 0x000fe2000bf06270 */
[----:B------:R-:W0:Y:S03]  /*13cc10*/  LDCU.64 UR42, c[0x0][0x398] ;  /* 0x00007300ff2a77ac */ /* 0x000e260008000a00 */
        /* <DEDUP_REMOVED lines=21> */
[----:B------:R-:W-:Y:S01]  /*13cd70*/  STL [R1+0x71c], R4 ;  /* 0x00071c0401007387 */ /* 0x000fe20000100800 */
[----:B------:R-:W-:-:S02]  /*13cd80*/  PRMT R0, R61, 0x5410, R18 ;  /* 0x000054103d007816 */ /* 0x000fc40000000012 */
[----:B------:R-:W-:Y:S01]  /*13cd90*/  @P3 LOP3.LUT R10, R10, 0x4000, RZ, 0xfc, !PT ;  /* 0x000040000a0a3812 */ /* 0x000fe200078efcff */
[----:B------:R-:W3:Y:S01]  /*13cda0*/  LDL.LU R18, [R1+0x5a34] ;  /* 0x005a340001127983 */ /* 0x000ee20000300800 */
[----:B------:R-:W-:Y:S01]  /*13cdb0*/  ISETP.LT.AND P1, PT, R29, UR48, !P0 ;  /* 0x000000301d007c0c */ /* 0x000fe2000c721270 */
[----:B------:R-:W0:Y:S01]  /*13cdc0*/  LDCU UR48, c[0x0][0x398] ;  /* 0x00007300ff3077ac */ /* 0x000e220008000800 */
[----:B------:R-:W-:Y:S01]  /*13cdd0*/  LOP3.LUT R10, R10, 0xffffefff, RZ, 0xc0, !PT ;  /* 0xffffefff0a0a7812 */ /* 0x000fe200078ec0ff */
[----:B------:R-:W3:Y:S03]  /*13cde0*/  LDL.LU R61, [R1+0x5a30] ;  /* 0x005a3000013d7983 */ /* 0x000ee60000300800 */
        /* <DEDUP_REMOVED lines=31> */
[----:B------:R-:W-:Y:S02]  /*13cfe0*/  PRMT R4, R59, 0x5410, R16 ;  /* 0x000054103b047816 */ /* 0x000fe40000000010 */
[----:B------:R-:W3:Y:S01]  /*13cff0*/  LDL.LU R59, [R1+0x5a2c] ;  /* 0x005a2c00013b7983 */ /* 0x000ee20000300800 */
[----:B------:R-:W-:Y:S02]  /*13d000*/  @P3 LOP3.LUT R10, R10, 0x40, RZ, 0xfc, !PT ;  /* 0x000000400a0a3812 */ /* 0x000fe400078efcff */
[----:B------:R-:W-:-:S02]  /*13d010*/  ISETP.LT.AND P1, PT, R29, UR56, !P0 ;  /* 0x000000381d007c0c */ /* 0x000fc4000c721270 */
[----:B------:R-:W-:Y:S01]  /*13d020*/  PRMT R0, R53, 0x5410, R57 ;  /* 0x0000541035007816 */ /* 0x000fe20000000039 */
[----:B------:R-:W-:Y:S01]  /*13d030*/  STL [R1+0x724], R4 ;  /* 0x0007240401007387 */ /* 0x000fe20000100800 */
[----:B------:R-:W-:Y:S01]  /*13d040*/  LOP3.LUT R10, R10, 0xffffffef, RZ, 0xc0, !PT ;  /* 0xffffffef0a0a7812 */ /* 0x000fe200078ec0ff */
[----:B------:R-:W0:Y:S01]  /*13d050*/  LDCU UR56, c[0x0][0x398] ;  /* 0x00007300ff3877ac */ /* 0x000e220008000800 */
[----:B------:R-:W-:Y:S01]  /*13d060*/  ISETP.LT.AND P0, PT, R28, UR57, !P0 ;  /* 0x000000391c007c0c */ /* 0x000fe2000c701270 */
[----:B------:R-:W3:Y:S01]  /*13d070*/  LDL.LU R57, [R1+0x5a28] ;  /* 0x005a280001397983 */ /* 0x000ee20000300800 */
[----:B------:R-:W-:Y:S01]  /*13d080*/  @P2 LOP3.LUT R10, R10, 0x10, RZ, 0xfc, !PT ;  /* 0x000000100a0a2812 */ /* 0x000fe200078efcff */
[----:B------:R-:W0:Y:S02]  /*13d090*/  LDCU UR57, c[0x0][0x398] ;  /* 0x00007300ff3977ac */ /* 0x000e240008000800 */
[----:B------:R-:W3:Y:S01]  /*13d0a0*/  LDL.LU R53, [R1+0x5a24] ;  /* 0x005a240001357983 */ /* 0x000ee20000300800 */
[----:B------:R-:W-:-:S04]  /*13d0b0*/  LOP3.LUT R10, R10, 0xfffffff7, RZ, 0xc0, !PT ;  /* 0xfffffff70a0a7812 */ /* 0x000fc800078ec0ff */
[----:B------:R-:W-:Y:S01]  /*13d0c0*/  @P1 LOP3.LUT R10, R10, 0x8, RZ, 0xfc, !PT ;  /* 0x000000080a0a1812 */ /* 0x000fe200078efcff */
[----:B------:R0:W-:Y:S03]  /*13d0d0*/  STL [R1+0x734], R0 ;  /* 0x0007340001007387 */ /* 0x0001e60000100800 */
[----:B------:R-:W-:Y:S01]  /*13d0e0*/  LOP3.LUT R10, R10, 0xfffffffb, RZ, 0xc0, !PT ;  /* 0xfffffffb0a0a7812 */ /* 0x000fe200078ec0ff */
[----:B0-----:R-:W-:-:S03]  /*13d0f0*/  VIADD R0, R27, 0x1c ;  /* 0x0000001c1b007836 */ /* 0x001fc60000000000 */
[----:B------:R-:W-:Y:S02]  /*13d100*/  @P0 LOP3.LUT R10, R10, 0x4, RZ, 0xfc, !PT ;  /* 0x000000040a0a0812 */ /* 0x000fe400078efcff */
[----:B------:R-:W-:Y:S01]  /*13d110*/  ISETP.GE.AND P0, PT, R0, UR39, PT ;  /* 0x0000002700007c0c */ /* 0x000fe2000bf06270 */
[----:B------:R-:W0:Y:S03]  /*13d120*/  LDCU UR39, c[0x0][0x398] ;  /* 0x00007300ff2777ac */ /* 0x000e260008000800 */
        /* <DEDUP_REMOVED lines=9> */
[----:B------:R-:W-:Y:S01]  /*13d1c0*/  ISETP.LT.AND P2, PT, R25, UR63, !P0 ;  /* 0x0000003f19007c0c */ /* 0x000fe2000c741270 */
[----:B------:R-:W1:Y:S01]  /*13d1d0*/  LDCU UR63, c[0x0][0x398] ;  /* 0x00007300ff3f77ac */ /* 0x000e620008000800 */
[----:B------:R-:W-:Y:S02]  /*13d1e0*/  ISETP.LT.AND P3, PT, R23, UR64, !P0 ;  /* 0x0000004017007c0c */ /* 0x000fe4000c761270 */
[----:B------:R-:W-:Y:S01]  /*13d1f0*/  LOP3.LUT R11, R11, 0x7fffffff, RZ, 0xc0, !PT ;  /* 0x7fffffff0b0b7812 */ /* 0x000fe200078ec0ff */
[----:B------:R-:W1:Y:S01]  /*13d200*/  LDCU UR64, c[0x0][0x398] ;  /* 0x00007300ff4077ac */ /* 0x000e620008000800 */
[----:B------:R-:W-:-:S03]  /*13d210*/  LOP3.LUT R10, R10, 0xfffffffe, RZ, 0xc0, !PT ;  /* 0xfffffffe0a0a7812 */ /* 0x000fc600078ec0ff */
[----:B------:R-:W-:-:S04]  /*13d220*/  @P1 LOP3.LUT R11, R11, 0x80000000, RZ, 0xfc, !PT ;  /* 0x800000000b0b1812 */ /* 0x000fc800078efcff */
        /* <DEDUP_REMOVED lines=9> */
[----:B----4-:R-:W-:Y:S02]  /*13d2c0*/  PRMT R4, R47, 0x5410, R49 ;  /* 0x000054102f047816 */ /* 0x010fe40000000031 */
[----:B------:R-:W-:Y:S01]  /*13d2d0*/  ISETP.LT.AND P0, PT, R28, UR61, !P0 ;  /* 0x0000003d1c007c0c */ /* 0x000fe2000c701270 */
[----:B------:R-:W4:Y:S01]  /*13d2e0*/  LDL.LU R49, [R1+0x5a20] ;  /* 0x005a200001317983 */ /* 0x000f220000300800 */
[----:B------:R-:W-:Y:S01]  /*13d2f0*/  LOP3.LUT R11, R11, 0xf7ffffff, RZ, 0xc0, !PT ;  /* 0xf7ffffff0b0b7812 */ /* 0x000fe200078ec0ff */
[----:B------:R-:W0:Y:S01]  /*13d300*/  LDCU UR61, c[0x0][0x398] ;  /* 0x00007300ff3d77ac */ /* 0x000e220008000800 */
[----:B------:R-:W-:Y:S01]  /*13d310*/  PRMT R0, R32, 0x5410, R35 ;  /* 0x0000541020007816 */ /* 0x000fe20000000023 */
[----:B------:R-:W4:Y:S01]  /*13d320*/  LDL.LU R47, [R1+0x5a1c] ;  /* 0x005a1c00012f7983 */ /* 0x000f220000300800 */
[----:B------:R-:W-:-:S03]  /*13d330*/  @P1 LOP3.LUT R11, R11, 0x8000000, RZ, 0xfc, !PT ;  /* 0x080000000b0b1812 */ /* 0x000fc600078efcff */
[----:B------:R-:W-:Y:S01]  /*13d340*/  STL [R1+0x744], R4 ;  /* 0x0007440401007387 */ /* 0x000fe20000100800 */
[----:B------:R-:W-:-:S03]  /*13d350*/  LOP3.LUT R11, R11, 0xfbffffff, RZ, 0xc0, !PT ;  /* 0xfbffffff0b0b7812 */ /* 0x000fc600078ec0ff */
[----:B------:R-:W4:Y:S04]  /*13d360*/  LDL.LU R35, [R1+0x5a18] ;  /* 0x005a180001237983 */ /* 0x000f280000300800 */
[----:B------:R-:W4:Y:S04]  /*13d370*/  LDL.LU R32, [R1+0x5a14] ;  /* 0x005a140001207983 */ /* 0x000f280000300800 */
[----:B------:R0:W-:Y:S01]  /*13d380*/  STL [R1+0x748], R0 ;  /* 0x0007480001007387 */ /* 0x0001e20000100800 */
[----:B------:R-:W-:Y:S01]  /*13d390*/  @P0 LOP3.LUT R11, R11, 0x4000000, RZ, 0xfc, !PT ;  /* 0x040000000b0b0812 */ /* 0x000fe200078efcff */
[----:B0-----:R-:W-:-:S05]  /*13d3a0*/  VIADD R0, R27, 0x1b ;  /* 0x0000001b1b007836 */ /* 0x001fca0000000000 */
[----:B------:R-:W-:Y:S01]  /*13d3b0*/  ISETP.GE.AND P0, PT, R0, UR45, PT ;  /* 0x0000002d00007c0c */ /* 0x000fe2000bf06270 */
[----:B------:R-:W0:Y:S03]  /*13d3c0*/  LDCU.64 UR44, c[0x0][0x398] ;  /* 0x00007300ff2c77ac */ /* 0x000e260008000a00 */
[----:B------:R-:W-:Y:S01]  /*13d3d0*/  ISETP.LT.AND P1, PT, R20, UR40, !P0 ;  /* 0x0000002814007c0c */ /* 0x000fe2000c721270 */
[----:B------:R-:W0:Y:S01]  /*13d3e0*/  LDCU UR40, c[0x0][0x398] ;  /* 0x00007300ff2877ac */ /* 0x000e220008000800 */
[----:B------:R-:W-:Y:S02]  /*13d3f0*/  ISETP.LT.AND P3, PT, R26, UR69, !P0 ;  /* 0x000000451a007c0c */ /* 0x000fe4000c761270 */
[----:B------:R-:W-:Y:S01]  /*13d400*/  LOP3.LUT R11, R11, 0xffdfffff, RZ, 0xc0, !PT ;  /* 0xffdfffff0b0b7812 */ /* 0x000fe200078ec0ff */
[----:B------:R-:W0:Y:S01]  /*13d410*/  LDCU UR69, c[0x0][0x398] ;  /* 0x00007300ff4577ac */ /* 0x000e220008000800 */
        /* <DEDUP_REMOVED lines=21> */
[----:B--2---:R-:W-:Y:S02]  /*13d570*/  PRMT R4, R44, 0x5410, R43 ;  /* 0x000054102c047816 */ /* 0x004fe4000000002b */
[----:B-1----:R-:W-:Y:S01]  /*13d580*/  ISETP.LT.AND P0, PT, R28, UR73, !P0 ;  /* 0x000000491c007c0c */ /* 0x002fe2000c701270 */
[----:B------:R-:W2:Y:S01]  /*13d590*/  LDL.LU R43, [R1+0x5a10] ;  /* 0x005a1000012b7983 */ /* 0x000ea20000300800 */
[----:B------:R-:W-:Y:S01]  /*13d5a0*/  LOP3.LUT R11, R11, 0xfff7ffff, RZ, 0xc0, !PT ;  /* 0xfff7ffff0b0b7812 */ /* 0x000fe200078ec0ff */
[----:B------:R-:W1:Y:S01]  /*13d5b0*/  LDCU UR73, c[0x0][0x398] ;  /* 0x00007300ff4977ac */ /* 0x000e620008000800 */
[----:B------:R-:W-:Y:S01]  /*13d5c0*/  PRMT R0, R40, 0x5410, R46 ;  /* 0x0000541028007816 */ /* 0x000fe2000000002e */
[----:B------:R-:W2:Y:S01]  /*13d5d0*/  LDL.LU R44, [R1+0x5a0c] ;  /* 0x005a0c00012c7983 */ /* 0x000ea20000300800 */
[----:B------:R-:W-:-:S03]  /*13d5e0*/  @P1 LOP3.LUT R11, R11, 0x80000, RZ, 0xfc, !PT ;  /* 0x000800000b0b1812 */ /* 0x000fc600078efcff */
[----:B------:R-:W-:Y:S01]  /*13d5f0*/  STL [R1+0x74c], R4 ;  /* 0x00074c0401007387 */ /* 0x000fe20000100800 */
[----:B------:R-:W-:-:S03]  /*13d600*/  LOP3.LUT R11, R11, 0xfffbffff, RZ, 0xc0, !PT ;  /* 0xfffbffff0b0b7812 */ /* 0x000fc600078ec0ff */
[----:B------:R-:W2:Y:S04]  /*13d610*/  LDL.LU R46, [R1+0x5a08] ;  /* 0x005a0800012e7983 */ /* 0x000ea80000300800 */
[----:B------:R-:W2:Y:S04]  /*13d620*/  LDL.LU R40, [R1+0x5a04] ;  /* 0x005a040001287983 */ /* 0x000ea80000300800 */
[----:B------:R0:W-:Y:S01]  /*13d630*/  STL [R1+0x758], R0 ;  /* 0x0007580001007387 */ /* 0x0001e20000100800 */
[----:B------:R-:W-:Y:S01]  /*13d640*/  @P0 LOP3.LUT R11, R11, 0x40000, RZ, 0xfc, !PT ;  /* 0x000400000b0b0812 */ /* 0x000fe200078efcff */
[----:B0-----:R-:W-:-:S05]  /*13d650*/  VIADD R0, R27, 0x1a ;  /* 0x0000001a1b007836 */ /* 0x001fca0000000000 */
[----:B------:R-:W-:-:S04]  /*13d660*/  ISETP.GE.AND P0, PT, R0, UR43, PT ;  /* 0x0000002b00007c0c */ /* 0x000fc8000bf06270 */
[----:B------:R-:W-:Y:S01]  /*13d670*/  ISETP.LT.AND P2, PT, R20, UR44, !P0 ;  /* 0x0000002c14007c0c */ /* 0x000fe2000c741270 */
[----:B------:R-:W0:Y:S01]  /*13d680*/  LDCU UR44, c[0x0][0x398] ;  /* 0x00007300ff2c77ac */ /* 0x000e220008000800 */
[----:B-1----:R-:W-:Y:S02]  /*13d690*/  ISETP.LT.AND P1, PT, R26, UR73, !P0 ;  /* 0x000000491a007c0c */ /* 0x002fe4000c721270 */
[----:B------:R-:W-:Y:S01]  /*13d6a0*/  LOP3.LUT R11, R11, 0xffffdfff, RZ, 0xc0, !PT ;  /* 0xffffdfff0b0b7812 */ /* 0x000fe200078ec0ff */
[----:B------:R-:W1:Y:S08]  /*13d6b0*/  LDCU UR73, c[0x0][0x398] ;  /* 0x00007300ff4977ac */ /* 0x000e700008000800 */
[----:B------:R-:W-:-:S02]  /*13d6c0*/  @P2 LOP3.LUT R11, R11, 0x2000, RZ, 0xfc, !PT ;  /* 0x000020000b0b2812 */ /* 0x000fc400078efcff */
        /* <DEDUP_REMOVED lines=19> */
[----:B---3--:R-:W-:Y:S02]  /*13d800*/  PRMT R4, R17, 0x5410, R42 ;  /* 0x0000541011047816 */ /* 0x008fe4000000002a */
[----:B------:R-:W-:Y:S01]  /*13d810*/  ISETP.LT.AND P0, PT, R28, UR67, !P0 ;  /* 0x000000431c007c0c */ /* 0x000fe2000c701270 */
[----:B------:R-:W3:Y:S01]  /*13d820*/  LDL.LU R42, [R1+0x5a00] ;  /* 0x005a0000012a7983 */ /* 0x000ee20000300800 */
[----:B------:R-:W-:Y:S01]  /*13d830*/  LOP3.LUT R11, R11, 0xfffff7ff, RZ, 0xc0, !PT ;  /* 0xfffff7ff0b0b7812 */ /* 0x000fe200078ec0ff */
[----:B------:R-:W0:Y:S01]  /*13d840*/  LDCU UR67, c[0x0][0x398] ;  /* 0x00007300ff4377ac */ /* 0x000e220008000800 */
        /* <DEDUP_REMOVED lines=10> */
[----:B------:R-:W-:Y:S01]  /*13d8f0*/  ISETP.GE.AND P0, PT, R0, UR41, PT ;  /* 0x0000002900007c0c */ /* 0x000fe2000bf06270 */
[----:B------:R-:W0:Y:S03]  /*13d900*/  LDCU.64 UR40, c[0x0][0x398] ;  /* 0x00007300ff2877ac */ /* 0x000e260008000a00 */
[----:B------:R-:W-:Y:S01]  /*13d910*/  ISETP.LT.AND P1, PT, R20, UR42, !P0 ;  /* 0x0000002a14007c0c */ /* 0x000fe2000c721270 */
[----:B------:R-:W0:Y:S01]  /*13d920*/  LDCU UR42, c[0x0][0x398] ;  /* 0x00007300ff2a77ac */ /* 0x000e220008000800 */
[----:B-1----:R-:W-:Y:S02]  /*13d930*/  ISETP.LT.AND P3, PT, R26, UR73, !P0 ;  /* 0x000000491a007c0c */ /* 0x002fe4000c761270 */
[----:B------:R-:W-:Y:S02]  /*13d940*/  LOP3.LUT R11, R11, 0xffffffdf, RZ, 0xc0, !PT ;  /* 0xffffffdf0b0b7812 */ /* 0x000fe400078ec0ff */
[----:B------:R-:W-:-:S02]  /*13d950*/  LOP3.LUT R12, R12, 0xdfffffff, RZ, 0xc0, !PT ;  /* 0xdfffffff0c0c7812 */ /* 0x000fc400078ec0ff */
[----:B------:R-:W-:Y:S02]  /*13d960*/  LOP3.LUT R13, R13, 0xdfffffff, RZ, 0xc0, !PT ;  /* 0xdfffffff0d0d7812 */ /* 0x000fe400078ec0ff */
[----:B------:R-:W-:Y:S01]  /*13d970*/  LOP3.LUT R14, R14, 0xdfffffff, RZ, 0xc0, !PT ;  /* 0xdfffffff0e0e7812 */ /* 0x000fe200078ec0ff */
[----:B------:R-:W-:Y:S01]  /*13d980*/  VIADD R15, R27, 0x9 ;  /* 0x000000091b0f7836 */ /* 0x000fe20000000000 */
[----:B------:R-:W-:Y:S01]  /*13d990*/  ISETP.LT.AND P2, PT, R25, UR77, !P0 ;  /* 0x0000004d19007c0c */ /* 0x000fe2000c741270 */
[----:B------:R-:W-:Y:S01]  /*13d9a0*/  VIADD R16, R27, 0x8 ;  /* 0x000000081b107836 */ /* 0x000fe20000000000 */
[----:B------:R-:W-:Y:S01]  /*13d9b0*/  @P1 LOP3.LUT R11, R11, 0x20, RZ, 0xfc, !PT ;  /* 0x000000200b0b1812 */ /* 0x000fe200078efcff */
[----:B------:R-:W1:Y:S03]  /*13d9c0*/  LDCU UR73, c[0x0][0x398] ;  /* 0x00007300ff4977ac */ /* 0x000e660008000800 */
[----:B------:R-:W-:Y:S01]  /*13d9d0*/  LOP3.LUT R11, R11, 0xfffffdff, RZ, 0xc0, !PT ;  /* 0xfffffdff0b0b7812 */ /* 0x000fe200078ec0ff */
[----:B------:R-:W0:Y:S03]  /*13d9e0*/  LDCU UR77, c[0x0][0x398] ;  /* 0x00007300ff4d77ac */ /* 0x000e260008000800 */
        /* <DEDUP_REMOVED lines=17> */
[----:B------:R-:W-:Y:S02]  /*13db00*/  PRMT R4, R61, 0x5410, R19 ;  /* 0x000054103d047816 */ /* 0x000fe40000000013 */
[----:B------:R-:W-:Y:S01]  /*13db10*/  ISETP.LT.AND P0, PT, R28, UR58, !P0 ;  /* 0x0000003a1c007c0c */ /* 0x000fe2000c701270 */
[----:B------:R-:W2:Y:S01]  /*13db20*/  LDL.LU R19, [R1+0x59f0] ;  /* 0x0059f00001137983 */ /* 0x000ea20000300800 */
        /* <DEDUP_REMOVED lines=13> */
[----:B------:R-:W0:Y:S03]  /*13dc00*/  LDCU UR45, c[0x0][0x398] ;  /* 0x00007300ff2d77ac */ /* 0x000e260008000800 */
[----:B------:R-:W-:Y:S01]  /*13dc10*/  ISETP.LT.AND P1, PT, R20, UR40, !P0 ;  /* 0x0000002814007c0c */ /* 0x000fe2000c721270 */
[----:B------:R-:W0:Y:S01]  /*13dc20*/  LDCU UR40, c[0x0][0x398] ;  /* 0x00007300ff2877ac */ /* 0x000e220008000800 */
[----:B------:R-:W-:Y:S02]  /*13dc30*/  ISETP.LT.AND P3, PT, R26, UR30, !P0 ;  /* 0x0000001e1a007c0c */ /* 0x000fe4000c761270 */
[----:B------:R-:W-:Y:S01]  /*13dc40*/  ISETP.LT.AND P2, PT, R25, UR31, !P0 ;  /* 0x0000001f19007c0c */ /* 0x000fe2000c741270 */
[----:B------:R-:W0:Y:S01]  /*13dc50*/  LDCU.64 UR30, c[0x0][0x398] ;  /* 0x00007300ff1e77ac */ /* 0x000e220008000a00 */
        /* <DEDUP_REMOVED lines=21> */
[----:B------:R-:W3:Y:S01]  /*13ddb0*/  LDL.LU R58, [R1+0x59e0] ;  /* 0x0059e000013a7983 */ /* 0x000ee20000300800 */
[----:B------:R-:W-:Y:S01]  /*13ddc0*/  LOP3.LUT R12, R12, 0xf7ffffff, RZ, 0xc0, !PT ;  /* 0xf7ffffff0c0c7812 */ /* 0x000fe200078ec0ff */
[----:B------:R-:W0:Y:S01]  /*13ddd0*/  LDCU UR36, c[0x0][0x398] ;  /* 0x00007300ff2477ac */ /* 0x000e220008000800 */
[----:B------:R-:W-:Y:S01]  /*13dde0*/  PRMT R0, R55, 0x5410, R56 ;  /* 0x0000541037007816 */ /* 0x000fe20000000038 */
[----:B------:R-:W3:Y:S01]  /*13ddf0*/  LDL.LU R57, [R1+0x59dc] ;  /* 0x0059dc0001397983 */ /* 0x000ee20000300800 */
[----:B------:R-:W-:-:S03]  /*13de00*/  @P1 LOP3.LUT R12, R12, 0x8000000, RZ, 0xfc, !PT ;  /* 0x080000000c0c1812 */ /* 0x000fc600078efcff */
[----:B------:R-:W-:Y:S01]  /*13de10*/  STL [R1+0x778], R4 ;  /* 0x0007780401007387 */ /* 0x000fe20000100800 */
[----:B------:R-:W-:-:S03]  /*13de20*/  LOP3.LUT R12, R12, 0xfbffffff, RZ, 0xc0, !PT ;  /* 0xfbffffff0c0c7812 */ /* 0x000fc600078ec0ff */
[----:B------:R-:W3:Y:S04]  /*13de30*/  LDL.LU R56, [R1+0x59d8] ;  /* 0x0059d80001387983 */ /* 0x000ee80000300800 */
[----:B------:R-:W3:Y:S04]  /*13de40*/  LDL.LU R55, [R1+0x59d4] ;  /* 0x0059d40001377983 */ /* 0x000ee80000300800 */
        /* <DEDUP_REMOVED lines=8> */
[----:B------:R-:W-:Y:S01]  /*13ded0*/  LOP3.LUT R12, R12, 0xffdfffff, RZ, 0xc0, !PT ;  /* 0xffdfffff0c0c7812 */ /* 0x000fe200078ec0ff */
[----:B------:R-:W0:Y:S01]  /*13dee0*/  LDCU UR27, c[0x0][0x398] ;  /* 0x00007300ff1b77ac */ /* 0x000e220008000800 */
[----:B------:R-:W-:-:S02]  /*13def0*/  ISETP.LT.AND P2, PT, R25, UR26, !P0 ;  /* 0x0000001a19007c0c */ /* 0x000fc4000c741270 */
[----:B------:R-:W-:Y:S01]  /*13df00*/  PRMT R4, R53, 0x5410, R54 ;  /* 0x0000541035047816 */ /* 0x000fe20000000036 */
[----:B------:R-:W0:Y:S01]  /*13df10*/  LDCU UR26, c[0x0][0x398] ;  /* 0x00007300ff1a77ac */ /* 0x000e220008000800 */
[----:B------:R-:W3:Y:S03]  /*13df20*/  LDL.LU R54, [R1+0x59d0] ;  /* 0x0059d00001367983 */ /* 0x000ee60000300800 */
[----:B------:R-:W-:Y:S01]  /*13df30*/  @P1 LOP3.LUT R12, R12, 0x200000, RZ, 0xfc, !PT ;  /* 0x002000000c0c1812 */ /* 0x000fe200078efcff */
[----:B------:R-:W3:Y:S03]  /*13df40*/  LDL.LU R53, [R1+0x59cc] ;  /* 0x0059cc0001357983 */ /* 0x000ee60000300800 */
        /* <DEDUP_REMOVED lines=10> */
[----:B------:R-:W-:Y:S01]  /*13dff0*/  PRMT R0, R51, 0x5410, R52 ;  /* 0x0000541033007816 */ /* 0x000fe20000000034 */
[----:B------:R-:W-:Y:S01]  /*13e000*/  STL [R1+0x780], R4 ;  /* 0x0007800401007387 */ /* 0x000fe20000100800 */
[----:B------:R-:W-:Y:S01]  /*13e010*/  LOP3.LUT R12, R12, 0xffbfffff, RZ, 0xc0, !PT ;  /* 0xffbfffff0c0c7812 */ /* 0x000fe200078ec0ff */
[----:B------:R-:W0:Y:S01]  /*13e020*/  LDCU UR23, c[0x0][0x398] ;  /* 0x00007300ff1777ac */ /* 0x000e220008000800 */
[----:B------:R-:W-:Y:S01]  /*13e030*/  ISETP.LT.AND P1, PT, R29, UR29, !P0 ;  /* 0x0000001d1d007c0c */ /* 0x000fe2000c721270 */
[----:B------:R-:W3:Y:S01]  /*13e040*/  LDL.LU R52, [R1+0x59c8] ;  /* 0x0059c80001347983 */ /* 0x000ee20000300800 */
[----:B------:R-:W-:-:S02]  /*13e050*/  @P3 LOP3.LUT R12, R12, 0x400000, RZ, 0xfc, !PT ;  /* 0x004000000c0c3812 */ /* 0x000fc400078efcff */
[----:B------:R-:W-:Y:S01]  /*13e060*/  ISETP.LT.AND P0, PT, R28, UR28, !P0 ;  /* 0x0000001c1c007c0c */ /* 0x000fe2000c701270 */
[----:B------:R-:W3:Y:S01]  /*13e070*/  LDL.LU R51, [R1+0x59c4] ;  /* 0x0059c40001337983 */ /* 0x000ee20000300800 */
[----:B------:R-:W-:Y:S01]  /*13e080*/  LOP3.LUT R12, R12, 0xffefffff, RZ, 0xc0, !PT ;  /* 0xffefffff0c0c7812 */ /* 0x000fe200078ec0ff */
[----:B------:R-:W0:Y:S03]  /*13e090*/  LDCU.64 UR28, c[0x0][0x398] ;  /* 0x00007300ff1c77ac */ /* 0x000e260008000a00 */
[----:B------:R-:W-:-:S04]  /*13e0a0*/  @P2 LOP3.LUT R12, R12, 0x100000, RZ, 0xfc, !PT ;  /* 0x001000000c0c2812 */ /* 0x000fc800078efcff */
[----:B------:R-:W-:Y:S01]  /*13e0b0*/  LOP3.LUT R12, R12, 0xfff7ffff, RZ, 0xc0, !PT ;  /* 0xfff7ffff0c0c7812 */ /* 0x000fe200078ec0ff */
[----:B------:R0:W-:Y:S03]  /*13e0c0*/  STL [R1+0x784], R0 ;  /* 0x0007840001007387 */ /* 0x0001e60000100800 */
[----:B------:R-:W-:-:S04]  /*13e0d0*/  @P1 LOP3.LUT R12, R12, 0x80000, RZ, 0xfc, !PT ;  /* 0x000800000c0c1812 */ /* 0x000fc800078efcff */
[----:B------:R-:W-:Y:S01]  /*13e0e0*/  LOP3.LUT R12, R12, 0xfffbffff, RZ, 0xc0, !PT ;  /* 0xfffbffff0c0c7812 */ /* 0x000fe200078ec0ff */
[----:B0-----:R-:W-:-:S03]  /*13e0f0*/  VIADD R0, R27, 0x16 ;  /* 0x000000161b007836 */ /* 0x001fc60000000000 */
[----:B------:R-:W-:Y:S02]  /*13e100*/  @P0 LOP3.LUT R12, R12, 0x40000, RZ, 0xfc, !PT ;  /* 0x000400000c0c0812 */ /* 0x000fe400078efcff */
[----:B------:R-:W-:-:S04]  /*13e110*/  ISETP.GE.AND P0, PT, R0, UR41, PT ;  /* 0x0000002900007c0c */ /* 0x000fc8000bf06270 */
[----:B------:R-:W-:Y:S01]  /*13e120*/  ISETP.LT.AND P1, PT, R20, UR24, !P0 ;  /* 0x0000001814007c0c */ /* 0x000fe2000c721270 */
[----:B------:R-:W0:Y:S01]  /*13e130*/  LDCU UR24, c[0x0][0x398] ;  /* 0x00007300ff1877ac */ /* 0x000e220008000800 */
[----:B------:R-:W-:Y:S02]  /*13e140*/  ISETP.LT.AND P3, PT, R26, UR13, !P0 ;  /* 0x0000000d1a007c0c */ /* 0x000fe4000c761270 */
[----:B------:R-:W-:Y:S02]  /*13e150*/  LOP3.LUT R12, R12, 0xffffdfff, RZ, 0xc0, !PT ;  /* 0xffffdfff0c0c7812 */ /* 0x000fe400078ec0ff */
[----:B------:R-:W-:Y:S01]  /*13e160*/  ISETP.LT.AND P2, PT, R25, UR12, !P0 ;  /* 0x0000000c19007c0c */ /* 0x000fe2000c741270 */
[----:B------:R-:W0:Y:S06]  /*13e170*/  LDCU.64 UR12, c[0x0][0x398] ;  /* 0x00007300ff0c77ac */ /* 0x000e2c0008000a00 */
        /* <DEDUP_REMOVED lines=16> */
[----:B----4-:R-:W-:Y:S02]  /*13e280*/  PRMT R4, R49, 0x5410, R50 ;  /* 0x0000541031047816 */ /* 0x010fe40000000032 */
[----:B------:R-:W-:Y:S01]  /*13e290*/  ISETP.LT.AND P0, PT, R28, UR14, !P0 ;  /* 0x0000000e1c007c0c */ /* 0x000fe2000c701270 */
[----:B------:R-:W4:Y:S01]  /*13e2a0*/  LDL.LU R50, [R1+0x59c0] ;  /* 0x0059c00001327983 */ /* 0x000f220000300800 */
[----:B------:R-:W-:Y:S01]  /*13e2b0*/  LOP3.LUT R12, R12, 0xfffff7ff, RZ, 0xc0, !PT ;  /* 0xfffff7ff0c0c7812 */ /* 0x000fe200078ec0ff */
[----:B------:R-:W0:Y:S01]  /*13e2c0*/  LDCU.64 UR14, c[0x0][0x398] ;  /* 0x00007300ff0e77ac */ /* 0x000e220008000a00 */
        /* <DEDUP_REMOVED lines=36> */
[----:B--2---:R-:W-:Y:S02]  /*13e510*/  LOP3.LUT R4, R46, 0xffff, RZ, 0xc0, !PT ;  /* 0x0000ffff2e047812 */ /* 0x004fe400078ec0ff */
[----:B------:R-:W-:Y:S01]  /*13e520*/  LOP3.LUT R17, R17, 0xdfffffff, RZ, 0xc0, !PT ;  /* 0xdfffffff11117812 */ /* 0x000fe200078ec0ff */
[----:B------:R-:W2:Y:S01]  /*13e530*/  LDL.LU R46, [R1+0x59b0] ;  /* 0x0059b000012e7983 */ /* 0x000ea20000300800 */
[----:B------:R-:W-:Y:S02]  /*13e540*/  LOP3.LUT R12, R12, 0xffffffef, RZ, 0xc0, !PT ;  /* 0xffffffef0c0c7812 */ /* 0x000fe400078ec0ff */
[----:B------:R-:W-:Y:S01]  /*13e550*/  LOP3.LUT R18, R18, 0xefffffff, RZ, 0xc0, !PT ;  /* 0xefffffff12127812 */ /* 0x000fe200078ec0ff */
[C---:B------:R-:W-:Y:S01]  /*13e560*/  VIADD R36, R27.reuse, 0x7 ;  /* 0x000000071b247836 */ /* 0x040fe20000000000 */
[----:B------:R-:W-:Y:S01]  /*13e570*/  @P2 LOP3.LUT R12, R12, 0x10, RZ, 0xfc, !PT ;  /* 0x000000100c0c2812 */ /* 0x000fe200078efcff */
[C---:B------:R-:W-:Y:S01]  /*13e580*/  VIADD R35, R27.reuse, 0x6 ;  /* 0x000000061b237836 */ /* 0x040fe20000000000 */
[----:B------:R-:W-:Y:S01]  /*13e590*/  ISETP.LT.AND P0, PT, R28, UR21, !P0 ;  /* 0x000000151c007c0c */ /* 0x000fe2000c701270 */
[----:B------:R0:W-:Y:S01]  /*13e5a0*/  STL [R1+0x7e4], R0 ;  /* 0x0007e40001007387 */ /* 0x0001e20000100800 */
[----:B------:R-:W-:Y:S01]  /*13e5b0*/  LOP3.LUT R12, R12, 0xfffffff7, RZ, 0xc0, !PT ;  /* 0xfffffff70c0c7812 */ /* 0x000fe200078ec0ff */
[----:B------:R-:W1:Y:S03]  /*13e5c0*/  LDCU UR22, c[0x0][0x398] ;  /* 0x00007300ff1677ac */ /* 0x000e660008000800 */
[----:B------:R-:W-:Y:S01]  /*13e5d0*/  @P1 LOP3.LUT R12, R12, 0x8, RZ, 0xfc, !PT ;  /* 0x000000080c0c1812 */ /* 0x000fe200078efcff */
[----:B------:R-:W1:Y:S03]  /*13e5e0*/  LDCU UR21, c[0x0][0x398] ;  /* 0x00007300ff1577ac */ /* 0x000e660008000800 */
        /* <DEDUP_REMOVED lines=8> */
[----:B------:R-:W-:Y:S01]  /*13e670*/  ISETP.LT.AND P2, PT, R25, UR19, !P0 ;  /* 0x0000001319007c0c */ /* 0x000fe2000c741270 */
[----:B------:R-:W0:Y:S01]  /*13e680*/  LDCU UR20, c[0x0][0x398] ;  /* 0x00007300ff1477ac */ /* 0x000e220008000800 */
[----:B------:R-:W-:-:S02]  /*13e690*/  LOP3.LUT R12, R12, 0xfffffffd, RZ, 0xc0, !PT ;  /* 0xfffffffd0c0c7812 */ /* 0x000fc400078ec0ff */
[--C-:B------:R-:W-:Y:S01]  /*13e6a0*/  PRMT R5, R34, 0x4210, R4.reuse ;  /* 0x0000421022057816 */ /* 0x100fe20000000004 */
[----:B------:R-:W0:Y:S04]  /*13e6b0*/  LDCU UR19, c[0x0][0x398] ;  /* 0x00007300ff1377ac */ /* 0x000e280008000800 */
[----:B------:R-:W-:Y:S02]  /*13e6c0*/  @P1 LOP3.LUT R13, R13, 0x20000000, RZ, 0xfc, !PT ;  /* 0x200000000d0d1812 */ /* 0x000fe400078efcff */
[----:B------:R-:W-:Y:S02]  /*13e6d0*/  ISETP.LT.AND P1, PT, R24, UR18, !P0 ;  /* 0x0000001218007c0c */ /* 0x000fe4000c721270 */
[----:B------:R-:W-:Y:S02]  /*13e6e0*/  @P3 LOP3.LUT R12, R12, 0x2, RZ, 0xfc, !PT ;  /* 0x000000020c0c3812 */ /* 0x000fe400078efcff */
[----:B------:R-:W-:Y:S01]  /*13e6f0*/  PRMT R0, R33, 0x5210, R4 ;  /* 0x0000521021007816 */ /* 0x000fe20000000004 */
[----:B------:R-:W-:Y:S01]  /*13e700*/  STL [R1+0xc4], R5 ;  /* 0x0000c40501007387 */ /* 0x000fe20000100800 */
[----:B------:R-:W-:Y:S01]  /*13e710*/  ISETP.LT.AND P3, PT, R23, UR17, !P0 ;  /* 0x0000001117007c0c */ /* 0x000fe2000c761270 */
[----:B------:R-:W-:Y:S01]  /*13e720*/  VIADD R34, R27, 0x5 ;  /* 0x000000051b227836 */ /* 0x000fe20000000000 */
[----:B------:R-:W-:Y:S01]  /*13e730*/  LOP3.LUT R13, R13, 0x7fffffff, RZ, 0xc0, !PT ;  /* 0x7fffffff0d0d7812 */ /* 0x000fe200078ec0ff */
[----:B------:R-:W0:Y:S01]  /*13e740*/  LDCU UR18, c[0x0][0x398] ;  /* 0x00007300ff1277ac */ /* 0x000e220008000800 */
[----:B------:R-:W-:-:S03]  /*13e750*/  LOP3.LUT R12, R12, 0xfffffffe, RZ, 0xc0, !PT ;  /* 0xfffffffe0c0c7812 */ /* 0x000fc600078ec0ff */
[----:B------:R-:W-:Y:S02]  /*13e760*/  @P1 LOP3.LUT R13, R13, 0x80000000, RZ, 0xfc, !PT ;  /* 0x800000000d0d1812 */ /* 0x000fe400078efcff */
[----:B------:R-:W-:Y:S02]  /*13e770*/  @P2 LOP3.LUT R12, R12, 0x1, RZ, 0xfc, !PT ;  /* 0x000000010c0c2812 */ /* 0x000fe400078efcff */
[----:B------:R-:W-:Y:S01]  /*13e780*/  ISETP.LT.AND P2, PT, R45, UR16, !P0 ;  /* 0x000000102d007c0c */ /* 0x000fe2000c741270 */
[----:B------:R0:W-:Y:S01]  /*13e790*/  STL [R1+0x4], R0 ;  /* 0x0000040001007387 */ /* 0x0001e20000100800 */
[----:B------:R-:W-:Y:S01]  /*13e7a0*/  LOP3.LUT R13, R13, 0xbfffffff, RZ, 0xc0, !PT ;  /* 0xbfffffff0d0d7812 */ /* 0x000fe200078ec0ff */
[----:B------:R-:W0:Y:S03]  /*13e7b0*/  LDCU.64 UR16, c[0x0][0x398] ;  /* 0x00007300ff1077ac */ /* 0x000e260008000a00 */
[----:B------:R-:W-:-:S02]  /*13e7c0*/  @P3 LOP3.LUT R13, R13, 0x40000000, RZ, 0xfc, !PT ;  /* 0x400000000d0d3812 */ /* 0x000fc400078efcff */
[----:B------:R-:W-:Y:S02]  /*13e7d0*/  ISETP.LT.AND P1, PT, R29, UR37, !P0 ;  /* 0x000000251d007c0c */ /* 0x000fe4000c721270 */
[----:B------:R-:W-:-:S04]  /*13e7e0*/  LOP3.LUT R13, R13, 0xefffffff, RZ, 0xc0, !PT ;  /* 0xefffffff0d0d7812 */ /* 0x000fc800078ec0ff */
[----:B------:R-:W-:Y:S02]  /*13e7f0*/  @P2 LOP3.LUT R13, R13, 0x10000000, RZ, 0xfc, !PT ;  /* 0x100000000d0d2812 */ /* 0x000fe400078efcff */
[----:B------:R-:W-:Y:S02]  /*13e800*/  ISETP.LT.AND P0, PT, R28, UR38, !P0 ;  /* 0x000000261c007c0c */ /* 0x000fe4000c701270 */
[----:B------:R-:W-:-:S04]  /*13e810*/  LOP3.LUT R13, R13, 0xf7ffffff, RZ, 0xc0, !PT ;  /* 0xf7ffffff0d0d7812 */ /* 0x000fc800078ec0ff */
[----:B------:R-:W-:Y:S01]  /*13e820*/  @P1 LOP3.LUT R13, R13, 0x8000000, RZ, 0xfc, !PT ;  /* 0x080000000d0d1812 */ /* 0x000fe200078efcff */
[----:B0-----:R-:W-:-:S03]  /*13e830*/  VIADD R0, R27, 0x13 ;  /* 0x000000131b007836 */ /* 0x001fc60000000000 */
        /* <DEDUP_REMOVED lines=13> */
[----:B------:R-:W-:Y:S01]  /*13e910*/  @P1 LOP3.LUT R13, R13, 0x200000, RZ, 0xfc, !PT ;  /* 0x002000000d0d1812 */ /* 0x000fe200078efcff */
[----:B------:R-:W0:Y:S03]  /*13e920*/  LDCU UR11, c[0x0][0x398] ;  /* 0x00007300ff0b77ac */ /* 0x000e260008000800 */
[----:B------:R-:W-:-:S04]  /*13e930*/  LOP3.LUT R13, R13, 0xfdffffff, RZ, 0xc0, !PT ;  /* 0xfdffffff0d0d7812 */ /* 0x000fc800078ec0ff */
[----:B------:R-:W-:Y:S02]  /*13e940*/  @P3 LOP3.LUT R13, R13, 0x2000000, RZ, 0xfc, !PT ;  /* 0x020000000d0d3812 */ /* 0x000fe400078efcff */
[----:B------:R-:W-:Y:S01]  /*13e950*/  ISETP.LT.AND P1, PT, R24, UR48, !P0 ;  /* 0x0000003018007c0c */ /* 0x000fe2000c721270 */
[----:B------:R0:W-:Y:S01]  /*13e960*/  STL [R1+0xc8], R0 ;  /* 0x0000c80001007387 */ /* 0x0001e20000100800 */
[----:B------:R-:W-:Y:S01]  /*13e970*/  LOP3.LUT R13, R13, 0xfeffffff, RZ, 0xc0, !PT ;  /* 0xfeffffff0d0d7812 */ /* 0x000fe200078ec0ff */
[----:B------:R-:W1:Y:S03]  /*13e980*/  LDCU UR48, c[0x0][0x398] ;  /* 0x00007300ff3077ac */ /* 0x000e660008000800 */
[----:B------:R-:W-:Y:S02]  /*13e990*/  @P2 LOP3.LUT R13, R13, 0x1000000, RZ, 0xfc, !PT ;  /* 0x010000000d0d2812 */ /* 0x000fe400078efcff */
[----:B------:R-:W-:Y:S01]  /*13e9a0*/  ISETP.LT.AND P3, PT, R23, UR49, !P0 ;  /* 0x0000003117007c0c */ /* 0x000fe2000c761270 */
[----:B------:R-:W1:Y:S01]  /*13e9b0*/  LDCU UR49, c[0x0][0x398] ;  /* 0x00007300ff3177ac */ /* 0x000e620008000800 */
        /* <DEDUP_REMOVED lines=8> */
[----:B------:R-:W-:Y:S01]  /*13ea40*/  VIADD R33, R27, 0x4 ;  /* 0x000000041b217836 */ /* 0x000fe20000000000 */
[----:B------:R-:W-:-:S02]  /*13ea50*/  LOP3.LUT R13, R13, 0xffefffff, RZ, 0xc0, !PT ;  /* 0xffefffff0d0d7812 */ /* 0x000fc400078ec0ff */
[----:B------:R-:W-:Y:S01]  /*13ea60*/  LOP3.LUT R19, R19, 0xefffffff, RZ, 0xc0, !PT ;  /* 0xefffffff13137812 */ /* 0x000fe200078ec0ff */
[----:B------:R-:W-:Y:S01]  /*13ea70*/  VIADD R32, R27, 0x3 ;  /* 0x000000031b207836 */ /* 0x000fe20000000000 */
[----:B------:R-:W-:Y:S01]  /*13ea80*/  @P2 LOP3.LUT R13, R13, 0x100000, RZ, 0xfc, !PT ;  /* 0x001000000d0d2812 */ /* 0x000fe200078efcff */
[----:B------:R-:W-:Y:S01]  /*13ea90*/  VIADD R31, R27, 0x2 ;  /* 0x000000021b1f7836 */ /* 0x000fe20000000000 */
        /* <DEDUP_REMOVED lines=14> */
[----:B------:R-:W-:Y:S01]  /*13eb80*/  PRMT R4, R30, 0x5210, R4 ;  /* 0x000052101e047816 */ /* 0x000fe20000000004 */
[----:B------:R-:W0:Y:S06]  /*13eb90*/  LDCU UR57, c[0x0][0x398] ;  /* 0x00007300ff3977ac */ /* 0x000e2c0008000800 */
        /* <DEDUP_REMOVED lines=19> */
[----:B------:R-:W0:Y:S01]  /*13ecd0*/  LDCU.64 UR38, c[0x0][0x398] ;  /* 0x00007300ff2677ac */ /* 0x000e220008000a00 */
[----:B------:R-:W-:-:S04]  /*13ece0*/  LOP3.LUT R13, R13, 0xffffefff, RZ, 0xc0, !PT ;  /* 0xffffefff0d0d7812 */ /* 0x000fc800078ec0ff */
[----:B------:R-:W-:Y:S02]  /*13ecf0*/  @P2 LOP3.LUT R13, R13, 0x1000, RZ, 0xfc, !PT ;  /* 0x000010000d0d2812 */ /* 0x000fe400078efcff */
[----:B------:R-:W-:Y:S01]  /*13ed00*/  ISETP.LT.AND P0, PT, R28, UR60, !P0 ;  /* 0x0000003c1c007c0c */ /* 0x000fe2000c701270 */
[----:B------:R-:W-:Y:S01]  /*13ed10*/  VIADD R30, R27, 0x1 ;  /* 0x000000011b1e7836 */ /* 0x000fe20000000000 */
[----:B------:R-:W-:Y:S01]  /*13ed20*/  LOP3.LUT R13, R13, 0xfffff7ff, RZ, 0xc0, !PT ;  /* 0xfffff7ff0d0d7812 */ /* 0x000fe200078ec0ff */
[----:B------:R-:W0:Y:S03]  /*13ed30*/  LDCU UR60, c[0x0][0x398] ;  /* 0x00007300ff3c77ac */ /* 0x000e260008000800 */
        /* <DEDUP_REMOVED lines=51> */
[----:B------:R-:W1:Y:S01]  /*13f070*/  LDCU UR35, c[0x0][0x398] ;  /* 0x00007300ff2377ac */ /* 0x000e620008000800 */
[----:B------:R-:W-:Y:S02]  /*13f080*/  ISETP.LT.AND P2, PT, R25, UR36, !P0 ;  /* 0x0000002419007c0c */ /* 0x000fe4000c741270 */
[----:B------:R-:W-:Y:S01]  /*13f090*/  LOP3.LUT R14, R14, 0x7fffffff, RZ, 0xc0, !PT ;  /* 0x7fffffff0e0e7812 */ /* 0x000fe200078ec0ff */
[----:B------:R-:W1:Y:S01]  /*13f0a0*/  LDCU UR36, c[0x0][0x398] ;  /* 0x00007300ff2477ac */ /* 0x000e620008000800 */
[----:B------:R-:W-:-:S05]  /*13f0b0*/  LOP3.LUT R13, R13, 0xfffffffe, RZ, 0xc0, !PT ;  /* 0xfffffffe0d0d7812 */ /* 0x000fca00078ec0ff */
        /* <DEDUP_REMOVED lines=20> */
[----:B------:R-:W2:Y:S01]  /*13f200*/  LDCU UR17, c[0x0][0x398] ;  /* 0x00007300ff1177ac */ /* 0x000ea20008000800 */
[----:B0-----:R-:W-:Y:S01]  /*13f210*/  ISETP.LT.AND P1, PT, R26, UR40, !P0 ;  /* 0x000000281a007c0c */ /* 0x001fe2000c721270 */
[----:B------:R-:W0:Y:S10]  /*13f220*/  LDCU UR40, c[0x0][0x398] ;  /* 0x00007300ff2877ac */ /* 0x000e340008000800 */
[----:B------:R-:W-:-:S02]  /*13f230*/  @P2 LOP3.LUT R14, R14, 0x200000, RZ, 0xfc, !PT ;  /* 0x002000000e0e2812 */ /* 0x000fc400078efcff */
        /* <DEDUP_REMOVED lines=31> */
[----:B-1----:R-:W-:Y:S01]  /*13f430*/  ISETP.LT.AND P1, PT, R26, UR34, !P0 ;  /* 0x000000221a007c0c */ /* 0x002fe2000c721270 */
[----:B------:R-:W1:Y:S10]  /*13f440*/  LDCU UR34, c[0x0][0x398] ;  /* 0x00007300ff2277ac */ /* 0x000e740008000800 */
[----:B------:R-:W-:-:S02]  /*13f450*/  @P2 LOP3.LUT R14, R14, 0x2000, RZ, 0xfc, !PT ;  /* 0x000020000e0e2812 */ /* 0x000fc400078efcff */
        /* <DEDUP_REMOVED lines=31> */
[----:B------:R-:W-:Y:S01]  /*13f650*/  ISETP.LT.AND P1, PT, R26, UR71, !P0 ;  /* 0x000000471a007c0c */ /* 0x000fe2000c721270 */
[----:B------:R-:W0:Y:S10]  /*13f660*/  LDCU UR71, c[0x0][0x398] ;  /* 0x00007300ff4777ac */ /* 0x000e340008000800 */
[----:B------:R-:W-:-:S02]  /*13f670*/  @P2 LOP3.LUT R14, R14, 0x20, RZ, 0xfc, !PT ;  /* 0x000000200e0e2812 */ /* 0x000fc400078efcff */
        /* <DEDUP_REMOVED lines=14> */
[----:B------:R-:W-:Y:S01]  /*13f760*/  LOP3.LUT R14, R14, 0xffffffbf, RZ, 0xc0, !PT ;  /* 0xffffffbf0e0e7812 */ /* 0x000fe200078ec0ff */
[----:B------:R-:W2:Y:S03]  /*13f770*/  LDL.LU R45, [R1+0x59ac] ;  /* 0x0059ac00012d7983 */ /* 0x000ea60000300800 */
        /* <DEDUP_REMOVED lines=12> */
[----:B------:R-:W1:Y:S01]  /*13f840*/  LDCU.64 UR40, c[0x0][0x398] ;  /* 0x00007300ff2877ac */ /* 0x000e620008000a00 */
[----:B------:R-:W2:Y:S02]  /*13f850*/  LDL R0, [R1+0x3078] ;  /* 0x0030780001007983 */ /* 0x000ea40000100800 */
[----:B0-----:R-:W-:Y:S01]  /*13f860*/  ISETP.LT.AND P1, PT, R26, UR71, !P0 ;  /* 0x000000471a007c0c */ /* 0x001fe2000c721270 */
[----:B------:R-:W2:Y:S01]  /*13f870*/  LDCU UR71, c[0x0][0x398] ;  /* 0x00007300ff4777ac */ /* 0x000ea20008000800 */
[----:B------:R-:W-:Y:S02]  /*13f880*/  ISETP.LT.AND P2, PT, R20, UR38, !P0 ;  /* 0x0000002614007c0c */ /* 0x000fe4000c741270 */
[----:B------:R-:W-:-:S09]  /*13f890*/  LOP3.LUT R14, R14, 0xfffffffd, RZ, 0xc0, !PT ;  /* 0xfffffffd0e0e7812 */ /* 0x000fd200078ec0ff */
[----:B------:R-:W-:Y:S02]  /*13f8a0*/  @P1 LOP3.LUT R14, R14, 0x2, RZ, 0xfc, !PT ;  /* 0x000000020e0e1812 */ /* 0x000fe400078efcff */
[----:B-1----:R-:W-:Y:S01]  /*13f8b0*/  ISETP.LT.AND P1, PT, R24, UR47, !P0 ;  /* 0x0000002f18007c0c */ /* 0x002fe2000c721270 */
[----:B------:R-:W0:Y:S01]  /*13f8c0*/  LDCU UR47, c[0x0][0x398] ;  /* 0x00007300ff2f77ac */ /* 0x000e220008000800 */
[----:B------:R-:W-:Y:S02]  /*13f8d0*/  @P2 LOP3.LUT R17, R17, 0x20000000, RZ, 0xfc, !PT ;  /* 0x2000000011112812 */ /* 0x000fe400078efcff */
[----:B------:R-:W-:Y:S01]  /*13f8e0*/  ISETP.LT.AND P2, PT, R25, UR48, !P0 ;  /* 0x0000003019007c0c */ /* 0x000fe2000c741270 */
[----:B------:R-:W1:Y:S01]  /*13f8f0*/  LDCU UR48, c[0x0][0x398] ;  /* 0x00007300ff3077ac */ /* 0x000e620008000800 */
[----:B------:R-:W-:Y:S02]  /*13f900*/  ISETP.LT.AND P3, PT, R23, UR70, !P0 ;  /* 0x0000004617007c0c */ /* 0x000fe4000c761270 */
[----:B------:R-:W-:Y:S01]  /*13f910*/  LOP3.LUT R17, R17, 0x7fffffff, RZ, 0xc0, !PT ;  /* 0x7fffffff11117812 */ /* 0x000fe200078ec0ff */
[----:B------:R-:W0:Y:S01]  /*13f920*/  LDCU UR70, c[0x0][0x398] ;  /* 0x00007300ff4677ac */ /* 0x000e220008000800 */
[----:B------:R-:W-:-:S03]  /*13f930*/  LOP3.LUT R14, R14, 0xfffffffe, RZ, 0xc0, !PT ;  /* 0xfffffffe0e0e7812 */ /* 0x000fc600078ec0ff */
[----:B------:R-:W-:-:S04]  /*13f940*/  @P1 LOP3.LUT R17, R17, 0x80000000, RZ, 0xfc, !PT ;  /* 0x8000000011111812 */ /* 0x000fc800078efcff */
[----:B------:R-:W-:Y:S02]  /*13f950*/  @P2 LOP3.LUT R14, R14, 0x1, RZ, 0xfc, !PT ;  /* 0x000000010e0e2812 */ /* 0x000fe400078efcff */
[----:B------:R-:W-:-:S04]  /*13f960*/  LOP3.LUT R17, R17, 0xbfffffff, RZ, 0xc0, !PT ;  /* 0xbfffffff11117812 */ /* 0x000fc800078ec0ff */
[----:B------:R-:W-:Y:S02]  /*13f970*/  @P3 LOP3.LUT R17, R17, 0x40000000, RZ, 0xfc, !PT ;  /* 0x4000000011113812 */ /* 0x000fe400078efcff */
[----:B------:R-:W-:Y:S01]  /*13f980*/  ISETP.LT.AND P1, PT, R29, UR67, !P0 ;  /* 0x000000431d007c0c */ /* 0x000fe2000c721270 */
[----:B------:R-:W0:Y:S01]  /*13f990*/  LDCU UR67, c[0x0][0x398] ;  /* 0x00007300ff4377ac */ /* 0x000e220008000800 */
[----:B------:R-:W-:Y:S02]  /*13f9a0*/  LOP3.LUT R17, R17, 0xefffffff, RZ, 0xc0, !PT ;  /* 0xefffffff11117812 */ /* 0x000fe400078ec0ff */
[----:B--2---:R-:W-:Y:S01]  /*13f9b0*/  ISETP.LT.AND P2, PT, R0, UR71, !P0 ;  /* 0x0000004700007c0c */ /* 0x004fe2000c741270 */
[----:B------:R-:W2:Y:S01]  /*13f9c0*/  LDCU UR71, c[0x0][0x398] ;  /* 0x00007300ff4777ac */ /* 0x000ea20008000800 */
[----:B------:R-:W-:Y:S01]  /*13f9d0*/  ISETP.LT.AND P0, PT, R28, UR59, !P0 ;  /* 0x0000003b1c007c0c */ /* 0x000fe2000c701270 */
[----:B------:R-:W0:Y:S10]  /*13f9e0*/  LDCU UR59, c[0x0][0x398] ;  /* 0x00007300ff3b77ac */ /* 0x000e340008000800 */
[----:B------:R-:W-:-:S04]  /*13f9f0*/  @P2 LOP3.LUT R17, R17, 0x10000000, RZ, 0xfc, !PT ;  /* 0x1000000011112812 */ /* 0x000fc800078efcff */
[----:B------:R-:W-:-:S04]  /*13fa00*/  LOP3.LUT R17, R17, 0xf7ffffff, RZ, 0xc0, !PT ;  /* 0xf7ffffff11117812 */ /* 0x000fc800078ec0ff */
[----:B------:R-:W-:-:S04]  /*13fa10*/  @P1 LOP3.LUT R17, R17, 0x8000000, RZ, 0xfc, !PT ;  /* 0x0800000011111812 */ /* 0x000fc800078efcff */
[----:B------:R-:W-:-:S04]  /*13fa20*/  LOP3.LUT R17, R17, 0xfbffffff, RZ, 0xc0, !PT ;  /* 0xfbffffff11117812 */ /* 0x000fc800078ec0ff */
[----:B------:R-:W-:Y:S02]  /*13fa30*/  @P0 LOP3.LUT R17, R17, 0x4000000, RZ, 0xfc, !PT ;  /* 0x0400000011110812 */ /* 0x000fe400078efcff */
[----:B------:R-:W-:Y:S01]  /*13fa40*/  ISETP.GE.AND P0, PT, R4, UR37, PT ;  /* 0x0000002504007c0c */ /* 0x000fe2000bf06270 */
[----:B------:R-:W0:Y:S03]  /*13fa50*/  LDCU.64 UR36, c[0x0][0x398] ;  /* 0x00007300ff2477ac */ /* 0x000e260008000a00 */
[----:B------:R-:W-:Y:S01]  /*13fa60*/  ISETP.LT.AND P2, PT, R20, UR40, !P0 ;  /* 0x0000002814007c0c */ /* 0x000fe2000c741270 */
[----:B------:R-:W0:Y:S01]  /*13fa70*/  LDCU UR40, c[0x0][0x398] ;  /* 0x00007300ff2877ac */ /* 0x000e220008000800 */
[----:B--2---:R-:W-:Y:S02]  /*13fa80*/  ISETP.LT.AND P1, PT, R26, UR71, !P0 ;  /* 0x000000471a007c0c */ /* 0x004fe4000c721270 */
[----:B------:R-:W-:Y:S01]  /*13fa90*/  LOP3.LUT R17, R17, 0xffdfffff, RZ, 0xc0, !PT ;  /* 0xffdfffff11117812 */ /* 0x000fe200078ec0ff */
[----:B------:R-:W2:Y:S08]  /*13faa0*/  LDCU UR71, c[0x0][0x398] ;  /* 0x00007300ff4777ac */ /* 0x000eb00008000800 */
[----:B------:R-:W-:-:S02]  /*13fab0*/  @P2 LOP3.LUT R17, R17, 0x200000, RZ, 0xfc, !PT ;  /* 0x0020000011112812 */ /* 0x000fc400078efcff */
[----:B-1----:R-:W-:Y:S01]  /*13fac0*/  ISETP.LT.AND P2, PT, R25, UR48, !P0 ;  /* 0x0000003019007c0c */ /* 0x002fe2000c741270 */
        /* <DEDUP_REMOVED lines=23> */
[----:B------:R-:W-:Y:S01]  /*13fc40*/  ISETP.GE.AND P0, PT, R5, UR39, PT ;  /* 0x0000002705007c0c */ /* 0x000fe2000bf06270 */
[----:B------:R-:W1:Y:S03]  /*13fc50*/  LDCU.64 UR38, c[0x0][0x398] ;  /* 0x00007300ff2677ac */ /* 0x000e660008000a00 */
[----:B------:R-:W-:Y:S01]  /*13fc60*/  ISETP.LT.AND P2, PT, R20, UR36, !P0 ;  /* 0x0000002414007c0c */ /* 0x000fe2000c741270 */
[----:B------:R-:W1:Y:S01]  /*13fc70*/  LDCU UR36, c[0x0][0x398] ;  /* 0x00007300ff2477ac */ /* 0x000e620008000800 */
[----:B0-----:R-:W-:Y:S02]  /*13fc80*/  ISETP.LT.AND P1, PT, R26, UR47, !P0 ;  /* 0x0000002f1a007c0c */ /* 0x001fe4000c721270 */
[----:B------:R-:W-:Y:S01]  /*13fc90*/  LOP3.LUT R17, R17, 0xffffdfff, RZ, 0xc0, !PT ;  /* 0xffffdfff11117812 */ /* 0x000fe200078ec0ff */
[----:B------:R-:W0:Y:S08]  /*13fca0*/  LDCU UR47, c[0x0][0x398] ;  /* 0x00007300ff2f77ac */ /* 0x000e300008000800 */
[----:B------:R-:W-:-:S02]  /*13fcb0*/  @P2 LOP3.LUT R17, R17, 0x2000, RZ, 0xfc, !PT ;  /* 0x0000200011112812 */ /* 0x000fc400078efcff */
[----:B------:R-:W-:Y:S01]  /*13fcc0*/  ISETP.LT.AND P2, PT, R25, UR50, !P0 ;  /* 0x0000003219007c0c */ /* 0x000fe2000c741270 */
[----:B------:R-:W0:Y:S01]  /*13fcd0*/  LDCU.64 UR50, c[0x0][0x398] ;  /* 0x00007300ff3277ac */ /* 0x000e220008000a00 */
[----:B------:R-:W-:-:S04]  /*13fce0*/  LOP3.LUT R17, R17, 0xfffdffff, RZ, 0xc0, !PT ;  /* 0xfffdffff11117812 */ /* 0x000fc800078ec0ff */
[----:B------:R-:W-:Y:S02]  /*13fcf0*/  @P1 LOP3.LUT R17, R17, 0x20000, RZ, 0xfc, !PT ;  /* 0x0002000011111812 */ /* 0x000fe400078efcff */
[----:B------:R-:W-:Y:S02]  /*13fd00*/  ISETP.LT.AND P1, PT, R24, UR49, !P0 ;  /* 0x0000003118007c0c */ /* 0x000fe4000c721270 */
[----:B------:R-:W-:-:S04]  /*13fd10*/  LOP3.LUT R17, R17, 0xfffeffff, RZ, 0xc0, !PT ;  /* 0xfffeffff11117812 */ /* 0x000fc800078ec0ff */
[----:B------:R-:W-:Y:S02]  /*13fd20*/  @P2 LOP3.LUT R17, R17, 0x10000, RZ, 0xfc, !PT ;  /* 0x0001000011112812 */ /* 0x000fe400078efcff */
[----:B-1----:R-:W-:Y:S01]  /*13fd30*/  ISETP.LT.AND P3, PT, R23, UR48, !P0 ;  /* 0x0000003017007c0c */ /* 0x002fe2000c761270 */
[----:B------:R-:W1:Y:S01]  /*13fd40*/  LDCU.64 UR48, c[0x0][0x398] ;  /* 0x00007300ff3077ac */ /* 0x000e620008000a00 */
[----:B------:R-:W-:-:S04]  /*13fd50*/  LOP3.LUT R17, R17, 0xffff7fff, RZ, 0xc0, !PT ;  /* 0xffff7fff11117812 */ /* 0x000fc800078ec0ff */
[----:B------:R-:W-:Y:S02]  /*13fd60*/  @P1 LOP3.LUT R17, R17, 0x8000, RZ, 0xfc, !PT ;  /* 0x0000800011111812 */ /* 0x000fe400078efcff */
[----:B0-----:R-:W-:Y:S01]  /*13fd70*/  ISETP.LT.AND P2, PT, R0, UR47, !P0 ;  /* 0x0000002f00007c0c */ /* 0x001fe2000c741270 */
        /* <DEDUP_REMOVED lines=24> */
[----:B------:R-:W-:Y:S01]  /*13ff00*/  ISETP.LT.AND P1, PT, R24, UR76, !P0 ;  /* 0x0000004c18007c0c */ /* 0x000fe2000c721270 */
[----:B------:R-:W1:Y:S01]  /*13ff10*/  LDCU UR76, c[0x0][0x398] ;  /* 0x00007300ff4c77ac */ /* 0x000e620008000800 */
[----:B------:R-:W-:-:S04]  /*13ff20*/  LOP3.LUT R17, R17, 0xffffff7f, RZ, 0xc0, !PT ;  /* 0xffffff7f11117812 */ /* 0x000fc800078ec0ff */
[----:B------:R-:W-:Y:S02]  /*13ff30*/  @P3 LOP3.LUT R17, R17, 0x80, RZ, 0xfc, !PT ;  /* 0x0000008011113812 */ /* 0x000fe400078efcff */
[----:B------:R-:W-:Y:S02]  /*13ff40*/  ISETP.LT.AND P4, PT, R23, UR44, !P0 ;  /* 0x0000002c17007c0c */ /* 0x000fe4000c781270 */
        /* <DEDUP_REMOVED lines=16> */
[----:B------:R-:W0:Y:S03]  /*140050*/  LDCU UR37, c[0x0][0x398] ;  /* 0x00007300ff2577ac */ /* 0x000e260008000800 */
[----:B------:R-:W-:Y:S01]  /*140060*/  ISETP.LT.AND P3, PT, R20, UR6, !P0 ;  /* 0x0000000614007c0c */ /* 0x000fe2000c761270 */
[----:B------:R-:W2:Y:S01]  /*140070*/  LDCU UR6, c[0x0][0x398] ;  /* 0x00007300ff0677ac */ /* 0x000ea20008000800 */
[----:B-1----:R-:W-:Y:S02]  /*140080*/  ISETP.LT.AND P1, PT, R26, UR76, !P0 ;  /* 0x0000004c1a007c0c */ /* 0x002fe4000c721270 */
[----:B------:R-:W-:Y:S01]  /*140090*/  LOP3.LUT R17, R17, 0xfffffffe, RZ, 0xc0, !PT ;  /* 0xfffffffe11117812 */ /* 0x000fe200078ec0ff */
[----:B------:R-:W1:Y:S08]  /*1400a0*/  LDCU UR76, c[0x0][0x398] ;  /* 0x00007300ff4c77ac */ /* 0x000e700008000800 */
[----:B------:R-:W-:-:S02]  /*1400b0*/  @P3 LOP3.LUT R18, R18, 0x10000000, RZ, 0xfc, !PT ;  /* 0x1000000012123812 */ /* 0x000fc400078efcff */
[----:B0-----:R-:W-:Y:S02]  /*1400c0*/  ISETP.LT.AND P3, PT, R25, UR37, !P0 ;  /* 0x0000002519007c0c */ /* 0x001fe4000c761270 */
[----:B------:R-:W-:Y:S02]  /*1400d0*/  @P1 LOP3.LUT R17, R17, 0x1, RZ, 0xfc, !PT ;  /* 0x0000000111111812 */ /* 0x000fe400078efcff */
[----:B------:R-:W-:Y:S01]  /*1400e0*/  ISETP.LT.AND P1, PT, R24, UR38, !P0 ;  /* 0x0000002618007c0c */ /* 0x000fe2000c721270 */
[----:B------:R-:W0:Y:S01]  /*1400f0*/  LDCU UR38, c[0x0][0x398] ;  /* 0x00007300ff2677ac */ /* 0x000e220008000800 */
[----:B------:R-:W-:Y:S02]  /*140100*/  LOP3.LUT R18, R18, 0x7fffffff, RZ, 0xc0, !PT ;  /* 0x7fffffff12127812 */ /* 0x000fe400078ec0ff */
[----:B------:R-:W-:Y:S01]  /*140110*/  ISETP.LT.AND P4, PT, R23, UR36, !P0 ;  /* 0x0000002417007c0c */ /* 0x000fe2000c781270 */
[----:B------:R-:W0:Y:S04]  /*140120*/  LDCU.64 UR36, c[0x0][0x398] ;  /* 0x00007300ff2477ac */ /* 0x000e280008000a00 */
[----:B------:R-:W-:-:S04]  /*140130*/  @P3 LOP3.LUT R18, R18, 0x80000000, RZ, 0xfc, !PT ;  /* 0x8000000012123812 */ /* 0x000fc800078efcff */
        /* <DEDUP_REMOVED lines=15> */
[----:B------:R-:W-:-:S04]  /*140230*/  ISETP.GE.AND P0, PT, R36, UR39, PT ;  /* 0x0000002724007c0c */ /* 0x000fc8000bf06270 */
[----:B------:R-:W-:Y:S02]  /*140240*/  ISETP.LT.AND P1, PT, R20, UR50, !P0 ;  /* 0x0000003214007c0c */ /* 0x000fe4000c721270 */
[----:B------:R-:W-:Y:S02]  /*140250*/  LOP3.LUT R18, R18, 0xffefffff, RZ, 0xc0, !PT ;  /* 0xffefffff12127812 */ /* 0x000fe400078ec0ff */
[----:B--2---:R-:W-:-:S09]  /*140260*/  ISETP.LT.AND P3, PT, R25, UR6, !P0 ;  /* 0x0000000619007c0c */ /* 0x004fd2000c761270 */
[----:B------:R-:W-:Y:S02]  /*140270*/  @P1 LOP3.LUT R18, R18, 0x100000, RZ, 0xfc, !PT ;  /* 0x0010000012121812 */ /* 0x000fe400078efcff */
[----:B0-----:R-:W-:Y:S02]  /*140280*/  ISETP.LT.AND P1, PT, R26, UR74, !P0 ;  /* 0x0000004a1a007c0c */ /* 0x001fe4000c721270 */
[----:B------:R-:W-:Y:S02]  /*140290*/  LOP3.LUT R18, R18, 0xfeffffff, RZ, 0xc0, !PT ;  /* 0xfeffffff12127812 */ /* 0x000fe400078ec0ff */
[----:B------:R-:W-:-:S04]  /*1402a0*/  LOP3.LUT P2, RZ, R21, 0x800, RZ, 0xc0, !PT ;  /* 0x0000080015ff7812 */ /* 0x000fc8000784c0ff */
[----:B------:R-:W-:Y:S02]  /*1402b0*/  ISETP.LT.AND P6, PT, R27, UR41, !P2 ;  /* 0x000000291b007c0c */ /* 0x000fe4000d7c1270 */
[----:B------:R-:W-:-:S03]  /*1402c0*/  ISETP.LT.AND P2, PT, R24, UR38, !P0 ;  /* 0x0000002618007c0c */ /* 0x000fc6000c741270 */
[----:B------:R-:W-:-:S04]  /*1402d0*/  @P1 LOP3.LUT R18, R18, 0x1000000, RZ, 0xfc, !PT ;  /* 0x0100000012121812 */ /* 0x000fc800078efcff */
[----:B------:R-:W-:-:S04]  /*1402e0*/  LOP3.LUT R18, R18, 0xff7fffff, RZ, 0xc0, !PT ;  /* 0xff7fffff12127812 */ /* 0x000fc800078ec0ff */
[----:B------:R-:W-:Y:S02]  /*1402f0*/  @P3 LOP3.LUT R18, R18, 0x800000, RZ, 0xfc, !PT ;  /* 0x0080000012123812 */ /* 0x000fe400078efcff */
[----:B-1----:R-:W-:Y:S02]  /*140300*/  ISETP.LT.AND P1, PT, R23, UR76, !P0 ;  /* 0x0000004c17007c0c */ /* 0x002fe4000c721270 */
        /* <DEDUP_REMOVED lines=63> */
[----:B------:R-:W-:Y:S02]  /*140700*/  LOP3.LUT R18, R18, 0xfffffffd, RZ, 0xc0, !PT ;  /* 0xfffffffd12127812 */ /* 0x000fe400078ec0ff */
[----:B------:R-:W-:Y:S02]  /*140710*/  ISETP.LT.AND P3, PT, R25, UR18, !P0 ;  /* 0x0000001219007c0c */ /* 0x000fe4000c761270 */
[----:B------:R-:W-:Y:S02]  /*140720*/  @P1 LOP3.LUT R18, R18, 0x2, RZ, 0xfc, !PT ;  /* 0x0000000212121812 */ /* 0x000fe400078efcff */
[----:B------:R-:W-:-:S05]  /*140730*/  ISETP.LT.AND P1, PT, R26, UR19, !P0 ;  /* 0x000000131a007c0c */ /* 0x000fca000c721270 */
        /* <DEDUP_REMOVED lines=86> */
[----:B---3--:R-:W-:Y:S02]  /*140ca0*/  LOP3.LUT R42, R42, 0xffff, RZ, 0xc0, !PT ;  /* 0x0000ffff2a2a7812 */ /* 0x008fe400078ec0ff */
[----:B------:R-:W-:Y:S02]  /*140cb0*/  LOP3.LUT R40, R40, 0xffff, RZ, 0xc0, !PT ;  /* 0x0000ffff28287812 */ /* 0x000fe400078ec0ff */
[----:B------:R-:W-:-:S02]  /*140cc0*/  @P1 LOP3.LUT R19, R19, 0x10, RZ, 0xfc, !PT ;  /* 0x0000001013131812 */ /* 0x000fc400078efcff */
[----:B------:R-:W-:Y:S01]  /*140cd0*/  LOP3.LUT R6, R44, 0xffff, RZ, 0xc0, !PT ;  /* 0x0000ffff2c067812 */ /* 0x000fe200078ec0ff */
[----:B------:R0:W-:Y:S01]  /*140ce0*/  STL [R1+0x8c], R42 ;  /* 0x00008c2a01007387 */ /* 0x0001e20000100800 */
[----:B------:R-:W-:Y:S02]  /*140cf0*/  ISETP.LT.AND P2, PT, R29, UR66, !P0 ;  /* 0x000000421d007c0c */ /* 0x000fe4000c741270 */
[----:B------:R-:W-:Y:S01]  /*140d00*/  LOP3.LUT R19, R19, 0xfffffff7, RZ, 0xc0, !PT ;  /* 0xfffffff713137812 */ /* 0x000fe200078ec0ff */
[----:B------:R-:W2:Y:S01]  /*140d10*/  LDL.LU R44, [R1+0x59a8] ;  /* 0x0059a800012c7983 */ /* 0x000ea20000300800 */
[----:B------:R-:W-:-:S03]  /*140d20*/  LOP3.LUT R7, R43, 0xffff, RZ, 0xc0, !PT ;  /* 0x0000ffff2b077812 */ /* 0x000fc600078ec0ff */
[----:B------:R-:W-:Y:S01]  /*140d30*/  STL [R1+0x9c], R40 ;  /* 0x00009c2801007387 */ /* 0x000fe20000100800 */
[----:B------:R-:W-:-:S03]  /*140d40*/  PRMT R4, R41, 0x4210, R42 ;  /* 0x0000421029047816 */ /* 0x000fc6000000002a */
[----:B------:R1:W-:Y:S01]  /*140d50*/  STL [R1+0xbc], R6 ;  /* 0x0000bc0601007387 */ /* 0x0003e20000100800 */
[----:B------:R-:W-:-:S03]  /*140d60*/  @P3 LOP3.LUT R19, R19, 0x8, RZ, 0xfc, !PT ;  /* 0x0000000813133812 */ /* 0x000fc600078efcff */
[----:B------:R-:W3:Y:S01]  /*140d70*/  LDL.LU R43, [R1+0x59a4] ;  /* 0x0059a400012b7983 */ /* 0x000ee20000300800 */
[----:B------:R-:W-:-:S03]  /*140d80*/  PRMT R5, R39, 0x4210, R40 ;  /* 0x0000421027057816 */ /* 0x000fc60000000028 */
[----:B0-----:R-:W2:Y:S01]  /*140d90*/  LDL.LU R42, [R1+0x59a0] ;  /* 0x0059a000012a7983 */ /* 0x001ea20000300800 */
[----:B------:R-:W-:-:S03]  /*140da0*/  ISETP.LT.AND P1, PT, R28, UR67, !P0 ;  /* 0x000000431c007c0c */ /* 0x000fc6000c721270 */
[----:B------:R-:W2:Y:S01]  /*140db0*/  LDL.LU R41, [R1+0x599c] ;  /* 0x00599c0001297983 */ /* 0x000ea20000300800 */
[----:B-1----:R-:W-:-:S03]  /*140dc0*/  PRMT R6, R38, 0x4210, R6 ;  /* 0x0000421026067816 */ /* 0x002fc60000000006 */
[----:B------:R0:W-:Y:S01]  /*140dd0*/  STL [R1+0xac], R7 ;  /* 0x0000ac0701007387 */ /* 0x0001e20000100800 */
[----:B------:R-:W-:-:S03]  /*140de0*/  LOP3.LUT R19, R19, 0xfffffffb, RZ, 0xc0, !PT ;  /* 0xfffffffb13137812 */ /* 0x000fc600078ec0ff */
[----:B------:R-:W2:Y:S04]  /*140df0*/  LDL.LU R40, [R1+0x5998] ;  /* 0x0059980001287983 */ /* 0x000ea80000300800 */
[----:B------:R-:W2:Y:S01]  /*140e00*/  LDL.LU R39, [R1+0x5994] ;  /* 0x0059940001277983 */ /* 0x000ea20000300800 */
[----:B0-----:R-:W-:-:S03]  /*140e10*/  PRMT R7, R37, 0x4210, R7 ;  /* 0x0000421025077816 */ /* 0x001fc60000000007 */
[----:B------:R-:W2:Y:S01]  /*140e20*/  LDL.LU R38, [R1+0x5990] ;  /* 0x0059900001267983 */ /* 0x000ea20000300800 */
[----:B------:R-:W-:-:S03]  /*140e30*/  @P2 LOP3.LUT R19, R19, 0x4, RZ, 0xfc, !PT ;  /* 0x0000000413132812 */ /* 0x000fc600078efcff */
[----:B------:R-:W2:Y:S04]  /*140e40*/  LDL.LU R37, [R1+0x598c] ;  /* 0x00598c0001257983 */ /* 0x000ea80000300800 */
[----:B------:R-:W2:Y:S04]  /*140e50*/  LDL.LU R36, [R1+0x5988] ;  /* 0x0059880001247983 */ /* 0x000ea80000300800 */
[----:B------:R-:W2:Y:S01]  /*140e60*/  LDL.LU R35, [R1+0x5984] ;  /* 0x0059840001237983 */ /* 0x000ea20000300800 */
[----:B------:R-:W-:-:S03]  /*140e70*/  ISETP.GE.AND P5, PT, R27, UR37, PT ;  /* 0x000000251b007c0c */ /* 0x000fc6000bfa6270 */
[----:B------:R-:W2:Y:S01]  /*140e80*/  LDL.LU R34, [R1+0x5980] ;  /* 0x0059800001227983 */ /* 0x000ea20000300800 */
[----:B------:R-:W-:-:S03]  /*140e90*/  LOP3.LUT R19, R19, 0xfffffffd, RZ, 0xc0, !PT ;  /* 0xfffffffd13137812 */ /* 0x000fc600078ec0ff */
[----:B------:R-:W2:Y:S04]  /*140ea0*/  LDL.LU R33, [R1+0x597c] ;  /* 0x00597c0001217983 */ /* 0x000ea80000300800 */
[----:B------:R-:W2:Y:S04]  /*140eb0*/  LDL.LU R32, [R1+0x5978] ;  /* 0x0059780001207983 */ /* 0x000ea80000300800 */
[----:B------:R-:W2:Y:S01]  /*140ec0*/  LDL.LU R31, [R1+0x5974] ;  /* 0x00597400011f7983 */ /* 0x000ea20000300800 */
[----:B------:R-:W-:-:S03]  /*140ed0*/  ISETP.LT.AND P0, PT, R26, UR68, !P5 ;  /* 0x000000441a007c0c */ /* 0x000fc6000ef01270 */
[----:B------:R-:W2:Y:S01]  /*140ee0*/  LDL.LU R30, [R1+0x5970] ;  /* 0x00597000011e7983 */ /* 0x000ea20000300800 */
[----:B------:R-:W-:-:S03]  /*140ef0*/  @P1 LOP3.LUT R19, R19, 0x2, RZ, 0xfc, !PT ;  /* 0x0000000213131812 */ /* 0x000fc600078efcff */
[----:B------:R-:W2:Y:S01]  /*140f00*/  LDL.LU R29, [R1+0x596c] ;  /* 0x00596c00011d7983 */ /* 0x000ea20000300800 */
[----:B------:R-:W-:-:S03]  /*140f10*/  ISETP.LT.AND P1, PT, R25, UR69, !P5 ;  /* 0x0000004519007c0c */ /* 0x000fc6000ef21270 */
[----:B------:R-:W2:Y:S01]  /*140f20*/  LDL.LU R28, [R1+0x5968] ;  /* 0x00596800011c7983 */ /* 0x000ea20000300800 */
[----:B------:R-:W-:-:S03]  /*140f30*/  ISETP.LT.AND P2, PT, R24, UR70, !P5 ;  /* 0x0000004618007c0c */ /* 0x000fc6000ef41270 */
[----:B------:R-:W2:Y:S01]  /*140f40*/  LDL.LU R27, [R1+0x5964] ;  /* 0x00596400011b7983 */ /* 0x000ea20000300800 */
[----:B------:R-:W-:-:S03]  /*140f50*/  ISETP.LT.AND P3, PT, R23, UR71, !P5 ;  /* 0x0000004717007c0c */ /* 0x000fc6000ef61270 */
[----:B------:R-:W2:Y:S01]  /*140f60*/  LDL.LU R26, [R1+0x5960] ;  /* 0x00596000011a7983 */ /* 0x000ea20000300800 */
[----:B------:R-:W-:-:S03]  /*140f70*/  ISETP.LT.AND P4, PT, R20, UR72, !P5 ;  /* 0x0000004814007c0c */ /* 0x000fc6000ef81270 */
[----:B------:R-:W2:Y:S04]  /*140f80*/  LDL.LU R25, [R1+0x595c] ;  /* 0x00595c0001197983 */ /* 0x000ea80000300800 */
[----:B------:R-:W2:Y:S04]  /*140f90*/  LDL.LU R24, [R1+0x5958] ;  /* 0x0059580001187983 */ /* 0x000ea80000300800 */
[----:B------:R-:W2:Y:S04]  /*140fa0*/  LDL.LU R23, [R1+0x5954] ;  /* 0x0059540001177983 */ /* 0x000ea80000300800 */
[----:B------:R-:W3:Y:S01]  /*140fb0*/  LDL.LU R20, [R1+0x5950] ;  /* 0x0059500001147983 */ /* 0x000ee20000300800 */
[----:B------:R-:W-:-:S02]  /*140fc0*/  ISETP.LT.AND P5, PT, R0, UR75, !P5 ;  /* 0x0000004b00007c0c */ /* 0x000fc4000efa1270 */
[----:B------:R-:W0:Y:S02]  /*140fd0*/  S2R R0, SR_TID.X ;  /* 0x0000000000007919 */ /* 0x000e240000002100 */
[----:B0-----:R-:W-:Y:S01]  /*140fe0*/  LOP3.LUT R0, R0, 0x1f, RZ, 0xc0, !PT ;  /* 0x0000001f00007812 */ /* 0x001fe200078ec0ff */
[----:B------:R0:W-:Y:S01]  /*140ff0*/  STL [R1+0x5b68], R19 ;  /* 0x005b681301007387 */ /* 0x0001e20000100800 */
[----:B------:R-:W1:Y:S01]  /*141000*/  LDCU.64 UR12, c[0x0][0x398] ;  /* 0x00007300ff0c77ac */ /* 0x000e620008000a00 */
[----:B------:R-:W1:Y:S01]  /*141010*/  LDCU.64 UR14, c[0x0][0x398] ;  /* 0x00007300ff0e77ac */ /* 0x000e620008000a00 */
[----:B------:R-:W1:Y:S01]  /*141020*/  LDCU.64 UR10, c[0x0][0x398] ;  /* 0x00007300ff0a77ac */ /* 0x000e620008000a00 */
[----:B0-----:R-:W3:Y:S01]  /*141030*/  LDL.LU R19, [R1+0x551c] ;  /* 0x00551c0001137983 */ /* 0x001ee20000300800 */
[----:B------:R-:W0:Y:S03]  /*141040*/  LDCU.64 UR8, c[0x0][0x398] ;  /* 0x00007300ff0877ac */ /* 0x000e260008000a00 */
[----:B------:R1:W-:Y:S01]  /*141050*/  STL [R1+0x5b5c], R18 ;  /* 0x005b5c1201007387 */ /* 0x0003e20000100800 */
[----:B------:R-:W0:Y:S01]  /*141060*/  LDCU UR18, c[0x0][0x39c] ;  /* 0x00007380ff1277ac */ /* 0x000e220008000800 */
[----:B------:R-:W0:Y:S02]  /*141070*/  LDCU.64 UR16, c[0x0][0x398] ;  /* 0x00007300ff1077ac */ /* 0x000e240008000a00 */
[----:B-1----:R-:W3:Y:S01]  /*141080*/  LDL.LU R18, [R1+0xca0] ;  /* 0x000ca00001127983 */ /* 0x002ee20000300800 */
[----:B------:R-:W1:Y:S03]  /*141090*/  LDCU UR24, c[0x0][0x39c] ;  /* 0x00007380ff1877ac */ /* 0x000e660008000800 */
[----:B------:R0:W-:Y:S01]  /*1410a0*/  STL [R1+0x5b58], R15 ;  /* 0x005b580f01007387 */ /* 0x0001e20000100800 */
[----:B------:R-:W1:Y:S01]  /*1410b0*/  LDCU.64 UR20, c[0x0][0x398] ;  /* 0x00007300ff1477ac */ /* 0x000e620008000a00 */
[----:B------:R-:W1:Y:S01]  /*1410c0*/  LDCU.64 UR22, c[0x0][0x398] ;  /* 0x00007300ff1677ac */ /* 0x000e620008000a00 */
[----:B------:R-:W1:Y:S01]  /*1410d0*/  LDCU UR52, c[0x0][0x39c] ;  /* 0x00007380ff3477ac */ /* 0x000e620008000800 */
[----:B0-----:R-:W3:Y:S01]  /*1410e0*/  LDL.LU R15, [R1+0x444] ;  /* 0x00044400010f7983 */ /* 0x001ee20000300800 */
        /* <DEDUP_REMOVED lines=35> */
[----:B-1----:R-:W4:Y:S01]  /*141320*/  LDL.LU R2, [R1+0x232c] ;  /* 0x00232c0001027983 */ /* 0x002f220000300800 */
[----:B------:R-:W1:Y:S03]  /*141330*/  LDCU UR26, c[0x0][0x39c] ;  /* 0x00007380ff1a77ac */ /* 0x000e660008000800 */
[----:B------:R0:W-:Y:S01]  /*141340*/  STL [R1+0x5afc], R22 ;  /* 0x005afc1601007387 */ /* 0x0001e20000100800 */
[----:B------:R-:W1:Y:S01]  /*141350*/  LDCU UR27, c[0x0][0x39c] ;  /* 0x00007380ff1b77ac */ /* 0x000e620008000800 */
[----:B------:R-:W1:Y:S02]  /*141360*/  LDCU UR30, c[0x0][0x39c] ;  /* 0x00007380ff1e77ac */ /* 0x000e640008000800 */
[----:B0-----:R-:W4:Y:S01]  /*141370*/  LDL.LU R22, [R1+0x454] ;  /* 0x0004540001167983 */ /* 0x001f220000300800 */
[----:B------:R-:W0:Y:S03]  /*141380*/  LDCU UR50, c[0x0][0x39c] ;  /* 0x00007380ff3277ac */ /* 0x000e260008000800 */
[----:B--2---:R2:W-:Y:S01]  /*141390*/  STL [R1+0x5af8], R23 ;  /* 0x005af81701007387 */ /* 0x0045e20000100800 */
[----:B------:R-:W0:Y:S03]  /*1413a0*/  LDCU UR51, c[0x0][0x39c] ;  /* 0x00007380ff3377ac */ /* 0x000e260008000800 */
[----:B--2---:R-:W2:Y:S04]  /*1413b0*/  LDL.LU R23, [R1+0x2330] ;  /* 0x0023300001177983 */ /* 0x004ea80000300800 */
        /* <DEDUP_REMOVED lines=26> */
[----:B---3--:R-:W-:Y:S04]  /*141560*/  STL [R1+0x59f8], R43 ;  /* 0x0059f82b01007387 */ /* 0x008fe80000100800 */
[----:B------:R-:W-:Y:S04]  /*141570*/  STL [R1+0x59e8], R21 ;  /* 0x0059e81501007387 */ /* 0x000fe80000100800 */
[----:B------:R-:W-:Y:S04]  /*141580*/  STL [R1+0x59e0], R44 ;  /* 0x0059e02c01007387 */ /* 0x000fe80000100800 */
[----:B------:R-:W-:Y:S04]  /*141590*/  STL [R1+0x59d0], R45 ;  /* 0x0059d02d01007387 */ /* 0x000fe80000100800 */
[----:B------:R-:W-:Y:S04]  /*1415a0*/  STL [R1+0x59c8], R46 ;  /* 0x0059c82e01007387 */ /* 0x000fe80000100800 */
[----:B------:R-:W-:Y:S04]  /*1415b0*/  STL [R1+0x59b4], R47 ;  /* 0x0059b42f01007387 */ /* 0x000fe80000100800 */
[----:B------:R-:W-:Y:S01]  /*1415c0*/  STL [R1+0x59ac], R48 ;  /* 0x0059ac3001007387 */ /* 0x000fe20000100800 */
[----:B------:R-:W-:-:S03]  /*1415d0*/  LOP3.LUT R18, R18, 0xfffdffff, RZ, 0xc0, !PT ;  /* 0xfffdffff12127812 */ /* 0x000fc600078ec0ff */
[----:B------:R-:W-:Y:S01]  /*1415e0*/  STL [R1+0x59a4], R49 ;  /* 0x0059a43101007387 */ /* 0x000fe20000100800 */
[----:B------:R-:W-:-:S03]  /*1415f0*/  @P0 LOP3.LUT R18, R18, 0x20000, RZ, 0xfc, !PT ;  /* 0x0002000012120812 */ /* 0x000fc600078efcff */
[----:B----4-:R-:W-:Y:S04]  /*141600*/  STL [R1+0x599c], R50 ;  /* 0x00599c3201007387 */ /* 0x010fe80000100800 */
        /* <DEDUP_REMOVED lines=11> */
[----:B------:R-:W3:Y:S04]  /*1416c0*/  LDL.LU R3, [R1+0x8c] ;  /* 0x00008c0001037983 */ /* 0x000ee80000300800 */
[----:B------:R-:W3:Y:S04]  /*1416d0*/  LDL.LU R8, [R1+0x1e0] ;  /* 0x0001e00001087983 */ /* 0x000ee80000300800 */
[----:B------:R-:W4:Y:S04]  /*1416e0*/  LDL.LU R10, [R1+0x9c] ;  /* 0x00009c00010a7983 */ /* 0x000f280000300800 */
[----:B------:R0:W-:Y:S04]  /*1416f0*/  STL [R1+0xca0], R18 ;  /* 0x000ca01201007387 */ /* 0x0001e80000100800 */
[----:B------:R-:W4:Y:S04]  /*141700*/  LDL.LU R11, [R1+0x1d0] ;  /* 0x0001d000010b7983 */ /* 0x000f280000300800 */
[----:B------:R-:W4:Y:S04]  /*141710*/  LDL.LU R13, [R1+0xbc] ;  /* 0x0000bc00010d7983 */ /* 0x000f280000300800 */
[----:B------:R-:W4:Y:S01]  /*141720*/  LDL.LU R16, [R1+0x1cc] ;  /* 0x0001cc0001107983 */ /* 0x000f220000300800 */
[----:B------:R-:W-:Y:S01]  /*141730*/  BAR.SYNC.DEFER_BLOCKING 0x0 ;  /* 0x0000000000007b1d */ /* 0x000fe20000010000 */
[----:B------:R-:W-:-:S05]  /*141740*/  LOP3.LUT P0, RZ, R20, 0x200, RZ, 0xc0, !PT ;  /* 0x0000020014ff7812 */ /* 0x000fca000780c0ff */
[----:B------:R-:W4:Y:S04]  /*141750*/  LDL.LU R17, [R1+0xac] ;  /* 0x0000ac0001117983 */ /* 0x000f280000300800 */
[----:B0-----:R-:W4:Y:S01]  /*141760*/  LDL.LU R18, [R1+0x1c8] ;  /* 0x0001c80001127983 */ /* 0x001f220000300800 */
[----:B------:R-:W-:-:S03]  /*141770*/  LOP3.LUT R9, R9, 0xffff, RZ, 0xc0, !PT ;  /* 0x0000ffff09097812 */ /* 0x000fc600078ec0ff */
[----:B------:R2:W-:Y:S02]  /*141780*/  STL [R1+0x5998], R20 ;  /* 0x0059981401007387 */ /* 0x0005e40000100800 */
[----:B--2---:R-:W-:Y:S02]  /*141790*/  PRMT R20, R24, 0x5410, R25 ;  /* 0x0000541018147816 */ /* 0x004fe40000000019 */
[----:B------:R-:W-:Y:S02]  /*1417a0*/  LOP3.LUT R25, R23, 0xffff, RZ, 0xc0, !PT ;  /* 0x0000ffff17197812 */ /* 0x000fe400078ec0ff */
[----:B------:R-:W-:Y:S02]  /*1417b0*/  PRMT R19, R19, 0x5410, R27 ;  /* 0x0000541013137816 */ /* 0x000fe4000000001b */
[----:B------:R-:W-:-:S05]  /*1417c0*/  PRMT R21, R28, 0x5410, R29 ;  /* 0x000054101c157816 */ /* 0x000fca000000001d */
[----:B------:R0:W-:Y:S04]  /*1417d0*/  STL [R1+0x7e8], R21 ;  /* 0x0007e81501007387 */ /* 0x0001e80000100800 */
[----:B------:R-:W2:Y:S04]  /*1417e0*/  LDL.LU R24, [R1+0x1e8] ;  /* 0x0001e80001187983 */ /* 0x000ea80000300800 */
[----:B------:R-:W2:Y:S01]  /*1417f0*/  LDL.LU R23, [R1+0x1ec] ;  /* 0x0001ec0001177983 */ /* 0x000ea20000300800 */
[----:B------:R-:W-:Y:S02]  /*141800*/  R2UR UR6, R30 ;  /* 0x000000001e0672ca */ /* 0x000fe400000e0000 */
[----:B0-----:R-:W-:-:S02]  /*141810*/  LOP3.LUT R21, R2, 0xffff, RZ, 0xc0, !PT ;  /* 0x0000ffff02157812 */ /* 0x001fc400078ec0ff */
[----:B------:R-:W-:Y:S02]  /*141820*/  LOP3.LUT R2, R12, 0xffff, RZ, 0xc0, !PT ;  /* 0x0000ffff0c027812 */ /* 0x000fe400078ec0ff */
[----:B------:R-:W2:Y:S07]  /*141830*/  LDL.LU R12, [R1+0x1e4] ;  /* 0x0001e400010c7983 */ /* 0x000eae0000300800 */
[----:B------:R-:W-:Y:S01]  /*141840*/  LEA R0, R0, UR6, 0x4 ;  /* 0x0000000600007c11 */ /* 0x000fe2000f8e20ff */
[----:B------:R-:W0:Y:S04]  /*141850*/  LDCU.64 UR6, c[0x0][0x398] ;  /* 0x00007300ff0677ac */ /* 0x000e280008000a00 */
[----:B------:R0:W-:Y:S01]  /*141860*/  STSM.16.M88.4 [R0], R4 ;  /* 0x0000000400007844 */ /* 0x0001e20000000200 */
[----:B------:R-:W-:-:S03]  /*141870*/  NOP ;  /* 0x0000000000007918 */ /* 0x000fc60000000000 */
[----:B------:R-:W1:Y:S01]  /*141880*/  LDS.128 R28, [R0] ;  /* 0x00000000001c7984 */ /* 0x000e620000000c00 */
[----:B0-----:R-:W-:-:S03]  /*141890*/  PRMT R4, R14, 0x4210, R25 ;  /* 0x000042100e047816 */ /* 0x001fc60000000019 */
[----:B------:R-:W2:Y:S01]  /*1418a0*/  LDL.LU R14, [R1+0x1c4] ;  /* 0x0001c400010e7983 */ /* 0x000ea20000300800 */
[----:B------:R-:W-:Y:S02]  /*1418b0*/  PRMT R7, R15, 0x4210, R2 ;  /* 0x000042100f077816 */ /* 0x000fe40000000002 */
[----:B------:R-:W-:Y:S02]  /*1418c0*/  PRMT R5, R26, 0x4210, R21 ;  /* 0x000042101a057816 */ /* 0x000fe40000000015 */
[----:B------:R-:W-:Y:S01]  /*1418d0*/  PRMT R6, R22, 0x4210, R9 ;  /* 0x0000421016067816 */ /* 0x000fe20000000009 */
[----:B------:R-:W-:-:S04]  /*1418e0*/  NOP ;  /* 0x0000000000007918 */ /* 0x000fc80000000000 */
[----:B------:R3:W-:Y:S01]  /*1418f0*/  STSM.16.M88.4 [R0], R4 ;  /* 0x0000000400007844 */ /* 0x0007e20000000200 */
[----:B-1----:R-:W-:-:S03]  /*141900*/  IMAD.MOV.U32 R15, RZ, RZ, R30 ;  /* 0x000000ffff0f7224 */ /* 0x002fc600078e001e */
[----:B------:R-:W-:Y:S04]  /*141910*/  STL.64 [R1+0x660], R28 ;  /* 0x0006601c01007387 */ /* 0x000fe80000100a00 */
[----:B------:R-:W-:Y:S01]  /*141920*/  STL [R1+0x66c], R31 ;  /* 0x00066c1f01007387 */ /* 0x000fe20000100800 */
[----:B------:R-:W-:-:S03]  /*141930*/  NOP ;  /* 0x0000000000007918 */ /* 0x000fc60000000000 */
[----:B------:R-:W-:Y:S04]  /*141940*/  STL [R1+0x5b60], R15 ;  /* 0x005b600f01007387 */ /* 0x000fe80000100800 */
[----:B------:R-:W2:Y:S04]  /*141950*/  LDL.LU R22, [R1+0x2654] ;  /* 0x0026540001167983 */ /* 0x000ea80000300800 */
[----:B------:R-:W0:Y:S01]  /*141960*/  LDS.128 R28, [R0] ;  /* 0x00000000001c7984 */ /* 0x000e220000000c00 */
[----:B---3--:R-:W-:-:S03]  /*141970*/  PRMT R4, R8, 0x5210, R3 ;  /* 0x0000521008047816 */ /* 0x008fc60000000003 */
[----:B------:R-:W3:Y:S04]  /*141980*/  LDL.LU R8, [R1+0x2650] ;  /* 0x0026500001087983 */ /* 0x000ee80000300800 */
[----:B------:R-:W3:Y:S01]  /*141990*/  LDL.LU R3, [R1+0x25bc] ;  /* 0x0025bc0001037983 */ /* 0x000ee20000300800 */
[----:B----4-:R-:W-:-:S03]  /*1419a0*/  PRMT R5, R11, 0x5210, R10 ;  /* 0x000052100b057816 */ /* 0x010fc6000000000a */
[----:B------:R-:W4:Y:S01]  /*1419b0*/  LDL.LU R10, [R1+0x25b8] ;  /* 0x0025b800010a7983 */ /* 0x000f220000300800 */
[----:B------:R-:W-:-:S03]  /*1419c0*/  PRMT R6, R16, 0x5210, R13 ;  /* 0x0000521010067816 */ /* 0x000fc6000000000d */
[----:B------:R-:W4:Y:S04]  /*1419d0*/  LDL.LU R13, [R1+0x4d4] ;  /* 0x0004d400010d7983 */ /* 0x000f280000300800 */
[----:B------:R-:W4:Y:S04]  /*1419e0*/  LDL.LU R16, [R1+0x4c8] ;  /* 0x0004c80001107983 */ /* 0x000f280000300800 */
[----:B0-----:R-:W-:Y:S01]  /*1419f0*/  STL.64 [R1+0x650], R28 ;  /* 0x0006501c01007387 */ /* 0x001fe20000100a00 */
[----:B------:R-:W-:Y:S01]  /*141a00*/  PRMT R7, R18, 0x5210, R17 ;  /* 0x0000521012077816 */ /* 0x000fe20000000011 */
[----:B------:R-:W-:-:S02]  /*141a10*/  IMAD.MOV.U32 R17, RZ, RZ, R31 ;  /* 0x000000ffff117224 */ /* 0x000fc400078e001f */
[----:B------:R-:W-:Y:S01]  /*141a20*/  STL [R1+0x658], R30 ;  /* 0x0006581e01007387 */ /* 0x000fe20000100800 */
[----:B------:R-:W-:-:S03]  /*141a30*/  NOP ;  /* 0x0000000000007918 */ /* 0x000fc60000000000 */
[----:B------:R-:W4:Y:S04]  /*141a40*/  LDL.LU R11, [R1+0x4c0] ;  /* 0x0004c000010b7983 */ /* 0x000f280000300800 */
[----:B------:R-:W4:Y:S04]  /*141a50*/  LDL.LU R18, [R1+0x4b8] ;  /* 0x0004b80001127983 */ /* 0x000f280000300800 */
[----:B------:R2:W-:Y:S04]  /*141a60*/  STSM.16.M88.4 [R0], R4 ;  /* 0x0000000400007844 */ /* 0x0005e80000000200 */
[----:B------:R-:W-:Y:S01]  /*141a70*/  STL [R1+0x5b54], R17 ;  /* 0x005b541101007387 */ /* 0x000fe20000100800 */
[----:B--2---:R-:W-:-:S03]  /*141a80*/  PRMT R7, R14, 0x5210, R2 ;  /* 0x000052100e077816 */ /* 0x004fc60000000002 */
[----:B------:R-:W2:Y:S01]  /*141a90*/  LDL.LU R14, [R1+0x2348] ;  /* 0x00234800010e7983 */ /* 0x000ea20000300800 */
[----:B------:R-:W-:Y:S01]  /*141aa0*/  PRMT R4, R24, 0x5210, R25 ;  /* 0x0000521018047816 */ /* 0x000fe20000000019 */
[----:B------:R-:W-:Y:S02]  /*141ab0*/  NOP ;  /* 0x0000000000007918 */ /* 0x000fe40000000000 */
[----:B------:R-:W0:Y:S01]  /*141ac0*/  LDS.128 R24, [R0] ;  /* 0x0000000000187984 */ /* 0x000e220000000c00 */
[----:B------:R-:W-:-:S03]  /*141ad0*/  PRMT R6, R12, 0x5210, R9 ;  /* 0x000052100c067816 */ /* 0x000fc60000000009 */
[----:B0-----:R0:W-:Y:S04]  /*141ae0*/  STL [R1+0x640], R24 ;  /* 0x0006401801007387 */ /* 0x0011e80000100800 */
[----:B------:R-:W-:Y:S04]  /*141af0*/  STL.64 [R1+0x648], R26 ;  /* 0x0006481a01007387 */ /* 0x000fe80000100a00 */
[----:B0-----:R-:W2:Y:S04]  /*141b00*/  LDL.LU R24, [R1+0x2344] ;  /* 0x0023440001187983 */ /* 0x001ea80000300800 */
[----:B------:R-:W2:Y:S04]  /*141b10*/  LDL.LU R31, [R1+0x22b4] ;  /* 0x0022b400011f7983 */ /* 0x000ea80000300800 */
[----:B------:R-:W2:Y:S04]  /*141b20*/  LDL.LU R9, [R1+0x22b0] ;  /* 0x0022b00001097983 */ /* 0x000ea80000300800 */
[----:B------:R-:W2:Y:S04]  /*141b30*/  LDL.LU R30, [R1+0x4f8] ;  /* 0x0004f800011e7983 */ /* 0x000ea80000300800 */
[----:B------:R-:W2:Y:S04]  /*141b40*/  LDL.LU R29, [R1+0x4f0] ;  /* 0x0004f000011d7983 */ /* 0x000ea80000300800 */
[----:B------:R-:W2:Y:S04]  /*141b50*/  LDL.LU R2, [R1+0x4ec] ;  /* 0x0004ec0001027983 */ /* 0x000ea80000300800 */
[----:B------:R-:W2:Y:S01]  /*141b60*/  LDL.LU R12, [R1+0x4dc] ;  /* 0x0004dc00010c7983 */ /* 0x000ea20000300800 */
[----:B------:R-:W-:Y:S01]  /*141b70*/  PRMT R5, R23, 0x5210, R21 ;  /* 0x0000521017057816 */ /* 0x000fe20000000015 */
[----:B------:R-:W-:-:S04]  /*141b80*/  NOP ;  /* 0x0000000000007918 */ /* 0x000fc80000000000 */
[----:B------:R0:W-:Y:S01]  /*141b90*/  STSM.16.M88.4 [R0], R4 ;  /* 0x0000000400007844 */ /* 0x0001e20000000200 */
[----:B------:R-:W-:-:S03]  /*141ba0*/  NOP ;  /* 0x0000000000007918 */ /* 0x000fc60000000000 */
[----:B------:R-:W1:Y:S01]  /*141bb0*/  LDS.128 R32, [R0] ;  /* 0x0000000000207984 */ /* 0x000e620000000c00 */
[----:B------:R-:W-:Y:S01]  /*141bc0*/  IMAD.MOV.U32 R15, RZ, RZ, R25 ;  /* 0x000000ffff0f7224 */ /* 0x000fe200078e0019 */
[----:B------:R-:W-:Y:S02]  /*141bd0*/  LOP3.LUT R22, R22, 0xffff, RZ, 0xc0, !PT ;  /* 0x0000ffff16167812 */ /* 0x000fe400078ec0ff */
[----:B---3--:R-:W-:Y:S02]  /*141be0*/  LOP3.LUT R8, R8, 0xffff, RZ, 0xc0, !PT ;  /* 0x0000ffff08087812 */ /* 0x008fe400078ec0ff */
[----:B------:R3:W-:Y:S01]  /*141bf0*/  STL [R1+0x5b64], R15 ;  /* 0x005b640f01007387 */ /* 0x0007e20000100800 */
[----:B----4-:R-:W-:-:S03]  /*141c00*/  LOP3.LUT R28, R10, 0xffff, RZ, 0xc0, !PT ;  /* 0x0000ffff0a1c7812 */ /* 0x010fc600078ec0ff */
[----:B------:R-:W4:Y:S01]  /*141c10*/  LDL.LU R10, [R1+0x1f8] ;  /* 0x0001f800010a7983 */ /* 0x000f220000300800 */
[----:B0-----:R-:W-:-:S03]  /*141c20*/  PRMT R4, R13, 0x4210, R22 ;  /* 0x000042100d047816 */ /* 0x001fc60000000016 */
[----:B------:R-:W4:Y:S01]  /*141c30*/  LDL.LU R13, [R1+0x1f0] ;  /* 0x0001f000010d7983 */ /* 0x000f220000300800 */
[----:B------:R-:W-:-:S03]  /*141c40*/  PRMT R5, R16, 0x4210, R8 ;  /* 0x0000421010057816 */ /* 0x000fc60000000008 */
[----:B------:R-:W4:Y:S04]  /*141c50*/  LDL.LU R16, [R1+0x1f4] ;  /* 0x0001f40001107983 */ /* 0x000f280000300800 */
[----:B------:R-:W4:Y:S04]  /*141c60*/  LDL.LU R27, [R1+0x1bc] ;  /* 0x0001bc00011b7983 */ /* 0x000f280000300800 */
[----:B-1----:R-:W-:Y:S04]  /*141c70*/  STL [R1+0x63c], R35 ;  /* 0x00063c2301007387 */ /* 0x002fe80000100800 */
[----:B------:R-:W4:Y:S04]  /*141c80*/  LDL.LU R25, [R1+0x204] ;  /* 0x0002040001197983 */ /* 0x000f280000300800 */
[----:B------:R-:W4:Y:S01]  /*141c90*/  LDL.LU R23, [R1+0x1fc] ;  /* 0x0001fc0001177983 */ /* 0x000f220000300800 */
[----:B------:R-:W-:-:S04]  /*141ca0*/  LOP3.LUT R3, R3, 0xffff, RZ, 0xc0, !PT ;  /* 0x0000ffff03037812 */ /* 0x000fc800078ec0ff */
[----:B------:R-:W-:Y:S02]  /*141cb0*/  PRMT R6, R11, 0x4210, R3 ;  /* 0x000042100b067816 */ /* 0x000fe40000000003 */
[----:B------:R-:W4:Y:S01]  /*141cc0*/  LDL.LU R11, [R1+0x200] ;  /* 0x00020000010b7983 */ /* 0x000f220000300800 */
[----:B--2---:R-:W-:-:S03]  /*141cd0*/  LOP3.LUT R26, R14, 0xffff, RZ, 0xc0, !PT ;  /* 0x0000ffff0e1a7812 */ /* 0x004fc600078ec0ff */
[----:B------:R-:W2:Y:S01]  /*141ce0*/  LDL.LU R14, [R1+0x1b8] ;  /* 0x0001b800010e7983 */ /* 0x000ea20000300800 */
[----:B------:R-:W-:Y:S01]  /*141cf0*/  PRMT R7, R18, 0x4210, R28 ;  /* 0x0000421012077816 */ /* 0x000fe2000000001c */
[----:B------:R-:W-:-:S04]  /*141d00*/  NOP ;  /* 0x0000000000007918 */ /* 0x000fc80000000000 */
[----:B------:R0:W-:Y:S01]  /*141d10*/  STSM.16.M88.4 [R0], R4 ;  /* 0x0000000400007844 */ /* 0x0001e20000000200 */
[----:B---3--:R-:W-:Y:S02]  /*141d20*/  IMAD.MOV.U32 R15, RZ, RZ, R32 ;  /* 0x000000ffff0f7224 */ /* 0x008fe400078e0020 */
[----:B------:R-:W-:Y:S02]  /*141d30*/  IMAD.MOV.U32 R18, RZ, RZ, R33 ;  /* 0x000000ffff127224 */ /* 0x000fe400078e0021 */
[----:B------:R-:W-:Y:S01]  /*141d40*/  IMAD.MOV.U32 R17, RZ, RZ, R34 ;  /* 0x000000ffff117224 */ /* 0x000fe200078e0022 */
[----:B------:R-:W-:Y:S01]  /*141d50*/  NOP ;  /* 0x0000000000007918 */ /* 0x000fe20000000000 */
[----:B------:R-:W1:Y:S01]  /*141d60*/  LDS.128 R32, [R0] ;  /* 0x0000000000207984 */ /* 0x000e620000000c00 */
[----:B------:R-:W-:Y:S02]  /*141d70*/  LOP3.LUT R21, R31, 0xffff, RZ, 0xc0, !PT ;  /* 0x0000ffff1f157812 */ /* 0x000fe400078ec0ff */
[----:B------:R-:W-:-:S02]  /*141d80*/  LOP3.LUT R9, R9, 0xffff, RZ, 0xc0, !PT ;  /* 0x0000ffff09097812 */ /* 0x000fc400078ec0ff */
[----:B0-----:R-:W-:Y:S02]  /*141d90*/  PRMT R6, R2, 0x4210, R21 ;  /* 0x0000421002067816 */ /* 0x001fe40000000015 */
[----:B------:R-:W3:Y:S01]  /*141da0*/  LDL.LU R2, [R1+0x2644] ;  /* 0x0026440001027983 */ /* 0x000ee20000300800 */
[----:B------:R-:W-:-:S03]  /*141db0*/  PRMT R7, R12, 0x4210, R9 ;  /* 0x000042100c077816 */ /* 0x000fc60000000009 */
[----:B------:R-:W3:Y:S01]  /*141dc0*/  LDL.LU R12, [R1+0x2640] ;  /* 0x00264000010c7983 */ /* 0x000ee20000300800 */
[----:B------:R-:W-:Y:S02]  /*141dd0*/  LOP3.LUT R24, R24, 0xffff, RZ, 0xc0, !PT ;  /* 0x0000ffff18187812 */ /* 0x000fe400078ec0ff */
[----:B------:R-:W-:Y:S02]  /*141de0*/  PRMT R4, R30, 0x4210, R26 ;  /* 0x000042101e047816 */ /* 0x000fe4000000001a */
[----:B------:R-:W-:Y:S01]  /*141df0*/  PRMT R5, R29, 0x4210, R24 ;  /* 0x000042101d057816 */ /* 0x000fe20000000018 */
[----:B------:R-:W-:Y:S01]  /*141e00*/  NOP ;  /* 0x0000000000007918 */ /* 0x000fe20000000000 */
[----:B-1----:R-:W-:Y:S04]  /*141e10*/  STL.64 [R1+0x620], R32 ;  /* 0x0006202001007387 */ /* 0x002fe80000100a00 */
[----:B------:R4:W-:Y:S04]  /*141e20*/  STSM.16.M88.4 [R0], R4 ;  /* 0x0000000400007844 */ /* 0x0009e80000000200 */
[----:B------:R-:W-:Y:S01]  /*141e30*/  STL.64 [R1+0x628], R34 ;  /* 0x0006282201007387 */ /* 0x000fe20000100a00 */
[----:B------:R-:W-:Y:S01]  /*141e40*/  NOP ;  /* 0x0000000000007918 */ /* 0x000fe20000000000 */
[----:B----4-:R-:W-:-:S02]  /*141e50*/  PRMT R4, R10, 0x5210, R22 ;  /* 0x000052100a047816 */ /* 0x010fc40000000016 */
[----:B------:R-:W4:Y:S01]  /*141e60*/  LDL.LU R22, [R1+0x25d0] ;  /* 0x0025d00001167983 */ /* 0x000f220000300800 */
[----:B------:R-:W-:Y:S02]  /*141e70*/  PRMT R5, R13, 0x5210, R8 ;  /* 0x000052100d057816 */ /* 0x000fe40000000008 */
[----:B------:R-:W-:Y:S02]  /*141e80*/  PRMT R6, R16, 0x5210, R3 ;  /* 0x0000521010067816 */ /* 0x000fe40000000003 */
[----:B------:R-:W4:Y:S04]  /*141e90*/  LDL.LU R3, [R1+0x25cc] ;  /* 0x0025cc0001037983 */ /* 0x000f280000300800 */
[----:B------:R-:W4:Y:S04]  /*141ea0*/  LDL.LU R8, [R1+0x518] ;  /* 0x0005180001087983 */ /* 0x000f280000300800 */
[----:B------:R-:W4:Y:S01]  /*141eb0*/  LDL.LU R10, [R1+0x514] ;  /* 0x00051400010a7983 */ /* 0x000f220000300800 */
[----:B------:R-:W-:-:S03]  /*141ec0*/  PRMT R7, R27, 0x5210, R28 ;  /* 0x000052101b077816 */ /* 0x000fc6000000001c */
[----:B------:R-:W0:Y:S01]  /*141ed0*/  LDS.128 R28, [R0] ;  /* 0x00000000001c7984 */ /* 0x000e220000000c00 */
[----:B------:R-:W-:-:S03]  /*141ee0*/  NOP ;  /* 0x0000000000007918 */ /* 0x000fc60000000000 */
[----:B------:R1:W-:Y:S04]  /*141ef0*/  STSM.16.M88.4 [R0], R4 ;  /* 0x0000000400007844 */ /* 0x0003e80000000200 */
[----:B------:R-:W4:Y:S04]  /*141f00*/  LDL.LU R13, [R1+0x510] ;  /* 0x00051000010d7983 */ /* 0x000f280000300800 */
[----:B------:R-:W4:Y:S01]  /*141f10*/  LDL.LU R16, [R1+0x50c] ;  /* 0x00050c0001107983 */ /* 0x000f220000300800 */
[----:B-1----:R-:W-:Y:S02]  /*141f20*/  PRMT R4, R25, 0x5210, R26 ;  /* 0x0000521019047816 */ /* 0x002fe4000000001a */
[----:B------:R-:W-:Y:S01]  /*141f30*/  PRMT R5, R23, 0x5210, R24 ;  /* 0x0000521017057816 */ /* 0x000fe20000000018 */
[----:B------:R-:W-:Y:S01]  /*141f40*/  NOP ;  /* 0x0000000000007918 */ /* 0x000fe20000000000 */
[----:B------:R-:W1:Y:S04]  /*141f50*/  LDS.128 R24, [R0] ;  /* 0x0000000000187984 */ /* 0x000e680000000c00 */
[----:B0-----:R-:W-:Y:S04]  /*141f60*/  STL.64 [R1+0x610], R28 ;  /* 0x0006101c01007387 */ /* 0x001fe80000100a00 */
[----:B------:R-:W-:Y:S04]  /*141f70*/  STL.64 [R1+0x618], R30 ;  /* 0x0006181e01007387 */ /* 0x000fe80000100a00 */
[----:B-1----:R0:W-:Y:S04]  /*141f80*/  STL [R1+0x600], R24 ;  /* 0x0006001801007387 */ /* 0x0021e80000100800 */
[----:B------:R1:W-:Y:S04]  /*141f90*/  STL.64 [R1+0x608], R26 ;  /* 0x0006081a01007387 */ /* 0x0003e80000100a00 */
[----:B0-----:R-:W4:Y:S01]  /*141fa0*/  LDL.LU R24, [R1+0x237c] ;  /* 0x00237c0001187983 */ /* 0x001f220000300800 */
[----:B------:R-:W-:-:S02]  /*141fb0*/  PRMT R6, R11, 0x5210, R21 ;  /* 0x000052100b067816 */ /* 0x000fc40000000015 */
[----:B--2---:R-:W-:Y:S01]  /*141fc0*/  PRMT R7, R14, 0x5210, R9 ;  /* 0x000052100e077816 */ /* 0x004fe20000000009 */
[----:B------:R-:W-:Y:S01]  /*141fd0*/  NOP ;  /* 0x0000000000007918 */ /* 0x000fe20000000000 */
[----:B------:R-:W2:Y:S04]  /*141fe0*/  LDL.LU R9, [R1+0x2378] ;  /* 0x0023780001097983 */ /* 0x000ea80000300800 */
[----:B------:R-:W2:Y:S01]  /*141ff0*/  LDL.LU R11, [R1+0x22f4] ;  /* 0x0022f400010b7983 */ /* 0x000ea20000300800 */
[----:B------:R-:W-:-:S05]  /*142000*/  IMAD.MOV.U32 R14, RZ, RZ, R25 ;  /* 0x000000ffff0e7224 */ /* 0x000fca00078e0019 */
[----:B------:R-:W-:Y:S01]  /*142010*/  STL [R1+0x5b44], R14 ;  /* 0x005b440e01007387 */ /* 0x000fe20000100800 */
[----:B---3--:R-:W-:-:S03]  /*142020*/  LOP3.LUT R28, R2, 0xffff, RZ, 0xc0, !PT ;  /* 0x0000ffff021c7812 */ /* 0x008fc600078ec0ff */
[----:B------:R-:W3:Y:S01]  /*142030*/  LDL.LU R2, [R1+0x22f0] ;  /* 0x0022f00001027983 */ /* 0x000ee20000300800 */
[----:B-1----:R-:W-:-:S03]  /*142040*/  LOP3.LUT R26, R12, 0xffff, RZ, 0xc0, !PT ;  /* 0x0000ffff0c1a7812 */ /* 0x002fc600078ec0ff */
[----:B------:R-:W3:Y:S04]  /*142050*/  LDL.LU R31, [R1+0x530] ;  /* 0x00053000011f7983 */ /* 0x000ee80000300800 */
[----:B------:R-:W3:Y:S04]  /*142060*/  LDL.LU R30, [R1+0x52c] ;  /* 0x00052c00011e7983 */ /* 0x000ee80000300800 */
[----:B------:R-:W3:Y:S04]  /*142070*/  LDL.LU R29, [R1+0x528] ;  /* 0x00052800011d7983 */ /* 0x000ee80000300800 */
[----:B------:R-:W3:Y:S04]  /*142080*/  LDL.LU R12, [R1+0x51c] ;  /* 0x00051c00010c7983 */ /* 0x000ee80000300800 */
[----:B------:R-:W3:Y:S04]  /*142090*/  LDL.LU R27, [R1+0x210] ;  /* 0x00021000011b7983 */ /* 0x000ee80000300800 */
[----:B------:R-:W3:Y:S04]  /*1420a0*/  LDL.LU R23, [R1+0x208] ;  /* 0x0002080001177983 */ /* 0x000ee80000300800 */
[----:B------:R4:W-:Y:S01]  /*1420b0*/  STSM.16.M88.4 [R0], R4 ;  /* 0x0000000400007844 */ /* 0x0009e20000000200 */
[----:B------:R-:W-:-:S03]  /*1420c0*/  NOP ;  /* 0x0000000000007918 */ /* 0x000fc60000000000 */
[----:B------:R-:W0:Y:S01]  /*1420d0*/  LDS.128 R32, [R0] ;  /* 0x0000000000207984 */ /* 0x000e220000000c00 */
[----:B----4-:R-:W-:-:S03]  /*1420e0*/  PRMT R4, R8, 0x4210, R28 ;  /* 0x0000421008047816 */ /* 0x010fc6000000001c */
[----:B------:R-:W4:Y:S01]  /*1420f0*/  LDL.LU R8, [R1+0x20c] ;  /* 0x00020c0001087983 */ /* 0x000f220000300800 */
[----:B------:R-:W-:-:S03]  /*142100*/  PRMT R5, R10, 0x4210, R26 ;  /* 0x000042100a057816 */ /* 0x000fc6000000001a */
[----:B------:R-:W4:Y:S01]  /*142110*/  LDL.LU R10, [R1+0x1b4] ;  /* 0x0001b400010a7983 */ /* 0x000f220000300800 */
[----:B------:R-:W-:-:S04]  /*142120*/  LOP3.LUT R3, R3, 0xffff, RZ, 0xc0, !PT ;  /* 0x0000ffff03037812 */ /* 0x000fc800078ec0ff */
[----:B------:R-:W-:Y:S01]  /*142130*/  PRMT R7, R16, 0x4210, R3 ;  /* 0x0000421010077816 */ /* 0x000fe20000000003 */
[----:B0-----:R-:W-:Y:S01]  /*142140*/  IMAD.MOV.U32 R16, RZ, RZ, R34 ;  /* 0x000000ffff107224 */ /* 0x001fe200078e0022 */
[----:B------:R-:W-:Y:S04]  /*142150*/  STL [R1+0x5f4], R33 ;  /* 0x0005f42101007387 */ /* 0x000fe80000100800 */
[----:B------:R-:W-:Y:S04]  /*142160*/  STL.64 [R1+0x5b78], R18 ;  /* 0x005b781201007387 */ /* 0x000fe80000100a00 */
[----:B------:R2:W-:Y:S04]  /*142170*/  STL.64 [R1+0x5b70], R16 ;  /* 0x005b701001007387 */ /* 0x0005e80000100a00 */
[----:B------:R-:W4:Y:S01]  /*142180*/  LDL.LU R25, [R1+0x21c] ;  /* 0x00021c0001197983 */ /* 0x000f220000300800 */
[----:B------:R-:W-:-:S03]  /*142190*/  LOP3.LUT R21, R24, 0xffff, RZ, 0xc0, !PT ;  /* 0x0000ffff18157812 */ /* 0x000fc600078ec0ff */
[----:B------:R-:W4:Y:S01]  /*1421a0*/  LDL.LU R24, [R1+0x214] ;  /* 0x0002140001187983 */ /* 0x000f220000300800 */
[----:B--2---:R-:W-:-:S03]  /*1421b0*/  LOP3.LUT R17, R9, 0xffff, RZ, 0xc0, !PT ;  /* 0x0000ffff09117812 */ /* 0x004fc600078ec0ff */
[----:B------:R-:W2:Y:S01]  /*1421c0*/  LDL.LU R9, [R1+0x218] ;  /* 0x0002180001097983 */ /* 0x000ea20000300800 */
[----:B------:R-:W-:-:S03]  /*1421d0*/  LOP3.LUT R16, R11, 0xffff, RZ, 0xc0, !PT ;  /* 0x0000ffff0b107812 */ /* 0x000fc600078ec0ff */
[----:B------:R-:W2:Y:S01]  /*1421e0*/  LDL.LU R11, [R1+0x1b0] ;  /* 0x0001b000010b7983 */ /* 0x000ea20000300800 */
[----:B------:R-:W-:-:S04]  /*1421f0*/  LOP3.LUT R22, R22, 0xffff, RZ, 0xc0, !PT ;  /* 0x0000ffff16167812 */ /* 0x000fc800078ec0ff */
[----:B------:R-:W-:Y:S01]  /*142200*/  PRMT R6, R13, 0x4210, R22 ;  /* 0x000042100d067816 */ /* 0x000fe20000000016 */
[----:B------:R-:W-:-:S04]  /*142210*/  NOP ;  /* 0x0000000000007918 */ /* 0x000fc80000000000 */
[----:B------:R0:W-:Y:S01]  /*142220*/  STSM.16.M88.4 [R0], R4 ;  /* 0x0000000400007844 */ /* 0x0001e20000000200 */
[----:B------:R-:W-:Y:S02]  /*142230*/  IMAD.MOV.U32 R14, RZ, RZ, R32 ;  /* 0x000000ffff0e7224 */ /* 0x000fe400078e0020 */
[----:B------:R-:W-:Y:S01]  /*142240*/  IMAD.MOV.U32 R13, RZ, RZ, R35 ;  /* 0x000000ffff0d7224 */ /* 0x000fe200078e0023 */
[----:B------:R-:W-:Y:S01]  /*142250*/  NOP ;  /* 0x0000000000007918 */ /* 0x000fe20000000000 */
[----:B------:R-:W1:Y:S01]  /*142260*/  LDS.128 R32, [R0] ;  /* 0x0000000000207984 */ /* 0x000e620000000c00 */
[----:B---3--:R-:W-:Y:S02]  /*142270*/  LOP3.LUT R2, R2, 0xffff, RZ, 0xc0, !PT ;  /* 0x0000ffff02027812 */ /* 0x008fe400078ec0ff */
[----:B0-----:R-:W-:Y:S02]  /*142280*/  PRMT R4, R31, 0x4210, R21 ;  /* 0x000042101f047816 */ /* 0x001fe40000000015 */
[----:B------:R-:W-:-:S02]  /*142290*/  PRMT R5, R30, 0x4210, R17 ;  /* 0x000042101e057816 */ /* 0x000fc40000000011 */
[----:B------:R-:W-:Y:S02]  /*1422a0*/  PRMT R6, R29, 0x4210, R16 ;  /* 0x000042101d067816 */ /* 0x000fe40000000010 */
[----:B------:R-:W-:Y:S01]  /*1422b0*/  PRMT R7, R12, 0x4210, R2 ;  /* 0x000042100c077816 */ /* 0x000fe20000000002 */
[----:B-1----:R-:W-:Y:S01]  /*1422c0*/  IMAD.MOV.U32 R12, RZ, RZ, R33 ;  /* 0x000000ffff0c7224 */ /* 0x002fe200078e0021 */
[----:B------:R-:W-:Y:S01]  /*1422d0*/  STL [R1+0x5e0], R32 ;  /* 0x0005e02001007387 */ /* 0x000fe20000100800 */
[----:B------:R-:W-:-:S03]  /*1422e0*/  NOP ;  /* 0x0000000000007918 */ /* 0x000fc60000000000 */
[----:B------:R-:W-:Y:S04]  /*1422f0*/  STL.64 [R1+0x5e8], R34 ;  /* 0x0005e82201007387 */ /* 0x000fe80000100a00 */
[----:B------:R0:W-:Y:S01]  /*142300*/  STSM.16.M88.4 [R0], R4 ;  /* 0x0000000400007844 */ /* 0x0001e20000000200 */
[----:B------:R-:W-:-:S03]  /*142310*/  NOP ;  /* 0x0000000000007918 */ /* 0x000fc60000000000 */
[----:B------:R-:W-:Y:S04]  /*142320*/  STL [R1+0x5b34], R12 ;  /* 0x005b340c01007387 */ /* 0x000fe80000100800 */
[----:B------:R-:W1:Y:S01]  /*142330*/  LDS.128 R36, [R0] ;  /* 0x0000000000247984 */ /* 0x000e620000000c00 */
[----:B0-----:R-:W-:-:S03]  /*142340*/  PRMT R5, R23, 0x5210, R26 ;  /* 0x0000521017057816 */ /* 0x001fc6000000001a */
[----:B------:R-:W3:Y:S01]  /*142350*/  LDL.LU R23, [R1+0x2634] ;  /* 0x0026340001177983 */ /* 0x000ee20000300800 */
[----:B----4-:R-:W-:-:S03]  /*142360*/  PRMT R6, R8, 0x5210, R22 ;  /* 0x0000521008067816 */ /* 0x010fc60000000016 */
[----:B------:R-:W4:Y:S01]  /*142370*/  LDL.LU R22, [R1+0x2630] ;  /* 0x0026300001167983 */ /* 0x000f220000300800 */
[----:B------:R-:W-:-:S03]  /*142380*/  PRMT R7, R10, 0x5210, R3 ;  /* 0x000052100a077816 */ /* 0x000fc60000000003 */
[----:B------:R-:W4:Y:S04]  /*142390*/  LDL.LU R3, [R1+0x25dc] ;  /* 0x0025dc0001037983 */ /* 0x000f280000300800 */
[----:B------:R-:W4:Y:S04]  /*1423a0*/  LDL.LU R8, [R1+0x25d8] ;  /* 0x0025d80001087983 */ /* 0x000f280000300800 */
[----:B------:R-:W4:Y:S04]  /*1423b0*/  LDL.LU R32, [R1+0x540] ;  /* 0x0005400001207983 */ /* 0x000f280000300800 */
[----:B------:R-:W4:Y:S04]  /*1423c0*/  LDL.LU R31, [R1+0x53c] ;  /* 0x00053c00011f7983 */ /* 0x000f280000300800 */
[----:B-1----:R-:W-:Y:S04]  /*1423d0*/  STL.64 [R1+0x5d0], R36 ;  /* 0x0005d02401007387 */ /* 0x002fe80000100a00 */
[----:B------:R-:W-:Y:S01]  /*1423e0*/  STL.64 [R1+0x5d8], R38 ;  /* 0x0005d82601007387 */ /* 0x000fe20000100a00 */
[----:B------:R-:W-:Y:S01]  /*1423f0*/  PRMT R4, R27, 0x5210, R28 ;  /* 0x000052101b047816 */ /* 0x000fe2000000001c */
[----:B------:R-:W-:-:S02]  /*142400*/  NOP ;  /* 0x0000000000007918 */ /* 0x000fc40000000000 */
[----:B------:R-:W4:Y:S04]  /*142410*/  LDL.LU R10, [R1+0x538] ;  /* 0x00053800010a7983 */ /* 0x000f280000300800 */
[----:B------:R-:W4:Y:S04]  /*142420*/  LDL.LU R27, [R1+0x534] ;  /* 0x00053400011b7983 */ /* 0x000f280000300800 */
[----:B------:R-:W4:Y:S04]  /*142430*/  LDL.LU R26, [R1+0x2394] ;  /* 0x00239400011a7983 */ /* 0x000f280000300800 */
[----:B------:R0:W-:Y:S02]  /*142440*/  STSM.16.M88.4 [R0], R4 ;  /* 0x0000000400007844 */ /* 0x0001e40000000200 */
[----:B0-----:R-:W-:-:S02]  /*142450*/  PRMT R5, R24, 0x5210, R17 ;  /* 0x0000521018057816 */ /* 0x001fc40000000011 */
[----:B------:R-:W4:Y:S01]  /*142460*/  LDL.LU R24, [R1+0x238c] ;  /* 0x00238c0001187983 */ /* 0x000f220000300800 */
[----:B------:R-:W-:Y:S02]  /*142470*/  PRMT R4, R25, 0x5210, R21 ;  /* 0x0000521019047816 */ /* 0x000fe40000000015 */
[----:B--2---:R-:W-:Y:S01]  /*142480*/  PRMT R6, R9, 0x5210, R16 ;  /* 0x0000521009067816 */ /* 0x004fe20000000010 */
[----:B------:R-:W-:Y:S01]  /*142490*/  NOP ;  /* 0x0000000000007918 */ /* 0x000fe20000000000 */
[----:B------:R-:W0:Y:S01]  /*1424a0*/  LDS.128 R16, [R0] ;  /* 0x0000000000107984 */ /* 0x000e220000000c00 */
[----:B------:R-:W-:Y:S01]  /*1424b0*/  PRMT R7, R11, 0x5210, R2 ;  /* 0x000052100b077816 */ /* 0x000fe20000000002 */
[----:B------:R-:W-:Y:S02]  /*1424c0*/  NOP ;  /* 0x0000000000007918 */ /* 0x000fe40000000000 */
[----:B------:R-:W2:Y:S04]  /*1424d0*/  LDL.LU R2, [R1+0x2318] ;  /* 0x0023180001027983 */ /* 0x000ea80000300800 */
[----:B0-----:R-:W-:Y:S04]  /*1424e0*/  STL [R1+0x5c4], R17 ;  /* 0x0005c41101007387 */ /* 0x001fe80000100800 */
[----:B------:R0:W-:Y:S04]  /*1424f0*/  STL [R1+0x5c8], R18 ;  /* 0x0005c81201007387 */ /* 0x0001e80000100800 */
[----:B------:R-:W2:Y:S04]  /*142500*/  LDL.LU R30, [R1+0x2314] ;  /* 0x00231400011e7983 */ /* 0x000ea80000300800 */
[----:B------:R-:W2:Y:S04]  /*142510*/  LDL.LU R29, [R1+0x550] ;  /* 0x00055000011d7983 */ /* 0x000ea80000300800 */
[----:B------:R-:W2:Y:S04]  /*142520*/  LDL.LU R28, [R1+0x54c] ;  /* 0x00054c00011c7983 */ /* 0x000ea80000300800 */
[----:B------:R-:W2:Y:S04]  /*142530*/  LDL.LU R25, [R1+0x548] ;  /* 0x0005480001197983 */ /* 0x000ea80000300800 */
[----:B------:R-:W2:Y:S01]  /*142540*/  LDL.LU R9, [R1+0x544] ;  /* 0x0005440001097983 */ /* 0x000ea20000300800 */
[----:B------:R-:W-:-:S02]  /*142550*/  IMAD.MOV.U32 R12, RZ, RZ, R16 ;  /* 0x000000ffff0c7224 */ /* 0x000fc400078e0010 */
[----:B------:R-:W-:-:S03]  /*142560*/  IMAD.MOV.U32 R11, RZ, RZ, R19 ;  /* 0x000000ffff0b7224 */ /* 0x000fc600078e0013 */
[----:B------:R-:W-:Y:S04]  /*142570*/  STL.64 [R1+0x5b48], R12 ;  /* 0x005b480c01007387 */ /* 0x000fe80000100a00 */
[----:B------:R-:W-:Y:S01]  /*142580*/  STL [R1+0x5b2c], R11 ;  /* 0x005b2c0b01007387 */ /* 0x000fe20000100800 */
[----:B---3--:R-:W-:-:S03]  /*142590*/  LOP3.LUT R21, R23, 0xffff, RZ, 0xc0, !PT ;  /* 0x0000ffff17157812 */ /* 0x008fc600078ec0ff */
[----:B------:R-:W3:Y:S04]  /*1425a0*/  LDL.LU R23, [R1+0x228] ;  /* 0x0002280001177983 */ /* 0x000ee80000300800 */
[----:B------:R1:W-:Y:S01]  /*1425b0*/  STSM.16.M88.4 [R0], R4 ;  /* 0x0000000400007844 */ /* 0x0003e20000000200 */
[----:B----4-:R-:W-:-:S03]  /*1425c0*/  LOP3.LUT R19, R22, 0xffff, RZ, 0xc0, !PT ;  /* 0x0000ffff16137812 */ /* 0x010fc600078ec0ff */
[----:B------:R-:W4:Y:S01]  /*1425d0*/  LDL.LU R22, [R1+0x220] ;  /* 0x0002200001167983 */ /* 0x000f220000300800 */
[----:B0-----:R-:W-:Y:S02]  /*1425e0*/  LOP3.LUT R18, R3, 0xffff, RZ, 0xc0, !PT ;  /* 0x0000ffff03127812 */ /* 0x001fe400078ec0ff */
[----:B------:R-:W-:Y:S02]  /*1425f0*/  LOP3.LUT R3, R8, 0xffff, RZ, 0xc0, !PT ;  /* 0x0000ffff08037812 */ /* 0x000fe400078ec0ff */
[----:B------:R-:W4:Y:S01]  /*142600*/  LDL.LU R8, [R1+0x224] ;  /* 0x0002240001087983 */ /* 0x000f220000300800 */
[----:B-1----:R-:W-:Y:S01]  /*142610*/  PRMT R4, R32, 0x4210, R21 ;  /* 0x0000421020047816 */ /* 0x002fe20000000015 */
[----:B------:R-:W-:Y:S02]  /*142620*/  NOP ;  /* 0x0000000000007918 */ /* 0x000fe40000000000 */
[----:B------:R-:W0:Y:S01]  /*142630*/  LDS.128 R32, [R0] ;  /* 0x0000000000207984 */ /* 0x000e220000000c00 */
[----:B------:R-:W-:-:S03]  /*142640*/  PRMT R6, R10, 0x4210, R18 ;  /* 0x000042100a067816 */ /* 0x000fc60000000012 */
[----:B------:R-:W4:Y:S01]  /*142650*/  LDL.LU R10, [R1+0x1ac] ;  /* 0x0001ac00010a7983 */ /* 0x000f220000300800 */
[----:B------:R-:W-:Y:S02]  /*142660*/  PRMT R7, R27, 0x4210, R3 ;  /* 0x000042101b077816 */ /* 0x000fe40000000003 */
[----:B------:R-:W-:Y:S01]  /*142670*/  LOP3.LUT R17, R26, 0xffff, RZ, 0xc0, !PT ;  /* 0x0000ffff1a117812 */ /* 0x000fe200078ec0ff */
[----:B0-----:R-:W-:Y:S04]  /*142680*/  STL.64 [R1+0x5b0], R32 ;  /* 0x0005b02001007387 */ /* 0x001fe80000100a00 */
[----:B------:R-:W-:Y:S04]  /*142690*/  STL [R1+0x5bc], R35 ;  /* 0x0005bc2301007387 */ /* 0x000fe80000100800 */
[----:B------:R-:W4:Y:S04]  /*1426a0*/  LDL.LU R27, [R1+0x230] ;  /* 0x00023000011b7983 */ /* 0x000f280000300800 */
[----:B------:R-:W4:Y:S01]  /*1426b0*/  LDL.LU R26, [R1+0x234] ;  /* 0x00023400011a7983 */ /* 0x000f220000300800 */
[----:B------:R-:W-:-:S03]  /*1426c0*/  LOP3.LUT R16, R24, 0xffff, RZ, 0xc0, !PT ;  /* 0x0000ffff18107812 */ /* 0x000fc600078ec0ff */
[----:B------:R-:W4:Y:S01]  /*1426d0*/  LDL.LU R24, [R1+0x22c] ;  /* 0x00022c0001187983 */ /* 0x000f220000300800 */
[----:B------:R-:W-:Y:S01]  /*1426e0*/  PRMT R5, R31, 0x4210, R19 ;  /* 0x000042101f057816 */ /* 0x000fe20000000013 */
[----:B------:R-:W-:-:S04]  /*1426f0*/  NOP ;  /* 0x0000000000007918 */ /* 0x000fc80000000000 */
[----:B------:R0:W-:Y:S01]  /*142700*/  STSM.16.M88.4 [R0], R4 ;  /* 0x0000000400007844 */ /* 0x0001e20000000200 */
[----:B--2---:R-:W-:-:S03]  /*142710*/  LOP3.LUT R13, R2, 0xffff, RZ, 0xc0, !PT ;  /* 0x0000ffff020d7812 */ /* 0x004fc600078ec0ff */
[----:B------:R-:W2:Y:S01]  /*142720*/  LDL.LU R2, [R1+0x1a8] ;  /* 0x0001a80001027983 */ /* 0x000ea20000300800 */
[----:B------:R-:W-:Y:S02]  /*142730*/  LOP3.LUT R12, R30, 0xffff, RZ, 0xc0, !PT ;  /* 0x0000ffff1e0c7812 */ /* 0x000fe400078ec0ff */
[----:B0-----:R-:W-:Y:S02]  /*142740*/  PRMT R4, R29, 0x4210, R17 ;  /* 0x000042101d047816 */ /* 0x001fe40000000011 */
[----:B------:R-:W-:Y:S01]  /*142750*/  PRMT R5, R28, 0x4210, R16 ;  /* 0x000042101c057816 */ /* 0x000fe20000000010 */
[----:B------:R-:W-:Y:S01]  /*142760*/  NOP ;  /* 0x0000000000007918 */ /* 0x000fe20000000000 */
[----:B------:R-:W0:Y:S01]  /*142770*/  LDS.128 R28, [R0] ;  /* 0x00000000001c7984 */ /* 0x000e220000000c00 */
[----:B------:R-:W-:Y:S02]  /*142780*/  PRMT R7, R9, 0x4210, R12 ;  /* 0x0000421009077816 */ /* 0x000fe4000000000c */
[----:B------:R-:W-:Y:S01]  /*142790*/  PRMT R6, R25, 0x4210, R13 ;  /* 0x0000421019067816 */ /* 0x000fe2000000000d */
[----:B------:R-:W-:Y:S01]  /*1427a0*/  NOP ;  /* 0x0000000000007918 */ /* 0x000fe20000000000 */
[----:B0-----:R-:W-:Y:S01]  /*1427b0*/  IMAD.MOV.U32 R9, RZ, RZ, R31 ;  /* 0x000000ffff097224 */ /* 0x001fe200078e001f */
[----:B------:R-:W-:Y:S04]  /*1427c0*/  STL.64 [R1+0x5a0], R28 ;  /* 0x0005a01c01007387 */ /* 0x000fe80000100a00 */
[----:B------:R-:W-:Y:S04]  /*1427d0*/  STL [R1+0x5a8], R30 ;  /* 0x0005a81e01007387 */ /* 0x000fe80000100800 */
[----:B------:R-:W-:Y:S04]  /*1427e0*/  STL [R1+0x5b1c], R9 ;  /* 0x005b1c0901007387 */ /* 0x000fe80000100800 */
[----:B------:R-:W2:Y:S04]  /*1427f0*/  LDL.LU R25, [R1+0x2624] ;  /* 0x0026240001197983 */ /* 0x000ea80000300800 */
[----:B------:R3:W-:Y:S01]  /*142800*/  STSM.16.M88.4 [R0], R4 ;  /* 0x0000000400007844 */ /* 0x0007e20000000200 */
[----:B------:R-:W-:-:S03]  /*142810*/  NOP ;  /* 0x0000000000007918 */ /* 0x000fc60000000000 */
[----:B------:R-:W0:Y:S01]  /*142820*/  LDS.128 R28, [R0] ;  /* 0x00000000001c7984 */ /* 0x000e220000000c00 */
[----:B---3--:R-:W-:-:S03]  /*142830*/  PRMT R4, R23, 0x5210, R21 ;  /* 0x0000521017047816 */ /* 0x008fc60000000015 */
[----:B------:R-:W3:Y:S01]  /*142840*/  LDL.LU R23, [R1+0x2620] ;  /* 0x0026200001177983 */ /* 0x000ee20000300800 */
[----:B----4-:R-:W-:-:S03]  /*142850*/  PRMT R5, R22, 0x5210, R19 ;  /* 0x0000521016057816 */ /* 0x010fc60000000013 */
[----:B------:R-:W4:Y:S01]  /*142860*/  LDL.LU R22, [R1+0x25e4] ;  /* 0x0025e40001167983 */ /* 0x000f220000300800 */
[----:B------:R-:W-:-:S03]  /*142870*/  PRMT R7, R10, 0x5210, R3 ;  /* 0x000052100a077816 */ /* 0x000fc60000000003 */
[----:B------:R-:W4:Y:S04]  /*142880*/  LDL.LU R3, [R1+0x25e0] ;  /* 0x0025e00001037983 */ /* 0x000f280000300800 */
[----:B------:R-:W4:Y:S04]  /*142890*/  LDL.LU R33, [R1+0x55c] ;  /* 0x00055c0001217983 */ /* 0x000f280000300800 */
[----:B0-----:R0:W-:Y:S04]  /*1428a0*/  STL.64 [R1+0x590], R28 ;  /* 0x0005901c01007387 */ /* 0x0011e80000100a00 */
[----:B------:R-:W-:Y:S04]  /*1428b0*/  STL.64 [R1+0x598], R30 ;  /* 0x0005981e01007387 */ /* 0x000fe80000100a00 */
[----:B------:R-:W4:Y:S01]  /*1428c0*/  LDL.LU R32, [R1+0x558] ;  /* 0x0005580001207983 */ /* 0x000f220000300800 */
[----:B------:R-:W-:Y:S01]  /*1428d0*/  PRMT R6, R8, 0x5210, R18 ;  /* 0x0000521008067816 */ /* 0x000fe20000000012 */
[----:B------:R-:W-:-:S02]  /*1428e0*/  NOP ;  /* 0x0000000000007918 */ /* 0x000fc40000000000 */
[----:B------:R-:W4:Y:S04]  /*1428f0*/  LDL.LU R8, [R1+0x554] ;  /* 0x0005540001087983 */ /* 0x000f280000300800 */
[----:B------:R-:W4:Y:S04]  /*142900*/  LDL.LU R10, [R1+0x504] ;  /* 0x00050400010a7983 */ /* 0x000f280000300800 */
[----:B------:R1:W-:Y:S04]  /*142910*/  STSM.16.M88.4 [R0], R4 ;  /* 0x0000000400007844 */ /* 0x0003e80000000200 */
[----:B0-----:R-:W4:Y:S01]  /*142920*/  LDL.LU R29, [R1+0x23ac] ;  /* 0x0023ac00011d7983 */ /* 0x001f220000300800 */
[----:B-1----:R-:W-:-:S03]  /*142930*/  PRMT R5, R26, 0x5210, R16 ;  /* 0x000052101a057816 */ /* 0x002fc60000000010 */
[----:B------:R-:W4:Y:S01]  /*142940*/  LDL.LU R26, [R1+0x23a8] ;  /* 0x0023a800011a7983 */ /* 0x000f220000300800 */
[----:B------:R-:W-:-:S03]  /*142950*/  PRMT R6, R24, 0x5210, R13 ;  /* 0x0000521018067816 */ /* 0x000fc6000000000d */
[----:B------:R-:W4:Y:S01]  /*142960*/  LDL.LU R24, [R1+0x233c] ;  /* 0x00233c0001187983 */ /* 0x000f220000300800 */
[----:B------:R-:W-:Y:S01]  /*142970*/  PRMT R4, R27, 0x5210, R17 ;  /* 0x000052101b047816 */ /* 0x000fe20000000011 */
[----:B------:R-:W-:Y:S02]  /*142980*/  NOP ;  /* 0x0000000000007918 */ /* 0x000fe40000000000 */
[----:B------:R-:W0:Y:S04]  /*142990*/  LDS.128 R16, [R0] ;  /* 0x0000000000107984 */ /* 0x000e280000000c00 */
[----:B0-----:R-:W-:Y:S04]  /*1429a0*/  STL.64 [R1+0x580], R16 ;  /* 0x0005801001007387 */ /* 0x001fe80000100a00 */
[----:B------:R3:W-:Y:S04]  /*1429b0*/  STL [R1+0x58c], R19 ;  /* 0x00058c1301007387 */ /* 0x0007e80000100800 */
[----:B------:R-:W4:Y:S04]  /*1429c0*/  LDL.LU R31, [R1+0x2338] ;  /* 0x00233800011f7983 */ /* 0x000f280000300800 */
[----:B------:R-:W4:Y:S01]  /*1429d0*/  LDL.LU R30, [R1+0x56c] ;  /* 0x00056c00011e7983 */ /* 0x000f220000300800 */
[----:B------:R-:W-:-:S03]  /*1429e0*/  IMAD.MOV.U32 R9, RZ, RZ, R18 ;  /* 0x000000ffff097224 */ /* 0x000fc600078e0012 */
[----:B------:R-:W4:Y:S04]  /*1429f0*/  LDL.LU R28, [R1+0x568] ;  /* 0x00056800011c7983 */ /* 0x000f280000300800 */
[----:B------:R-:W4:Y:S01]  /*142a00*/  LDL.LU R27, [R1+0x564] ;  /* 0x00056400011b7983 */ /* 0x000f220000300800 */
[----:B--2---:R-:W-:Y:S01]  /*142a10*/  PRMT R7, R2, 0x5210, R12 ;  /* 0x0000521002077816 */ /* 0x004fe2000000000c */
[----:B------:R-:W-:Y:S02]  /*142a20*/  NOP ;  /* 0x0000000000007918 */ /* 0x000fe40000000000 */
[----:B------:R-:W2:Y:S04]  /*142a30*/  LDL.LU R2, [R1+0x560] ;  /* 0x0005600001027983 */ /* 0x000ea80000300800 */
[----:B------:R-:W-:Y:S01]  /*142a40*/  STL [R1+0x5b24], R9 ;  /* 0x005b240901007387 */ /* 0x000fe20000100800 */
[----:B------:R-:W-:-:S03]  /*142a50*/  LOP3.LUT R21, R25, 0xffff, RZ, 0xc0, !PT ;  /* 0x0000ffff19157812 */ /* 0x000fc600078ec0ff */
[----:B------:R-:W2:Y:S01]  /*142a60*/  LDL.LU R25, [R1+0x240] ;  /* 0x0002400001197983 */ /* 0x000ea20000300800 */
[----:B---3--:R-:W-:-:S03]  /*142a70*/  LOP3.LUT R19, R23, 0xffff, RZ, 0xc0, !PT ;  /* 0x0000ffff17137812 */ /* 0x008fc600078ec0ff */
[----:B------:R-:W3:Y:S01]  /*142a80*/  LDL.LU R23, [R1+0x23c] ;  /* 0x00023c0001177983 */ /* 0x000ee20000300800 */
[----:B------:R-:W-:-:S03]  /*142a90*/  IMAD.MOV.U32 R11, RZ, RZ, R34 ;  /* 0x000000ffff0b7224 */ /* 0x000fc600078e0022 */
[----:B------:R4:W-:Y:S02]  /*142aa0*/  STSM.16.M88.4 [R0], R4 ;  /* 0x0000000400007844 */ /* 0x0009e40000000200 */
[----:B----4-:R-:W-:Y:S02]  /*142ab0*/  PRMT R4, R33, 0x4210, R21 ;  /* 0x0000421021047816 */ /* 0x010fe40000000015 */
[----:B------:R-:W-:Y:S01]  /*142ac0*/  PRMT R5, R32, 0x4210, R19 ;  /* 0x0000421020057816 */ /* 0x000fe20000000013 */
[----:B------:R-:W-:Y:S01]  /*142ad0*/  NOP ;  /* 0x0000000000007918 */ /* 0x000fe20000000000 */
[----:B------:R-:W0:Y:S01]  /*142ae0*/  LDS.128 R32, [R0] ;  /* 0x0000000000207984 */ /* 0x000e220000000c00 */
[----:B------:R-:W-:-:S03]  /*142af0*/  LOP3.LUT R18, R22, 0xffff, RZ, 0xc0, !PT ;  /* 0x0000ffff16127812 */ /* 0x000fc600078ec0ff */
[----:B------:R-:W4:Y:S01]  /*142b00*/  LDL.LU R22, [R1+0x238] ;  /* 0x0002380001167983 */ /* 0x000f220000300800 */
[----:B------:R-:W-:-:S03]  /*142b10*/  PRMT R6, R8, 0x4210, R18 ;  /* 0x0000421008067816 */ /* 0x000fc60000000012 */
[----:B------:R-:W4:Y:S01]  /*142b20*/  LDL.LU R8, [R1+0x1a4] ;  /* 0x0001a40001087983 */ /* 0x000f220000300800 */
[----:B------:R-:W-:Y:S02]  /*142b30*/  LOP3.LUT R17, R29, 0xffff, RZ, 0xc0, !PT ;  /* 0x0000ffff1d117812 */ /* 0x000fe400078ec0ff */
[----:B------:R-:W-:Y:S01]  /*142b40*/  LOP3.LUT R16, R26, 0xffff, RZ, 0xc0, !PT ;  /* 0x0000ffff1a107812 */ /* 0x000fe200078ec0ff */
[----:B0-----:R-:W-:Y:S04]  /*142b50*/  STL.64 [R1+0x578], R34 ;  /* 0x0005782201007387 */ /* 0x001fe80000100a00 */
[----:B------:R-:W4:Y:S04]  /*142b60*/  LDL.LU R29, [R1+0x24c] ;  /* 0x00024c00011d7983 */ /* 0x000f280000300800 */
[----:B------:R-:W4:Y:S01]  /*142b70*/  LDL.LU R26, [R1+0x244] ;  /* 0x00024400011a7983 */ /* 0x000f220000300800 */
[----:B------:R-:W-:-:S03]  /*142b80*/  LOP3.LUT R13, R24, 0xffff, RZ, 0xc0, !PT ;  /* 0x0000ffff180d7812 */ /* 0x000fc600078ec0ff */
[----:B------:R-:W4:Y:S01]  /*142b90*/  LDL.LU R24, [R1+0x248] ;  /* 0x0002480001187983 */ /* 0x000f220000300800 */
        /* <DEDUP_REMOVED lines=8> */
[----:B------:R-:W-:Y:S02]  /*142c20*/  LOP3.LUT R12, R31, 0xffff, RZ, 0xc0, !PT ;  /* 0x0000ffff1f0c7812 */ /* 0x000fe400078ec0ff */
[----:B0-----:R-:W-:Y:S02]  /*142c30*/  PRMT R4, R30, 0x4210, R17 ;  /* 0x000042101e047816 */ /* 0x001fe40000000011 */
[----:B------:R-:W-:-:S02]  /*142c40*/  PRMT R5, R28, 0x4210, R16 ;  /* 0x000042101c057816 */ /* 0x000fc40000000010 */
[----:B------:R-:W-:Y:S02]  /*142c50*/  PRMT R6, R27, 0x4210, R13 ;  /* 0x000042101b067816 */ /* 0x000fe4000000000d */
[----:B--2---:R-:W-:Y:S01]  /*142c60*/  PRMT R7, R2, 0x4210, R12 ;  /* 0x0000421002077816 */ /* 0x004fe2000000000c */
[----:B------:R-:W-:Y:S01]  /*142c70*/  NOP ;  /* 0x0000000000007918 */ /* 0x000fe20000000000 */
[----:B------:R-:W2:Y:S04]  /*142c80*/  LDL.LU R2, [R1+0x1a0] ;  /* 0x0001a00001027983 */ /* 0x000ea80000300800 */
[----:B-1----:R-:W-:Y:S04]  /*142c90*/  STL.64 [R1+0x560], R32 ;  /* 0x0005602001007387 */ /* 0x002fe80000100a00 */
[----:B------:R-:W-:Y:S04]  /*142ca0*/  STL.64 [R1+0x568], R34 ;  /* 0x0005682201007387 */ /* 0x000fe80000100a00 */
[----:B------:R0:W-:Y:S01]  /*142cb0*/  STSM.16.M88.4 [R0], R4 ;  /* 0x0000000400007844 */ /* 0x0001e20000000200 */
[----:B------:R-:W-:-:S03]  /*142cc0*/  NOP ;  /* 0x0000000000007918 */ /* 0x000fc60000000000 */
[----:B------:R-:W2:Y:S04]  /*142cd0*/  LDL.LU R28, [R1+0x2628] ;  /* 0x00262800011c7983 */ /* 0x000ea80000300800 */
[----:B------:R-:W2:Y:S04]  /*142ce0*/  LDL.LU R27, [R1+0x2618] ;  /* 0x00261800011b7983 */ /* 0x000ea80000300800 */
[----:B------:R-:W1:Y:S01]  /*142cf0*/  LDS.128 R32, [R0] ;  /* 0x0000000000207984 */ /* 0x000e620000000c00 */
[----:B0-----:R-:W-:-:S03]  /*142d00*/  PRMT R4, R25, 0x5210, R21 ;  /* 0x0000521019047816 */ /* 0x001fc60000000015 */
[----:B------:R-:W2:Y:S01]  /*142d10*/  LDL.LU R25, [R1+0x25f0] ;  /* 0x0025f00001197983 */ /* 0x000ea20000300800 */
[----:B---3--:R-:W-:-:S03]  /*142d20*/  PRMT R5, R23, 0x5210, R19 ;  /* 0x0000521017057816 */ /* 0x008fc60000000013 */
[----:B------:R-:W3:Y:S01]  /*142d30*/  LDL.LU R23, [R1+0x25ec] ;  /* 0x0025ec0001177983 */ /* 0x000ee20000300800 */
[----:B----4-:R-:W-:-:S03]  /*142d40*/  PRMT R6, R22, 0x5210, R18 ;  /* 0x0000521016067816 */ /* 0x010fc60000000012 */
[----:B------:R-:W4:Y:S01]  /*142d50*/  LDL.LU R22, [R1+0x1d30] ;  /* 0x001d300001167983 */ /* 0x000f220000300800 */
[----:B------:R-:W-:Y:S01]  /*142d60*/  PRMT R7, R8, 0x5210, R3 ;  /* 0x0000521008077816 */ /* 0x000fe20000000003 */
[----:B-1----:R-:W-:Y:S02]  /*142d70*/  IMAD.MOV.U32 R8, RZ, RZ, R33 ;  /* 0x000000ffff087224 */ /* 0x002fe400078e0021 */
[----:B------:R-:W-:Y:S01]  /*142d80*/  STL [R1+0x550], R32 ;  /* 0x0005502001007387 */ /* 0x000fe20000100800 */
[----:B------:R-:W-:-:S03]  /*142d90*/  NOP ;  /* 0x0000000000007918 */ /* 0x000fc60000000000 */
[----:B------:R0:W-:Y:S04]  /*142da0*/  STL.64 [R1+0x558], R34 ;  /* 0x0005582201007387 */ /* 0x0001e80000100a00 */
[----:B------:R1:W-:Y:S04]  /*142db0*/  STSM.16.M88.4 [R0], R4 ;  /* 0x0000000400007844 */ /* 0x0003e80000000200 */
[----:B0-----:R-:W4:Y:S04]  /*142dc0*/  LDL.LU R35, [R1+0x1c3c] ;  /* 0x001c3c0001237983 */ /* 0x001f280000300800 */
[----:B------:R-:W4:Y:S04]  /*142dd0*/  LDL.LU R34, [R1+0x1c38] ;  /* 0x001c380001227983 */ /* 0x000f280000300800 */
[----:B------:R-:W4:Y:S04]  /*142de0*/  LDL.LU R3, [R1+0x1c34] ;  /* 0x001c340001037983 */ /* 0x000f280000300800 */
[----:B------:R-:W-:Y:S04]  /*142df0*/  STL [R1+0x5b14], R8 ;  /* 0x005b140801007387 */ /* 0x000fe80000100800 */
[----:B------:R-:W4:Y:S04]  /*142e00*/  LDL.LU R33, [R1+0x23bc] ;  /* 0x0023bc0001217983 */ /* 0x000f280000300800 */
[----:B------:R-:W4:Y:S01]  /*142e10*/  LDL.LU R32, [R1+0x23b8] ;  /* 0x0023b80001207983 */ /* 0x000f220000300800 */
[----:B-1----:R-:W-:-:S03]  /*142e20*/  PRMT R5, R26, 0x5210, R16 ;  /* 0x000052101a057816 */ /* 0x002fc60000000010 */
[----:B------:R-:W4:Y:S04]  /*142e30*/  LDL.LU R31, [R1+0x2350] ;  /* 0x00235000011f7983 */ /* 0x000f280000300800 */
[----:B------:R-:W4:Y:S04]  /*142e40*/  LDL.LU R30, [R1+0x234c] ;  /* 0x00234c00011e7983 */ /* 0x000f280000300800 */
[----:B------:R-:W4:Y:S01]  /*142e50*/  LDL.LU R26, [R1+0x1d34] ;  /* 0x001d3400011a7983 */ /* 0x000f220000300800 */
[----:B------:R-:W-:-:S03]  /*142e60*/  PRMT R6, R24, 0x5210, R13 ;  /* 0x0000521018067816 */ /* 0x000fc6000000000d */
[----:B------:R-:W4:Y:S01]  /*142e70*/  LDL.LU R24, [R1+0x1d80] ;  /* 0x001d800001187983 */ /* 0x000f220000300800 */
[----:B------:R-:W-:Y:S01]  /*142e80*/  PRMT R4, R29, 0x5210, R17 ;  /* 0x000052101d047816 */ /* 0x000fe20000000011 */
[----:B------:R-:W-:Y:S02]  /*142e90*/  NOP ;  /* 0x0000000000007918 */ /* 0x000fe40000000000 */
[----:B------:R-:W0:Y:S04]  /*142ea0*/  LDS.128 R16, [R0] ;  /* 0x0000000000107984 */ /* 0x000e280000000c00 */
[----:B------:R-:W4:Y:S04]  /*142eb0*/  LDL.LU R29, [R1+0x1d3c] ;  /* 0x001d3c00011d7983 */ /* 0x000f280000300800 */
[----:B0-----:R-:W-:Y:S04]  /*142ec0*/  STL.64 [R1+0x540], R16 ;  /* 0x0005401001007387 */ /* 0x001fe80000100a00 */
[----:B------:R0:W-:Y:S01]  /*142ed0*/  STL.64 [R1+0x548], R18 ;  /* 0x0005481201007387 */ /* 0x0001e20000100a00 */
[----:B--2---:R-:W-:Y:S01]  /*142ee0*/  PRMT R7, R2, 0x5210, R12 ;  /* 0x0000521002077816 */ /* 0x004fe2000000000c */
[----:B------:R-:W-:-:S02]  /*142ef0*/  NOP ;  /* 0x0000000000007918 */ /* 0x000fc40000000000 */
[----:B------:R-:W2:Y:S01]  /*142f00*/  LDL.LU R2, [R1+0x1d38] ;  /* 0x001d380001027983 */ /* 0x000ea20000300800 */
[----:B------:R-:W-:-:S03]  /*142f10*/  LOP3.LUT R21, R27, 0xffff, RZ, 0xc0, !PT ;  /* 0x0000ffff1b157812 */ /* 0x000fc600078ec0ff */
[----:B------:R-:W2:Y:S01]  /*142f20*/  LDL.LU R27, [R1+0x258] ;  /* 0x00025800011b7983 */ /* 0x000ea20000300800 */
[----:B0-----:R-:W-:-:S03]  /*142f30*/  LOP3.LUT R19, R25, 0xffff, RZ, 0xc0, !PT ;  /* 0x0000ffff19137812 */ /* 0x001fc600078ec0ff */
[----:B------:R-:W2:Y:S01]  /*142f40*/  LDL.LU R25, [R1+0x250] ;  /* 0x0002500001197983 */ /* 0x000ea20000300800 */
[----:B---3--:R-:W-:-:S03]  /*142f50*/  LOP3.LUT R18, R23, 0xffff, RZ, 0xc0, !PT ;  /* 0x0000ffff17127812 */ /* 0x008fc600078ec0ff */
[----:B------:R-:W3:Y:S04]  /*142f60*/  LDL.LU R23, [R1+0x254] ;  /* 0x0002540001177983 */ /* 0x000ee80000300800 */
[----:B------:R4:W-:Y:S01]  /*142f70*/  STSM.16.M88.4 [R0], R4 ;  /* 0x0000000400007844 */ /* 0x0009e20000000200 */
[----:B------:R-:W-:-:S03]  /*142f80*/  NOP ;  /* 0x0000000000007918 */ /* 0x000fc60000000000 */
[----:B------:R-:W0:Y:S01]  /*142f90*/  LDS.128 R36, [R0] ;  /* 0x0000000000247984 */ /* 0x000e220000000c00 */
[----:B------:R-:W-:-:S04]  /*142fa0*/  LOP3.LUT R28, R28, 0xffff, RZ, 0xc0, !PT ;  /* 0x0000ffff1c1c7812 */ /* 0x000fc800078ec0ff */
[----:B----4-:R-:W-:Y:S02]  /*142fb0*/  PRMT R4, R22, 0x4210, R28 ;  /* 0x0000421016047816 */ /* 0x010fe4000000001c */
[----:B------:R-:W4:Y:S04]  /*142fc0*/  LDL.LU R22, [R1+0x19c] ;  /* 0x00019c0001167983 */ /* 0x000f280000300800 */
[----:B0-----:R-:W-:Y:S04]  /*142fd0*/  STL [R1+0x534], R37 ;  /* 0x0005342501007387 */ /* 0x001fe80000100800 */
[----:B------:R-:W-:Y:S01]  /*142fe0*/  STL [R1+0x538], R38 ;  /* 0x0005382601007387 */ /* 0x000fe20000100800 */
[----:B------:R-:W-:-:S02]  /*142ff0*/  PRMT R5, R35, 0x4210, R21 ;  /* 0x0000421023057816 */ /* 0x000fc40000000015 */
[----:B------:R-:W-:Y:S02]  /*143000*/  PRMT R6, R34, 0x4210, R19 ;  /* 0x0000421022067816 */ /* 0x000fe40000000013 */
[----:B------:R-:W-:Y:S01]  /*143010*/  PRMT R7, R3, 0x4210, R18 ;  /* 0x0000421003077816 */ /* 0x000fe20000000012 */
[----:B------:R-:W-:Y:S01]  /*143020*/  NOP ;  /* 0x0000000000007918 */ /* 0x000fe20000000000 */
[----:B------:R-:W-:-:S03]  /*143030*/  LOP3.LUT R17, R33, 0xffff, RZ, 0xc0, !PT ;  /* 0x0000ffff21117812 */ /* 0x000fc600078ec0ff */
[----:B------:R0:W-:Y:S01]  /*143040*/  STSM.16.M88.4 [R0], R4 ;  /* 0x0000000400007844 */ /* 0x0001e20000000200 */
[----:B------:R-:W-:-:S03]  /*143050*/  LOP3.LUT R13, R31, 0xffff, RZ, 0xc0, !PT ;  /* 0x0000ffff1f0d7812 */ /* 0x000fc600078ec0ff */
[----:B------:R-:W4:Y:S01]  /*143060*/  LDL.LU R31, [R1+0x264] ;  /* 0x00026400011f7983 */ /* 0x000f220000300800 */
[----:B------:R-:W-:-:S03]  /*143070*/  LOP3.LUT R12, R30, 0xffff, RZ, 0xc0, !PT ;  /* 0x0000ffff1e0c7812 */ /* 0x000fc600078ec0ff */
[----:B------:R-:W4:Y:S01]  /*143080*/  LDL.LU R30, [R1+0x260] ;  /* 0x00026000011e7983 */ /* 0x000f220000300800 */
[----:B0-----:R-:W-:-:S03]  /*143090*/  PRMT R4, R26, 0x4210, R17 ;  /* 0x000042101a047816 */ /* 0x001fc60000000011 */
[----:B------:R-:W4:Y:S01]  /*1430a0*/  LDL.LU R26, [R1+0x25c] ;  /* 0x00025c00011a7983 */ /* 0x000f220000300800 */
[----:B------:R-:W-:Y:S01]  /*1430b0*/  LOP3.LUT R16, R32, 0xffff, RZ, 0xc0, !PT ;  /* 0x0000ffff20107812 */ /* 0x000fe200078ec0ff */
[----:B------:R-:W-:-:S03]  /*1430c0*/  NOP ;  /* 0x0000000000007918 */ /* 0x000fc60000000000 */
[----:B------:R-:W-:Y:S01]  /*1430d0*/  PRMT R5, R24, 0x4210, R16 ;  /* 0x0000421018057816 */ /* 0x000fe20000000010 */
[----:B------:R-:W0:Y:S04]  /*1430e0*/  LDS.128 R32, [R0] ;  /* 0x0000000000207984 */ /* 0x000e280000000c00 */
[----:B------:R-:W4:Y:S01]  /*1430f0*/  LDL.LU R24, [R1+0x198] ;  /* 0x0001980001187983 */ /* 0x000f220000300800 */
[----:B------:R-:W-:-:S03]  /*143100*/  PRMT R6, R29, 0x4210, R13 ;  /* 0x000042101d067816 */ /* 0x000fc6000000000d */
[----:B0-----:R-:W-:Y:S04]  /*143110*/  STL [R1+0x520], R32 ;  /* 0x0005202001007387 */ /* 0x001fe80000100800 */
[----:B------:R-:W-:Y:S01]  /*143120*/  STL.64 [R1+0x528], R34 ;  /* 0x0005282201007387 */ /* 0x000fe20000100a00 */
[----:B--2---:R-:W-:Y:S01]  /*143130*/  PRMT R7, R2, 0x4210, R12 ;  /* 0x0000421002077816 */ /* 0x004fe2000000000c */
[----:B------:R-:W-:Y:S01]  /*143140*/  IMAD.MOV.U32 R2, RZ, RZ, R33 ;  /* 0x000000ffff027224 */ /* 0x000fe200078e0021 */
[----:B------:R-:W-:-:S03]  /*143150*/  NOP ;  /* 0x0000000000007918 */ /* 0x000fc60000000000 */
[----:B------:R0:W-:Y:S04]  /*143160*/  STSM.16.M88.4 [R0], R4 ;  /* 0x0000000400007844 */ /* 0x0001e80000000200 */
[----:B------:R-:W-:Y:S01]  /*143170*/  STL [R1+0x5b08], R2 ;  /* 0x005b080201007387 */ /* 0x000fe20000100800 */
[----:B0-----:R-:W-:-:S03]  /*143180*/  PRMT R4, R27, 0x5210, R28 ;  /* 0x000052101b047816 */ /* 0x001fc6000000001c */
[----:B------:R-:W2:Y:S01]  /*143190*/  LDL.LU R28, [R1+0x263c] ;  /* 0x00263c00011c7983 */ /* 0x000ea20000300800 */
[----:B------:R-:W-:-:S03]  /*1431a0*/  PRMT R5, R25, 0x5210, R21 ;  /* 0x0000521019057816 */ /* 0x000fc60000000015 */
[----:B------:R-:W2:Y:S04]  /*1431b0*/  LDL.LU R25, [R1+0x2638] ;  /* 0x0026380001197983 */ /* 0x000ea80000300800 */
[----:B------:R-:W2:Y:S04]  /*1431c0*/  LDL.LU R32, [R1+0x25fc] ;  /* 0x0025fc0001207983 */ /* 0x000ea80000300800 */
[----:B------:R-:W2:Y:S01]  /*1431d0*/  LDL.LU R29, [R1+0x25f8] ;  /* 0x0025f800011d7983 */ /* 0x000ea20000300800 */
[----:B---3--:R-:W-:-:S03]  /*1431e0*/  PRMT R6, R23, 0x5210, R19 ;  /* 0x0000521017067816 */ /* 0x008fc60000000013 */
[----:B------:R-:W3:Y:S01]  /*1431f0*/  LDL.LU R23, [R1+0x1e94] ;  /* 0x001e940001177983 */ /* 0x000ee20000300800 */
[----:B------:R-:W-:Y:S02]  /*143200*/  IMAD.MOV.U32 R8, RZ, RZ, R36 ;  /* 0x000000ffff087224 */ /* 0x000fe400078e0024 */
[----:B------:R-:W-:Y:S01]  /*143210*/  IMAD.MOV.U32 R3, RZ, RZ, R39 ;  /* 0x000000ffff037224 */ /* 0x000fe200078e0027 */
[----:B------:R-:W-:Y:S01]  /*143220*/  NOP ;  /* 0x0000000000007918 */ /* 0x000fe20000000000 */
[----:B------:R-:W0:Y:S04]  /*143230*/  LDS.128 R36, [R0] ;  /* 0x0000000000247984 */ /* 0x000e280000000c00 */
[----:B0-----:R-:W-:Y:S04]  /*143240*/  STL.64 [R1+0x510], R36 ;  /* 0x0005102401007387 */ /* 0x001fe80000100a00 */
[----:B------:R0:W-:Y:S04]  /*143250*/  STL [R1+0x518], R38 ;  /* 0x0005182601007387 */ /* 0x0001e80000100800 */
[----:B0-----:R-:W3:Y:S04]  /*143260*/  LDL.LU R38, [R1+0x1d8c] ;  /* 0x001d8c0001267983 */ /* 0x001ee80000300800 */
[----:B------:R-:W3:Y:S04]  /*143270*/  LDL.LU R37, [R1+0x1d88] ;  /* 0x001d880001257983 */ /* 0x000ee80000300800 */
[----:B------:R-:W3:Y:S01]  /*143280*/  LDL.LU R27, [R1+0x1d84] ;  /* 0x001d8400011b7983 */ /* 0x000ee20000300800 */
[----:B----4-:R-:W-:Y:S01]  /*143290*/  PRMT R7, R22, 0x5210, R18 ;  /* 0x0000521016077816 */ /* 0x010fe20000000012 */
[----:B------:R-:W-:Y:S01]  /*1432a0*/  IMAD.MOV.U32 R22, RZ, RZ, R39 ;  /* 0x000000ffff167224 */ /* 0x000fe200078e0027 */
[----:B------:R-:W-:-:S03]  /*1432b0*/  NOP ;  /* 0x0000000000007918 */ /* 0x000fc60000000000 */
[----:B------:R0:W-:Y:S04]  /*1432c0*/  STSM.16.M88.4 [R0], R4 ;  /* 0x0000000400007844 */ /* 0x0001e80000000200 */
[----:B------:R-:W-:Y:S01]  /*1432d0*/  STL [R1+0x5b00], R22 ;  /* 0x005b001601007387 */ /* 0x000fe20000100800 */
[----:B0-----:R-:W-:-:S03]  /*1432e0*/  PRMT R6, R26, 0x5210, R13 ;  /* 0x000052101a067816 */ /* 0x001fc6000000000d */
[----:B------:R-:W4:Y:S01]  /*1432f0*/  LDL.LU R26, [R1+0x23d4] ;  /* 0x0023d400011a7983 */ /* 0x000f220000300800 */
[----:B------:R-:W-:-:S03]  /*143300*/  PRMT R4, R31, 0x5210, R17 ;  /* 0x000052101f047816 */ /* 0x000fc60000000011 */
[----:B------:R-:W4:Y:S04]  /*143310*/  LDL.LU R36, [R1+0x23d0] ;  /* 0x0023d00001247983 */ /* 0x000f280000300800 */
[----:B------:R-:W4:Y:S01]  /*143320*/  LDL.LU R35, [R1+0x2384] ;  /* 0x0023840001237983 */ /* 0x000f220000300800 */
[----:B------:R-:W-:-:S03]  /*143330*/  PRMT R7, R24, 0x5210, R12 ;  /* 0x0000521018077816 */ /* 0x000fc6000000000c */
[----:B------:R-:W4:Y:S04]  /*143340*/  LDL.LU R31, [R1+0x2380] ;  /* 0x00238000011f7983 */ /* 0x000f280000300800 */
[----:B------:R-:W4:Y:S01]  /*143350*/  LDL.LU R24, [R1+0x1ee8] ;  /* 0x001ee80001187983 */ /* 0x000f220000300800 */
[----:B------:R-:W-:Y:S01]  /*143360*/  PRMT R5, R30, 0x5210, R16 ;  /* 0x000052101e057816 */ /* 0x000fe20000000010 */
[----:B------:R-:W-:Y:S02]  /*143370*/  NOP ;  /* 0x0000000000007918 */ /* 0x000fe40000000000 */
[----:B------:R-:W0:Y:S01]  /*143380*/  LDS.128 R16, [R0] ;  /* 0x0000000000107984 */ /* 0x000e220000000c00 */
[----:B------:R-:W-:-:S03]  /*143390*/  NOP ;  /* 0x0000000000007918 */ /* 0x000fc60000000000 */
[----:B0-----:R-:W-:Y:S04]  /*1433a0*/  STL [R1+0x504], R17 ;  /* 0x0005041101007387 */ /* 0x001fe80000100800 */
[----:B------:R0:W-:Y:S04]  /*1433b0*/  STL.64 [R1+0x508], R18 ;  /* 0x0005081201007387 */ /* 0x0001e80000100a00 */
[----:B------:R-:W4:Y:S04]  /*1433c0*/  LDL.LU R34, [R1+0x1ee4] ;  /* 0x001ee40001227983 */ /* 0x000f280000300800 */
[----:B------:R-:W4:Y:S04]  /*1433d0*/  LDL.LU R33, [R1+0x1e9c] ;  /* 0x001e9c0001217983 */ /* 0x000f280000300800 */
[----:B------:R-:W4:Y:S04]  /*1433e0*/  LDL.LU R30, [R1+0x1e98] ;  /* 0x001e9800011e7983 */ /* 0x000f280000300800 */
[----:B------:R3:W-:Y:S01]  /*1433f0*/  STSM.16.M88.4 [R0], R4 ;  /* 0x0000000400007844 */ /* 0x0007e20000000200 */
[----:B------:R-:W-:-:S03]  /*143400*/  NOP ;  /* 0x0000000000007918 */ /* 0x000fc60000000000 */
[----:B------:R-:W1:Y:S01]  /*143410*/  LDS.128 R40, [R0] ;  /* 0x0000000000287984 */ /* 0x000e620000000c00 */
[----:B--2---:R-:W-:-:S03]  /*143420*/  LOP3.LUT R21, R25, 0xffff, RZ, 0xc0, !PT ;  /* 0x0000ffff19157812 */ /* 0x004fc600078ec0ff */
[----:B------:R-:W2:Y:S01]  /*143430*/  LDL.LU R25, [R1+0x278] ;  /* 0x0002780001197983 */ /* 0x000ea20000300800 */
[----:B0-----:R-:W-:-:S03]  /*143440*/  LOP3.LUT R19, R32, 0xffff, RZ, 0xc0, !PT ;  /* 0x0000ffff20137812 */ /* 0x001fc600078ec0ff */
[----:B------:R-:W2:Y:S01]  /*143450*/  LDL.LU R32, [R1+0x26c] ;  /* 0x00026c0001207983 */ /* 0x000ea20000300800 */
[----:B------:R-:W-:Y:S02]  /*143460*/  LOP3.LUT R28, R28, 0xffff, RZ, 0xc0, !PT ;  /* 0x0000ffff1c1c7812 */ /* 0x000fe400078ec0ff */
[----:B------:R-:W-:Y:S02]  /*143470*/  LOP3.LUT R18, R29, 0xffff, RZ, 0xc0, !PT ;  /* 0x0000ffff1d127812 */ /* 0x000fe400078ec0ff */
[----:B------:R-:W2:Y:S01]  /*143480*/  LDL.LU R29, [R1+0x270] ;  /* 0x00027000011d7983 */ /* 0x000ea20000300800 */
[----:B---3--:R-:W-:-:S03]  /*143490*/  PRMT R4, R23, 0x4210, R28 ;  /* 0x0000421017047816 */ /* 0x008fc6000000001c */
[----:B------:R-:W3:Y:S04]  /*1434a0*/  LDL.LU R23, [R1+0x194] ;  /* 0x0001940001177983 */ /* 0x000ee80000300800 */
[----:B-1----:R-:W-:Y:S04]  /*1434b0*/  STL.64 [R1+0x4f0], R40 ;  /* 0x0004f02801007387 */ /* 0x002fe80000100a00 */
[----:B------:R-:W-:Y:S01]  /*1434c0*/  STL [R1+0x4fc], R43 ;  /* 0x0004fc2b01007387 */ /* 0x000fe20000100800 */
[----:B------:R-:W-:-:S03]  /*1434d0*/  PRMT R7, R27, 0x4210, R18 ;  /* 0x000042101b077816 */ /* 0x000fc60000000012 */
[----:B------:R-:W3:Y:S01]  /*1434e0*/  LDL.LU R27, [R1+0x280] ;  /* 0x00028000011b7983 */ /* 0x000ee20000300800 */
[----:B----4-:R-:W-:-:S03]  /*1434f0*/  LOP3.LUT R17, R26, 0xffff, RZ, 0xc0, !PT ;  /* 0x0000ffff1a117812 */ /* 0x010fc600078ec0ff */
[----:B------:R-:W4:Y:S01]  /*143500*/  LDL.LU R26, [R1+0x284] ;  /* 0x00028400011a7983 */ /* 0x000f220000300800 */
[----:B------:R-:W-:Y:S02]  /*143510*/  PRMT R5, R38, 0x4210, R21 ;  /* 0x0000421026057816 */ /* 0x000fe40000000015 */
[----:B------:R-:W-:Y:S01]  /*143520*/  PRMT R6, R37, 0x4210, R19 ;  /* 0x0000421025067816 */ /* 0x000fe20000000013 */
[----:B------:R-:W-:-:S04]  /*143530*/  NOP ;  /* 0x0000000000007918 */ /* 0x000fc80000000000 */
[----:B------:R0:W-:Y:S01]  /*143540*/  STSM.16.M88.4 [R0], R4 ;  /* 0x0000000400007844 */ /* 0x0001e20000000200 */
[----:B------:R-:W-:-:S03]  /*143550*/  LOP3.LUT R12, R31, 0xffff, RZ, 0xc0, !PT ;  /* 0x0000ffff1f0c7812 */ /* 0x000fc600078ec0ff */
[----:B------:R-:W4:Y:S01]  /*143560*/  LDL.LU R31, [R1+0x27c] ;  /* 0x00027c00011f7983 */ /* 0x000f220000300800 */
[----:B0-----:R-:W-:-:S03]  /*143570*/  PRMT R4, R24, 0x4210, R17 ;  /* 0x0000421018047816 */ /* 0x001fc60000000011 */
[----:B------:R-:W4:Y:S01]  /*143580*/  LDL.LU R24, [R1+0x190] ;  /* 0x0001900001187983 */ /* 0x000f220000300800 */
[----:B------:R-:W-:Y:S01]  /*143590*/  IMAD.MOV.U32 R2, RZ, RZ, R16 ;  /* 0x000000ffff027224 */ /* 0x000fe200078e0010 */
[----:B------:R-:W-:Y:S01]  /*1435a0*/  LOP3.LUT R16, R36, 0xffff, RZ, 0xc0, !PT ;  /* 0x0000ffff24107812 */ /* 0x000fe200078ec0ff */
[----:B------:R-:W-:Y:S01]  /*1435b0*/  NOP ;  /* 0x0000000000007918 */ /* 0x000fe20000000000 */
[----:B------:R-:W0:Y:S01]  /*1435c0*/  LDS.128 R36, [R0] ;  /* 0x0000000000247984 */ /* 0x000e220000000c00 */
[----:B------:R-:W-:Y:S02]  /*1435d0*/  LOP3.LUT R13, R35, 0xffff, RZ, 0xc0, !PT ;  /* 0x0000ffff230d7812 */ /* 0x000fe400078ec0ff */
[----:B------:R-:W-:Y:S02]  /*1435e0*/  PRMT R5, R34, 0x4210, R16 ;  /* 0x0000421022057816 */ /* 0x000fe40000000010 */
[----:B------:R-:W-:Y:S02]  /*1435f0*/  PRMT R6, R33, 0x4210, R13 ;  /* 0x0000421021067816 */ /* 0x000fe4000000000d */
[----:B------:R-:W-:Y:S01]  /*143600*/  PRMT R7, R30, 0x4210, R12 ;  /* 0x000042101e077816 */ /* 0x000fe2000000000c */
[----:B------:R-:W-:Y:S01]  /*143610*/  NOP ;  /* 0x0000000000007918 */ /* 0x000fe20000000000 */
[----:B0-----:R-:W-:Y:S04]  /*143620*/  STL.64 [R1+0x4e0], R36 ;  /* 0x0004e02401007387 */ /* 0x001fe80000100a00 */
[----:B------:R2:W-:Y:S04]  /*143630*/  STSM.16.M88.4 [R0], R4 ;  /* 0x0000000400007844 */ /* 0x0005e80000000200 */
[----:B------:R0:W-:Y:S04]  /*143640*/  STL.64 [R1+0x4e8], R38 ;  /* 0x0004e82601007387 */ /* 0x0001e80000100a00 */
[----:B------:R-:W4:Y:S01]  /*143650*/  LDL.LU R30, [R1+0x2674] ;  /* 0x00267400011e7983 */ /* 0x000f220000300800 */
[----:B--2---:R-:W-:-:S03]  /*143660*/  PRMT R4, R25, 0x5210, R28 ;  /* 0x0000521019047816 */ /* 0x004fc6000000001c */
[----:B------:R-:W2:Y:S01]  /*143670*/  LDL.LU R28, [R1+0x265c] ;  /* 0x00265c00011c7983 */ /* 0x000ea20000300800 */
[----:B------:R-:W-:Y:S01]  /*143680*/  PRMT R5, R32, 0x5210, R21 ;  /* 0x0000521020057816 */ /* 0x000fe20000000015 */
[----:B------:R-:W-:Y:S02]  /*143690*/  NOP ;  /* 0x0000000000007918 */ /* 0x000fe40000000000 */
[----:B------:R-:W2:Y:S04]  /*1436a0*/  LDL.LU R25, [R1+0x2608] ;  /* 0x0026080001197983 */ /* 0x000ea80000300800 */
[----:B------:R-:W2:Y:S04]  /*1436b0*/  LDL.LU R40, [R1+0x2604] ;  /* 0x0026040001287983 */ /* 0x000ea80000300800 */
[----:B------:R-:W1:Y:S04]  /*1436c0*/  LDS.128 R32, [R0] ;  /* 0x0000000000207984 */ /* 0x000e680000000c00 */
[----:B0-----:R-:W2:Y:S01]  /*1436d0*/  LDL.LU R39, [R1+0x1f08] ;  /* 0x001f080001277983 */ /* 0x001ea20000300800 */
[----:B---3--:R-:W-:-:S03]  /*1436e0*/  PRMT R7, R23, 0x5210, R18 ;  /* 0x0000521017077816 */ /* 0x008fc60000000012 */
[----:B------:R-:W3:Y:S04]  /*1436f0*/  LDL.LU R38, [R1+0x1f04] ;  /* 0x001f040001267983 */ /* 0x000ee80000300800 */
[----:B------:R-:W3:Y:S01]  /*143700*/  LDL.LU R37, [R1+0x1f00] ;  /* 0x001f000001257983 */ /* 0x000ee20000300800 */
[----:B------:R-:W-:Y:S01]  /*143710*/  PRMT R6, R29, 0x5210, R19 ;  /* 0x000052101d067816 */ /* 0x000fe20000000013 */
[----:B------:R-:W-:Y:S02]  /*143720*/  NOP ;  /* 0x0000000000007918 */ /* 0x000fe40000000000 */
[----:B------:R-:W3:Y:S04]  /*143730*/  LDL.LU R23, [R1+0x1eec] ;  /* 0x001eec0001177983 */ /* 0x000ee80000300800 */
[----:B-1----:R-:W-:Y:S04]  /*143740*/  STL.64 [R1+0x4d0], R32 ;  /* 0x0004d02001007387 */ /* 0x002fe80000100a00 */
[----:B------:R0:W-:Y:S04]  /*143750*/  STL.64 [R1+0x4d8], R34 ;  /* 0x0004d82201007387 */ /* 0x0001e80000100a00 */
[----:B0-----:R-:W3:Y:S04]  /*143760*/  LDL.LU R34, [R1+0x23f0] ;  /* 0x0023f00001227983 */ /* 0x001ee80000300800 */
[----:B------:R-:W3:Y:S04]  /*143770*/  LDL.LU R29, [R1+0x23ec] ;  /* 0x0023ec00011d7983 */ /* 0x000ee80000300800 */
[----:B------:R0:W-:Y:S02]  /*143780*/  STSM.16.M88.4 [R0], R4 ;  /* 0x0000000400007844 */ /* 0x0001e40000000200 */
[----:B0-----:R-:W-:-:S02]  /*143790*/  PRMT R4, R27, 0x5210, R17 ;  /* 0x000052101b047816 */ /* 0x001fc40000000011 */
[----:B------:R-:W3:Y:S01]  /*1437a0*/  LDL.LU R27, [R1+0x239c] ;  /* 0x00239c00011b7983 */ /* 0x000ee20000300800 */
[----:B----4-:R-:W-:Y:S01]  /*1437b0*/  PRMT R5, R26, 0x5210, R16 ;  /* 0x000052101a057816 */ /* 0x010fe20000000010 */
[----:B------:R-:W-:Y:S02]  /*1437c0*/  NOP ;  /* 0x0000000000007918 */ /* 0x000fe40000000000 */
[----:B------:R-:W0:Y:S04]  /*1437d0*/  LDS.128 R16, [R0] ;  /* 0x0000000000107984 */ /* 0x000e280000000c00 */
[----:B------:R-:W4:Y:S04]  /*1437e0*/  LDL.LU R26, [R1+0x2398] ;  /* 0x00239800011a7983 */ /* 0x000f280000300800 */
[----:B------:R-:W4:Y:S04]  /*1437f0*/  LDL.LU R36, [R1+0x1f28] ;  /* 0x001f280001247983 */ /* 0x000f280000300800 */
[----:B------:R-:W4:Y:S01]  /*143800*/  LDL.LU R35, [R1+0x1f24] ;  /* 0x001f240001237983 */ /* 0x000f220000300800 */
[----:B------:R-:W-:-:S02]  /*143810*/  PRMT R6, R31, 0x5210, R13 ;  /* 0x000052101f067816 */ /* 0x000fc4000000000d */
[----:B------:R-:W-:Y:S01]  /*143820*/  PRMT R7, R24, 0x5210, R12 ;  /* 0x0000521018077816 */ /* 0x000fe2000000000c */
[----:B------:R-:W-:Y:S01]  /*143830*/  NOP ;  /* 0x0000000000007918 */ /* 0x000fe20000000000 */
[----:B0-----:R-:W-:Y:S04]  /*143840*/  STL.64 [R1+0x4c0], R16 ;  /* 0x0004c01001007387 */ /* 0x001fe80000100a00 */
[----:B------:R0:W-:Y:S04]  /*143850*/  STL.64 [R1+0x4c8], R18 ;  /* 0x0004c81201007387 */ /* 0x0001e80000100a00 */
[----:B------:R-:W4:Y:S04]  /*143860*/  LDL.LU R33, [R1+0x1f20] ;  /* 0x001f200001217983 */ /* 0x000f280000300800 */
[----:B------:R-:W4:Y:S04]  /*143870*/  LDL.LU R24, [R1+0x1f0c] ;  /* 0x001f0c0001187983 */ /* 0x000f280000300800 */
[----:B------:R-:W4:Y:S01]  /*143880*/  LDL.LU R31, [R1+0x28c] ;  /* 0x00028c00011f7983 */ /* 0x000f220000300800 */
[----:B------:R-:W-:-:S03]  /*143890*/  LOP3.LUT R32, R30, 0xffff, RZ, 0xc0, !PT ;  /* 0x0000ffff1e207812 */ /* 0x000fc600078ec0ff */
[----:B------:R-:W4:Y:S01]  /*1438a0*/  LDL.LU R30, [R1+0x290] ;  /* 0x00029000011e7983 */ /* 0x000f220000300800 */
[----:B------:R-:W-:-:S03]  /*1438b0*/  IMAD.MOV.U32 R22, RZ, RZ, R42 ;  /* 0x000000ffff167224 */ /* 0x000fc600078e002a */
[----:B------:R-:W-:Y:S01]  /*1438c0*/  STSM.16.M88.4 [R0], R4 ;  /* 0x0000000400007844 */ /* 0x000fe20000000200 */
[----:B--2---:R-:W-:-:S03]  /*1438d0*/  LOP3.LUT R21, R28, 0xffff, RZ, 0xc0, !PT ;  /* 0x0000ffff1c157812 */ /* 0x004fc600078ec0ff */
[----:B------:R-:W2:Y:S01]  /*1438e0*/  LDL.LU R28, [R1+0x288] ;  /* 0x00028800011c7983 */ /* 0x000ea20000300800 */
[----:B0-----:R-:W-:-:S03]  /*1438f0*/  LOP3.LUT R19, R25, 0xffff, RZ, 0xc0, !PT ;  /* 0x0000ffff19137812 */ /* 0x001fc600078ec0ff */
[----:B------:R-:W2:Y:S01]  /*143900*/  LDL.LU R25, [R1+0x18c] ;  /* 0x00018c0001197983 */ /* 0x000ea20000300800 */
[----:B------:R-:W-:Y:S01]  /*143910*/  LOP3.LUT R18, R40, 0xffff, RZ, 0xc0, !PT ;  /* 0x0000ffff28127812 */ /* 0x000fe200078ec0ff */
[----:B------:R-:W-:Y:S02]  /*143920*/  NOP ;  /* 0x0000000000007918 */ /* 0x000fe40000000000 */
[----:B------:R-:W0:Y:S04]  /*143930*/  LDS.128 R40, [R0] ;  /* 0x0000000000287984 */ /* 0x000e280000000c00 */
[----:B0-----:R-:W-:Y:S04]  /*143940*/  STL [R1+0x4b0], R40 ;  /* 0x0004b02801007387 */ /* 0x001fe80000100800 */
[----:B------:R-:W-:Y:S01]  /*143950*/  STL.64 [R1+0x4b8], R42 ;  /* 0x0004b82a01007387 */ /* 0x000fe20000100a00 */
[----:B---3--:R-:W-:-:S03]  /*143960*/  LOP3.LUT R17, R34, 0xffff, RZ, 0xc0, !PT ;  /* 0x0000ffff22117812 */ /* 0x008fc600078ec0ff */
[----:B------:R-:W3:Y:S01]  /*143970*/  LDL.LU R34, [R1+0x298] ;  /* 0x0002980001227983 */ /* 0x000ee20000300800 */
[----:B------:R-:W-:-:S03]  /*143980*/  LOP3.LUT R16, R29, 0xffff, RZ, 0xc0, !PT ;  /* 0x0000ffff1d107812 */ /* 0x000fc600078ec0ff */
[----:B------:R-:W3:Y:S01]  /*143990*/  LDL.LU R29, [R1+0x29c] ;  /* 0x00029c00011d7983 */ /* 0x000ee20000300800 */
[----:B------:R-:W-:Y:S02]  /*1439a0*/  PRMT R4, R39, 0x4210, R32 ;  /* 0x0000421027047816 */ /* 0x000fe40000000020 */
[----:B------:R-:W-:Y:S02]  /*1439b0*/  PRMT R5, R38, 0x4210, R21 ;  /* 0x0000421026057816 */ /* 0x000fe40000000015 */
[----:B------:R-:W-:Y:S02]  /*1439c0*/  LOP3.LUT R13, R27, 0xffff, RZ, 0xc0, !PT ;  /* 0x0000ffff1b0d7812 */ /* 0x000fe400078ec0ff */
[----:B------:R-:W3:Y:S01]  /*1439d0*/  LDL.LU R27, [R1+0x294] ;  /* 0x00029400011b7983 */ /* 0x000ee20000300800 */
[----:B------:R-:W-:Y:S02]  /*1439e0*/  PRMT R6, R37, 0x4210, R19 ;  /* 0x0000421025067816 */ /* 0x000fe40000000013 */
[----:B------:R-:W-:Y:S01]  /*1439f0*/  PRMT R7, R23, 0x4210, R18 ;  /* 0x0000421017077816 */ /* 0x000fe20000000012 */
[----:B------:R-:W-:-:S04]  /*143a00*/  NOP ;  /* 0x0000000000007918 */ /* 0x000fc80000000000 */
[----:B------:R4:W-:Y:S02]  /*143a10*/  STSM.16.M88.4 [R0], R4 ;  /* 0x0000000400007844 */ /* 0x0009e40000000200 */
[----:B----4-:R-:W-:Y:S01]  /*143a20*/  PRMT R4, R36, 0x4210, R17 ;  /* 0x0000421024047816 */ /* 0x010fe20000000011 */
[----:B------:R-:W-:Y:S01]  /*143a30*/  NOP ;  /* 0x0000000000007918 */ /* 0x000fe20000000000 */
[----:B------:R-:W0:Y:S01]  /*143a40*/  LDS.128 R36, [R0] ;  /* 0x0000000000247984 */ /* 0x000e220000000c00 */
[----:B------:R-:W-:Y:S02]  /*143a50*/  LOP3.LUT R12, R26, 0xffff, RZ, 0xc0, !PT ;  /* 0x0000ffff1a0c7812 */ /* 0x000fe400078ec0ff */
[----:B------:R-:W-:Y:S01]  /*143a60*/  PRMT R5, R35, 0x4210, R16 ;  /* 0x0000421023057816 */ /* 0x000fe20000000010 */
[----:B------:R-:W4:Y:S01]  /*143a70*/  LDL.LU R26, [R1+0x188] ;  /* 0x00018800011a7983 */ /* 0x000f220000300800 */
[----:B------:R-:W-:Y:S02]  /*143a80*/  PRMT R6, R33, 0x4210, R13 ;  /* 0x0000421021067816 */ /* 0x000fe4000000000d */
[----:B------:R-:W-:Y:S01]  /*143a90*/  PRMT R7, R24, 0x4210, R12 ;  /* 0x0000421018077816 */ /* 0x000fe2000000000c */
[----:B------:R-:W-:Y:S01]  /*143aa0*/  NOP ;  /* 0x0000000000007918 */ /* 0x000fe20000000000 */
[----:B0-----:R-:W-:Y:S04]  /*143ab0*/  STL [R1+0x4a4], R37 ;  /* 0x0004a42501007387 */ /* 0x001fe80000100800 */
[----:B------:R-:W-:Y:S04]  /*143ac0*/  STL.64 [R1+0x4a8], R38 ;  /* 0x0004a82601007387 */ /* 0x000fe80000100a00 */
[----:B------:R0:W-:Y:S04]  /*143ad0*/  STSM.16.M88.4 [R0], R4 ;  /* 0x0000000400007844 */ /* 0x0001e80000000200 */
[----:B------:R-:W4:Y:S01]  /*143ae0*/  LDL.LU R33, [R1+0x27fc] ;  /* 0x0027fc0001217983 */ /* 0x000f220000300800 */
[----:B0-----:R-:W-:-:S03]  /*143af0*/  PRMT R4, R31, 0x5210, R32 ;  /* 0x000052101f047816 */ /* 0x001fc60000000020 */
[----:B------:R-:W4:Y:S01]  /*143b00*/  LDL.LU R32, [R1+0x26ac] ;  /* 0x0026ac0001207983 */ /* 0x000f220000300800 */
[----:B------:R-:W-:Y:S01]  /*143b10*/  IMAD.MOV.U32 R24, RZ, RZ, R36 ;  /* 0x000000ffff187224 */ /* 0x000fe200078e0024 */
[----:B------:R-:W-:Y:S02]  /*143b20*/  NOP ;  /* 0x0000000000007918 */ /* 0x000fe40000000000 */
[----:B------:R-:W0:Y:S01]  /*143b30*/  LDS.128 R36, [R0] ;  /* 0x0000000000247984 */ /* 0x000e220000000c00 */
[----:B------:R-:W-:-:S03]  /*143b40*/  PRMT R5, R30, 0x5210, R21 ;  /* 0x000052101e057816 */ /* 0x000fc60000000015 */
[----:B------:R-:W4:Y:S04]  /*143b50*/  LDL.LU R31, [R1+0x2610] ;  /* 0x00261000011f7983 */ /* 0x000f280000300800 */
[----:B------:R-:W4:Y:S01]  /*143b60*/  LDL.LU R30, [R1+0x260c] ;  /* 0x00260c00011e7983 */ /* 0x000f220000300800 */
[----:B------:R-:W-:Y:S01]  /*143b70*/  IMAD.MOV.U32 R23, RZ, RZ, R41 ;  /* 0x000000ffff177224 */ /* 0x000fe200078e0029 */
[----:B--2---:R-:W-:Y:S02]  /*143b80*/  PRMT R6, R28, 0x5210, R19 ;  /* 0x000052101c067816 */ /* 0x004fe40000000013 */
[----:B------:R-:W2:Y:S04]  /*143b90*/  LDL.LU R28, [R1+0x1f50] ;  /* 0x001f5000011c7983 */ /* 0x000ea80000300800 */
[----:B0-----:R-:W-:Y:S04]  /*143ba0*/  STL [R1+0x490], R36 ;  /* 0x0004902401007387 */ /* 0x001fe80000100800 */
[----:B------:R0:W-:Y:S04]  /*143bb0*/  STL.64 [R1+0x498], R38 ;  /* 0x0004982601007387 */ /* 0x0001e80000100a00 */
[----:B------:R-:W2:Y:S04]  /*143bc0*/  LDL.LU R42, [R1+0x1f2c] ;  /* 0x001f2c00012a7983 */ /* 0x000ea80000300800 */
[----:B------:R-:W2:Y:S04]  /*143bd0*/  LDL.LU R41, [R1+0x1f54] ;  /* 0x001f540001297983 */ /* 0x000ea80000300800 */
[----:B------:R-:W2:Y:S01]  /*143be0*/  LDL.LU R40, [R1+0x1c30] ;  /* 0x001c300001287983 */ /* 0x000ea20000300800 */
[----:B------:R-:W-:Y:S01]  /*143bf0*/  PRMT R7, R25, 0x5210, R18 ;  /* 0x0000521019077816 */ /* 0x000fe20000000012 */
[----:B------:R-:W-:Y:S01]  /*143c00*/  IMAD.MOV.U32 R25, RZ, RZ, R37 ;  /* 0x000000ffff197224 */ /* 0x000fe200078e0025 */
[----:B------:R-:W-:-:S04]  /*143c10*/  NOP ;  /* 0x0000000000007918 */ /* 0x000fc80000000000 */
[----:B------:R-:W-:Y:S04]  /*143c20*/  STL [R1+0x5af0], R25 ;  /* 0x005af01901007387 */ /* 0x000fe80000100800 */
[----:B0-----:R-:W2:Y:S04]  /*143c30*/  LDL.LU R39, [R1+0x2408] ;  /* 0x0024080001277983 */ /* 0x001ea80000300800 */
[----:B------:R-:W2:Y:S04]  /*143c40*/  LDL.LU R38, [R1+0x2404] ;  /* 0x0024040001267983 */ /* 0x000ea80000300800 */
[----:B------:R3:W-:Y:S04]  /*143c50*/  STSM.16.M88.4 [R0], R4 ;  /* 0x0000000400007844 */ /* 0x0007e80000000200 */
[----:B------:R-:W2:Y:S04]  /*143c60*/  LDL.LU R37, [R1+0x23b4] ;  /* 0x0023b40001257983 */ /* 0x000ea80000300800 */
[----:B------:R-:W2:Y:S01]  /*143c70*/  LDL.LU R36, [R1+0x23b0] ;  /* 0x0023b00001247983 */ /* 0x000ea20000300800 */
[----:B---3--:R-:W-:-:S03]  /*143c80*/  PRMT R5, R29, 0x5210, R16 ;  /* 0x000052101d057816 */ /* 0x008fc60000000010 */
[----:B------:R-:W3:Y:S01]  /*143c90*/  LDL.LU R29, [R1+0x1f74] ;  /* 0x001f7400011d7983 */ /* 0x000ee20000300800 */
[----:B------:R-:W-:Y:S01]  /*143ca0*/  PRMT R4, R34, 0x5210, R17 ;  /* 0x0000521022047816 */ /* 0x000fe20000000011 */
[----:B------:R-:W-:Y:S02]  /*143cb0*/  NOP ;  /* 0x0000000000007918 */ /* 0x000fe40000000000 */
[----:B------:R-:W0:Y:S01]  /*143cc0*/  LDS.128 R16, [R0] ;  /* 0x0000000000107984 */ /* 0x000e220000000c00 */
[----:B------:R-:W-:-:S03]  /*143cd0*/  PRMT R6, R27, 0x5210, R13 ;  /* 0x000052101b067816 */ /* 0x000fc6000000000d */
[----:B0-----:R-:W-:Y:S04]  /*143ce0*/  STL.64 [R1+0x480], R16 ;  /* 0x0004801001007387 */ /* 0x001fe80000100a00 */
[----:B------:R0:W-:Y:S04]  /*143cf0*/  STL [R1+0x488], R18 ;  /* 0x0004881201007387 */ /* 0x0001e80000100800 */
[----:B------:R-:W3:Y:S04]  /*143d00*/  LDL.LU R35, [R1+0x1f70] ;  /* 0x001f700001237983 */ /* 0x000ee80000300800 */
[----:B------:R-:W3:Y:S04]  /*143d10*/  LDL.LU R34, [R1+0x1f5c] ;  /* 0x001f5c0001227983 */ /* 0x000ee80000300800 */
[----:B------:R-:W3:Y:S01]  /*143d20*/  LDL.LU R27, [R1+0x1f58] ;  /* 0x001f5800011b7983 */ /* 0x000ee20000300800 */
[----:B----4-:R-:W-:Y:S01]  /*143d30*/  PRMT R7, R26, 0x5210, R12 ;  /* 0x000052101a077816 */ /* 0x010fe2000000000c */
[----:B------:R-:W-:Y:S01]  /*143d40*/  IMAD.MOV.U32 R26, RZ, RZ, R19 ;  /* 0x000000ffff1a7224 */ /* 0x000fe200078e0013 */
[----:B------:R-:W-:-:S04]  /*143d50*/  NOP ;  /* 0x0000000000007918 */ /* 0x000fc80000000000 */
[----:B------:R-:W-:Y:S01]  /*143d60*/  STL [R1+0x5ae8], R26 ;  /* 0x005ae81a01007387 */ /* 0x000fe20000100800 */
[----:B------:R-:W-:-:S03]  /*143d70*/  LOP3.LUT R21, R32, 0xffff, RZ, 0xc0, !PT ;  /* 0x0000ffff20157812 */ /* 0x000fc600078ec0ff */
[----:B------:R-:W4:Y:S04]  /*143d80*/  LDL.LU R32, [R1+0x2a8] ;  /* 0x0002a80001207983 */ /* 0x000f280000300800 */
[----:B------:R2:W-:Y:S01]  /*143d90*/  STSM.16.M88.4 [R0], R4 ;  /* 0x0000000400007844 */ /* 0x0005e20000000200 */
[----:B------:R-:W-:Y:S02]  /*143da0*/  LOP3.LUT R19, R31, 0xffff, RZ, 0xc0, !PT ;  /* 0x0000ffff1f137812 */ /* 0x000fe400078ec0ff */
[----:B------:R-:W-:Y:S01]  /*143db0*/  LOP3.LUT R33, R33, 0xffff, RZ, 0xc0, !PT ;  /* 0x0000ffff21217812 */ /* 0x000fe200078ec0ff */
[----:B------:R-:W4:Y:S01]  /*143dc0*/  LDL.LU R31, [R1+0x2a0] ;  /* 0x0002a000011f7983 */ /* 0x000f220000300800 */
[----:B0-----:R-:W-:-:S03]  /*143dd0*/  LOP3.LUT R18, R30, 0xffff, RZ, 0xc0, !PT ;  /* 0x0000ffff1e127812 */ /* 0x001fc600078ec0ff */
[----:B------:R-:W4:Y:S01]  /*143de0*/  LDL.LU R30, [R1+0x2a4] ;  /* 0x0002a400011e7983 */ /* 0x000f220000300800 */
[----:B--2---:R-:W-:Y:S02]  /*143df0*/  PRMT R5, R42, 0x4210, R21 ;  /* 0x000042102a057816 */ /* 0x004fe40000000015 */
[----:B------:R-:W-:Y:S02]  /*143e00*/  PRMT R6, R41, 0x4210, R19 ;  /* 0x0000421029067816 */ /* 0x000fe40000000013 */
[----:B------:R-:W-:Y:S01]  /*143e10*/  PRMT R7, R40, 0x4210, R18 ;  /* 0x0000421028077816 */ /* 0x000fe20000000012 */
[----:B------:R-:W-:Y:S01]  /*143e20*/  NOP ;  /* 0x0000000000007918 */ /* 0x000fe20000000000 */
[----:B------:R-:W0:Y:S01]  /*143e30*/  LDS.128 R40, [R0] ;  /* 0x0000000000287984 */ /* 0x000e220000000c00 */
[----:B------:R-:W-:Y:S01]  /*143e40*/  PRMT R4, R28, 0x4210, R33 ;  /* 0x000042101c047816 */ /* 0x000fe20000000021 */
[----:B------:R-:W-:Y:S02]  /*143e50*/  NOP ;  /* 0x0000000000007918 */ /* 0x000fe40000000000 */
[----:B------:R-:W2:Y:S01]  /*143e60*/  LDL.LU R28, [R1+0x184] ;  /* 0x00018400011c7983 */ /* 0x000ea20000300800 */
[----:B------:R-:W-:-:S02]  /*143e70*/  LOP3.LUT R17, R39, 0xffff, RZ, 0xc0, !PT ;  /* 0x0000ffff27117812 */ /* 0x000fc400078ec0ff */
[----:B------:R-:W-:Y:S01]  /*143e80*/  LOP3.LUT R16, R38, 0xffff, RZ, 0xc0, !PT ;  /* 0x0000ffff26107812 */ /* 0x000fe200078ec0ff */
[----:B0-----:R-:W-:Y:S04]  /*143e90*/  STL [R1+0x474], R41 ;  /* 0x0004742901007387 */ /* 0x001fe80000100800 */
[----:B------:R-:W-:Y:S04]  /*143ea0*/  STL [R1+0x47c], R43 ;  /* 0x00047c2b01007387 */ /* 0x000fe80000100800 */
[----:B------:R-:W2:Y:S04]  /*143eb0*/  LDL.LU R39, [R1+0x2b4] ;  /* 0x0002b40001277983 */ /* 0x000ea80000300800 */
[----:B------:R-:W2:Y:S01]  /*143ec0*/  LDL.LU R38, [R1+0x2ac] ;  /* 0x0002ac0001267983 */ /* 0x000ea20000300800 */
[----:B------:R-:W-:-:S03]  /*143ed0*/  LOP3.LUT R13, R37, 0xffff, RZ, 0xc0, !PT ;  /* 0x0000ffff250d7812 */ /* 0x000fc600078ec0ff */
[----:B------:R3:W-:Y:S04]  /*143ee0*/  STSM.16.M88.4 [R0], R4 ;  /* 0x0000000400007844 */ /* 0x0007e80000000200 */
[----:B------:R-:W2:Y:S01]  /*143ef0*/  LDL.LU R37, [R1+0x2b0] ;  /* 0x0002b00001257983 */ /* 0x000ea20000300800 */
[----:B---3--:R-:W-:-:S03]  /*143f00*/  PRMT R4, R29, 0x4210, R17 ;  /* 0x000042101d047816 */ /* 0x008fc60000000011 */
[----:B------:R-:W3:Y:S01]  /*143f10*/  LDL.LU R29, [R1+0x17c] ;  /* 0x00017c00011d7983 */ /* 0x000ee20000300800 */
[----:B------:R-:W-:Y:S02]  /*143f20*/  IMAD.MOV.U32 R25, RZ, RZ, R40 ;  /* 0x000000ffff197224 */ /* 0x000fe400078e0028 */
[----:B------:R-:W-:Y:S01]  /*143f30*/  IMAD.MOV.U32 R26, RZ, RZ, R42 ;  /* 0x000000ffff1a7224 */ /* 0x000fe200078e002a */
[----:B------:R-:W-:Y:S01]  /*143f40*/  NOP ;  /* 0x0000000000007918 */ /* 0x000fe20000000000 */
[----:B------:R-:W0:Y:S01]  /*143f50*/  LDS.128 R40, [R0] ;  /* 0x0000000000287984 */ /* 0x000e220000000c00 */
[----:B------:R-:W-:-:S04]  /*143f60*/  LOP3.LUT R12, R36, 0xffff, RZ, 0xc0, !PT ;  /* 0x0000ffff240c7812 */ /* 0x000fc800078ec0ff */
[----:B------:R-:W-:Y:S01]  /*143f70*/  PRMT R7, R27, 0x4210, R12 ;  /* 0x000042101b077816 */ /* 0x000fe2000000000c */
[----:B0-----:R-:W-:Y:S01]  /*143f80*/  IMAD.MOV.U32 R27, RZ, RZ, R42 ;  /* 0x000000ffff1b7224 */ /* 0x001fe200078e002a */
[----:B------:R-:W-:Y:S04]  /*143f90*/  STL.64 [R1+0x460], R40 ;  /* 0x0004602801007387 */ /* 0x000fe80000100a00 */
[----:B------:R-:W-:Y:S01]  /*143fa0*/  STL [R1+0x46c], R43 ;  /* 0x00046c2b01007387 */ /* 0x000fe20000100800 */
[----:B------:R-:W-:Y:S01]  /*143fb0*/  PRMT R5, R35, 0x4210, R16 ;  /* 0x0000421023057816 */ /* 0x000fe20000000010 */
[----:B------:R-:W-:Y:S02]  /*143fc0*/  NOP ;  /* 0x0000000000007918 */ /* 0x000fe40000000000 */
[----:B------:R-:W-:Y:S04]  /*143fd0*/  STL [R1+0x5adc], R27 ;  /* 0x005adc1b01007387 */ /* 0x000fe80000100800 */
[----:B------:R-:W3:Y:S01]  /*143fe0*/  LDL.LU R36, [R1+0x542c] ;  /* 0x00542c0001247983 */ /* 0x000ee20000300800 */
[----:B------:R-:W-:-:S03]  /*143ff0*/  PRMT R6, R34, 0x4210, R13 ;  /* 0x0000421022067816 */ /* 0x000fc6000000000d */
[----:B------:R-:W3:Y:S04]  /*144000*/  LDL.LU R35, [R1+0x287c] ;  /* 0x00287c0001237983 */ /* 0x000ee80000300800 */
[----:B------:R4:W-:Y:S01]  /*144010*/  STSM.16.M88.4 [R0], R4 ;  /* 0x0000000400007844 */ /* 0x0009e20000000200 */
[----:B------:R-:W-:-:S03]  /*144020*/  NOP ;  /* 0x0000000000007918 */ /* 0x000fc60000000000 */
[----:B------:R-:W0:Y:S01]  /*144030*/  LDS.128 R40, [R0] ;  /* 0x0000000000287984 */ /* 0x000e220000000c00 */
[----:B----4-:R-:W-:-:S03]  /*144040*/  PRMT R4, R32, 0x5210, R33 ;  /* 0x0000521020047816 */ /* 0x010fc60000000021 */
[----:B------:R-:W4:Y:S01]  /*144050*/  LDL.LU R33, [R1+0x262c] ;  /* 0x00262c0001217983 */ /* 0x000f220000300800 */
[----:B------:R-:W-:Y:S02]  /*144060*/  PRMT R5, R31, 0x5210, R21 ;  /* 0x000052101f057816 */ /* 0x000fe40000000015 */
[----:B------:R-:W-:Y:S01]  /*144070*/  PRMT R6, R30, 0x5210, R19 ;  /* 0x000052101e067816 */ /* 0x000fe20000000013 */
[----:B0-----:R-:W-:Y:S04]  /*144080*/  STL.64 [R1+0x450], R40 ;  /* 0x0004502801007387 */ /* 0x001fe80000100a00 */
[----:B------:R-:W-:Y:S04]  /*144090*/  STL [R1+0x458], R42 ;  /* 0x0004582a01007387 */ /* 0x000fe80000100800 */
[----:B------:R-:W4:Y:S04]  /*1440a0*/  LDL.LU R45, [R1+0x261c] ;  /* 0x00261c00012d7983 */ /* 0x000f280000300800 */
[----:B------:R-:W4:Y:S04]  /*1440b0*/  LDL.LU R34, [R1+0x1f94] ;  /* 0x001f940001227983 */ /* 0x000f280000300800 */
[----:B------:R-:W4:Y:S04]  /*1440c0*/  LDL.LU R32, [R1+0x1f90] ;  /* 0x001f900001207983 */ /* 0x000f280000300800 */
[----:B------:R-:W4:Y:S04]  /*1440d0*/  LDL.LU R31, [R1+0x1f7c] ;  /* 0x001f7c00011f7983 */ /* 0x000f280000300800 */
[----:B------:R-:W4:Y:S01]  /*1440e0*/  LDL.LU R30, [R1+0x1f78] ;  /* 0x001f7800011e7983 */ /* 0x000f220000300800 */
[----:B--2---:R-:W-:Y:S01]  /*1440f0*/  PRMT R7, R28, 0x5210, R18 ;  /* 0x000052101c077816 */ /* 0x004fe20000000012 */
[----:B------:R-:W-:-:S04]  /*144100*/  NOP ;  /* 0x0000000000007918 */ /* 0x000fc80000000000 */
[----:B------:R0:W-:Y:S02]  /*144110*/  STSM.16.M88.4 [R0], R4 ;  /* 0x0000000400007844 */ /* 0x0001e40000000200 */
[----:B0-----:R-:W-:Y:S02]  /*144120*/  PRMT R4, R39, 0x5210, R17 ;  /* 0x0000521027047816 */ /* 0x001fe40000000011 */
[----:B------:R-:W-:Y:S01]  /*144130*/  PRMT R5, R38, 0x5210, R16 ;  /* 0x0000521026057816 */ /* 0x000fe20000000010 */
[----:B------:R-:W-:Y:S01]  /*144140*/  NOP ;  /* 0x0000000000007918 */ /* 0x000fe20000000000 */
[----:B------:R-:W0:Y:S01]  /*144150*/  LDS.128 R16, [R0] ;  /* 0x0000000000107984 */ /* 0x000e220000000c00 */
[----:B------:R-:W-:-:S05]  /*144160*/  IMAD.MOV.U32 R28, RZ, RZ, R43 ;  /* 0x000000ffff1c7224 */ /* 0x000fca00078e002b */
[----:B------:R-:W-:Y:S01]  /*144170*/  STL [R1+0x5ad4], R28 ;  /* 0x005ad41c01007387 */ /* 0x000fe20000100800 */
[----:B---3--:R-:W-:-:S03]  /*144180*/  PRMT R7, R29, 0x5210, R12 ;  /* 0x000052101d077816 */ /* 0x008fc6000000000c */
[----:B------:R-:W2:Y:S04]  /*144190*/  LDL.LU R29, [R1+0x2428] ;  /* 0x00242800011d7983 */ /* 0x000ea80000300800 */
[----:B0-----:R-:W-:Y:S04]  /*1441a0*/  STL [R1+0x440], R16 ;  /* 0x0004401001007387 */ /* 0x001fe80000100800 */
[----:B------:R4:W-:Y:S04]  /*1441b0*/  STL.64 [R1+0x448], R18 ;  /* 0x0004481201007387 */ /* 0x0009e80000100a00 */
[----:B------:R-:W3:Y:S04]  /*1441c0*/  LDL.LU R44, [R1+0x2424] ;  /* 0x00242400012c7983 */ /* 0x000ee80000300800 */
[----:B------:R-:W3:Y:S04]  /*1441d0*/  LDL.LU R43, [R1+0x23c8] ;  /* 0x0023c800012b7983 */ /* 0x000ee80000300800 */
[----:B------:R-:W3:Y:S04]  /*1441e0*/  LDL.LU R42, [R1+0x23c4] ;  /* 0x0023c400012a7983 */ /* 0x000ee80000300800 */
[----:B------:R-:W3:Y:S04]  /*1441f0*/  LDL.LU R41, [R1+0x1fd0] ;  /* 0x001fd00001297983 */ /* 0x000ee80000300800 */
[----:B------:R-:W3:Y:S04]  /*144200*/  LDL.LU R40, [R1+0x1fc4] ;  /* 0x001fc40001287983 */ /* 0x000ee80000300800 */
[----:B------:R-:W3:Y:S04]  /*144210*/  LDL.LU R39, [R1+0x1fc0] ;  /* 0x001fc00001277983 */ /* 0x000ee80000300800 */
[----:B------:R-:W3:Y:S01]  /*144220*/  LDL.LU R38, [R1+0x1f9c] ;  /* 0x001f9c0001267983 */ /* 0x000ee20000300800 */
[----:B------:R-:W-:Y:S01]  /*144230*/  IMAD.MOV.U32 R27, RZ, RZ, R17 ;  /* 0x000000ffff1b7224 */ /* 0x000fe200078e0011 */
[----:B------:R-:W-:Y:S01]  /*144240*/  PRMT R6, R37, 0x5210, R13 ;  /* 0x0000521025067816 */ /* 0x000fe2000000000d */
[----:B------:R-:W-:-:S03]  /*144250*/  NOP ;  /* 0x0000000000007918 */ /* 0x000fc60000000000 */
[----:B------:R-:W-:Y:S01]  /*144260*/  STL [R1+0x5ae0], R27 ;  /* 0x005ae01b01007387 */ /* 0x000fe20000100800 */
[----:B------:R-:W-:-:S03]  /*144270*/  LOP3.LUT R37, R36, 0xffff, RZ, 0xc0, !PT ;  /* 0x0000ffff24257812 */ /* 0x000fc600078ec0ff */
[----:B------:R-:W3:Y:S01]  /*144280*/  LDL.LU R36, [R1+0x2c0] ;  /* 0x0002c00001247983 */ /* 0x000ee20000300800 */
[----:B------:R-:W-:-:S03]  /*144290*/  LOP3.LUT R21, R35, 0xffff, RZ, 0xc0, !PT ;  /* 0x0000ffff23157812 */ /* 0x000fc600078ec0ff */
[----:B------:R-:W3:Y:S01]  /*1442a0*/  LDL.LU R35, [R1+0x2b8] ;  /* 0x0002b80001237983 */ /* 0x000ee20000300800 */
[----:B----4-:R-:W-:-:S03]  /*1442b0*/  LOP3.LUT R19, R33, 0xffff, RZ, 0xc0, !PT ;  /* 0x0000ffff21137812 */ /* 0x010fc600078ec0ff */
[----:B------:R-:W4:Y:S04]  /*1442c0*/  LDL.LU R33, [R1+0x2bc] ;  /* 0x0002bc0001217983 */ /* 0x000f280000300800 */
[----:B------:R0:W-:Y:S01]  /*1442d0*/  STSM.16.M88.4 [R0], R4 ;  /* 0x0000000400007844 */ /* 0x0001e20000000200 */
[----:B------:R-:W-:-:S03]  /*1442e0*/  NOP ;  /* 0x0000000000007918 */ /* 0x000fc60000000000 */
[----:B------:R-:W1:Y:S01]  /*1442f0*/  LDS.128 R48, [R0] ;  /* 0x0000000000307984 */ /* 0x000e620000000c00 */
[----:B------:R-:W-:Y:S02]  /*144300*/  LOP3.LUT R18, R45, 0xffff, RZ, 0xc0, !PT ;  /* 0x0000ffff2d127812 */ /* 0x000fe400078ec0ff */
[----:B0-----:R-:W-:Y:S02]  /*144310*/  PRMT R4, R34, 0x4210, R37 ;  /* 0x0000421022047816 */ /* 0x001fe40000000025 */
[----:B------:R-:W4:Y:S01]  /*144320*/  LDL.LU R34, [R1+0x180] ;  /* 0x0001800001227983 */ /* 0x000f220000300800 */
[----:B------:R-:W-:Y:S02]  /*144330*/  PRMT R5, R32, 0x4210, R21 ;  /* 0x0000421020057816 */ /* 0x000fe40000000015 */
[----:B------:R-:W-:Y:S02]  /*144340*/  PRMT R6, R31, 0x4210, R19 ;  /* 0x000042101f067816 */ /* 0x000fe40000000013 */
[----:B------:R-:W-:Y:S01]  /*144350*/  PRMT R7, R30, 0x4210, R18 ;  /* 0x000042101e077816 */ /* 0x000fe20000000012 */
[----:B------:R-:W-:Y:S01]  /*144360*/  NOP ;  /* 0x0000000000007918 */ /* 0x000fe20000000000 */
[----:B-1----:R-:W-:Y:S04]  /*144370*/  STL [R1+0x434], R49 ;  /* 0x0004343101007387 */ /* 0x002fe80000100800 */
[----:B------:R-:W-:Y:S04]  /*144380*/  STL [R1+0x43c], R51 ;  /* 0x00043c3301007387 */ /* 0x000fe80000100800 */
[----:B------:R-:W4:Y:S04]  /*144390*/  LDL.LU R32, [R1+0x2cc] ;  /* 0x0002cc0001207983 */ /* 0x000f280000300800 */
[----:B------:R-:W4:Y:S04]  /*1443a0*/  LDL.LU R31, [R1+0x2c4] ;  /* 0x0002c400011f7983 */ /* 0x000f280000300800 */
[----:B------:R0:W-:Y:S04]  /*1443b0*/  STSM.16.M88.4 [R0], R4 ;  /* 0x0000000400007844 */ /* 0x0001e80000000200 */
[----:B------:R-:W4:Y:S01]  /*1443c0*/  LDL.LU R30, [R1+0x2c8] ;  /* 0x0002c800011e7983 */ /* 0x000f220000300800 */
[----:B--2---:R-:W-:-:S03]  /*1443d0*/  LOP3.LUT R17, R29, 0xffff, RZ, 0xc0, !PT ;  /* 0x0000ffff1d117812 */ /* 0x004fc600078ec0ff */
[----:B------:R-:W2:Y:S01]  /*1443e0*/  LDL.LU R29, [R1+0x174] ;  /* 0x00017400011d7983 */ /* 0x000ea20000300800 */
[----:B---3--:R-:W-:Y:S02]  /*1443f0*/  LOP3.LUT R16, R44, 0xffff, RZ, 0xc0, !PT ;  /* 0x0000ffff2c107812 */ /* 0x008fe400078ec0ff */
[----:B------:R-:W-:Y:S02]  /*144400*/  LOP3.LUT R13, R43, 0xffff, RZ, 0xc0, !PT ;  /* 0x0000ffff2b0d7812 */ /* 0x000fe400078ec0ff */
[----:B------:R-:W-:Y:S02]  /*144410*/  LOP3.LUT R12, R42, 0xffff, RZ, 0xc0, !PT ;  /* 0x0000ffff2a0c7812 */ /* 0x000fe400078ec0ff */
[----:B0-----:R-:W-:Y:S02]  /*144420*/  PRMT R4, R41, 0x4210, R17 ;  /* 0x0000421029047816 */ /* 0x001fe40000000011 */
[----:B------:R-:W-:Y:S01]  /*144430*/  PRMT R5, R40, 0x4210, R16 ;  /* 0x0000421028057816 */ /* 0x000fe20000000010 */
[----:B------:R-:W-:Y:S01]  /*144440*/  NOP ;  /* 0x0000000000007918 */ /* 0x000fe20000000000 */
[----:B------:R-:W0:Y:S01]  /*144450*/  LDS.128 R40, [R0] ;  /* 0x0000000000287984 */ /* 0x000e220000000c00 */
[----:B------:R-:W-:-:S02]  /*144460*/  PRMT R7, R38, 0x4210, R12 ;  /* 0x0000421026077816 */ /* 0x000fc4000000000c */
[----:B------:R-:W-:Y:S01]  /*144470*/  PRMT R6, R39, 0x4210, R13 ;  /* 0x0000421027067816 */ /* 0x000fe2000000000d */
[----:B------:R-:W-:Y:S01]  /*144480*/  NOP ;  /* 0x0000000000007918 */ /* 0x000fe20000000000 */
[----:B0-----:R0:W-:Y:S04]  /*144490*/  STL.64 [R1+0x420], R40 ;  /* 0x0004202801007387 */ /* 0x0011e80000100a00 */
[----:B------:R-:W-:Y:S04]  /*1444a0*/  STL.64 [R1+0x428], R42 ;  /* 0x0004282a01007387 */ /* 0x000fe80000100a00 */
[----:B0-----:R-:W3:Y:S04]  /*1444b0*/  LDL.LU R40, [R1+0x543c] ;  /* 0x00543c0001287983 */ /* 0x001ee80000300800 */
[----:B------:R-:W3:Y:S04]  /*1444c0*/  LDL.LU R38, [R1+0x5438] ;  /* 0x0054380001267983 */ /* 0x000ee80000300800 */
[----:B------:R0:W-:Y:S02]  /*1444d0*/  STSM.16.M88.4 [R0], R4 ;  /* 0x0000000400007844 */ /* 0x0001e40000000200 */
[----:B0-----:R-:W-:-:S02]  /*1444e0*/  PRMT R4, R36, 0x5210, R37 ;  /* 0x0000521024047816 */ /* 0x001fc40000000025 */
[----:B------:R-:W3:Y:S04]  /*1444f0*/  LDL.LU R37, [R1+0x2658] ;  /* 0x0026580001257983 */ /* 0x000ee80000300800 */
[----:B------:R-:W3:Y:S01]  /*144500*/  LDL.LU R36, [R1+0x264c] ;  /* 0x00264c0001247983 */ /* 0x000ee20000300800 */
[----:B----4-:R-:W-:-:S03]  /*144510*/  PRMT R6, R33, 0x5210, R19 ;  /* 0x0000521021067816 */ /* 0x010fc60000000013 */
[----:B------:R-:W4:Y:S01]  /*144520*/  LDL.LU R33, [R1+0x2014] ;  /* 0x0020140001217983 */ /* 0x000f220000300800 */
[----:B------:R-:W-:Y:S02]  /*144530*/  IMAD.MOV.U32 R27, RZ, RZ, R48 ;  /* 0x000000ffff1b7224 */ /* 0x000fe400078e0030 */
[----:B------:R-:W-:Y:S01]  /*144540*/  IMAD.MOV.U32 R28, RZ, RZ, R50 ;  /* 0x000000ffff1c7224 */ /* 0x000fe200078e0032 */
[----:B------:R-:W-:Y:S01]  /*144550*/  NOP ;  /* 0x0000000000007918 */ /* 0x000fe20000000000 */
[----:B------:R-:W0:Y:S04]  /*144560*/  LDS.128 R48, [R0] ;  /* 0x0000000000307984 */ /* 0x000e280000000c00 */
[----:B------:R-:W4:Y:S04]  /*144570*/  LDL.LU R45, [R1+0x1ff4] ;  /* 0x001ff400012d7983 */ /* 0x000f280000300800 */
[----:B------:R-:W4:Y:S01]  /*144580*/  LDL.LU R44, [R1+0x1ff0] ;  /* 0x001ff000012c7983 */ /* 0x000f220000300800 */
[----:B------:R-:W-:-:S02]  /*144590*/  PRMT R5, R35, 0x5210, R21 ;  /* 0x0000521023057816 */ /* 0x000fc40000000015 */
[----:B------:R-:W-:Y:S01]  /*1445a0*/  PRMT R7, R34, 0x5210, R18 ;  /* 0x0000521022077816 */ /* 0x000fe20000000012 */
[----:B------:R-:W-:-:S04]  /*1445b0*/  NOP ;  /* 0x0000000000007918 */ /* 0x000fc80000000000 */
[----:B------:R1:W-:Y:S02]  /*1445c0*/  STSM.16.M88.4 [R0], R4 ;  /* 0x0000000400007844 */ /* 0x0003e40000000200 */
[----:B-1----:R-:W-:Y:S02]  /*1445d0*/  PRMT R4, R32, 0x5210, R17 ;  /* 0x0000521020047816 */ /* 0x002fe40000000011 */
[----:B0-----:R-:W-:Y:S04]  /*1445e0*/  STL.64 [R1+0x410], R48 ;  /* 0x0004103001007387 */ /* 0x001fe80000100a00 */
[----:B------:R-:W-:Y:S04]  /*1445f0*/  STL.64 [R1+0x418], R50 ;  /* 0x0004183201007387 */ /* 0x000fe80000100a00 */
[----:B------:R-:W4:Y:S01]  /*144600*/  LDL.LU R43, [R1+0x1fd4] ;  /* 0x001fd400012b7983 */ /* 0x000f220000300800 */
[----:B------:R-:W-:Y:S01]  /*144610*/  PRMT R5, R31, 0x5210, R16 ;  /* 0x000052101f057816 */ /* 0x000fe20000000010 */
[----:B------:R-:W-:-:S02]  /*144620*/  NOP ;  /* 0x0000000000007918 */ /* 0x000fc40000000000 */
[----:B------:R-:W4:Y:S04]  /*144630*/  LDL.LU R39, [R1+0x2440] ;  /* 0x0024400001277983 */ /* 0x000f280000300800 */
[----:B------:R-:W4:Y:S04]  /*144640*/  LDL.LU R35, [R1+0x243c] ;  /* 0x00243c0001237983 */ /* 0x000f280000300800 */
[----:B------:R-:W0:Y:S04]  /*144650*/  LDS.128 R16, [R0] ;  /* 0x0000000000107984 */ /* 0x000e280000000c00 */
[----:B------:R-:W4:Y:S04]  /*144660*/  LDL.LU R34, [R1+0x23e0] ;  /* 0x0023e00001227983 */ /* 0x000f280000300800 */
[----:B------:R-:W4:Y:S01]  /*144670*/  LDL.LU R32, [R1+0x23dc] ;  /* 0x0023dc0001207983 */ /* 0x000f220000300800 */
[----:B------:R-:W-:-:S03]  /*144680*/  PRMT R6, R30, 0x5210, R13 ;  /* 0x000052101e067816 */ /* 0x000fc6000000000d */
[----:B0-----:R-:W-:Y:S04]  /*144690*/  STL [R1+0x400], R16 ;  /* 0x0004001001007387 */ /* 0x001fe80000100800 */
[----:B------:R0:W-:Y:S04]  /*1446a0*/  STL.64 [R1+0x408], R18 ;  /* 0x0004081201007387 */ /* 0x0001e80000100a00 */
[----:B------:R-:W4:Y:S04]  /*1446b0*/  LDL.LU R42, [R1+0x2050] ;  /* 0x00205000012a7983 */ /* 0x000f280000300800 */
[----:B------:R-:W4:Y:S04]  /*1446c0*/  LDL.LU R41, [R1+0x2030] ;  /* 0x0020300001297983 */ /* 0x000f280000300800 */
[----:B------:R-:W4:Y:S04]  /*1446d0*/  LDL.LU R31, [R1+0x2034] ;  /* 0x00203400011f7983 */ /* 0x000f280000300800 */
[----:B------:R-:W4:Y:S01]  /*1446e0*/  LDL.LU R30, [R1+0x2010] ;  /* 0x00201000011e7983 */ /* 0x000f220000300800 */
[----:B--2---:R-:W-:Y:S01]  /*1446f0*/  PRMT R7, R29, 0x5210, R12 ;  /* 0x000052101d077816 */ /* 0x004fe2000000000c */
[----:B------:R-:W-:Y:S01]  /*144700*/  IMAD.MOV.U32 R29, RZ, RZ, R17 ;  /* 0x000000ffff1d7224 */ /* 0x000fe200078e0011 */
[----:B------:R-:W-:-:S04]  /*144710*/  NOP ;  /* 0x0000000000007918 */ /* 0x000fc80000000000 */
[----:B------:R-:W-:Y:S01]  /*144720*/  STL [R1+0x5ac4], R29 ;  /* 0x005ac41d01007387 */ /* 0x000fe20000100800 */
[----:B---3--:R-:W-:-:S03]  /*144730*/  LOP3.LUT R21, R38, 0xffff, RZ, 0xc0, !PT ;  /* 0x0000ffff26157812 */ /* 0x008fc600078ec0ff */
[----:B------:R-:W2:Y:S01]  /*144740*/  LDL.LU R38, [R1+0x2d8] ;  /* 0x0002d80001267983 */ /* 0x000ea20000300800 */
[----:B0-----:R-:W-:-:S03]  /*144750*/  LOP3.LUT R19, R37, 0xffff, RZ, 0xc0, !PT ;  /* 0x0000ffff25137812 */ /* 0x001fc600078ec0ff */
[----:B------:R-:W3:Y:S01]  /*144760*/  LDL.LU R37, [R1+0x2d0] ;  /* 0x0002d00001257983 */ /* 0x000ee20000300800 */
[----:B------:R-:W-:-:S03]  /*144770*/  LOP3.LUT R18, R36, 0xffff, RZ, 0xc0, !PT ;  /* 0x0000ffff24127812 */ /* 0x000fc600078ec0ff */
[----:B------:R-:W3:Y:S01]  /*144780*/  LDL.LU R36, [R1+0x2d4] ;  /* 0x0002d40001247983 */ /* 0x000ee20000300800 */
[----:B------:R-:W-:-:S03]  /*144790*/  LOP3.LUT R40, R40, 0xffff, RZ, 0xc0, !PT ;  /* 0x0000ffff28287812 */ /* 0x000fc600078ec0ff */
[----:B------:R4:W-:Y:S02]  /*1447a0*/  STSM.16.M88.4 [R0], R4 ;  /* 0x0000000400007844 */ /* 0x0009e40000000200 */
[----:B----4-:R-:W-:Y:S02]  /*1447b0*/  PRMT R4, R33, 0x4210, R40 ;  /* 0x0000421021047816 */ /* 0x010fe40000000028 */
[----:B------:R-:W4:Y:S01]  /*1447c0*/  LDL.LU R33, [R1+0x178] ;  /* 0x0001780001217983 */ /* 0x000f220000300800 */
[----:B------:R-:W-:Y:S02]  /*1447d0*/  PRMT R5, R45, 0x4210, R21 ;  /* 0x000042102d057816 */ /* 0x000fe40000000015 */
[----:B------:R-:W-:Y:S01]  /*1447e0*/  PRMT R6, R44, 0x4210, R19 ;  /* 0x000042102c067816 */ /* 0x000fe20000000013 */
[----:B------:R-:W-:Y:S01]  /*1447f0*/  NOP ;  /* 0x0000000000007918 */ /* 0x000fe20000000000 */
[----:B------:R-:W0:Y:S01]  /*144800*/  LDS.128 R44, [R0] ;  /* 0x00000000002c7984 */ /* 0x000e220000000c00 */
[----:B------:R-:W-:Y:S01]  /*144810*/  PRMT R7, R43, 0x4210, R18 ;  /* 0x000042102b077816 */ /* 0x000fe20000000012 */
[----:B------:R-:W-:Y:S01]  /*144820*/  NOP ;  /* 0x0000000000007918 */ /* 0x000fe20000000000 */
[----:B------:R-:W-:Y:S01]  /*144830*/  LOP3.LUT R17, R39, 0xffff, RZ, 0xc0, !PT ;  /* 0x0000ffff27117812 */ /* 0x000fe200078ec0ff */
[----:B0-----:R-:W-:Y:S01]  /*144840*/  STL [R1+0x3f4], R45 ;  /* 0x0003f42d01007387 */ /* 0x001fe20000100800 */
[----:B------:R-:W-:-:S03]  /*144850*/  LOP3.LUT R16, R35, 0xffff, RZ, 0xc0, !PT ;  /* 0x0000ffff23107812 */ /* 0x000fc600078ec0ff */
[----:B------:R-:W-:Y:S04]  /*144860*/  STL.64 [R1+0x3f8], R46 ;  /* 0x0003f82e01007387 */ /* 0x000fe80000100a00 */
[----:B------:R-:W4:Y:S04]  /*144870*/  LDL.LU R39, [R1+0x2e4] ;  /* 0x0002e40001277983 */ /* 0x000f280000300800 */
[----:B------:R-:W4:Y:S01]  /*144880*/  LDL.LU R35, [R1+0x2dc] ;  /* 0x0002dc0001237983 */ /* 0x000f220000300800 */
[----:B------:R-:W-:-:S03]  /*144890*/  IMAD.MOV.U32 R29, RZ, RZ, R44 ;  /* 0x000000ffff1d7224 */ /* 0x000fc600078e002c */
[----:B------:R0:W-:Y:S01]  /*1448a0*/  STSM.16.M88.4 [R0], R4 ;  /* 0x0000000400007844 */ /* 0x0001e20000000200 */
[----:B------:R-:W-:-:S03]  /*1448b0*/  NOP ;  /* 0x0000000000007918 */ /* 0x000fc60000000000 */
[----:B------:R-:W1:Y:S01]  /*1448c0*/  LDS.128 R44, [R0] ;  /* 0x00000000002c7984 */ /* 0x000e620000000c00 */
[----:B------:R-:W-:Y:S02]  /*1448d0*/  LOP3.LUT R13, R34, 0xffff, RZ, 0xc0, !PT ;  /* 0x0000ffff220d7812 */ /* 0x000fe400078ec0ff */
[----:B------:R-:W-:Y:S01]  /*1448e0*/  LOP3.LUT R12, R32, 0xffff, RZ, 0xc0, !PT ;  /* 0x0000ffff200c7812 */ /* 0x000fe200078ec0ff */
[----:B------:R-:W4:Y:S04]  /*1448f0*/  LDL.LU R34, [R1+0x2e0] ;  /* 0x0002e00001227983 */ /* 0x000f280000300800 */
[----:B------:R-:W4:Y:S01]  /*144900*/  LDL.LU R32, [R1+0x16c] ;  /* 0x00016c0001207983 */ /* 0x000f220000300800 */
[----:B0-----:R-:W-:Y:S02]  /*144910*/  PRMT R4, R42, 0x4210, R17 ;  /* 0x000042102a047816 */ /* 0x001fe40000000011 */
[----:B------:R-:W-:-:S02]  /*144920*/  PRMT R5, R41, 0x4210, R16 ;  /* 0x0000421029057816 */ /* 0x000fc40000000010 */
[----:B------:R-:W-:Y:S01]  /*144930*/  PRMT R6, R31, 0x4210, R13 ;  /* 0x000042101f067816 */ /* 0x000fe2000000000d */
[----:B-1----:R-:W-:Y:S01]  /*144940*/  IMAD.MOV.U32 R31, RZ, RZ, R45 ;  /* 0x000000ffff1f7224 */ /* 0x002fe200078e002d */
[----:B------:R-:W-:Y:S01]  /*144950*/  PRMT R7, R30, 0x4210, R12 ;  /* 0x000042101e077816 */ /* 0x000fe2000000000c */
[----:B------:R-:W-:Y:S01]  /*144960*/  NOP ;  /* 0x0000000000007918 */ /* 0x000fe20000000000 */
[----:B------:R-:W-:Y:S04]  /*144970*/  STL.64 [R1+0x3e8], R46 ;  /* 0x0003e82e01007387 */ /* 0x000fe80000100a00 */
[----:B------:R2:W-:Y:S04]  /*144980*/  STSM.16.M88.4 [R0], R4 ;  /* 0x0000000400007844 */ /* 0x0005e80000000200 */
[----:B------:R-:W-:Y:S01]  /*144990*/  STL [R1+0x5aac], R31 ;  /* 0x005aac1f01007387 */ /* 0x000fe20000100800 */
[----:B--2---:R-:W-:Y:S01]  /*1449a0*/  PRMT R4, R38, 0x5210, R40 ;  /* 0x0000521026047816 */ /* 0x004fe20000000028 */
[----:B------:R-:W-:-:S02]  /*1449b0*/  NOP ;  /* 0x0000000000007918 */ /* 0x000fc40000000000 */
[----:B------:R-:W2:Y:S04]  /*1449c0*/  LDL.LU R38, [R1+0x544c] ;  /* 0x00544c0001267983 */ /* 0x000ea80000300800 */
[----:B------:R-:W0:Y:S01]  /*1449d0*/  LDS.128 R40, [R0] ;  /* 0x0000000000287984 */ /* 0x000e220000000c00 */
[----:B---3--:R-:W-:-:S03]  /*1449e0*/  PRMT R5, R37, 0x5210, R21 ;  /* 0x0000521025057816 */ /* 0x008fc60000000015 */
[----:B------:R-:W3:Y:S01]  /*1449f0*/  LDL.LU R37, [R1+0x5448] ;  /* 0x0054480001257983 */ /* 0x000ee20000300800 */
[----:B------:R-:W-:-:S03]  /*144a00*/  PRMT R6, R36, 0x5210, R19 ;  /* 0x0000521024067816 */ /* 0x000fc60000000013 */
[----:B------:R-:W3:Y:S04]  /*144a10*/  LDL.LU R36, [R1+0x268c] ;  /* 0x00268c0001247983 */ /* 0x000ee80000300800 */
[----:B------:R-:W3:Y:S04]  /*144a20*/  LDL.LU R48, [R1+0x267c] ;  /* 0x00267c0001307983 */ /* 0x000ee80000300800 */
[----:B------:R-:W3:Y:S01]  /*144a30*/  LDL.LU R47, [R1+0x213c] ;  /* 0x00213c00012f7983 */ /* 0x000ee20000300800 */
[----:B----4-:R-:W-:Y:S01]  /*144a40*/  PRMT R7, R33, 0x5210, R18 ;  /* 0x0000521021077816 */ /* 0x010fe20000000012 */
[----:B------:R-:W-:Y:S01]  /*144a50*/  IMAD.MOV.U32 R30, RZ, RZ, R44 ;  /* 0x000000ffff1e7224 */ /* 0x000fe200078e002c */
[----:B------:R-:W-:Y:S01]  /*144a60*/  NOP ;  /* 0x0000000000007918 */ /* 0x000fe20000000000 */
[----:B0-----:R-:W-:Y:S04]  /*144a70*/  STL.64 [R1+0x3d0], R40 ;  /* 0x0003d02801007387 */ /* 0x001fe80000100a00 */
[----:B------:R0:W-:Y:S04]  /*144a80*/  STL.64 [R1+0x3d8], R42 ;  /* 0x0003d82a01007387 */ /* 0x0001e80000100a00 */
[----:B------:R-:W4:Y:S04]  /*144a90*/  LDL.LU R46, [R1+0x2134] ;  /* 0x00213400012e7983 */ /* 0x000f280000300800 */
[----:B------:R-:W4:Y:S04]  /*144aa0*/  LDL.LU R33, [R1+0x2110] ;  /* 0x0021100001217983 */ /* 0x000f280000300800 */
[----:B------:R-:W4:Y:S04]  /*144ab0*/  LDL.LU R44, [R1+0x20f8] ;  /* 0x0020f800012c7983 */ /* 0x000f280000300800 */
[----:B------:R-:W4:Y:S04]  /*144ac0*/  LDL.LU R21, [R1+0x2458] ;  /* 0x0024580001157983 */ /* 0x000f280000300800 */
[----:B------:R1:W-:Y:S04]  /*144ad0*/  STSM.16.M88.4 [R0], R4 ;  /* 0x0000000400007844 */ /* 0x0003e80000000200 */
[----:B0-----:R-:W4:Y:S01]  /*144ae0*/  LDL.LU R43, [R1+0x2454] ;  /* 0x00245400012b7983 */ /* 0x001f220000300800 */
[----:B-1----:R-:W-:-:S02]  /*144af0*/  PRMT R4, R39, 0x5210, R17 ;  /* 0x0000521027047816 */ /* 0x002fc40000000011 */
[----:B------:R-:W-:Y:S01]  /*144b00*/  PRMT R5, R35, 0x5210, R16 ;  /* 0x0000521023057816 */ /* 0x000fe20000000010 */
[----:B------:R-:W-:Y:S01]  /*144b10*/  NOP ;  /* 0x0000000000007918 */ /* 0x000fe20000000000 */
[----:B------:R-:W4:Y:S04]  /*144b20*/  LDL.LU R35, [R1+0x23f8] ;  /* 0x0023f80001237983 */ /* 0x000f280000300800 */
[----:B------:R-:W0:Y:S01]  /*144b30*/  LDS.128 R16, [R0] ;  /* 0x0000000000107984 */ /* 0x000e220000000c00 */
[----:B------:R-:W-:-:S03]  /*144b40*/  PRMT R6, R34, 0x5210, R13 ;  /* 0x0000521022067816 */ /* 0x000fc6000000000d */
[----:B0-----:R-:W-:Y:S04]  /*144b50*/  STL [R1+0x3c4], R17 ;  /* 0x0003c41101007387 */ /* 0x001fe80000100800 */
[----:B------:R-:W-:Y:S04]  /*144b60*/  STL [R1+0x3c8], R18 ;  /* 0x0003c81201007387 */ /* 0x000fe80000100800 */
[----:B------:R-:W4:Y:S04]  /*144b70*/  LDL.LU R45, [R1+0x23f4] ;  /* 0x0023f400012d7983 */ /* 0x000f280000300800 */
[----:B------:R-:W4:Y:S04]  /*144b80*/  LDL.LU R42, [R1+0x219c] ;  /* 0x00219c00012a7983 */ /* 0x000f280000300800 */
[----:B------:R-:W4:Y:S01]  /*144b90*/  LDL.LU R41, [R1+0x2190] ;  /* 0x0021900001297983 */ /* 0x000f220000300800 */
[----:B------:R-:W-:-:S03]  /*144ba0*/  IMAD.MOV.U32 R31, RZ, RZ, R16 ;  /* 0x000000ffff1f7224 */ /* 0x000fc600078e0010 */
[----:B------:R-:W4:Y:S04]  /*144bb0*/  LDL.LU R40, [R1+0x2170] ;  /* 0x0021700001287983 */ /* 0x000f280000300800 */
[----:B------:R-:W4:Y:S04]  /*144bc0*/  LDL.LU R34, [R1+0x2138] ;  /* 0x0021380001227983 */ /* 0x000f280000300800 */
[----:B------:R3:W-:Y:S01]  /*144bd0*/  STL.64 [R1+0x5ab8], R30 ;  /* 0x005ab81e01007387 */ /* 0x0007e20000100a00 */
[----:B------:R-:W-:Y:S01]  /*144be0*/  PRMT R7, R32, 0x5210, R12 ;  /* 0x0000521020077816 */ /* 0x000fe2000000000c */
[----:B------:R-:W-:Y:S01]  /*144bf0*/  IMAD.MOV.U32 R32, RZ, RZ, R19 ;  /* 0x000000ffff207224 */ /* 0x000fe200078e0013 */
[----:B------:R-:W-:-:S03]  /*144c00*/  NOP ;  /* 0x0000000000007918 */ /* 0x000fc60000000000 */
[----:B------:R4:W-:Y:S01]  /*144c10*/  STSM.16.M88.4 [R0], R4 ;  /* 0x0000000400007844 */ /* 0x0009e20000000200 */
[----:B--2---:R-:W-:-:S03]  /*144c20*/  LOP3.LUT R39, R38, 0xffff, RZ, 0xc0, !PT ;  /* 0x0000ffff26277812 */ /* 0x004fc600078ec0ff */
[----:B------:R-:W2:Y:S01]  /*144c30*/  LDL.LU R38, [R1+0x2f0] ;  /* 0x0002f00001267983 */ /* 0x000ea20000300800 */
[----:B---3--:R-:W-:-:S03]  /*144c40*/  LOP3.LUT R30, R37, 0xffff, RZ, 0xc0, !PT ;  /* 0x0000ffff251e7812 */ /* 0x008fc600078ec0ff */
[----:B------:R-:W3:Y:S01]  /*144c50*/  LDL.LU R37, [R1+0x2e8] ;  /* 0x0002e80001257983 */ /* 0x000ee20000300800 */
[----:B------:R-:W-:-:S03]  /*144c60*/  LOP3.LUT R19, R36, 0xffff, RZ, 0xc0, !PT ;  /* 0x0000ffff24137812 */ /* 0x000fc600078ec0ff */
[----:B------:R-:W3:Y:S01]  /*144c70*/  LDL.LU R36, [R1+0x2ec] ;  /* 0x0002ec0001247983 */ /* 0x000ee20000300800 */
[----:B----4-:R-:W-:-:S03]  /*144c80*/  PRMT R6, R33, 0x4210, R19 ;  /* 0x0000421021067816 */ /* 0x010fc60000000013 */
[----:B------:R-:W4:Y:S01]  /*144c90*/  LDL.LU R33, [R1+0x170] ;  /* 0x0001700001217983 */ /* 0x000f220000300800 */
[----:B------:R-:W-:Y:S01]  /*144ca0*/  LOP3.LUT R18, R48, 0xffff, RZ, 0xc0, !PT ;  /* 0x0000ffff30127812 */ /* 0x000fe200078ec0ff */
[----:B------:R-:W-:Y:S02]  /*144cb0*/  NOP ;  /* 0x0000000000007918 */ /* 0x000fe40000000000 */
[----:B------:R-:W0:Y:S01]  /*144cc0*/  LDS.128 R48, [R0] ;  /* 0x0000000000307984 */ /* 0x000e220000000c00 */
[----:B------:R-:W-:Y:S02]  /*144cd0*/  PRMT R7, R44, 0x4210, R18 ;  /* 0x000042102c077816 */ /* 0x000fe40000000012 */
[----:B------:R-:W-:Y:S01]  /*144ce0*/  LOP3.LUT R17, R21, 0xffff, RZ, 0xc0, !PT ;  /* 0x0000ffff15117812 */ /* 0x000fe200078ec0ff */
[----:B0-----:R-:W-:Y:S04]  /*144cf0*/  STL.64 [R1+0x3b0], R48 ;  /* 0x0003b03001007387 */ /* 0x001fe80000100a00 */
[----:B------:R-:W-:Y:S01]  /*144d00*/  STL.64 [R1+0x3b8], R50 ;  /* 0x0003b83201007387 */ /* 0x000fe20000100a00 */
[----:B------:R-:W-:Y:S01]  /*144d10*/  LOP3.LUT R16, R43, 0xffff, RZ, 0xc0, !PT ;  /* 0x0000ffff2b107812 */ /* 0x000fe200078ec0ff */
[----:B------:R-:W-:-:S02]  /*144d20*/  NOP ;  /* 0x0000000000007918 */ /* 0x000fc40000000000 */
[----:B------:R-:W4:Y:S04]  /*144d30*/  LDL.LU R44, [R1+0x2fc] ;  /* 0x0002fc00012c7983 */ /* 0x000f280000300800 */
[----:B------:R-:W4:Y:S01]  /*144d40*/  LDL.LU R21, [R1+0x2f8] ;  /* 0x0002f80001157983 */ /* 0x000f220000300800 */
[----:B------:R-:W-:Y:S02]  /*144d50*/  PRMT R4, R47, 0x4210, R39 ;  /* 0x000042102f047816 */ /* 0x000fe40000000027 */
[----:B------:R-:W-:Y:S01]  /*144d60*/  PRMT R5, R46, 0x4210, R30 ;  /* 0x000042102e057816 */ /* 0x000fe2000000001e */
[----:B------:R-:W4:Y:S01]  /*144d70*/  LDL.LU R43, [R1+0x2f4] ;  /* 0x0002f400012b7983 */ /* 0x000f220000300800 */
[----:B------:R-:W-:-:S03]  /*144d80*/  LOP3.LUT R13, R35, 0xffff, RZ, 0xc0, !PT ;  /* 0x0000ffff230d7812 */ /* 0x000fc600078ec0ff */
[----:B------:R-:W4:Y:S04]  /*144d90*/  LDL.LU R35, [R1+0x168] ;  /* 0x0001680001237983 */ /* 0x000f280000300800 */
[----:B------:R0:W-:Y:S01]  /*144da0*/  STSM.16.M88.4 [R0], R4 ;  /* 0x0000000400007844 */ /* 0x0001e20000000200 */
[----:B------:R-:W-:-:S03]  /*144db0*/  NOP ;  /* 0x0000000000007918 */ /* 0x000fc60000000000 */
[----:B------:R-:W1:Y:S01]  /*144dc0*/  LDS.128 R48, [R0] ;  /* 0x0000000000307984 */ /* 0x000e620000000c00 */
[----:B------:R-:W-:Y:S02]  /*144dd0*/  LOP3.LUT R12, R45, 0xffff, RZ, 0xc0, !PT ;  /* 0x0000ffff2d0c7812 */ /* 0x000fe400078ec0ff */
[----:B0-----:R-:W-:Y:S02]  /*144de0*/  PRMT R4, R42, 0x4210, R17 ;  /* 0x000042102a047816 */ /* 0x001fe40000000011 */
[----:B------:R-:W-:Y:S02]  /*144df0*/  PRMT R5, R41, 0x4210, R16 ;  /* 0x0000421029057816 */ /* 0x000fe40000000010 */
[----:B------:R-:W-:Y:S02]  /*144e00*/  PRMT R6, R40, 0x4210, R13 ;  /* 0x0000421028067816 */ /* 0x000fe4000000000d */
[----:B------:R-:W-:Y:S01]  /*144e10*/  PRMT R7, R34, 0x4210, R12 ;  /* 0x0000421022077816 */ /* 0x000fe2000000000c */
[----:B------:R-:W-:Y:S01]  /*144e20*/  NOP ;  /* 0x0000000000007918 */ /* 0x000fe20000000000 */
[----:B-1----:R-:W-:Y:S01]  /*144e30*/  IMAD.MOV.U32 R34, RZ, RZ, R51 ;  /* 0x000000ffff227224 */ /* 0x002fe200078e0033 */
[----:B------:R-:W-:Y:S04]  /*144e40*/  STL.64 [R1+0x3a0], R48 ;  /* 0x0003a03001007387 */ /* 0x000fe80000100a00 */
[----:B------:R-:W-:Y:S04]  /*144e50*/  STL [R1+0x3a8], R50 ;  /* 0x0003a83201007387 */ /* 0x000fe80000100800 */
[----:B------:R-:W-:Y:S04]  /*144e60*/  STL [R1+0x5a84], R34 ;  /* 0x005a842201007387 */ /* 0x000fe80000100800 */
[----:B------:R2:W-:Y:S01]  /*144e70*/  STSM.16.M88.4 [R0], R4 ;  /* 0x0000000400007844 */ /* 0x0005e20000000200 */
[----:B------:R-:W-:-:S03]  /*144e80*/  NOP ;  /* 0x0000000000007918 */ /* 0x000fc60000000000 */
[----:B------:R-:W4:Y:S04]  /*144e90*/  LDL.LU R42, [R1+0x5460] ;  /* 0x00546000012a7983 */ /* 0x000f280000300800 */
[----:B------:R-:W4:Y:S04]  /*144ea0*/  LDL.LU R41, [R1+0x545c] ;  /* 0x00545c0001297983 */ /* 0x000f280000300800 */
[----:B------:R-:W0:Y:S01]  /*144eb0*/  LDS.128 R48, [R0] ;  /* 0x0000000000307984 */ /* 0x000e220000000c00 */
[----:B--2---:R-:W-:-:S03]  /*144ec0*/  PRMT R4, R38, 0x5210, R39 ;  /* 0x0000521026047816 */ /* 0x004fc60000000027 */
[----:B------:R-:W2:Y:S04]  /*144ed0*/  LDL.LU R39, [R1+0x286c] ;  /* 0x00286c0001277983 */ /* 0x000ea80000300800 */
[----:B------:R-:W2:Y:S04]  /*144ee0*/  LDL.LU R38, [R1+0x280c] ;  /* 0x00280c0001267983 */ /* 0x000ea80000300800 */
[----:B------:R-:W2:Y:S01]  /*144ef0*/  LDL.LU R40, [R1+0x2210] ;  /* 0x0022100001287983 */ /* 0x000ea20000300800 */
[----:B---3--:R-:W-:-:S03]  /*144f00*/  PRMT R5, R37, 0x5210, R30 ;  /* 0x0000521025057816 */ /* 0x008fc6000000001e */
[----:B------:R-:W3:Y:S01]  /*144f10*/  LDL.LU R37, [R1+0x21ac] ;  /* 0x0021ac0001257983 */ /* 0x000ee20000300800 */
[----:B------:R-:W-:-:S03]  /*144f20*/  PRMT R6, R36, 0x5210, R19 ;  /* 0x0000521024067816 */ /* 0x000fc60000000013 */
[----:B0-----:R-:W-:Y:S04]  /*144f30*/  STL.64 [R1+0x390], R48 ;  /* 0x0003903001007387 */ /* 0x001fe80000100a00 */
[----:B------:R-:W-:Y:S04]  /*144f40*/  STL.64 [R1+0x398], R50 ;  /* 0x0003983201007387 */ /* 0x000fe80000100a00 */
[----:B------:R-:W3:Y:S01]  /*144f50*/  LDL.LU R36, [R1+0x21a8] ;  /* 0x0021a80001247983 */ /* 0x000ee20000300800 */
[----:B----4-:R-:W-:Y:S01]  /*144f60*/  PRMT R7, R33, 0x5210, R18 ;  /* 0x0000521021077816 */ /* 0x010fe20000000012 */
[----:B------:R-:W-:-:S02]  /*144f70*/  NOP ;  /* 0x0000000000007918 */ /* 0x000fc40000000000 */
[----:B------:R-:W4:Y:S04]  /*144f80*/  LDL.LU R33, [R1+0x1e90] ;  /* 0x001e900001217983 */ /* 0x000f280000300800 */
[----:B------:R0:W-:Y:S02]  /*144f90*/  STSM.16.M88.4 [R0], R4 ;  /* 0x0000000400007844 */ /* 0x0001e40000000200 */
[----:B0-----:R-:W-:Y:S02]  /*144fa0*/  PRMT R4, R44, 0x5210, R17 ;  /* 0x000052102c047816 */ /* 0x001fe40000000011 */
[----:B------:R-:W-:Y:S01]  /*144fb0*/  PRMT R5, R21, 0x5210, R16 ;  /* 0x0000521015057816 */ /* 0x000fe20000000010 */
[----:B------:R-:W-:Y:S01]  /*144fc0*/  NOP ;  /* 0x0000000000007918 */ /* 0x000fe20000000000 */
[----:B------:R-:W0:Y:S01]  /*144fd0*/  LDS.128 R16, [R0] ;  /* 0x0000000000107984 */ /* 0x000e220000000c00 */
[----:B------:R-:W-:-:S03]  /*144fe0*/  PRMT R7, R35, 0x5210, R12 ;  /* 0x0000521023077816 */ /* 0x000fc6000000000c */
[----:B------:R-:W4:Y:S04]  /*144ff0*/  LDL.LU R35, [R1+0x2478] ;  /* 0x0024780001237983 */ /* 0x000f280000300800 */
[----:B0-----:R-:W-:Y:S04]  /*145000*/  STL.64 [R1+0x380], R16 ;  /* 0x0003801001007387 */ /* 0x001fe80000100a00 */
[----:B------:R2:W-:Y:S04]  /*145010*/  STL [R1+0x38c], R19 ;  /* 0x00038c1301007387 */ /* 0x0005e80000100800 */
[----:B------:R-:W4:Y:S04]  /*145020*/  LDL.LU R49, [R1+0x2474] ;  /* 0x0024740001317983 */ /* 0x000f280000300800 */
[----:B------:R-:W4:Y:S04]  /*145030*/  LDL.LU R48, [R1+0x2410] ;  /* 0x0024100001307983 */ /* 0x000f280000300800 */
[----:B------:R-:W4:Y:S04]  /*145040*/  LDL.LU R47, [R1+0x240c] ;  /* 0x00240c00012f7983 */ /* 0x000f280000300800 */
[----:B------:R-:W4:Y:S04]  /*145050*/  LDL.LU R46, [R1+0x2234] ;  /* 0x00223400012e7983 */ /* 0x000f280000300800 */
[----:B------:R-:W4:Y:S04]  /*145060*/  LDL.LU R45, [R1+0x2230] ;  /* 0x00223000012d7983 */ /* 0x000f280000300800 */
[----:B------:R-:W4:Y:S01]  /*145070*/  LDL.LU R44, [R1+0x21fc] ;  /* 0x0021fc00012c7983 */ /* 0x000f220000300800 */
[----:B------:R-:W-:Y:S01]  /*145080*/  PRMT R6, R43, 0x5210, R13 ;  /* 0x000052102b067816 */ /* 0x000fe2000000000d */
[----:B------:R-:W-:Y:S01]  /*145090*/  IMAD.MOV.U32 R34, RZ, RZ, R18 ;  /* 0x000000ffff227224 */ /* 0x000fe200078e0012 */
[----:B------:R-:W-:Y:S01]  /*1450a0*/  NOP ;  /* 0x0000000000007918 */ /* 0x000fe20000000000 */
[----:B------:R-:W4:Y:S01]  /*1450b0*/  LDL.LU R43, [R1+0x21f4] ;  /* 0x0021f400012b7983 */ /* 0x000f220000300800 */
[----:B------:R-:W-:-:S03]  /*1450c0*/  LOP3.LUT R21, R41, 0xffff, RZ, 0xc0, !PT ;  /* 0x0000ffff29157812 */ /* 0x000fc600078ec0ff */
[----:B------:R-:W-:Y:S04]  /*1450d0*/  STL [R1+0x5a8c], R34 ;  /* 0x005a8c2201007387 */ /* 0x000fe80000100800 */
[----:B------:R-:W4:Y:S04]  /*1450e0*/  LDL.LU R41, [R1+0x308] ;  /* 0x0003080001297983 */ /* 0x000f280000300800 */
[----:B------:R3:W-:Y:S01]  /*1450f0*/  STSM.16.M88.4 [R0], R4 ;  /* 0x0000000400007844 */ /* 0x0007e20000000200 */
[----:B------:R-:W-:-:S03]  /*145100*/  NOP ;  /* 0x0000000000007918 */ /* 0x000fc60000000000 */
[----:B------:R-:W0:Y:S01]  /*145110*/  LDS.128 R52, [R0] ;  /* 0x0000000000347984 */ /* 0x000e220000000c00 */
[----:B--2---:R-:W-:-:S03]  /*145120*/  LOP3.LUT R19, R39, 0xffff, RZ, 0xc0, !PT ;  /* 0x0000ffff27137812 */ /* 0x004fc600078ec0ff */
[----:B------:R-:W2:Y:S01]  /*145130*/  LDL.LU R39, [R1+0x300] ;  /* 0x0003000001277983 */ /* 0x000ea20000300800 */
[----:B------:R-:W-:-:S03]  /*145140*/  LOP3.LUT R18, R38, 0xffff, RZ, 0xc0, !PT ;  /* 0x0000ffff26127812 */ /* 0x000fc600078ec0ff */
[----:B------:R-:W2:Y:S01]  /*145150*/  LDL.LU R38, [R1+0x304] ;  /* 0x0003040001267983 */ /* 0x000ea20000300800 */
[----:B---3--:R-:W-:-:S03]  /*145160*/  PRMT R6, R36, 0x4210, R19 ;  /* 0x0000421024067816 */ /* 0x008fc60000000013 */
[----:B------:R-:W3:Y:S01]  /*145170*/  LDL.LU R36, [R1+0x160] ;  /* 0x0001600001247983 */ /* 0x000ee20000300800 */
[----:B------:R-:W-:-:S03]  /*145180*/  LOP3.LUT R30, R42, 0xffff, RZ, 0xc0, !PT ;  /* 0x0000ffff2a1e7812 */ /* 0x000fc600078ec0ff */
[----:B0-----:R-:W-:Y:S01]  /*145190*/  STL.64 [R1+0x378], R54 ;  /* 0x0003783601007387 */ /* 0x001fe20000100a00 */
[----:B----4-:R-:W-:Y:S01]  /*1451a0*/  PRMT R7, R33, 0x4210, R18 ;  /* 0x0000421021077816 */ /* 0x010fe20000000012 */
[----:B------:R-:W-:-:S05]  /*1451b0*/  IMAD.MOV.U32 R33, RZ, RZ, R53 ;  /* 0x000000ffff217224 */ /* 0x000fca00078e0035 */
[----:B------:R-:W-:Y:S04]  /*1451c0*/  STL.64 [R1+0x5aa0], R32 ;  /* 0x005aa02001007387 */ /* 0x000fe80000100a00 */
[----:B------:R-:W4:Y:S01]  /*1451d0*/  LDL.LU R42, [R1+0x314] ;  /* 0x00031400012a7983 */ /* 0x000f220000300800 */
[----:B------:R-:W-:Y:S02]  /*1451e0*/  PRMT R4, R40, 0x4210, R30 ;  /* 0x0000421028047816 */ /* 0x000fe4000000001e */
[----:B------:R-:W-:Y:S01]  /*1451f0*/  PRMT R5, R37, 0x4210, R21 ;  /* 0x0000421025057816 */ /* 0x000fe20000000015 */
[----:B------:R-:W4:Y:S01]  /*145200*/  LDL.LU R40, [R1+0x310] ;  /* 0x0003100001287983 */ /* 0x000f220000300800 */
[----:B------:R-:W-:-:S03]  /*145210*/  NOP ;  /* 0x0000000000007918 */ /* 0x000fc60000000000 */
[----:B------:R0:W-:Y:S04]  /*145220*/  STSM.16.M88.4 [R0], R4 ;  /* 0x0000000400007844 */ /* 0x0001e80000000200 */
[----:B------:R-:W4:Y:S01]  /*145230*/  LDL.LU R37, [R1+0x30c] ;  /* 0x00030c0001257983 */ /* 0x000f220000300800 */
[----:B------:R-:W-:-:S03]  /*145240*/  LOP3.LUT R17, R35, 0xffff, RZ, 0xc0, !PT ;  /* 0x0000ffff23117812 */ /* 0x000fc600078ec0ff */
[----:B------:R-:W4:Y:S01]  /*145250*/  LDL.LU R35, [R1+0x15c] ;  /* 0x00015c0001237983 */ /* 0x000f220000300800 */
[----:B------:R-:W-:Y:S02]  /*145260*/  LOP3.LUT R16, R49, 0xffff, RZ, 0xc0, !PT ;  /* 0x0000ffff31107812 */ /* 0x000fe400078ec0ff */
[----:B------:R-:W-:Y:S02]  /*145270*/  LOP3.LUT R13, R48, 0xffff, RZ, 0xc0, !PT ;  /* 0x0000ffff300d7812 */ /* 0x000fe400078ec0ff */
[----:B------:R-:W-:Y:S02]  /*145280*/  LOP3.LUT R12, R47, 0xffff, RZ, 0xc0, !PT ;  /* 0x0000ffff2f0c7812 */ /* 0x000fe400078ec0ff */
[----:B0-----:R-:W-:Y:S02]  /*145290*/  PRMT R4, R46, 0x4210, R17 ;  /* 0x000042102e047816 */ /* 0x001fe40000000011 */
[----:B------:R-:W-:Y:S02]  /*1452a0*/  PRMT R5, R45, 0x4210, R16 ;  /* 0x000042102d057816 */ /* 0x000fe40000000010 */
[----:B------:R-:W-:Y:S01]  /*1452b0*/  PRMT R6, R44, 0x4210, R13 ;  /* 0x000042102c067816 */ /* 0x000fe2000000000d */
[----:B------:R-:W-:Y:S01]  /*1452c0*/  NOP ;  /* 0x0000000000007918 */ /* 0x000fe20000000000 */
[----:B------:R-:W0:Y:S01]  /*1452d0*/  LDS.128 R44, [R0] ;  /* 0x00000000002c7984 */ /* 0x000e220000000c00 */
[----:B------:R-:W-:Y:S01]  /*1452e0*/  PRMT R7, R43, 0x4210, R12 ;  /* 0x000042102b077816 */ /* 0x000fe2000000000c */
[----:B------:R-:W-:-:S04]  /*1452f0*/  NOP ;  /* 0x0000000000007918 */ /* 0x000fc80000000000 */
[----:B------:R1:W-:Y:S01]  /*145300*/  STSM.16.M88.4 [R0], R4 ;  /* 0x0000000400007844 */ /* 0x0003e20000000200 */
[----:B------:R-:W-:Y:S01]  /*145310*/  IMAD.MOV.U32 R34, RZ, RZ, R52 ;  /* 0x000000ffff227224 */ /* 0x000fe200078e0034 */
[----:B------:R-:W-:Y:S02]  /*145320*/  NOP ;  /* 0x0000000000007918 */ /* 0x000fe40000000000 */
[----:B------:R-:W2:Y:S01]  /*145330*/  LDS.128 R52, [R0] ;  /* 0x0000000000347984 */ /* 0x000ea20000000c00 */
[----:B-1----:R-:W-:-:S03]  /*145340*/  PRMT R4, R41, 0x5210, R30 ;  /* 0x0000521029047816 */ /* 0x002fc6000000001e */
[----:B0-----:R0:W-:Y:S04]  /*145350*/  STL.64 [R1+0x360], R44 ;  /* 0x0003602c01007387 */ /* 0x0011e80000100a00 */
[----:B------:R1:W-:Y:S04]  /*145360*/  STL.64 [R1+0x368], R46 ;  /* 0x0003682e01007387 */ /* 0x0003e80000100a00 */
[----:B------:R-:W4:Y:S04]  /*145370*/  LDL.LU R50, [R1+0x5474] ;  /* 0x0054740001327983 */ /* 0x000f280000300800 */
[----:B------:R-:W4:Y:S04]  /*145380*/  LDL.LU R49, [R1+0x546c] ;  /* 0x00546c0001317983 */ /* 0x000f280000300800 */
[----:B0-----:R-:W4:Y:S04]  /*145390*/  LDL.LU R44, [R1+0x5434] ;  /* 0x00543400012c7983 */ /* 0x001f280000300800 */
[----:B------:R-:W4:Y:S01]  /*1453a0*/  LDL.LU R41, [R1+0x5430] ;  /* 0x0054300001297983 */ /* 0x000f220000300800 */
[----:B--2---:R-:W-:-:S03]  /*1453b0*/  PRMT R5, R39, 0x5210, R21 ;  /* 0x0000521027057816 */ /* 0x004fc60000000015 */
[----:B------:R-:W2:Y:S01]  /*1453c0*/  LDL.LU R39, [R1+0x22bc] ;  /* 0x0022bc0001277983 */ /* 0x000ea20000300800 */
[----:B------:R-:W-:-:S03]  /*1453d0*/  PRMT R6, R38, 0x5210, R19 ;  /* 0x0000521026067816 */ /* 0x000fc60000000013 */
[----:B------:R-:W2:Y:S04]  /*1453e0*/  LDL.LU R38, [R1+0x2278] ;  /* 0x0022780001267983 */ /* 0x000ea80000300800 */
[----:B------:R-:W2:Y:S01]  /*1453f0*/  LDL.LU R48, [R1+0x2298] ;  /* 0x0022980001307983 */ /* 0x000ea20000300800 */
[----:B---3--:R-:W-:Y:S01]  /*145400*/  PRMT R7, R36, 0x5210, R18 ;  /* 0x0000521024077816 */ /* 0x008fe20000000012 */
[----:B------:R-:W-:Y:S02]  /*145410*/  NOP ;  /* 0x0000000000007918 */ /* 0x000fe40000000000 */
[----:B------:R-:W3:Y:S04]  /*145420*/  LDL.LU R36, [R1+0x2270] ;  /* 0x0022700001247983 */ /* 0x000ee80000300800 */
[----:B------:R-:W-:Y:S04]  /*145430*/  STL.64 [R1+0x350], R52 ;  /* 0x0003503401007387 */ /* 0x000fe80000100a00 */
[----:B------:R-:W-:Y:S04]  /*145440*/  STL.64 [R1+0x358], R54 ;  /* 0x0003583601007387 */ /* 0x000fe80000100a00 */
[----:B-1----:R-:W3:Y:S04]  /*145450*/  LDL.LU R47, [R1+0x2490] ;  /* 0x00249000012f7983 */ /* 0x002ee80000300800 */
[----:B------:R-:W3:Y:S04]  /*145460*/  LDL.LU R21, [R1+0x248c] ;  /* 0x00248c0001157983 */ /* 0x000ee80000300800 */
[----:B------:R-:W3:Y:S04]  /*145470*/  LDL.LU R43, [R1+0x2430] ;  /* 0x00243000012b7983 */ /* 0x000ee80000300800 */
[----:B------:R4:W-:Y:S02]  /*145480*/  STSM.16.M88.4 [R0], R4 ;  /* 0x0000000400007844 */ /* 0x0009e40000000200 */
[----:B----4-:R-:W-:-:S02]  /*145490*/  PRMT R4, R42, 0x5210, R17 ;  /* 0x000052102a047816 */ /* 0x010fc40000000011 */
[----:B------:R-:W4:Y:S01]  /*1454a0*/  LDL.LU R42, [R1+0x242c] ;  /* 0x00242c00012a7983 */ /* 0x000f220000300800 */
[----:B------:R-:W-:Y:S01]  /*1454b0*/  PRMT R5, R40, 0x5210, R16 ;  /* 0x0000521028057816 */ /* 0x000fe20000000010 */
[----:B------:R-:W-:Y:S02]  /*1454c0*/  NOP ;  /* 0x0000000000007918 */ /* 0x000fe40000000000 */
[----:B------:R-:W0:Y:S04]  /*1454d0*/  LDS.128 R16, [R0] ;  /* 0x0000000000107984 */ /* 0x000e280000000c00 */
[----:B------:R-:W4:Y:S01]  /*1454e0*/  LDL.LU R40, [R1+0x2334] ;  /* 0x0023340001287983 */ /* 0x000f220000300800 */
[----:B------:R-:W-:-:S03]  /*1454f0*/  PRMT R6, R37, 0x5210, R13 ;  /* 0x0000521025067816 */ /* 0x000fc6000000000d */
[----:B0-----:R-:W-:Y:S04]  /*145500*/  STL [R1+0x340], R16 ;  /* 0x0003401001007387 */ /* 0x001fe80000100800 */
[----:B------:R0:W-:Y:S04]  /*145510*/  STL.64 [R1+0x348], R18 ;  /* 0x0003481201007387 */ /* 0x0001e80000100a00 */
[----:B------:R-:W4:Y:S04]  /*145520*/  LDL.LU R46, [R1+0x231c] ;  /* 0x00231c00012e7983 */ /* 0x000f280000300800 */
[----:B------:R-:W4:Y:S04]  /*145530*/  LDL.LU R45, [R1+0x22fc] ;  /* 0x0022fc00012d7983 */ /* 0x000f280000300800 */
[----:B------:R-:W4:Y:S01]  /*145540*/  LDL.LU R37, [R1+0x22b8] ;  /* 0x0022b80001257983 */ /* 0x000f220000300800 */
[----:B------:R-:W-:Y:S01]  /*145550*/  PRMT R7, R35, 0x5210, R12 ;  /* 0x0000521023077816 */ /* 0x000fe2000000000c */
[----:B------:R-:W-:Y:S01]  /*145560*/  IMAD.MOV.U32 R35, RZ, RZ, R17 ;  /* 0x000000ffff237224 */ /* 0x000fe200078e0011 */
[----:B------:R-:W-:-:S03]  /*145570*/  NOP ;  /* 0x0000000000007918 */ /* 0x000fc60000000000 */
[----:B------:R2:W-:Y:S04]  /*145580*/  STSM.16.M88.4 [R0], R4 ;  /* 0x0000000400007844 */ /* 0x0005e80000000200 */
[----:B------:R-:W-:Y:S01]  /*145590*/  STL [R1+0x5a74], R35 ;  /* 0x005a742301007387 */ /* 0x000fe20000100800 */
[----:B------:R-:W-:Y:S02]  /*1455a0*/  LOP3.LUT R31, R50, 0xffff, RZ, 0xc0, !PT ;  /* 0x0000ffff321f7812 */ /* 0x000fe400078ec0ff */
[----:B------:R-:W-:Y:S02]  /*1455b0*/  LOP3.LUT R30, R49, 0xffff, RZ, 0xc0, !PT ;  /* 0x0000ffff311e7812 */ /* 0x000fe400078ec0ff */
[----:B0-----:R-:W-:Y:S02]  /*1455c0*/  LOP3.LUT R19, R44, 0xffff, RZ, 0xc0, !PT ;  /* 0x0000ffff2c137812 */ /* 0x001fe400078ec0ff */
[----:B------:R-:W4:Y:S01]  /*1455d0*/  LDL.LU R44, [R1+0x70c] ;  /* 0x00070c00012c7983 */ /* 0x000f220000300800 */
[----:B------:R-:W-:-:S03]  /*1455e0*/  LOP3.LUT R18, R41, 0xffff, RZ, 0xc0, !PT ;  /* 0x0000ffff29127812 */ /* 0x000fc600078ec0ff */
[----:B------:R-:W4:Y:S01]  /*1455f0*/  LDL.LU R41, [R1+0x318] ;  /* 0x0003180001297983 */ /* 0x000f220000300800 */
[----:B--2---:R-:W-:Y:S01]  /*145600*/  PRMT R6, R48, 0x4210, R19 ;  /* 0x0000421030067816 */ /* 0x004fe20000000013 */
[----:B------:R-:W-:Y:S02]  /*145610*/  NOP ;  /* 0x0000000000007918 */ /* 0x000fe40000000000 */
[----:B------:R-:W0:Y:S01]  /*145620*/  LDS.128 R48, [R0] ;  /* 0x0000000000307984 */ /* 0x000e220000000c00 */
[----:B------:R-:W-:-:S03]  /*145630*/  PRMT R4, R39, 0x4210, R31 ;  /* 0x0000421027047816 */ /* 0x000fc6000000001f */
[----:B------:R-:W2:Y:S01]  /*145640*/  LDL.LU R39, [R1+0x31c] ;  /* 0x00031c0001277983 */ /* 0x000ea20000300800 */
[----:B------:R-:W-:-:S03]  /*145650*/  PRMT R5, R38, 0x4210, R30 ;  /* 0x0000421026057816 */ /* 0x000fc6000000001e */
[----:B------:R-:W2:Y:S01]  /*145660*/  LDL.LU R38, [R1+0x11c] ;  /* 0x00011c0001267983 */ /* 0x000ea20000300800 */
[----:B---3--:R-:W-:Y:S01]  /*145670*/  LOP3.LUT R16, R21, 0xffff, RZ, 0xc0, !PT ;  /* 0x0000ffff15107812 */ /* 0x008fe200078ec0ff */
[----:B0-----:R-:W-:Y:S02]  /*145680*/  IMAD.MOV.U32 R35, RZ, RZ, R48 ;  /* 0x000000ffff237224 */ /* 0x001fe400078e0030 */
[----:B------:R-:W-:Y:S04]  /*145690*/  STL [R1+0x334], R49 ;  /* 0x0003343101007387 */ /* 0x000fe80000100800 */
[----:B------:R-:W-:Y:S04]  /*1456a0*/  STL [R1+0x338], R50 ;  /* 0x0003383201007387 */ /* 0x000fe80000100800 */
[----:B------:R-:W-:Y:S01]  /*1456b0*/  STL.64 [R1+0x5a90], R34 ;  /* 0x005a902201007387 */ /* 0x000fe20000100a00 */
[----:B------:R-:W-:Y:S01]  /*1456c0*/  LOP3.LUT R13, R43, 0xffff, RZ, 0xc0, !PT ;  /* 0x0000ffff2b0d7812 */ /* 0x000fe200078ec0ff */
[----:B------:R-:W-:-:S02]  /*1456d0*/  NOP ;  /* 0x0000000000007918 */ /* 0x000fc40000000000 */
[----:B------:R-:W3:Y:S04]  /*1456e0*/  LDL.LU R21, [R1+0x714] ;  /* 0x0007140001157983 */ /* 0x000ee80000300800 */
[----:B------:R-:W3:Y:S01]  /*1456f0*/  LDL.LU R43, [R1+0x710] ;  /* 0x00071000012b7983 */ /* 0x000ee20000300800 */
[----:B----4-:R-:W-:-:S03]  /*145700*/  LOP3.LUT R12, R42, 0xffff, RZ, 0xc0, !PT ;  /* 0x0000ffff2a0c7812 */ /* 0x010fc600078ec0ff */
[----:B------:R-:W4:Y:S01]  /*145710*/  LDL.LU R42, [R1+0x718] ;  /* 0x00071800012a7983 */ /* 0x000f220000300800 */
[----:B------:R-:W-:-:S05]  /*145720*/  PRMT R7, R36, 0x4210, R18 ;  /* 0x0000421024077816 */ /* 0x000fca0000000012 */
[----:B------:R0:W-:Y:S01]  /*145730*/  STSM.16.M88.4 [R0], R4 ;  /* 0x0000000400007844 */ /* 0x0001e20000000200 */
[----:B------:R-:W-:-:S03]  /*145740*/  NOP ;  /* 0x0000000000007918 */ /* 0x000fc60000000000 */
[----:B------:R-:W1:Y:S01]  /*145750*/  LDS.128 R32, [R0] ;  /* 0x0000000000207984 */ /* 0x000e620000000c00 */
[----:B------:R-:W-:-:S04]  /*145760*/  LOP3.LUT R17, R47, 0xffff, RZ, 0xc0, !PT ;  /* 0x0000ffff2f117812 */ /* 0x000fc800078ec0ff */
[----:B0-----:R-:W-:Y:S02]  /*145770*/  PRMT R4, R40, 0x4210, R17 ;  /* 0x0000421028047816 */ /* 0x001fe40000000011 */
[----:B------:R-:W4:Y:S01]  /*145780*/  LDL.LU R40, [R1+0x10c] ;  /* 0x00010c0001287983 */ /* 0x000f220000300800 */
[----:B------:R-:W-:Y:S02]  /*145790*/  PRMT R5, R46, 0x4210, R16 ;  /* 0x000042102e057816 */ /* 0x000fe40000000010 */
[----:B------:R-:W-:Y:S02]  /*1457a0*/  PRMT R6, R45, 0x4210, R13 ;  /* 0x000042102d067816 */ /* 0x000fe4000000000d */
[----:B------:R-:W-:Y:S01]  /*1457b0*/  PRMT R7, R37, 0x4210, R12 ;  /* 0x0000421025077816 */ /* 0x000fe2000000000c */
[----:B------:R-:W-:Y:S01]  /*1457c0*/  NOP ;  /* 0x0000000000007918 */ /* 0x000fe20000000000 */
[----:B-1----:R-:W-:Y:S01]  /*1457d0*/  STL [R1+0x320], R32 ;  /* 0x0003202001007387 */ /* 0x002fe20000100800 */
[----:B------:R-:W-:-:S03]  /*1457e0*/  IMAD.MOV.U32 R37, RZ, RZ, R33 ;  /* 0x000000ffff257224 */ /* 0x000fc600078e0021 */
[----:B------:R0:W-:Y:S04]  /*1457f0*/  STSM.16.M88.4 [R0], R4 ;  /* 0x0000000400007844 */ /* 0x0001e80000000200 */
[----:B------:R-:W-:Y:S01]  /*145800*/  STL.64 [R1+0x328], R34 ;  /* 0x0003282201007387 */ /* 0x000fe20000100a00 */
[----:B------:R-:W-:-:S03]  /*145810*/  NOP ;  /* 0x0000000000007918 */ /* 0x000fc60000000000 */
[----:B------:R-:W1:Y:S04]  /*145820*/  LDS.128 R32, [R0] ;  /* 0x0000000000207984 */ /* 0x000e680000000c00 */
[----:B------:R-:W-:Y:S04]  /*145830*/  STL [R1+0x5a54], R37 ;  /* 0x005a542501007387 */ /* 0x000fe80000100800 */
[----:B------:R-:W4:Y:S04]  /*145840*/  LDL.LU R53, [R1+0x5484] ;  /* 0x0054840001357983 */ /* 0x000f280000300800 */
[----:B------:R-:W4:Y:S01]  /*145850*/  LDL.LU R52, [R1+0x547c] ;  /* 0x00547c0001347983 */ /* 0x000f220000300800 */
[----:B------:R-:W-:Y:S01]  /*145860*/  IMAD.MOV.U32 R36, RZ, RZ, R51 ;  /* 0x000000ffff247224 */ /* 0x000fe200078e0033 */
[----:B0-----:R-:W-:-:S02]  /*145870*/  PRMT R5, R41, 0x5210, R30 ;  /* 0x0000521029057816 */ /* 0x001fc4000000001e */
[----:B------:R-:W4:Y:S01]  /*145880*/  LDL.LU R41, [R1+0x5444] ;  /* 0x0054440001297983 */ /* 0x000f220000300800 */
[----:B------:R-:W-:Y:S02]  /*145890*/  PRMT R4, R44, 0x5210, R31 ;  /* 0x000052102c047816 */ /* 0x000fe4000000001f */
[----:B--2---:R-:W-:Y:S02]  /*1458a0*/  PRMT R6, R39, 0x5210, R19 ;  /* 0x0000521027067816 */ /* 0x004fe40000000013 */
[----:B------:R-:W2:Y:S04]  /*1458b0*/  LDL.LU R39, [R1+0x5440] ;  /* 0x0054400001277983 */ /* 0x000ea80000300800 */
[----:B-1----:R-:W-:Y:S01]  /*1458c0*/  STL.64 [R1+0x310], R32 ;  /* 0x0003102001007387 */ /* 0x002fe20000100a00 */
[----:B------:R-:W-:Y:S01]  /*1458d0*/  PRMT R7, R38, 0x5210, R18 ;  /* 0x0000521026077816 */ /* 0x000fe20000000012 */
[----:B------:R-:W-:-:S02]  /*1458e0*/  NOP ;  /* 0x0000000000007918 */ /* 0x000fc40000000000 */
[----:B------:R-:W-:Y:S01]  /*1458f0*/  STL [R1+0x318], R34 ;  /* 0x0003182201007387 */ /* 0x000fe20000100800 */
[----:B------:R-:W-:-:S03]  /*145900*/  IMAD.MOV.U32 R38, RZ, RZ, R35 ;  /* 0x000000ffff267224 */ /* 0x000fc600078e0023 */
[----:B------:R-:W2:Y:S04]  /*145910*/  LDL.LU R51, [R1+0x23a4] ;  /* 0x0023a40001337983 */ /* 0x000ea80000300800 */
[----:B------:R-:W2:Y:S04]  /*145920*/  LDL.LU R50, [R1+0x2390] ;  /* 0x0023900001327983 */ /* 0x000ea80000300800 */
[----:B------:R-:W2:Y:S04]  /*145930*/  LDL.LU R47, [R1+0x2388] ;  /* 0x00238800012f7983 */ /* 0x000ea80000300800 */
[----:B------:R-:W2:Y:S04]  /*145940*/  LDL.LU R46, [R1+0x2354] ;  /* 0x00235400012e7983 */ /* 0x000ea80000300800 */
[----:B------:R-:W-:Y:S04]  /*145950*/  STL [R1+0x5a44], R38 ;  /* 0x005a442601007387 */ /* 0x000fe80000100800 */
        /* <DEDUP_REMOVED lines=8> */
[----:B----4-:R-:W-:-:S03]  /*1459e0*/  PRMT R6, R42, 0x5210, R13 ;  /* 0x000052102a067816 */ /* 0x010fc6000000000d */
[----:B0-----:R-:W-:Y:S04]  /*1459f0*/  STL [R1+0x304], R17 ;  /* 0x0003041101007387 */ /* 0x001fe80000100800 */
[----:B------:R0:W-:Y:S04]  /*145a00*/  STL.64 [R1+0x308], R18 ;  /* 0x0003081201007387 */ /* 0x0001e80000100a00 */
[----:B------:R-:W4:Y:S04]  /*145a10*/  LDL.LU R49, [R1+0x2448] ;  /* 0x0024480001317983 */ /* 0x000f280000300800 */
[----:B------:R-:W4:Y:S04]  /*145a20*/  LDL.LU R48, [R1+0x23e8] ;  /* 0x0023e80001307983 */ /* 0x000f280000300800 */
[----:B------:R-:W4:Y:S04]  /*145a30*/  LDL.LU R43, [R1+0x23c0] ;  /* 0x0023c000012b7983 */ /* 0x000f280000300800 */
[----:B------:R-:W4:Y:S01]  /*145a40*/  LDL.LU R42, [R1+0x23cc] ;  /* 0x0023cc00012a7983 */ /* 0x000f220000300800 */
[----:B------:R-:W-:Y:S01]  /*145a50*/  PRMT R7, R40, 0x5210, R12 ;  /* 0x0000521028077816 */ /* 0x000fe2000000000c */
[----:B------:R-:W-:-:S02]  /*145a60*/  NOP ;  /* 0x0000000000007918 */ /* 0x000fc40000000000 */
[----:B------:R-:W4:Y:S01]  /*145a70*/  LDL.LU R40, [R1+0x23a0] ;  /* 0x0023a00001287983 */ /* 0x000f220000300800 */
[----:B------:R-:W-:-:S03]  /*145a80*/  IMAD.MOV.U32 R37, RZ, RZ, R16 ;  /* 0x000000ffff257224 */ /* 0x000fc600078e0010 */
[----:B------:R-:W-:Y:S01]  /*145a90*/  STSM.16.M88.4 [R0], R4 ;  /* 0x0000000400007844 */ /* 0x000fe20000000200 */
[----:B------:R-:W-:-:S03]  /*145aa0*/  NOP ;  /* 0x0000000000007918 */ /* 0x000fc60000000000 */
[----:B------:R-:W1:Y:S04]  /*145ab0*/  LDS.128 R32, [R0] ;  /* 0x0000000000207984 */ /* 0x000e680000000c00 */
[----:B------:R-:W-:Y:S01]  /*145ac0*/  STL.64 [R1+0x5a60], R36 ;  /* 0x005a602401007387 */ /* 0x000fe20000100a00 */
[----:B------:R-:W-:Y:S02]  /*145ad0*/  LOP3.LUT R31, R53, 0xffff, RZ, 0xc0, !PT ;  /* 0x0000ffff351f7812 */ /* 0x000fe400078ec0ff */
[----:B0-----:R-:W-:Y:S02]  /*145ae0*/  LOP3.LUT R19, R41, 0xffff, RZ, 0xc0, !PT ;  /* 0x0000ffff29137812 */ /* 0x001fe400078ec0ff */
[----:B------:R-:W4:Y:S01]  /*145af0*/  LDL.LU R41, [R1+0x72c] ;  /* 0x00072c0001297983 */ /* 0x000f220000300800 */
[----:B--2---:R-:W-:-:S03]  /*145b00*/  LOP3.LUT R18, R39, 0xffff, RZ, 0xc0, !PT ;  /* 0x0000ffff27127812 */ /* 0x004fc600078ec0ff */
[----:B------:R-:W2:Y:S04]  /*145b10*/  LDL.LU R39, [R1+0x728] ;  /* 0x0007280001277983 */ /* 0x000ea80000300800 */
[----:B-1----:R-:W-:Y:S04]  /*145b20*/  STL.64 [R1+0x2f0], R32 ;  /* 0x0002f02001007387 */ /* 0x002fe80000100a00 */
[----:B------:R-:W-:Y:S01]  /*145b30*/  STL [R1+0x2fc], R35 ;  /* 0x0002fc2301007387 */ /* 0x000fe20000100800 */
[----:B------:R-:W-:-:S03]  /*145b40*/  PRMT R6, R47, 0x4210, R19 ;  /* 0x000042102f067816 */ /* 0x000fc60000000013 */
[----:B------:R-:W2:Y:S01]  /*145b50*/  LDL.LU R47, [R1+0x730] ;  /* 0x00073000012f7983 */ /* 0x000ea20000300800 */
[----:B------:R-:W-:-:S03]  /*145b60*/  PRMT R7, R46, 0x4210, R18 ;  /* 0x000042102e077816 */ /* 0x000fc60000000012 */
[----:B------:R-:W2:Y:S01]  /*145b70*/  LDL.LU R46, [R1+0x1d4] ;  /* 0x0001d400012e7983 */ /* 0x000ea20000300800 */
[----:B------:R-:W-:-:S03]  /*145b80*/  LOP3.LUT R17, R45, 0xffff, RZ, 0xc0, !PT ;  /* 0x0000ffff2d117812 */ /* 0x000fc600078ec0ff */
[----:B------:R-:W2:Y:S01]  /*145b90*/  LDL.LU R45, [R1+0x740] ;  /* 0x00074000012d7983 */ /* 0x000ea20000300800 */
[----:B------:R-:W-:-:S03]  /*145ba0*/  LOP3.LUT R16, R44, 0xffff, RZ, 0xc0, !PT ;  /* 0x0000ffff2c107812 */ /* 0x000fc600078ec0ff */
[----:B------:R-:W2:Y:S01]  /*145bb0*/  LDL.LU R44, [R1+0x73c] ;  /* 0x00073c00012c7983 */ /* 0x000ea20000300800 */
[----:B---3--:R-:W-:-:S03]  /*145bc0*/  LOP3.LUT R13, R21, 0xffff, RZ, 0xc0, !PT ;  /* 0x0000ffff150d7812 */ /* 0x008fc600078ec0ff */
[----:B------:R-:W3:Y:S01]  /*145bd0*/  LDL.LU R21, [R1+0x738] ;  /* 0x0007380001157983 */ /* 0x000ee20000300800 */
[----:B------:R-:W-:Y:S02]  /*145be0*/  LOP3.LUT R30, R52, 0xffff, RZ, 0xc0, !PT ;  /* 0x0000ffff341e7812 */ /* 0x000fe400078ec0ff */
[----:B------:R-:W-:Y:S02]  /*145bf0*/  PRMT R4, R51, 0x4210, R31 ;  /* 0x0000421033047816 */ /* 0x000fe4000000001f */
[----:B------:R-:W-:Y:S01]  /*145c00*/  PRMT R5, R50, 0x4210, R30 ;  /* 0x0000421032057816 */ /* 0x000fe2000000001e */
[----:B------:R-:W-:-:S04]  /*145c10*/  NOP ;  /* 0x0000000000007918 */ /* 0x000fc80000000000 */
[----:B------:R4:W-:Y:S02]  /*145c20*/  STSM.16.M88.4 [R0], R4 ;  /* 0x0000000400007844 */ /* 0x0009e40000000200 */
[----:B----4-:R-:W-:Y:S02]  /*145c30*/  PRMT R6, R42, 0x4210, R13 ;  /* 0x000042102a067816 */ /* 0x010fe4000000000d */
[----:B------:R-:W4:Y:S01]  /*145c40*/  LDL.LU R42, [R1+0x67c] ;  /* 0x00067c00012a7983 */ /* 0x000f220000300800 */
[----:B------:R-:W-:Y:S01]  /*145c50*/  IMAD.MOV.U32 R38, RZ, RZ, R34 ;  /* 0x000000ffff267224 */ /* 0x000fe200078e0022 */
[----:B------:R-:W-:Y:S02]  /*145c60*/  NOP ;  /* 0x0000000000007918 */ /* 0x000fe40000000000 */
[----:B------:R-:W0:Y:S01]  /*145c70*/  LDS.128 R32, [R0] ;  /* 0x0000000000207984 */ /* 0x000e220000000c00 */
[----:B------:R-:W-:-:S04]  /*145c80*/  LOP3.LUT R12, R49, 0xffff, RZ, 0xc0, !PT ;  /* 0x0000ffff310c7812 */ /* 0x000fc800078ec0ff */
[----:B------:R-:W-:Y:S02]  /*145c90*/  PRMT R7, R40, 0x4210, R12 ;  /* 0x0000421028077816 */ /* 0x000fe4000000000c */
[----:B------:R-:W-:Y:S02]  /*145ca0*/  PRMT R4, R48, 0x4210, R17 ;  /* 0x0000421030047816 */ /* 0x000fe40000000011 */
[----:B------:R-:W-:Y:S01]  /*145cb0*/  PRMT R5, R43, 0x4210, R16 ;  /* 0x000042102b057816 */ /* 0x000fe20000000010 */
[----:B------:R-:W-:-:S04]  /*145cc0*/  NOP ;  /* 0x0000000000007918 */ /* 0x000fc80000000000 */
[----:B------:R1:W-:Y:S01]  /*145cd0*/  STSM.16.M88.4 [R0], R4 ;  /* 0x0000000400007844 */ /* 0x0003e20000000200 */
[----:B0-----:R-:W-:-:S03]  /*145ce0*/  IMAD.MOV.U32 R40, RZ, RZ, R35 ;  /* 0x000000ffff287224 */ /* 0x001fc600078e0023 */
[----:B------:R-:W-:Y:S04]  /*145cf0*/  STL.64 [R1+0x2e0], R32 ;  /* 0x0002e02001007387 */ /* 0x000fe80000100a00 */
[----:B------:R-:W-:Y:S01]  /*145d00*/  STL [R1+0x2e8], R34 ;  /* 0x0002e82201007387 */ /* 0x000fe20000100800 */
[----:B------:R-:W-:-:S03]  /*145d10*/  NOP ;  /* 0x0000000000007918 */ /* 0x000fc60000000000 */
[----:B------:R-:W-:Y:S04]  /*145d20*/  STL [R1+0x5a24], R40 ;  /* 0x005a242801007387 */ /* 0x000fe80000100800 */
[----:B------:R-:W4:Y:S04]  /*145d30*/  LDL.LU R54, [R1+0x548c] ;  /* 0x00548c0001367983 */ /* 0x000f280000300800 */
[----:B------:R-:W4:Y:S04]  /*145d40*/  LDL.LU R53, [R1+0x5458] ;  /* 0x0054580001357983 */ /* 0x000f280000300800 */
[----:B------:R-:W4:Y:S04]  /*145d50*/  LDL.LU R52, [R1+0x5454] ;  /* 0x0054540001347983 */ /* 0x000f280000300800 */
[----:B------:R-:W4:Y:S04]  /*145d60*/  LDL.LU R51, [R1+0x5494] ;  /* 0x0054940001337983 */ /* 0x000f280000300800 */
[----:B------:R-:W4:Y:S04]  /*145d70*/  LDL.LU R50, [R1+0x2420] ;  /* 0x0024200001327983 */ /* 0x000f280000300800 */
[----:B------:R-:W4:Y:S04]  /*145d80*/  LDL.LU R43, [R1+0x2414] ;  /* 0x00241400012b7983 */ /* 0x000f280000300800 */
[----:B------:R-:W0:Y:S01]  /*145d90*/  LDS.128 R32, [R0] ;  /* 0x0000000000207984 */ /* 0x000e220000000c00 */
[----:B-1----:R-:W-:-:S03]  /*145da0*/  PRMT R4, R41, 0x5210, R31 ;  /* 0x0000521029047816 */ /* 0x002fc6000000001f */
[----:B------:R-:W4:Y:S01]  /*145db0*/  LDL.LU R41, [R1+0x2400] ;  /* 0x0024000001297983 */ /* 0x000f220000300800 */
[----:B--2---:R-:W-:-:S03]  /*145dc0*/  PRMT R5, R39, 0x5210, R30 ;  /* 0x0000521027057816 */ /* 0x004fc6000000001e */
[----:B------:R-:W2:Y:S04]  /*145dd0*/  LDL.LU R39, [R1+0x2438] ;  /* 0x0024380001277983 */ /* 0x000ea80000300800 */
[----:B0-----:R-:W-:Y:S04]  /*145de0*/  STL.64 [R1+0x2d0], R32 ;  /* 0x0002d02001007387 */ /* 0x001fe80000100a00 */
[----:B------:R-:W-:Y:S01]  /*145df0*/  STL.64 [R1+0x2d8], R34 ;  /* 0x0002d82201007387 */ /* 0x000fe20000100a00 */
[----:B------:R-:W-:-:S03]  /*145e00*/  NOP ;  /* 0x0000000000007918 */ /* 0x000fc60000000000 */
[----:B------:R-:W2:Y:S01]  /*145e10*/  LDL.LU R49, [R1+0x24bc] ;  /* 0x0024bc0001317983 */ /* 0x000ea20000300800 */
[----:B------:R-:W-:-:S03]  /*145e20*/  PRMT R6, R47, 0x5210, R19 ;  /* 0x000052102f067816 */ /* 0x000fc60000000013 */
[----:B------:R-:W2:Y:S01]  /*145e30*/  LDL.LU R47, [R1+0x24b8] ;  /* 0x0024b800012f7983 */ /* 0x000ea20000300800 */
[----:B------:R-:W-:-:S03]  /*145e40*/  PRMT R7, R46, 0x5210, R18 ;  /* 0x000052102e077816 */ /* 0x000fc60000000012 */
[----:B------:R-:W2:Y:S04]  /*145e50*/  LDL.LU R46, [R1+0x2464] ;  /* 0x00246400012e7983 */ /* 0x000ea80000300800 */
[----:B------:R0:W-:Y:S02]  /*145e60*/  STSM.16.M88.4 [R0], R4 ;  /* 0x0000000400007844 */ /* 0x0001e40000000200 */
[----:B0-----:R-:W-:Y:S02]  /*145e70*/  PRMT R4, R45, 0x5210, R17 ;  /* 0x000052102d047816 */ /* 0x001fe40000000011 */
[----:B------:R-:W2:Y:S01]  /*145e80*/  LDL.LU R45, [R1+0x2460] ;  /* 0x00246000012d7983 */ /* 0x000ea20000300800 */
[----:B---3--:R-:W-:-:S03]  /*145e90*/  PRMT R6, R21, 0x5210, R13 ;  /* 0x0000521015067816 */ /* 0x008fc6000000000d */
[----:B------:R-:W3:Y:S01]  /*145ea0*/  LDL.LU R21, [R1+0x247c] ;  /* 0x00247c0001157983 */ /* 0x000ee20000300800 */
[----:B------:R-:W-:Y:S01]  /*145eb0*/  PRMT R5, R44, 0x5210, R16 ;  /* 0x000052102c057816 */ /* 0x000fe20000000010 */
[----:B------:R-:W-:Y:S02]  /*145ec0*/  NOP ;  /* 0x0000000000007918 */ /* 0x000fe40000000000 */
[----:B------:R-:W0:Y:S04]  /*145ed0*/  LDS.128 R16, [R0] ;  /* 0x0000000000107984 */ /* 0x000e280000000c00 */
[----:B0-----:R-:W-:Y:S04]  /*145ee0*/  STL.64 [R1+0x2c0], R16 ;  /* 0x0002c01001007387 */ /* 0x001fe80000100a00 */
[----:B------:R0:W-:Y:S04]  /*145ef0*/  STL [R1+0x2cc], R19 ;  /* 0x0002cc1301007387 */ /* 0x0001e80000100800 */
[----:B------:R-:W3:Y:S04]  /*145f00*/  LDL.LU R48, [R1+0x246c] ;  /* 0x00246c0001307983 */ /* 0x000ee80000300800 */
[----:B------:R-:W3:Y:S01]  /*145f10*/  LDL.LU R44, [R1+0x2468] ;  /* 0x00246800012c7983 */ /* 0x000ee20000300800 */
[----:B----4-:R-:W-:Y:S01]  /*145f20*/  PRMT R7, R42, 0x5210, R12 ;  /* 0x000052102a077816 */ /* 0x010fe2000000000c */
[----:B------:R-:W-:-:S02]  /*145f30*/  NOP ;  /* 0x0000000000007918 */ /* 0x000fc40000000000 */
[----:B------:R-:W4:Y:S04]  /*145f40*/  LDL.LU R42, [R1+0x2444] ;  /* 0x00244400012a7983 */ /* 0x000f280000300800 */
[----:B------:R1:W-:Y:S01]  /*145f50*/  STSM.16.M88.4 [R0], R4 ;  /* 0x0000000400007844 */ /* 0x0003e20000000200 */
[----:B------:R-:W-:-:S03]  /*145f60*/  NOP ;  /* 0x0000000000007918 */ /* 0x000fc60000000000 */
[----:B------:R-:W0:Y:S01]  /*145f70*/  LDS.128 R32, [R0] ;  /* 0x0000000000207984 */ /* 0x000e220000000c00 */
[----:B------:R-:W-:Y:S01]  /*145f80*/  IMAD.MOV.U32 R40, RZ, RZ, R18 ;  /* 0x000000ffff287224 */ /* 0x000fe200078e0012 */
[----:B------:R-:W-:Y:S02]  /*145f90*/  LOP3.LUT R30, R53, 0xffff, RZ, 0xc0, !PT ;  /* 0x0000ffff351e7812 */ /* 0x000fe400078ec0ff */
[----:B0-----:R-:W-:Y:S02]  /*145fa0*/  LOP3.LUT R19, R52, 0xffff, RZ, 0xc0, !PT ;  /* 0x0000ffff34137812 */ /* 0x001fe400078ec0ff */
[----:B------:R-:W4:Y:S01]  /*145fb0*/  LDL.LU R52, [R1+0x750] ;  /* 0x0007500001347983 */ /* 0x000f220000300800 */
[----:B-1----:R-:W-:-:S03]  /*145fc0*/  PRMT R6, R43, 0x4210, R30 ;  /* 0x000042102b067816 */ /* 0x002fc6000000001e */
[----:B------:R-:W4:Y:S01]  /*145fd0*/  LDL.LU R43, [R1+0x754] ;  /* 0x00075400012b7983 */ /* 0x000f220000300800 */
[----:B------:R-:W-:Y:S02]  /*145fe0*/  LOP3.LUT R18, R51, 0xffff, RZ, 0xc0, !PT ;  /* 0x0000ffff33127812 */ /* 0x000fe400078ec0ff */
[----:B------:R-:W-:Y:S02]  /*145ff0*/  LOP3.LUT R31, R54, 0xffff, RZ, 0xc0, !PT ;  /* 0x0000ffff361f7812 */ /* 0x000fe400078ec0ff */
[----:B------:R-:W-:Y:S02]  /*146000*/  PRMT R7, R41, 0x4210, R19 ;  /* 0x0000421029077816 */ /* 0x000fe40000000013 */
[----:B------:R-:W4:Y:S01]  /*146010*/  LDL.LU R41, [R1+0x68c] ;  /* 0x00068c0001297983 */ /* 0x000f220000300800 */
[----:B------:R-:W-:-:S03]  /*146020*/  PRMT R5, R50, 0x4210, R31 ;  /* 0x0000421032057816 */ /* 0x000fc6000000001f */
[----:B------:R-:W-:Y:S04]  /*146030*/  STL [R1+0x2b0], R32 ;  /* 0x0002b02001007387 */ /* 0x000fe80000100800 */
[----:B------:R-:W-:Y:S01]  /*146040*/  STL.64 [R1+0x2b8], R34 ;  /* 0x0002b82201007387 */ /* 0x000fe20000100a00 */
[----:B--2---:R-:W-:Y:S01]  /*146050*/  PRMT R4, R39, 0x4210, R18 ;  /* 0x0000421027047816 */ /* 0x004fe20000000012 */
[----:B------:R-:W-:Y:S01]  /*146060*/  IMAD.MOV.U32 R39, RZ, RZ, R33 ;  /* 0x000000ffff277224 */ /* 0x000fe200078e0021 */
[----:B------:R-:W-:-:S04]  /*146070*/  NOP ;  /* 0x0000000000007918 */ /* 0x000fc80000000000 */
[----:B------:R-:W-:Y:S04]  /*146080*/  STL.64 [R1+0x5a68], R38 ;  /* 0x005a682601007387 */ /* 0x000fe80000100a00 */
[----:B------:R-:W2:Y:S01]  /*146090*/  LDL.LU R51, [R1+0x76c] ;  /* 0x00076c0001337983 */ /* 0x000ea20000300800 */
[----:B------:R-:W-:-:S03]  /*1460a0*/  LOP3.LUT R17, R49, 0xffff, RZ, 0xc0, !PT ;  /* 0x0000ffff31117812 */ /* 0x000fc600078ec0ff */
[----:B------:R3:W-:Y:S01]  /*1460b0*/  STSM.16.M88.4 [R0], R4 ;  /* 0x0000000400007844 */ /* 0x0007e20000000200 */
[----:B------:R-:W-:-:S03]  /*1460c0*/  NOP ;  /* 0x0000000000007918 */ /* 0x000fc60000000000 */
[----:B------:R-:W0:Y:S01]  /*1460d0*/  LDS.128 R32, [R0] ;  /* 0x0000000000207984 */ /* 0x000e220000000c00 */
[----:B------:R-:W-:-:S03]  /*1460e0*/  LOP3.LUT R16, R47, 0xffff, RZ, 0xc0, !PT ;  /* 0x0000ffff2f107812 */ /* 0x000fc600078ec0ff */
[----:B------:R-:W2:Y:S01]  /*1460f0*/  LDL.LU R47, [R1+0x768] ;  /* 0x00076800012f7983 */ /* 0x000ea20000300800 */
[----:B------:R-:W-:-:S03]  /*146100*/  LOP3.LUT R13, R46, 0xffff, RZ, 0xc0, !PT ;  /* 0x0000ffff2e0d7812 */ /* 0x000fc600078ec0ff */
[----:B------:R-:W2:Y:S01]  /*146110*/  LDL.LU R46, [R1+0x764] ;  /* 0x00076400012e7983 */ /* 0x000ea20000300800 */
[----:B------:R-:W-:-:S03]  /*146120*/  LOP3.LUT R12, R45, 0xffff, RZ, 0xc0, !PT ;  /* 0x0000ffff2d0c7812 */ /* 0x000fc600078ec0ff */
[----:B------:R-:W2:Y:S01]  /*146130*/  LDL.LU R45, [R1+0x69c] ;  /* 0x00069c00012d7983 */ /* 0x000ea20000300800 */
[----:B---3--:R-:W-:-:S03]  /*146140*/  PRMT R4, R21, 0x4210, R17 ;  /* 0x0000421015047816 */ /* 0x008fc60000000011 */
[----:B------:R-:W3:Y:S01]  /*146150*/  LDL.LU R21, [R1+0x5464] ;  /* 0x0054640001157983 */ /* 0x000ee20000300800 */
[----:B------:R-:W-:-:S03]  /*146160*/  PRMT R5, R48, 0x4210, R16 ;  /* 0x0000421030057816 */ /* 0x000fc60000000010 */
[----:B------:R-:W3:Y:S04]  /*146170*/  LDL.LU R48, [R1+0xc0] ;  /* 0x0000c00001307983 */ /* 0x000ee80000300800 */
[----:B0-----:R-:W-:Y:S01]  /*146180*/  STL.64 [R1+0x2a0], R32 ;  /* 0x0002a02001007387 */ /* 0x001fe20000100a00 */
[----:B------:R-:W-:-:S03]  /*146190*/  PRMT R6, R44, 0x4210, R13 ;  /* 0x000042102c067816 */ /* 0x000fc6000000000d */
[----:B------:R-:W-:Y:S01]  /*1461a0*/  STL.64 [R1+0x2a8], R34 ;  /* 0x0002a82201007387 */ /* 0x000fe20000100a00 */
[----:B------:R-:W-:-:S03]  /*1461b0*/  NOP ;  /* 0x0000000000007918 */ /* 0x000fc60000000000 */
[----:B------:R-:W3:Y:S01]  /*1461c0*/  LDL.LU R49, [R1+0xc4] ;  /* 0x0000c40001317983 */ /* 0x000ee20000300800 */
[----:B----4-:R-:W-:-:S03]  /*1461d0*/  PRMT R7, R42, 0x4210, R12 ;  /* 0x000042102a077816 */ /* 0x010fc6000000000c */
[----:B------:R-:W4:Y:S04]  /*1461e0*/  LDL.LU R50, [R1+0xc8] ;  /* 0x0000c80001327983 */ /* 0x000f280000300800 */
[----:B------:R-:W4:Y:S04]  /*1461f0*/  LDL.LU R44, [R1+0x2470] ;  /* 0x00247000012c7983 */ /* 0x000f280000300800 */
[----:B------:R-:W4:Y:S04]  /*146200*/  LDL.LU R42, [R1+0x1ec0] ;  /* 0x001ec000012a7983 */ /* 0x000f280000300800 */
[----:B------:R-:W-:Y:S01]  /*146210*/  STSM.16.M88.4 [R0], R4 ;  /* 0x0000000400007844 */ /* 0x000fe20000000200 */
[----:B------:R-:W-:-:S03]  /*146220*/  NOP ;  /* 0x0000000000007918 */ /* 0x000fc60000000000 */
[----:B------:R-:W0:Y:S04]  /*146230*/  LDS.128 R32, [R0] ;  /* 0x0000000000207984 */ /* 0x000e280000000c00 */
[----:B0-----:R0:W-:Y:S04]  /*146240*/  STL [R1+0x290], R32 ;  /* 0x0002902001007387 */ /* 0x0011e80000100800 */
[----:B------:R1:W-:Y:S04]  /*146250*/  STL.64 [R1+0x298], R34 ;  /* 0x0002982201007387 */ /* 0x0003e80000100a00 */
[----:B0-----:R-:W4:Y:S01]  /*146260*/  LDL.LU R32, [R1+0xd0] ;  /* 0x0000d00001207983 */ /* 0x001f220000300800 */
[----:B------:R-:W-:-:S02]  /*146270*/  PRMT R6, R43, 0x5210, R30 ;  /* 0x000052102b067816 */ /* 0x000fc4000000001e */
[----:B------:R-:W-:Y:S02]  /*146280*/  PRMT R5, R52, 0x5210, R31 ;  /* 0x0000521034057816 */ /* 0x000fe4000000001f */
[----:B------:R-:W-:Y:S01]  /*146290*/  PRMT R7, R41, 0x5210, R19 ;  /* 0x0000521029077816 */ /* 0x000fe20000000013 */
[----:B------:R-:W-:Y:S02]  /*1462a0*/  IMAD.MOV.U32 R41, RZ, RZ, R33 ;  /* 0x000000ffff297224 */ /* 0x000fe400078e0021 */
[----:B------:R-:W4:Y:S04]  /*1462b0*/  LDL.LU R33, [R1+0xd4] ;  /* 0x0000d40001217983 */ /* 0x000f280000300800 */
[----:B-1----:R-:W4:Y:S04]  /*1462c0*/  LDL.LU R34, [R1+0xd8] ;  /* 0x0000d80001227983 */ /* 0x002f280000300800 */
[----:B------:R-:W4:Y:S01]  /*1462d0*/  LDL.LU R43, [R1+0x24c0] ;  /* 0x0024c000012b7983 */ /* 0x000f220000300800 */
[----:B------:R-:W-:Y:S01]  /*1462e0*/  PRMT R4, R20, 0x5210, R18 ;  /* 0x0000521014047816 */ /* 0x000fe20000000012 */
[----:B------:R-:W-:-:S02]  /*1462f0*/  NOP ;  /* 0x0000000000007918 */ /* 0x000fc40000000000 */
[----:B------:R-:W-:Y:S04]  /*146300*/  STL [R1+0x5a1c], R41 ;  /* 0x005a1c2901007387 */ /* 0x000fe80000100800 */
[----:B------:R2:W-:Y:S04]  /*146310*/  STSM.16.M88.4 [R0], R4 ;  /* 0x0000000400007844 */ /* 0x0005e80000000200 */
[----:B------:R-:W4:Y:S04]  /*146320*/  LDL.LU R52, [R1] ;  /* 0x0000000001347983 */ /* 0x000f280000300800 */
[----:B------:R-:W4:Y:S04]  /*146330*/  LDL.LU R53, [R1+0x4] ;  /* 0x0000040001357983 */ /* 0x000f280000300800 */
[----:B------:R-:W4:Y:S01]  /*146340*/  LDL.LU R54, [R1+0x8] ;  /* 0x0000080001367983 */ /* 0x000f220000300800 */
[----:B--2---:R-:W-:-:S02]  /*146350*/  PRMT R4, R51, 0x5210, R17 ;  /* 0x0000521033047816 */ /* 0x004fc40000000011 */
[----:B------:R-:W-:Y:S01]  /*146360*/  PRMT R5, R47, 0x5210, R16 ;  /* 0x000052102f057816 */ /* 0x000fe20000000010 */
[----:B------:R-:W-:Y:S01]  /*146370*/  NOP ;  /* 0x0000000000007918 */ /* 0x000fe20000000000 */
[----:B------:R-:W0:Y:S01]  /*146380*/  LDS.128 R16, [R0] ;  /* 0x0000000000107984 */ /* 0x000e220000000c00 */
[----:B------:R-:W-:Y:S02]  /*146390*/  PRMT R7, R45, 0x5210, R12 ;  /* 0x000052102d077816 */ /* 0x000fe4000000000c */
[----:B---3--:R-:W-:Y:S02]  /*1463a0*/  LOP3.LUT R12, R21, 0xffff, RZ, 0xc0, !PT ;  /* 0x0000ffff150c7812 */ /* 0x008fe400078ec0ff */
[----:B------:R-:W2:Y:S01]  /*1463b0*/  LDL.LU R21, [R1+0x6ac] ;  /* 0x0006ac0001157983 */ /* 0x000ea20000300800 */
[----:B------:R-:W-:Y:S01]  /*1463c0*/  PRMT R6, R46, 0x5210, R13 ;  /* 0x000052102e067816 */ /* 0x000fe2000000000d */
[----:B------:R-:W-:-:S04]  /*1463d0*/  NOP ;  /* 0x0000000000007918 */ /* 0x000fc80000000000 */
[----:B------:R-:W-:Y:S01]  /*1463e0*/  STSM.16.M88.4 [R0], R4 ;  /* 0x0000000400007844 */ /* 0x000fe20000000200 */
[----:B------:R-:W-:-:S03]  /*1463f0*/  NOP ;  /* 0x0000000000007918 */ /* 0x000fc60000000000 */
[----:B------:R-:W1:Y:S04]  /*146400*/  LDS.128 R36, [R0] ;  /* 0x0000000000247984 */ /* 0x000e680000000c00 */
[----:B0-----:R0:W-:Y:S04]  /*146410*/  STL.64 [R1+0x280], R16 ;  /* 0x0002801001007387 */ /* 0x0011e80000100a00 */
[----:B------:R3:W-:Y:S04]  /*146420*/  STL.64 [R1+0x288], R18 ;  /* 0x0002881201007387 */ /* 0x0007e80000100a00 */
[----:B0-----:R-:W2:Y:S04]  /*146430*/  LDL.LU R16, [R1+0x10] ;  /* 0x0000100001107983 */ /* 0x001ea80000300800 */
[----:B------:R-:W2:Y:S04]  /*146440*/  LDL.LU R17, [R1+0x14] ;  /* 0x0000140001117983 */ /* 0x000ea80000300800 */
[----:B---3--:R-:W3:Y:S04]  /*146450*/  LDL.LU R18, [R1+0x18] ;  /* 0x0000180001127983 */ /* 0x008ee80000300800 */
[----:B------:R-:W3:Y:S01]  /*146460*/  LDL.LU R46, [R1+0x6bc] ;  /* 0x0006bc00012e7983 */ /* 0x000ee20000300800 */
[----:B-1----:R-:W-:Y:S01]  /*146470*/  IMAD.MOV.U32 R41, RZ, RZ, R36 ;  /* 0x000000ffff297224 */ /* 0x002fe200078e0024 */
[----:B----4-:R-:W-:-:S02]  /*146480*/  LOP3.LUT R4, R44, 0xffff, RZ, 0xc0, !PT ;  /* 0x0000ffff2c047812 */ /* 0x010fc400078ec0ff */
[----:B------:R-:W4:Y:S01]  /*146490*/  LDL.LU R44, [R1+0x5468] ;  /* 0x00546800012c7983 */ /* 0x000f220000300800 */
[----:B------:R-:W-:Y:S01]  /*1464a0*/  PRMT R51, R42, 0x4210, R12 ;  /* 0x000042102a337816 */ /* 0x000fe2000000000c */
[----:B------:R-:W-:Y:S02]  /*1464b0*/  NOP ;  /* 0x0000000000007918 */ /* 0x000fe40000000000 */
[----:B------:R-:W-:Y:S01]  /*1464c0*/  STL [R1+0x274], R37 ;  /* 0x0002742501007387 */ /* 0x000fe20000100800 */
[----:B------:R-:W-:-:S03]  /*1464d0*/  IMAD.MOV.U32 R42, RZ, RZ, R39 ;  /* 0x000000ffff2a7224 */ /* 0x000fc600078e0027 */
[----:B------:R-:W-:Y:S04]  /*1464e0*/  STSM.16.M88.4 [R0], R48 ;  /* 0x0000003000007844 */ /* 0x000fe80000000200 */
[----:B------:R-:W-:Y:S01]  /*1464f0*/  STL [R1+0x278], R38 ;  /* 0x0002782601007387 */ /* 0x000fe20000100800 */
[----:B------:R-:W-:-:S03]  /*146500*/  NOP ;  /* 0x0000000000007918 */ /* 0x000fc60000000000 */
[----:B------:R-:W0:Y:S04]  /*146510*/  LDS.128 R36, [R0] ;  /* 0x0000000000247984 */ /* 0x000e280000000c00 */
[----:B------:R-:W-:Y:S04]  /*146520*/  STL.64 [R1+0x5a30], R40 ;  /* 0x005a302801007387 */ /* 0x000fe80000100a00 */
[----:B0-----:R0:W-:Y:S04]  /*146530*/  STL.64 [R1+0x260], R36 ;  /* 0x0002602401007387 */ /* 0x0011e80000100a00 */
[----:B------:R-:W-:Y:S04]  /*146540*/  STL [R1+0x26c], R39 ;  /* 0x00026c2701007387 */ /* 0x000fe80000100800 */
[----:B------:R-:W4:Y:S04]  /*146550*/  LDL.LU R56, [R1+0xe0] ;  /* 0x0000e00001387983 */ /* 0x000f280000300800 */
[----:B------:R-:W4:Y:S04]  /*146560*/  LDL.LU R57, [R1+0xe4] ;  /* 0x0000e40001397983 */ /* 0x000f280000300800 */
[----:B------:R-:W4:Y:S04]  /*146570*/  LDL.LU R58, [R1+0xe8] ;  /* 0x0000e800013a7983 */ /* 0x000f280000300800 */
[----:B------:R-:W4:Y:S04]  /*146580*/  LDL.LU R48, [R1+0x2480] ;  /* 0x0024800001307983 */ /* 0x000f280000300800 */
[----:B------:R-:W4:Y:S01]  /*146590*/  LDL.LU R47, [R1+0x24f8] ;  /* 0x0024f800012f7983 */ /* 0x000f220000300800 */
[----:B------:R-:W-:Y:S01]  /*1465a0*/  PRMT R35, R43, 0x4210, R4 ;  /* 0x000042102b237816 */ /* 0x000fe20000000004 */
[----:B------:R-:W-:-:S04]  /*1465b0*/  NOP ;  /* 0x0000000000007918 */ /* 0x000fc80000000000 */
[----:B------:R-:W-:Y:S01]  /*1465c0*/  STSM.16.M88.4 [R0], R32 ;  /* 0x0000002000007844 */ /* 0x000fe20000000200 */
[----:B------:R-:W-:-:S03]  /*1465d0*/  NOP ;  /* 0x0000000000007918 */ /* 0x000fc60000000000 */
[----:B------:R-:W1:Y:S01]  /*1465e0*/  LDS.128 R32, [R0] ;  /* 0x0000000000207984 */ /* 0x000e620000000c00 */
[----:B------:R-:W-:-:S05]  /*1465f0*/  IMAD.MOV.U32 R43, RZ, RZ, R38 ;  /* 0x000000ffff2b7224 */ /* 0x000fca00078e0026 */
[----:B------:R-:W-:Y:S04]  /*146600*/  STL [R1+0x59fc], R43 ;  /* 0x0059fc2b01007387 */ /* 0x000fe80000100800 */
[----:B0-----:R-:W4:Y:S04]  /*146610*/  LDL.LU R36, [R1+0xf0] ;  /* 0x0000f00001247983 */ /* 0x001f280000300800 */
[----:B------:R-:W4:Y:S04]  /*146620*/  LDL.LU R37, [R1+0xf4] ;  /* 0x0000f40001257983 */ /* 0x000f280000300800 */
[----:B------:R-:W4:Y:S04]  /*146630*/  LDL.LU R38, [R1+0xf8] ;  /* 0x0000f80001267983 */ /* 0x000f280000300800 */
[----:B------:R-:W4:Y:S04]  /*146640*/  LDL.LU R45, [R1+0x252c] ;  /* 0x00252c00012d7983 */ /* 0x000f280000300800 */
[----:B-1----:R-:W-:Y:S04]  /*146650*/  STL.64 [R1+0x250], R32 ;  /* 0x0002502001007387 */ /* 0x002fe80000100a00 */
[----:B------:R-:W-:Y:S01]  /*146660*/  STL [R1+0x258], R34 ;  /* 0x0002582201007387 */ /* 0x000fe20000100800 */
[----:B--2---:R-:W-:Y:S01]  /*146670*/  PRMT R55, R21, 0x5210, R12 ;  /* 0x0000521015377816 */ /* 0x004fe2000000000c */
[----:B------:R-:W-:-:S04]  /*146680*/  NOP ;  /* 0x0000000000007918 */ /* 0x000fc80000000000 */
[----:B------:R-:W-:Y:S01]  /*146690*/  STSM.16.M88.4 [R0], R52 ;  /* 0x0000003400007844 */ /* 0x000fe20000000200 */
[----:B------:R-:W-:Y:S01]  /*1466a0*/  IMAD.MOV.U32 R21, RZ, RZ, R35 ;  /* 0x000000ffff157224 */ /* 0x000fe200078e0023 */
[----:B------:R-:W-:Y:S02]  /*1466b0*/  NOP ;  /* 0x0000000000007918 */ /* 0x000fe40000000000 */
[----:B------:R-:W0:Y:S04]  /*1466c0*/  LDS.128 R32, [R0] ;  /* 0x0000000000207984 */ /* 0x000e280000000c00 */
[----:B------:R-:W-:Y:S01]  /*1466d0*/  STL [R1+0x59ec], R21 ;  /* 0x0059ec1501007387 */ /* 0x000fe20000100800 */
[----:B---3--:R-:W-:Y:S01]  /*1466e0*/  PRMT R19, R46, 0x5210, R4 ;  /* 0x000052102e137816 */ /* 0x008fe20000000004 */
[----:B------:R-:W-:-:S02]  /*1466f0*/  NOP ;  /* 0x0000000000007918 */ /* 0x000fc40000000000 */
[----:B0-----:R0:W-:Y:S04]  /*146700*/  STL [R1+0x240], R32 ;  /* 0x0002402001007387 */ /* 0x0011e80000100800 */
[----:B------:R1:W-:Y:S04]  /*146710*/  STL.64 [R1+0x248], R34 ;  /* 0x0002482201007387 */ /* 0x0003e80000100a00 */
[----:B------:R-:W2:Y:S04]  /*146720*/  LDL.LU R52, [R1+0x20] ;  /* 0x0000200001347983 */ /* 0x000ea80000300800 */
[----:B------:R-:W2:Y:S04]  /*146730*/  LDL.LU R53, [R1+0x24] ;  /* 0x0000240001357983 */ /* 0x000ea80000300800 */
[----:B------:R-:W2:Y:S04]  /*146740*/  LDL.LU R54, [R1+0x28] ;  /* 0x0000280001367983 */ /* 0x000ea80000300800 */
[----:B------:R-:W3:Y:S01]  /*146750*/  LDL.LU R49, [R1+0x6cc] ;  /* 0x0006cc0001317983 */ /* 0x000ee20000300800 */
[----:B------:R-:W-:-:S03]  /*146760*/  IMAD.MOV.U32 R43, RZ, RZ, R33 ;  /* 0x000000ffff2b7224 */ /* 0x000fc600078e0021 */
[----:B0-----:R-:W2:Y:S04]  /*146770*/  LDL.LU R32, [R1+0x30] ;  /* 0x0000300001207983 */ /* 0x001ea80000300800 */
[----:B------:R-:W2:Y:S04]  /*146780*/  LDL.LU R33, [R1+0x34] ;  /* 0x0000340001217983 */ /* 0x000ea80000300800 */
[----:B-1----:R-:W2:Y:S04]  /*146790*/  LDL.LU R34, [R1+0x38] ;  /* 0x0000380001227983 */ /* 0x002ea80000300800 */
[----:B------:R-:W2:Y:S04]  /*1467a0*/  LDL.LU R46, [R1+0x6dc] ;  /* 0x0006dc00012e7983 */ /* 0x000ea80000300800 */
[----:B------:R-:W-:Y:S01]  /*1467b0*/  STSM.16.M88.4 [R0], R16 ;  /* 0x0000001000007844 */ /* 0x000fe20000000200 */
[----:B------:R-:W-:-:S03]  /*1467c0*/  NOP ;  /* 0x0000000000007918 */ /* 0x000fc60000000000 */
[----:B------:R-:W0:Y:S01]  /*1467d0*/  LDS.128 R16, [R0] ;  /* 0x0000000000107984 */ /* 0x000e220000000c00 */
[----:B----4-:R-:W-:-:S03]  /*1467e0*/  LOP3.LUT R4, R44, 0xffff, RZ, 0xc0, !PT ;  /* 0x0000ffff2c047812 */ /* 0x010fc600078ec0ff */
[----:B------:R-:W4:Y:S04]  /*1467f0*/  LDL.LU R44, [R1+0x5470] ;  /* 0x00547000012c7983 */ /* 0x000f280000300800 */
[----:B------:R0:W-:Y:S02]  /*146800*/  STL [R1+0x5a08], R43 ;  /* 0x005a082b01007387 */ /* 0x0001e40000100800 */
[----:B0-----:R-:W-:Y:S02]  /*146810*/  IMAD.MOV.U32 R43, RZ, RZ, R16 ;  /* 0x000000ffff2b7224 */ /* 0x001fe400078e0010 */
[----:B------:R-:W-:Y:S04]  /*146820*/  STL [R1+0x234], R17 ;  /* 0x0002341101007387 */ /* 0x000fe80000100800 */
[----:B------:R-:W-:Y:S04]  /*146830*/  STL [R1+0x23c], R19 ;  /* 0x00023c1301007387 */ /* 0x000fe80000100800 */
[----:B------:R-:W-:Y:S01]  /*146840*/  STL.64 [R1+0x5a10], R42 ;  /* 0x005a102a01007387 */ /* 0x000fe20000100a00 */
[----:B------:R-:W-:Y:S01]  /*146850*/  NOP ;  /* 0x0000000000007918 */ /* 0x000fe20000000000 */
[----:B------:R-:W-:-:S02]  /*146860*/  PRMT R59, R47, 0x4210, R4 ;  /* 0x000042102f3b7816 */ /* 0x000fc40000000004 */
[----:B------:R-:W4:Y:S01]  /*146870*/  LDL.LU R47, [R1+0x2488] ;  /* 0x00248800012f7983 */ /* 0x000f220000300800 */
[----:B------:R-:W-:-:S03]  /*146880*/  LOP3.LUT R5, R48, 0xffff, RZ, 0xc0, !PT ;  /* 0x0000ffff30057812 */ /* 0x000fc600078ec0ff */
[----:B------:R0:W-:Y:S01]  /*146890*/  STSM.16.M88.4 [R0], R56 ;  /* 0x0000003800007844 */ /* 0x0001e20000000200 */
[----:B------:R-:W-:-:S03]  /*1468a0*/  NOP ;  /* 0x0000000000007918 */ /* 0x000fc60000000000 */
[----:B------:R-:W1:Y:S04]  /*1468b0*/  LDS.128 R40, [R0] ;  /* 0x0000000000287984 */ /* 0x000e680000000c00 */
[----:B0-----:R-:W4:Y:S04]  /*1468c0*/  LDL.LU R56, [R1+0x100] ;  /* 0x0001000001387983 */ /* 0x001f280000300800 */
[----:B------:R-:W4:Y:S04]  /*1468d0*/  LDL.LU R57, [R1+0x104] ;  /* 0x0001040001397983 */ /* 0x000f280000300800 */
[----:B------:R-:W4:Y:S04]  /*1468e0*/  LDL.LU R58, [R1+0x108] ;  /* 0x00010800013a7983 */ /* 0x000f280000300800 */
[----:B------:R-:W4:Y:S01]  /*1468f0*/  LDL.LU R48, [R1+0x2590] ;  /* 0x0025900001307983 */ /* 0x000f220000300800 */
[----:B------:R-:W-:-:S03]  /*146900*/  IMAD.MOV.U32 R21, RZ, RZ, R18 ;  /* 0x000000ffff157224 */ /* 0x000fc600078e0012 */
[----:B------:R-:W4:Y:S04]  /*146910*/  LDL.LU R16, [R1+0x110] ;  /* 0x0001100001107983 */ /* 0x000f280000300800 */
[----:B-1----:R-:W-:Y:S04]  /*146920*/  STL.64 [R1+0x220], R40 ;  /* 0x0002202801007387 */ /* 0x002fe80000100a00 */
[----:B------:R-:W-:Y:S01]  /*146930*/  STL.64 [R1+0x228], R42 ;  /* 0x0002282a01007387 */ /* 0x000fe20000100a00 */
[----:B------:R-:W-:-:S03]  /*146940*/  NOP ;  /* 0x0000000000007918 */ /* 0x000fc60000000000 */
[----:B------:R-:W4:Y:S01]  /*146950*/  LDL.LU R17, [R1+0x114] ;  /* 0x0001140001117983 */ /* 0x000f220000300800 */
[----:B------:R-:W-:-:S03]  /*146960*/  PRMT R39, R45, 0x4210, R5 ;  /* 0x000042102d277816 */ /* 0x000fc60000000005 */
[----:B------:R-:W4:Y:S04]  /*146970*/  LDL.LU R18, [R1+0x118] ;  /* 0x0001180001127983 */ /* 0x000f280000300800 */
[----:B------:R-:W-:Y:S01]  /*146980*/  STSM.16.M88.4 [R0], R36 ;  /* 0x0000002400007844 */ /* 0x000fe20000000200 */
[----:B------:R-:W-:-:S03]  /*146990*/  NOP ;  /* 0x0000000000007918 */ /* 0x000fc60000000000 */
[----:B------:R-:W4:Y:S04]  /*1469a0*/  LDL.LU R45, [R1+0x25ac] ;  /* 0x0025ac00012d7983 */ /* 0x000f280000300800 */
[----:B------:R-:W0:Y:S04]  /*1469b0*/  LDS.128 R36, [R0] ;  /* 0x0000000000247984 */ /* 0x000e280000000c00 */
[----:B0-----:R-:W-:Y:S04]  /*1469c0*/  STL.64 [R1+0x210], R36 ;  /* 0x0002102401007387 */ /* 0x001fe80000100a00 */
[----:B------:R-:W-:Y:S01]  /*1469d0*/  STL.64 [R1+0x218], R38 ;  /* 0x0002182601007387 */ /* 0x000fe20000100a00 */
[----:B------:R-:W-:Y:S01]  /*1469e0*/  NOP ;  /* 0x0000000000007918 */ /* 0x000fe20000000000 */
[----:B---3--:R-:W-:-:S05]  /*1469f0*/  PRMT R55, R49, 0x5210, R4 ;  /* 0x0000521031377816 */ /* 0x008fca0000000004 */
[----:B--2---:R0:W-:Y:S01]  /*146a00*/  STSM.16.M88.4 [R0], R52 ;  /* 0x0000003400007844 */ /* 0x0041e20000000200 */
[----:B------:R-:W-:-:S03]  /*146a10*/  NOP ;  /* 0x0000000000007918 */ /* 0x000fc60000000000 */
[----:B------:R-:W1:Y:S01]  /*146a20*/  LDS.128 R36, [R0] ;  /* 0x0000000000247984 */ /* 0x000e620000000c00 */
[----:B------:R-:W-:Y:S01]  /*146a30*/  PRMT R35, R46, 0x5210, R5 ;  /* 0x000052102e237816 */ /* 0x000fe20000000005 */
[----:B------:R-:W-:Y:S02]  /*146a40*/  NOP ;  /* 0x0000000000007918 */ /* 0x000fe40000000000 */
[----:B0-----:R-:W2:Y:S04]  /*146a50*/  LDL.LU R52, [R1+0x40] ;  /* 0x0000400001347983 */ /* 0x001ea80000300800 */
[----:B------:R-:W2:Y:S04]  /*146a60*/  LDL.LU R53, [R1+0x44] ;  /* 0x0000440001357983 */ /* 0x000ea80000300800 */
[----:B------:R-:W2:Y:S04]  /*146a70*/  LDL.LU R54, [R1+0x48] ;  /* 0x0000480001367983 */ /* 0x000ea80000300800 */
[----:B------:R-:W3:Y:S01]  /*146a80*/  LDL.LU R46, [R1+0x6ec] ;  /* 0x0006ec00012e7983 */ /* 0x000ee20000300800 */
[----:B----4-:R-:W-:Y:S01]  /*146a90*/  LOP3.LUT R4, R44, 0xffff, RZ, 0xc0, !PT ;  /* 0x0000ffff2c047812 */ /* 0x010fe200078ec0ff */
[----:B-1----:R-:W-:-:S02]  /*146aa0*/  IMAD.MOV.U32 R44, RZ, RZ, R37 ;  /* 0x000000ffff2c7224 */ /* 0x002fc400078e0025 */
[----:B------:R0:W-:Y:S04]  /*146ab0*/  STL [R1+0x200], R36 ;  /* 0x0002002401007387 */ /* 0x0001e80000100800 */
[----:B------:R1:W-:Y:S04]  /*146ac0*/  STL.64 [R1+0x208], R38 ;  /* 0x0002082601007387 */ /* 0x0003e80000100a00 */
[----:B------:R-:W-:Y:S04]  /*146ad0*/  STL [R1+0x59e4], R44 ;  /* 0x0059e42c01007387 */ /* 0x000fe80000100800 */
[----:B0-----:R-:W4:Y:S04]  /*146ae0*/  LDL.LU R36, [R1+0x50] ;  /* 0x0000500001247983 */ /* 0x001f280000300800 */
[----:B------:R-:W4:Y:S04]  /*146af0*/  LDL.LU R37, [R1+0x54] ;  /* 0x0000540001257983 */ /* 0x000f280000300800 */
[----:B-1----:R-:W4:Y:S04]  /*146b00*/  LDL.LU R38, [R1+0x58] ;  /* 0x0000580001267983 */ /* 0x002f280000300800 */
[----:B------:R-:W4:Y:S01]  /*146b10*/  LDL.LU R51, [R1+0x6fc] ;  /* 0x0006fc0001337983 */ /* 0x000f220000300800 */
[----:B------:R-:W-:-:S03]  /*146b20*/  LOP3.LUT R5, R47, 0xffff, RZ, 0xc0, !PT ;  /* 0x0000ffff2f057812 */ /* 0x000fc600078ec0ff */
[----:B------:R-:W4:Y:S04]  /*146b30*/  LDL.LU R47, [R1+0x5478] ;  /* 0x00547800012f7983 */ /* 0x000f280000300800 */
[----:B------:R-:W-:Y:S01]  /*146b40*/  STSM.16.M88.4 [R0], R32 ;  /* 0x0000002000007844 */ /* 0x000fe20000000200 */
[----:B------:R-:W-:-:S03]  /*146b50*/  NOP ;  /* 0x0000000000007918 */ /* 0x000fc60000000000 */
[----:B------:R-:W0:Y:S01]  /*146b60*/  LDS.128 R32, [R0] ;  /* 0x0000000000207984 */ /* 0x000e220000000c00 */
[----:B------:R-:W-:Y:S01]  /*146b70*/  PRMT R59, R48, 0x4210, R4 ;  /* 0x00004210303b7816 */ /* 0x000fe20000000004 */
[----:B------:R-:W-:-:S04]  /*146b80*/  NOP ;  /* 0x0000000000007918 */ /* 0x000fc80000000000 */
[----:B------:R-:W-:Y:S04]  /*146b90*/  STSM.16.M88.4 [R0], R56 ;  /* 0x0000003800007844 */ /* 0x000fe80000000200 */
[----:B0-----:R-:W-:Y:S01]  /*146ba0*/  STL [R1+0x1f4], R33 ;  /* 0x0001f42101007387 */ /* 0x001fe20000100800 */
[----:B------:R-:W-:-:S03]  /*146bb0*/  IMAD.MOV.U32 R44, RZ, RZ, R32 ;  /* 0x000000ffff2c7224 */ /* 0x000fc600078e0020 */
[----:B------:R-:W-:Y:S01]  /*146bc0*/  STL.64 [R1+0x1f8], R34 ;  /* 0x0001f82201007387 */ /* 0x000fe20000100a00 */
[----:B------:R-:W-:-:S03]  /*146bd0*/  NOP ;  /* 0x0000000000007918 */ /* 0x000fc60000000000 */
[----:B------:R-:W0:Y:S04]  /*146be0*/  LDS.128 R32, [R0] ;  /* 0x0000000000207984 */ /* 0x000e280000000c00 */
[----:B0-----:R0:W-:Y:S04]  /*146bf0*/  STL [R1+0x1e4], R33 ;  /* 0x0001e42101007387 */ /* 0x0011e80000100800 */
[----:B------:R1:W-:Y:S04]  /*146c00*/  STL.64 [R1+0x1e8], R34 ;  /* 0x0001e82201007387 */ /* 0x0003e80000100a00 */
        /* <DEDUP_REMOVED lines=11> */
[----:B------:R-:W-:Y:S04]  /*146cc0*/  STL.64 [R1+0x59f0], R44 ;  /* 0x0059f02c01007387 */ /* 0x000fe80000100a00 */
[----:B------:R-:W4:Y:S04]  /*146cd0*/  LDL.LU R32, [R1+0x130] ;  /* 0x0001300001207983 */ /* 0x000f280000300800 */
[----:B0-----:R-:W4:Y:S04]  /*146ce0*/  LDL.LU R33, [R1+0x134] ;  /* 0x0001340001217983 */ /* 0x001f280000300800 */
[----:B-1----:R-:W4:Y:S04]  /*146cf0*/  LDL.LU R34, [R1+0x138] ;  /* 0x0001380001227983 */ /* 0x002f280000300800 */
[----:B------:R-:W4:Y:S04]  /*146d00*/  LDL.LU R48, [R1+0x25f4] ;  /* 0x0025f40001307983 */ /* 0x000f280000300800 */
[----:B------:R0:W-:Y:S04]  /*146d10*/  STL [R1+0x1d0], R16 ;  /* 0x0001d01001007387 */ /* 0x0001e80000100800 */
[----:B------:R1:W-:Y:S01]  /*146d20*/  STL.64 [R1+0x1d8], R18 ;  /* 0x0001d81201007387 */ /* 0x0003e20000100a00 */
[----:B---3--:R-:W-:Y:S01]  /*146d30*/  PRMT R55, R46, 0x5210, R4 ;  /* 0x000052102e377816 */ /* 0x008fe20000000004 */
[----:B------:R-:W-:Y:S01]  /*146d40*/  IMAD.MOV.U32 R46, RZ, RZ, R17 ;  /* 0x000000ffff2e7224 */ /* 0x000fe200078e0011 */
[----:B------:R-:W-:-:S04]  /*146d50*/  NOP ;  /* 0x0000000000007918 */ /* 0x000fc80000000000 */
[----:B------:R-:W-:Y:S04]  /*146d60*/  STL [R1+0x59cc], R46 ;  /* 0x0059cc2e01007387 */ /* 0x000fe80000100800 */
[----:B0-----:R-:W3:Y:S04]  /*146d70*/  LDL.LU R16, [R1+0x60] ;  /* 0x0000600001107983 */ /* 0x001ee80000300800 */
[----:B------:R-:W3:Y:S04]  /*146d80*/  LDL.LU R17, [R1+0x64] ;  /* 0x0000640001117983 */ /* 0x000ee80000300800 */
[----:B--2---:R0:W-:Y:S01]  /*146d90*/  STSM.16.M88.4 [R0], R52 ;  /* 0x0000003400007844 */ /* 0x0041e20000000200 */
[----:B------:R-:W-:-:S03]  /*146da0*/  NOP ;  /* 0x0000000000007918 */ /* 0x000fc60000000000 */
[----:B-1----:R-:W3:Y:S04]  /*146db0*/  LDL.LU R18, [R1+0x68] ;  /* 0x0000680001127983 */ /* 0x002ee80000300800 */
[----:B------:R-:W1:Y:S04]  /*146dc0*/  LDS.128 R40, [R0] ;  /* 0x0000000000287984 */ /* 0x000e680000000c00 */
[----:B0-----:R-:W2:Y:S01]  /*146dd0*/  LDL.LU R52, [R1+0x7c] ;  /* 0x00007c0001347983 */ /* 0x001ea20000300800 */
[----:B----4-:R-:W-:Y:S01]  /*146de0*/  PRMT R39, R51, 0x5210, R5 ;  /* 0x0000521033277816 */ /* 0x010fe20000000005 */
[----:B------:R-:W-:Y:S01]  /*146df0*/  NOP ;  /* 0x0000000000007918 */ /* 0x000fe20000000000 */
[----:B------:R-:W-:Y:S01]  /*146e00*/  LOP3.LUT R4, R47, 0xffff, RZ, 0xc0, !PT ;  /* 0x0000ffff2f047812 */ /* 0x000fe200078ec0ff */
[----:B-1----:R-:W-:Y:S01]  /*146e10*/  IMAD.MOV.U32 R47, RZ, RZ, R43 ;  /* 0x000000ffff2f7224 */ /* 0x002fe200078e002b */
[----:B------:R0:W-:Y:S04]  /*146e20*/  STL.64 [R1+0x1c0], R40 ;  /* 0x0001c02801007387 */ /* 0x0001e80000100a00 */
[----:B------:R1:W-:Y:S04]  /*146e30*/  STL [R1+0x1c8], R42 ;  /* 0x0001c82a01007387 */ /* 0x0003e80000100800 */
[----:B------:R-:W-:Y:S04]  /*146e40*/  STL [R1+0x59b8], R47 ;  /* 0x0059b82f01007387 */ /* 0x000fe80000100800 */
[----:B0-----:R-:W4:Y:S04]  /*146e50*/  LDL.LU R40, [R1+0x70] ;  /* 0x0000700001287983 */ /* 0x001f280000300800 */
[----:B------:R-:W4:Y:S04]  /*146e60*/  LDL.LU R41, [R1+0x74] ;  /* 0x0000740001297983 */ /* 0x000f280000300800 */
[----:B-1----:R-:W4:Y:S04]  /*146e70*/  LDL.LU R42, [R1+0x78] ;  /* 0x00007800012a7983 */ /* 0x002f280000300800 */
[----:B------:R-:W4:Y:S04]  /*146e80*/  LDL.LU R51, [R1+0x71c] ;  /* 0x00071c0001337983 */ /* 0x000f280000300800 */
[----:B------:R-:W-:Y:S01]  /*146e90*/  STSM.16.M88.4 [R0], R36 ;  /* 0x0000002400007844 */ /* 0x000fe20000000200 */
[----:B------:R-:W-:-:S03]  /*146ea0*/  NOP ;  /* 0x0000000000007918 */ /* 0x000fc60000000000 */
[----:B------:R-:W0:Y:S01]  /*146eb0*/  LDS.128 R36, [R0] ;  /* 0x0000000000247984 */ /* 0x000e220000000c00 */
[----:B------:R-:W-:-:S03]  /*146ec0*/  LOP3.LUT R5, R50, 0xffff, RZ, 0xc0, !PT ;  /* 0x0000ffff32057812 */ /* 0x000fc600078ec0ff */
[----:B------:R-:W4:Y:S01]  /*146ed0*/  LDL.LU R50, [R1+0x5480] ;  /* 0x0054800001327983 */ /* 0x000f220000300800 */
[----:B------:R-:W-:Y:S01]  /*146ee0*/  PRMT R59, R49, 0x4210, R4 ;  /* 0x00004210313b7816 */ /* 0x000fe20000000004 */
[----:B------:R-:W-:Y:S02]  /*146ef0*/  NOP ;  /* 0x0000000000007918 */ /* 0x000fe40000000000 */
[----:B0-----:R-:W-:Y:S01]  /*146f00*/  STL [R1+0x1b4], R37 ;  /* 0x0001b42501007387 */ /* 0x001fe20000100800 */
[----:B------:R-:W-:Y:S02]  /*146f10*/  IMAD.MOV.U32 R46, RZ, RZ, R36 ;  /* 0x000000ffff2e7224 */ /* 0x000fe400078e0024 */
[----:B------:R-:W-:Y:S01]  /*146f20*/  IMAD.MOV.U32 R47, RZ, RZ, R38 ;  /* 0x000000ffff2f7224 */ /* 0x000fe200078e0026 */
[----:B------:R-:W-:Y:S04]  /*146f30*/  STSM.16.M88.4 [R0], R56 ;  /* 0x0000003800007844 */ /* 0x000fe80000000200 */
[----:B------:R-:W-:Y:S01]  /*146f40*/  STL [R1+0x1bc], R39 ;  /* 0x0001bc2701007387 */ /* 0x000fe20000100800 */
[----:B------:R-:W-:-:S03]  /*146f50*/  NOP ;  /* 0x0000000000007918 */ /* 0x000fc60000000000 */
[----:B------:R-:W0:Y:S04]  /*146f60*/  LDS.128 R36, [R0] ;  /* 0x0000000000247984 */ /* 0x000e280000000c00 */
[----:B------:R-:W-:Y:S01]  /*146f70*/  STL.64 [R1+0x59d8], R46 ;  /* 0x0059d82e01007387 */ /* 0x000fe20000100a00 */
[----:B------:R-:W-:Y:S01]  /*146f80*/  NOP ;  /* 0x0000000000007918 */ /* 0x000fe20000000000 */
[----:B------:R-:W-:Y:S02]  /*146f90*/  PRMT R35, R48, 0x4210, R5 ;  /* 0x0000421030237816 */ /* 0x000fe40000000005 */
[----:B0-----:R-:W-:Y:S04]  /*146fa0*/  STL.64 [R1+0x1a0], R36 ;  /* 0x0001a02401007387 */ /* 0x001fe80000100a00 */
[----:B------:R-:W-:Y:S04]  /*146fb0*/  STL [R1+0x1a8], R38 ;  /* 0x0001a82601007387 */ /* 0x000fe80000100800 */
[----:B------:R-:W4:Y:S04]  /*146fc0*/  LDL.LU R56, [R1+0x140] ;  /* 0x0001400001387983 */ /* 0x000f280000300800 */
[----:B------:R-:W4:Y:S04]  /*146fd0*/  LDL.LU R57, [R1+0x144] ;  /* 0x0001440001397983 */ /* 0x000f280000300800 */
[----:B------:R-:W4:Y:S04]  /*146fe0*/  LDL.LU R58, [R1+0x148] ;  /* 0x00014800013a7983 */ /* 0x000f280000300800 */
[----:B------:R-:W4:Y:S04]  /*146ff0*/  LDL.LU R54, [R1+0x24a0] ;  /* 0x0024a00001367983 */ /* 0x000f280000300800 */
[----:B------:R-:W4:Y:S01]  /*147000*/  LDL.LU R48, [R1+0x1ec4] ;  /* 0x001ec40001307983 */ /* 0x000f220000300800 */
[----:B------:R-:W-:-:S03]  /*147010*/  IMAD.MOV.U32 R49, RZ, RZ, R39 ;  /* 0x000000ffff317224 */ /* 0x000fc600078e0027 */
[----:B------:R0:W-:Y:S01]  /*147020*/  STSM.16.M88.4 [R0], R32 ;  /* 0x0000002000007844 */ /* 0x0001e20000000200 */
[----:B------:R-:W-:-:S03]  /*147030*/  NOP ;  /* 0x0000000000007918 */ /* 0x000fc60000000000 */
[----:B------:R-:W-:Y:S04]  /*147040*/  STL [R1+0x59a8], R49 ;  /* 0x0059a83101007387 */ /* 0x000fe80000100800 */
[----:B------:R-:W1:Y:S04]  /*147050*/  LDS.128 R36, [R0] ;  /* 0x0000000000247984 */ /* 0x000e680000000c00 */
[----:B0-----:R-:W4:Y:S04]  /*147060*/  LDL.LU R32, [R1+0x150] ;  /* 0x0001500001207983 */ /* 0x001f280000300800 */
[----:B------:R-:W4:Y:S04]  /*147070*/  LDL.LU R33, [R1+0x154] ;  /* 0x0001540001217983 */ /* 0x000f280000300800 */
[----:B------:R-:W4:Y:S01]  /*147080*/  LDL.LU R34, [R1+0x158] ;  /* 0x0001580001227983 */ /* 0x000f220000300800 */
[----:B--2---:R-:W-:Y:S01]  /*147090*/  PRMT R19, R52, 0x5210, R4 ;  /* 0x0000521034137816 */ /* 0x004fe20000000004 */
[----:B------:R-:W-:-:S02]  /*1470a0*/  NOP ;  /* 0x0000000000007918 */ /* 0x000fc40000000000 */
[----:B------:R-:W2:Y:S04]  /*1470b0*/  LDL.LU R52, [R1+0x2648] ;  /* 0x0026480001347983 */ /* 0x000ea80000300800 */
[----:B---3--:R-:W-:Y:S01]  /*1470c0*/  STSM.16.M88.4 [R0], R16 ;  /* 0x0000001000007844 */ /* 0x008fe20000000200 */
[----:B------:R-:W-:-:S03]  /*1470d0*/  NOP ;  /* 0x0000000000007918 */ /* 0x000fc60000000000 */
[----:B------:R-:W0:Y:S04]  /*1470e0*/  LDS.128 R16, [R0] ;  /* 0x0000000000107984 */ /* 0x000e280000000c00 */
[----:B-1----:R1:W-:Y:S04]  /*1470f0*/  STL.64 [R1+0x190], R36 ;  /* 0x0001902401007387 */ /* 0x0023e80000100a00 */
[----:B------:R3:W-:Y:S04]  /*147100*/  STL.64 [R1+0x198], R38 ;  /* 0x0001982601007387 */ /* 0x0007e80000100a00 */
[----:B-1----:R-:W2:Y:S04]  /*147110*/  LDL.LU R36, [R1+0x80] ;  /* 0x0000800001247983 */ /* 0x002ea80000300800 */
[----:B------:R-:W2:Y:S04]  /*147120*/  LDL.LU R37, [R1+0x84] ;  /* 0x0000840001257983 */ /* 0x000ea80000300800 */
[----:B---3--:R-:W3:Y:S01]  /*147130*/  LDL.LU R38, [R1+0x88] ;  /* 0x0000880001267983 */ /* 0x008ee20000300800 */
[----:B----4-:R-:W-:Y:S01]  /*147140*/  PRMT R43, R51, 0x5210, R5 ;  /* 0x00005210332b7816 */ /* 0x010fe20000000005 */
[----:B------:R-:W-:-:S02]  /*147150*/  NOP ;  /* 0x0000000000007918 */ /* 0x000fc40000000000 */
[----:B------:R-:W4:Y:S01]  /*147160*/  LDL.LU R51, [R1+0x720] ;  /* 0x0007200001337983 */ /* 0x000f220000300800 */
[----:B0-----:R-:W-:-:S03]  /*147170*/  IMAD.MOV.U32 R49, RZ, RZ, R18 ;  /* 0x000000ffff317224 */ /* 0x001fc600078e0012 */
[----:B------:R0:W-:Y:S04]  /*147180*/  STL.64 [R1+0x180], R16 ;  /* 0x0001801001007387 */ /* 0x0001e80000100a00 */
[----:B------:R-:W-:Y:S04]  /*147190*/  STL [R1+0x18c], R19 ;  /* 0x00018c1301007387 */ /* 0x000fe80000100800 */
[----:B0-----:R-:W3:Y:S04]  /*1471a0*/  LDL.LU R16, [R1+0x90] ;  /* 0x0000900001107983 */ /* 0x001ee80000300800 */
[----:B------:R-:W3:Y:S04]  /*1471b0*/  LDL.LU R17, [R1+0x94] ;  /* 0x0000940001117983 */ /* 0x000ee80000300800 */
[----:B------:R-:W3:Y:S04]  /*1471c0*/  LDL.LU R18, [R1+0x98] ;  /* 0x0000980001127983 */ /* 0x000ee80000300800 */
[----:B------:R-:W3:Y:S01]  /*1471d0*/  LDL.LU R53, [R1+0x724] ;  /* 0x0007240001357983 */ /* 0x000ee20000300800 */
[----:B------:R-:W-:-:S03]  /*1471e0*/  LOP3.LUT R4, R50, 0xffff, RZ, 0xc0, !PT ;  /* 0x0000ffff32047812 */ /* 0x000fc600078ec0ff */
[----:B------:R-:W3:Y:S04]  /*1471f0*/  LDL.LU R50, [R1+0x5488] ;  /* 0x0054880001327983 */ /* 0x000ee80000300800 */
[----:B------:R-:W-:Y:S01]  /*147200*/  STSM.16.M88.4 [R0], R40 ;  /* 0x0000002800007844 */ /* 0x000fe20000000200 */
[----:B------:R-:W-:-:S03]  /*147210*/  NOP ;  /* 0x0000000000007918 */ /* 0x000fc60000000000 */
[----:B------:R-:W0:Y:S04]  /*147220*/  LDS.128 R40, [R0] ;  /* 0x0000000000287984 */ /* 0x000e280000000c00 */
[----:B------:R0:W-:Y:S02]  /*147230*/  STL [R1+0x59b0], R49 ;  /* 0x0059b03101007387 */ /* 0x0001e40000100800 */
[----:B0-----:R-:W-:Y:S02]  /*147240*/  IMAD.MOV.U32 R49, RZ, RZ, R40 ;  /* 0x000000ffff317224 */ /* 0x001fe400078e0028 */
[----:B------:R-:W-:Y:S01]  /*147250*/  STL.64 [R1+0x178], R42 ;  /* 0x0001782a01007387 */ /* 0x000fe20000100a00 */
[----:B------:R-:W-:Y:S01]  /*147260*/  PRMT R59, R48, 0x4210, R4 ;  /* 0x00004210303b7816 */ /* 0x000fe20000000004 */
[----:B------:R-:W-:-:S04]  /*147270*/  NOP ;  /* 0x0000000000007918 */ /* 0x000fc80000000000 */
[----:B------:R0:W-:Y:S01]  /*147280*/  STSM.16.M88.4 [R0], R56 ;  /* 0x0000003800007844 */ /* 0x0001e20000000200 */
[----:B------:R-:W-:Y:S01]  /*147290*/  IMAD.MOV.U32 R48, RZ, RZ, R41 ;  /* 0x000000ffff307224 */ /* 0x000fe200078e0029 */
[----:B------:R-:W-:Y:S02]  /*1472a0*/  NOP ;  /* 0x0000000000007918 */ /* 0x000fe40000000000 */
[----:B------:R-:W1:Y:S01]  /*1472b0*/  LDS.128 R40, [R0] ;  /* 0x0000000000287984 */ /* 0x000e620000000c00 */
[----:B------:R-:W-:-:S03]  /*1472c0*/  LOP3.LUT R5, R54, 0xffff, RZ, 0xc0, !PT ;  /* 0x0000ffff36057812 */ /* 0x000fc600078ec0ff */
[----:B------:R-:W-:Y:S01]  /*1472d0*/  STL.64 [R1+0x59c0], R48 ;  /* 0x0059c03001007387 */ /* 0x000fe20000100a00 */
[----:B--2---:R-:W-:Y:S01]  /*1472e0*/  PRMT R35, R52, 0x4210, R5 ;  /* 0x0000421034237816 */ /* 0x004fe20000000005 */
[----:B------:R-:W-:Y:S02]  /*1472f0*/  NOP ;  /* 0x0000000000007918 */ /* 0x000fe40000000000 */
[----:B------:R-:W2:Y:S04]  /*147300*/  LDL.LU R52, [R1+0x24b0] ;  /* 0x0024b00001347983 */ /* 0x000ea80000300800 */
[----:B0-----:R-:W2:Y:S04]  /*147310*/  LDL.LU R56, [R1+0x6b0] ;  /* 0x0006b00001387983 */ /* 0x001ea80000300800 */
[----:B------:R-:W2:Y:S04]  /*147320*/  LDL.LU R57, [R1+0x6b4] ;  /* 0x0006b40001397983 */ /* 0x000ea80000300800 */
[----:B------:R-:W2:Y:S04]  /*147330*/  LDL.LU R58, [R1+0x6b8] ;  /* 0x0006b800013a7983 */ /* 0x000ea80000300800 */
[----:B------:R-:W2:Y:S04]  /*147340*/  LDL.LU R54, [R1+0x1ec8] ;  /* 0x001ec80001367983 */ /* 0x000ea80000300800 */
[----:B------:R0:W-:Y:S04]  /*147350*/  STSM.16.M88.4 [R0], R32 ;  /* 0x0000002000007844 */ /* 0x0001e80000000200 */
[----:B-1----:R-:W-:Y:S04]  /*147360*/  STL.64 [R1+0x160], R40 ;  /* 0x0001602801007387 */ /* 0x002fe80000100a00 */
[----:B------:R-:W-:Y:S01]  /*147370*/  STL.64 [R1+0x168], R42 ;  /* 0x0001682a01007387 */ /* 0x000fe20000100a00 */
[----:B------:R-:W-:-:S03]  /*147380*/  NOP ;  /* 0x0000000000007918 */ /* 0x000fc60000000000 */
[----:B------:R-:W1:Y:S04]  /*147390*/  LDS.128 R40, [R0] ;  /* 0x0000000000287984 */ /* 0x000e680000000c00 */
[----:B0-----:R-:W2:Y:S04]  /*1473a0*/  LDL.LU R32, [R1+0x6c0] ;  /* 0x0006c00001207983 */ /* 0x001ea80000300800 */
[----:B------:R-:W2:Y:S04]  /*1473b0*/  LDL.LU R33, [R1+0x6c4] ;  /* 0x0006c40001217983 */ /* 0x000ea80000300800 */
[----:B------:R-:W2:Y:S01]  /*1473c0*/  LDL.LU R34, [R1+0x6c8] ;  /* 0x0006c80001227983 */ /* 0x000ea20000300800 */
[----:B----4-:R-:W-:Y:S01]  /*1473d0*/  PRMT R39, R51, 0x5210, R4 ;  /* 0x0000521033277816 */ /* 0x010fe20000000004 */
[----:B------:R-:W-:-:S02]  /*1473e0*/  NOP ;  /* 0x0000000000007918 */ /* 0x000fc40000000000 */
[----:B------:R-:W4:Y:S04]  /*1473f0*/  LDL.LU R51, [R1+0x26bc] ;  /* 0x0026bc0001337983 */ /* 0x000f280000300800 */
[----:B---3--:R0:W-:Y:S04]  /*147400*/  STSM.16.M88.4 [R0], R36 ;  /* 0x0000002400007844 */ /* 0x0081e80000000200 */
[----:B-1----:R-:W-:Y:S04]  /*147410*/  STL.64 [R1+0x150], R40 ;  /* 0x0001502801007387 */ /* 0x002fe80000100a00 */
[----:B------:R-:W-:Y:S01]  /*147420*/  STL.64 [R1+0x158], R42 ;  /* 0x0001582a01007387 */ /* 0x000fe20000100a00 */
[----:B------:R-:W-:-:S03]  /*147430*/  NOP ;  /* 0x0000000000007918 */ /* 0x000fc60000000000 */
[----:B0-----:R-:W3:Y:S01]  /*147440*/  LDL.LU R36, [R1+0xa0] ;  /* 0x0000a00001247983 */ /* 0x001ee20000300800 */
[----:B------:R-:W-:-:S03]  /*147450*/  PRMT R19, R53, 0x5210, R5 ;  /* 0x0000521035137816 */ /* 0x000fc60000000005 */
[----:B------:R-:W3:Y:S04]  /*147460*/  LDL.LU R37, [R1+0xa4] ;  /* 0x0000a40001257983 */ /* 0x000ee80000300800 */
[----:B------:R-:W3:Y:S04]  /*147470*/  LDL.LU R38, [R1+0xa8] ;  /* 0x0000a80001267983 */ /* 0x000ee80000300800 */
[----:B------:R-:W3:Y:S04]  /*147480*/  LDL.LU R53, [R1+0x734] ;  /* 0x0007340001357983 */ /* 0x000ee80000300800 */
[----:B------:R-:W0:Y:S01]  /*147490*/  LDS.128 R40, [R0] ;  /* 0x0000000000287984 */ /* 0x000e220000000c00 */
[----:B------:R-:W-:Y:S01]  /*1474a0*/  NOP ;  /* 0x0000000000007918 */ /* 0x000fe20000000000 */
[----:B------:R-:W-:Y:S01]  /*1474b0*/  LOP3.LUT R4, R50, 0xffff, RZ, 0xc0, !PT ;  /* 0x0000ffff32047812 */ /* 0x000fe200078ec0ff */
[----:B0-----:R-:W-:Y:S01]  /*1474c0*/  IMAD.MOV.U32 R50, RZ, RZ, R41 ;  /* 0x000000ffff327224 */ /* 0x001fe200078e0029 */
[----:B------:R0:W-:Y:S04]  /*1474d0*/  STL [R1+0x140], R40 ;  /* 0x0001402801007387 */ /* 0x0001e80000100800 */
[----:B------:R1:W-:Y:S04]  /*1474e0*/  STL.64 [R1+0x148], R42 ;  /* 0x0001482a01007387 */ /* 0x0003e80000100a00 */
[----:B------:R-:W-:Y:S04]  /*1474f0*/  STL [R1+0x59a0], R50 ;  /* 0x0059a03201007387 */ /* 0x000fe80000100800 */
[----:B0-----:R-:W3:Y:S04]  /*147500*/  LDL.LU R40, [R1+0xb0] ;  /* 0x0000b00001287983 */ /* 0x001ee80000300800 */
[----:B------:R-:W3:Y:S04]  /*147510*/  LDL.LU R41, [R1+0xb4] ;  /* 0x0000b40001297983 */ /* 0x000ee80000300800 */
[----:B-1----:R-:W3:Y:S04]  /*147520*/  LDL.LU R42, [R1+0xb8] ;  /* 0x0000b800012a7983 */ /* 0x002ee80000300800 */
[----:B------:R-:W3:Y:S04]  /*147530*/  LDL.LU R55, [R1+0x744] ;  /* 0x0007440001377983 */ /* 0x000ee80000300800 */
[----:B------:R-:W-:Y:S01]  /*147540*/  STSM.16.M88.4 [R0], R16 ;  /* 0x0000001000007844 */ /* 0x000fe20000000200 */
[----:B------:R-:W-:-:S03]  /*147550*/  NOP ;  /* 0x0000000000007918 */ /* 0x000fc60000000000 */
[----:B------:R-:W0:Y:S02]  /*147560*/  LDS.128 R16, [R0] ;  /* 0x0000000000107984 */ /* 0x000e240000000c00 */
[----:B0-----:R-:W-:Y:S02]  /*147570*/  IMAD.MOV.U32 R50, RZ, RZ, R16 ;  /* 0x000000ffff327224 */ /* 0x001fe400078e0010 */
[----:B------:R-:W-:Y:S01]  /*147580*/  IMAD.MOV.U32 R20, RZ, RZ, R19 ;  /* 0x000000ffff147224 */ /* 0x000fe200078e0013 */
[----:B--2---:R-:W-:Y:S02]  /*147590*/  LOP3.LUT R5, R52, 0xffff, RZ, 0xc0, !PT ;  /* 0x0000ffff34057812 */ /* 0x004fe400078ec0ff */
[----:B------:R-:W2:Y:S04]  /*1475a0*/  LDL.LU R52, [R1+0x5490] ;  /* 0x0054900001347983 */ /* 0x000ea80000300800 */
[----:B------:R-:W-:Y:S04]  /*1475b0*/  STL [R1+0x134], R17 ;  /* 0x0001341101007387 */ /* 0x000fe80000100800 */
[----:B------:R-:W-:Y:S01]  /*1475c0*/  STL [R1+0x138], R18 ;  /* 0x0001381201007387 */ /* 0x000fe20000100800 */
[----:B------:R-:W-:Y:S01]  /*1475d0*/  NOP ;  /* 0x0000000000007918 */ /* 0x000fe20000000000 */
[----:B------:R-:W-:-:S05]  /*1475e0*/  PRMT R59, R54, 0x4210, R4 ;  /* 0x00004210363b7816 */ /* 0x000fca0000000004 */
[----:B------:R-:W-:Y:S01]  /*1475f0*/  STSM.16.M88.4 [R0], R56 ;  /* 0x0000003800007844 */ /* 0x000fe20000000200 */
[----:B------:R-:W-:-:S03]  /*147600*/  NOP ;  /* 0x0000000000007918 */ /* 0x000fc60000000000 */
[----:B------:R-:W0:Y:S04]  /*147610*/  LDS.128 R16, [R0] ;  /* 0x0000000000107984 */ /* 0x000e280000000c00 */
[----:B------:R-:W-:Y:S01]  /*147620*/  STL.64 [R1+0x5a00], R20 ;  /* 0x005a001401007387 */ /* 0x000fe20000100a00 */
[----:B----4-:R-:W-:Y:S01]  /*147630*/  PRMT R35, R51, 0x4210, R5 ;  /* 0x0000421033237816 */ /* 0x010fe20000000005 */
[----:B------:R-:W-:Y:S02]  /*147640*/  NOP ;  /* 0x0000000000007918 */ /* 0x000fe40000000000 */
[----:B0-----:R0:W-:Y:S01]  /*147650*/  STL [R1+0x120], R16 ;  /* 0x0001201001007387 */ /* 0x0011e20000100800 */
[----:B------:R-:W-:-:S03]  /*147660*/  IMAD.MOV.U32 R51, RZ, RZ, R17 ;  /* 0x000000ffff337224 */ /* 0x000fc600078e0011 */
[----:B------:R1:W-:Y:S04]  /*147670*/  STL.64 [R1+0x128], R18 ;  /* 0x0001281201007387 */ /* 0x0003e80000100a00 */
[----:B0-----:R-:W4:Y:S04]  /*147680*/  LDL.LU R16, [R1+0x6d0] ;  /* 0x0006d00001107983 */ /* 0x001f280000300800 */
[----:B------:R-:W4:Y:S04]  /*147690*/  LDL.LU R17, [R1+0x6d4] ;  /* 0x0006d40001117983 */ /* 0x000f280000300800 */
[----:B-1----:R-:W4:Y:S04]  /*1476a0*/  LDL.LU R18, [R1+0x6d8] ;  /* 0x0006d80001127983 */ /* 0x002f280000300800 */
[----:B------:R-:W4:Y:S04]  /*1476b0*/  LDL.LU R56, [R1+0x24b4] ;  /* 0x0024b40001387983 */ /* 0x000f280000300800 */
[----:B------:R-:W4:Y:S04]  /*1476c0*/  LDL.LU R54, [R1+0x26cc] ;  /* 0x0026cc0001367983 */ /* 0x000f280000300800 */
[----:B------:R-:W-:Y:S01]  /*1476d0*/  STL [R1+0x5994], R51 ;  /* 0x0059943301007387 */ /* 0x000fe20000100800 */
[----:B---3--:R-:W-:-:S03]  /*1476e0*/  PRMT R39, R53, 0x5210, R4 ;  /* 0x0000521035277816 */ /* 0x008fc60000000004 */
[----:B------:R0:W-:Y:S01]  /*1476f0*/  STSM.16.M88.4 [R0], R32 ;  /* 0x0000002000007844 */ /* 0x0001e20000000200 */
[----:B------:R-:W-:-:S03]  /*147700*/  NOP ;  /* 0x0000000000007918 */ /* 0x000fc60000000000 */
[----:B------:R-:W1:Y:S01]  /*147710*/  LDS.128 R44, [R0] ;  /* 0x00000000002c7984 */ /* 0x000e620000000c00 */
[----:B------:R-:W-:-:S03]  /*147720*/  NOP ;  /* 0x0000000000007918 */ /* 0x000fc60000000000 */
[----:B0-----:R-:W3:Y:S04]  /*147730*/  LDL.LU R32, [R1+0x6e0] ;  /* 0x0006e00001207983 */ /* 0x001ee80000300800 */
[----:B------:R-:W3:Y:S04]  /*147740*/  LDL.LU R33, [R1+0x6e4] ;  /* 0x0006e40001217983 */ /* 0x000ee80000300800 */
[----:B------:R-:W3:Y:S04]  /*147750*/  LDL.LU R34, [R1+0x6e8] ;  /* 0x0006e80001227983 */ /* 0x000ee80000300800 */
[----:B------:R-:W3:Y:S04]  /*147760*/  LDL.LU R53, [R1+0x26dc] ;  /* 0x0026dc0001357983 */ /* 0x000ee80000300800 */
[----:B------:R-:W-:Y:S01]  /*147770*/  STSM.16.M88.4 [R0], R36 ;  /* 0x0000002400007844 */ /* 0x000fe20000000200 */
[----:B------:R-:W-:-:S03]  /*147780*/  NOP ;  /* 0x0000000000007918 */ /* 0x000fc60000000000 */
[----:B------:R-:W0:Y:S04]  /*147790*/  LDS.128 R36, [R0] ;  /* 0x0000000000247984 */ /* 0x000e280000000c00 */
[----:B-1----:R-:W-:Y:S04]  /*1477a0*/  STL.64 [R1+0x110], R44 ;  /* 0x0001102c01007387 */ /* 0x002fe80000100a00 */
[----:B------:R-:W-:Y:S01]  /*1477b0*/  STL.64 [R1+0x118], R46 ;  /* 0x0001182e01007387 */ /* 0x000fe20000100a00 */
[----:B------:R-:W-:Y:S01]  /*1477c0*/  PRMT R43, R55, 0x5210, R5 ;  /* 0x00005210372b7816 */ /* 0x000fe20000000005 */
[----:B------:R-:W-:-:S02]  /*1477d0*/  NOP ;  /* 0x0000000000007918 */ /* 0x000fc40000000000 */
[----:B0-----:R0:W-:Y:S01]  /*1477e0*/  STL [R1+0x104], R37 ;  /* 0x0001042501007387 */ /* 0x0011e20000100800 */
[----:B------:R-:W-:-:S03]  /*1477f0*/  IMAD.MOV.U32 R51, RZ, RZ, R36 ;  /* 0x000000ffff337224 */ /* 0x000fc600078e0024 */
[----:B------:R1:W-:Y:S04]  /*147800*/  STL [R1+0x108], R38 ;  /* 0x0001082601007387 */ /* 0x0003e80000100800 */
[----:B------:R-:W3:Y:S04]  /*147810*/  LDL.LU R36, [R1+0x670] ;  /* 0x0006700001247983 */ /* 0x000ee80000300800 */
        /* <DEDUP_REMOVED lines=8> */
[----:B------:R-:W-:Y:S01]  /*1478a0*/  STSM.16.M88.4 [R0], R40 ;  /* 0x0000002800007844 */ /* 0x000fe20000000200 */
[----:B------:R-:W-:-:S03]  /*1478b0*/  NOP ;  /* 0x0000000000007918 */ /* 0x000fc60000000000 */
[----:B------:R-:W0:Y:S04]  /*1478c0*/  LDS.128 R40, [R0] ;  /* 0x0000000000287984 */ /* 0x000e280000000c00 */
[----:B------:R-:W-:Y:S01]  /*1478d0*/  STL.64 [R1+0x5a38], R50 ;  /* 0x005a383201007387 */ /* 0x000fe20000100a00 */
[----:B------:R-:W-:Y:S01]  /*1478e0*/  NOP ;  /* 0x0000000000007918 */ /* 0x000fe20000000000 */
[----:B--2---:R-:W-:Y:S01]  /*1478f0*/  LOP3.LUT R4, R52, 0xffff, RZ, 0xc0, !PT ;  /* 0x0000ffff34047812 */ /* 0x004fe200078ec0ff */
[----:B------:R-:W-:-:S05]  /*147900*/  IMAD.MOV.U32 R52, RZ, RZ, R39 ;  /* 0x000000ffff347224 */ /* 0x000fca00078e0027 */
[----:B------:R1:W-:Y:S04]  /*147910*/  STL [R1+0x598c], R52 ;  /* 0x00598c3401007387 */ /* 0x0003e80000100800 */
[----:B0-----:R-:W-:Y:S04]  /*147920*/  STL.64 [R1+0xf0], R40 ;  /* 0x0000f02801007387 */ /* 0x001fe80000100a00 */
[----:B------:R-:W-:Y:S01]  /*147930*/  STL [R1+0xfc], R43 ;  /* 0x0000fc2b01007387 */ /* 0x000fe20000100800 */
[----:B-1----:R-:W-:Y:S01]  /*147940*/  IMAD.MOV.U32 R52, RZ, RZ, R42 ;  /* 0x000000ffff347224 */ /* 0x002fe200078e002a */
[----:B----4-:R-:W-:-:S05]  /*147950*/  PRMT R19, R54, 0x4210, R4 ;  /* 0x0000421036137816 */ /* 0x010fca0000000004 */
[----:B------:R0:W-:Y:S01]  /*147960*/  STSM.16.M88.4 [R0], R16 ;  /* 0x0000001000007844 */ /* 0x0001e20000000200 */
[----:B------:R-:W-:-:S03]  /*147970*/  NOP ;  /* 0x0000000000007918 */ /* 0x000fc60000000000 */
[----:B------:R-:W1:Y:S01]  /*147980*/  LDS.128 R40, [R0] ;  /* 0x0000000000287984 */ /* 0x000e620000000c00 */
[----:B------:R-:W-:-:S03]  /*147990*/  LOP3.LUT R5, R56, 0xffff, RZ, 0xc0, !PT ;  /* 0x0000ffff38057812 */ /* 0x000fc600078ec0ff */
[----:B0-----:R-:W2:Y:S04]  /*1479a0*/  LDL.LU R16, [R1+0x6f0] ;  /* 0x0006f00001107983 */ /* 0x001ea80000300800 */
[----:B------:R-:W2:Y:S04]  /*1479b0*/  LDL.LU R17, [R1+0x6f4] ;  /* 0x0006f40001117983 */ /* 0x000ea80000300800 */
[----:B------:R-:W2:Y:S04]  /*1479c0*/  LDL.LU R18, [R1+0x6f8] ;  /* 0x0006f80001127983 */ /* 0x000ea80000300800 */
[----:B------:R-:W4:Y:S01]  /*1479d0*/  LDL.LU R58, [R1+0x24c4] ;  /* 0x0024c400013a7983 */ /* 0x000f220000300800 */
[----:B---3--:R-:W-:Y:S01]  /*1479e0*/  PRMT R35, R53, 0x4210, R5 ;  /* 0x0000421035237816 */ /* 0x008fe20000000005 */
[----:B------:R-:W-:-:S02]  /*1479f0*/  NOP ;  /* 0x0000000000007918 */ /* 0x000fc40000000000 */
[----:B------:R-:W3:Y:S04]  /*147a00*/  LDL.LU R53, [R1+0x26e8] ;  /* 0x0026e80001357983 */ /* 0x000ee80000300800 */
[----:B------:R0:W-:Y:S01]  /*147a10*/  STSM.16.M88.4 [R0], R32 ;  /* 0x0000002000007844 */ /* 0x0001e20000000200 */
[----:B-1----:R-:W-:-:S03]  /*147a20*/  IMAD.MOV.U32 R54, RZ, RZ, R43 ;  /* 0x000000ffff367224 */ /* 0x002fc600078e002b */
[----:B------:R-:W-:Y:S04]  /*147a30*/  STL.64 [R1+0xe0], R40 ;  /* 0x0000e02801007387 */ /* 0x000fe80000100a00 */
[----:B------:R-:W-:Y:S01]  /*147a40*/  STL [R1+0xe8], R42 ;  /* 0x0000e82a01007387 */ /* 0x000fe20000100800 */
[----:B------:R-:W-:-:S03]  /*147a50*/  NOP ;  /* 0x0000000000007918 */ /* 0x000fc60000000000 */
[----:B------:R-:W-:Y:S04]  /*147a60*/  STL [R1+0x597c], R54 ;  /* 0x00597c3601007387 */ /* 0x000fe80000100800 */
[----:B0-----:R-:W4:Y:S04]  /*147a70*/  LDL.LU R32, [R1+0x700] ;  /* 0x0007000001207983 */ /* 0x001f280000300800 */
[----:B------:R-:W4:Y:S04]  /*147a80*/  LDL.LU R33, [R1+0x704] ;  /* 0x0007040001217983 */ /* 0x000f280000300800 */
[----:B------:R-:W4:Y:S04]  /*147a90*/  LDL.LU R34, [R1+0x708] ;  /* 0x0007080001227983 */ /* 0x000f280000300800 */
[----:B------:R-:W4:Y:S04]  /*147aa0*/  LDL.LU R56, [R1+0x26f8] ;  /* 0x0026f80001387983 */ /* 0x000f280000300800 */
[----:B------:R-:W0:Y:S01]  /*147ab0*/  LDS.128 R40, [R0] ;  /* 0x0000000000287984 */ /* 0x000e220000000c00 */
[----:B------:R-:W-:Y:S01]  /*147ac0*/  PRMT R39, R59, 0x5210, R4 ;  /* 0x000052103b277816 */ /* 0x000fe20000000004 */
[----:B------:R-:W-:-:S02]  /*147ad0*/  NOP ;  /* 0x0000000000007918 */ /* 0x000fc40000000000 */
[----:B0-----:R0:W-:Y:S04]  /*147ae0*/  STL.64 [R1+0xd0], R40 ;  /* 0x0000d02801007387 */ /* 0x0011e80000100a00 */
[----:B------:R1:W-:Y:S01]  /*147af0*/  STL.64 [R1+0xd8], R42 ;  /* 0x0000d82a01007387 */ /* 0x0003e20000100a00 */
[----:B------:R-:W-:-:S03]  /*147b00*/  LOP3.LUT R4, R55, 0xffff, RZ, 0xc0, !PT ;  /* 0x0000ffff37047812 */ /* 0x000fc600078ec0ff */
[----:B0-----:R-:W4:Y:S04]  /*147b10*/  LDL.LU R40, [R1+0x690] ;  /* 0x0006900001287983 */ /* 0x001f280000300800 */
[----:B------:R-:W4:Y:S04]  /*147b20*/  LDL.LU R41, [R1+0x694] ;  /* 0x0006940001297983 */ /* 0x000f280000300800 */
[----:B-1----:R-:W4:Y:S04]  /*147b30*/  LDL.LU R42, [R1+0x698] ;  /* 0x00069800012a7983 */ /* 0x002f280000300800 */
[----:B------:R-:W4:Y:S04]  /*147b40*/  LDL.LU R55, [R1+0x758] ;  /* 0x0007580001377983 */ /* 0x000f280000300800 */
[----:B------:R-:W-:Y:S01]  /*147b50*/  STSM.16.M88.4 [R0], R36 ;  /* 0x0000002400007844 */ /* 0x000fe20000000200 */
[----:B------:R-:W-:-:S03]  /*147b60*/  NOP ;  /* 0x0000000000007918 */ /* 0x000fc60000000000 */
[----:B------:R-:W0:Y:S01]  /*147b70*/  LDS.128 R36, [R0] ;  /* 0x0000000000247984 */ /* 0x000e220000000c00 */
[----:B------:R-:W-:Y:S01]  /*147b80*/  PRMT R47, R57, 0x5210, R5 ;  /* 0x00005210392f7816 */ /* 0x000fe20000000005 */
[----:B------:R-:W-:Y:S02]  /*147b90*/  NOP ;  /* 0x0000000000007918 */ /* 0x000fe40000000000 */
[----:B0-----:R0:W-:Y:S01]  /*147ba0*/  STL.64 [R1+0xc0], R36 ;  /* 0x0000c02401007387 */ /* 0x0011e20000100a00 */
[----:B------:R-:W-:-:S03]  /*147bb0*/  IMAD.MOV.U32 R54, RZ, RZ, R38 ;  /* 0x000000ffff367224 */ /* 0x000fc600078e0026 */
[----:B------:R-:W-:Y:S04]  /*147bc0*/  STL [R1+0xcc], R39 ;  /* 0x0000cc2701007387 */ /* 0x000fe80000100800 */
[----:B0-----:R-:W4:Y:S04]  /*147bd0*/  LDL.LU R36, [R1+0x6a0] ;  /* 0x0006a00001247983 */ /* 0x001f280000300800 */
[----:B------:R-:W4:Y:S04]  /*147be0*/  LDL.LU R37, [R1+0x6a4] ;  /* 0x0006a40001257983 */ /* 0x000f280000300800 */
[----:B------:R-:W4:Y:S04]  /*147bf0*/  LDL.LU R38, [R1+0x6a8] ;  /* 0x0006a80001267983 */ /* 0x000f280000300800 */
[----:B------:R-:W4:Y:S04]  /*147c00*/  LDL.LU R57, [R1+0x78c] ;  /* 0x00078c0001397983 */ /* 0x000f280000300800 */
[----:B------:R-:W-:Y:S01]  /*147c10*/  STSM.16.M88.4 [R0], R44 ;  /* 0x0000002c00007844 */ /* 0x000fe20000000200 */
[----:B------:R-:W-:-:S03]  /*147c20*/  NOP ;  /* 0x0000000000007918 */ /* 0x000fc60000000000 */
[----:B------:R-:W0:Y:S04]  /*147c30*/  LDS.128 R44, [R0] ;  /* 0x00000000002c7984 */ /* 0x000e280000000c00 */
[----:B------:R0:W-:Y:S02]  /*147c40*/  STL [R1+0x5984], R54 ;  /* 0x0059843601007387 */ /* 0x0001e40000100800 */
[----:B0-----:R-:W-:Y:S02]  /*147c50*/  IMAD.MOV.U32 R54, RZ, RZ, R44 ;  /* 0x000000ffff367224 */ /* 0x001fe400078e002c */
[----:B------:R-:W-:Y:S01]  /*147c60*/  STL.64 [R1+0xb8], R46 ;  /* 0x0000b82e01007387 */ /* 0x000fe20000100a00 */
[----:B---3--:R-:W-:Y:S01]  /*147c70*/  PRMT R19, R53, 0x4210, R4 ;  /* 0x0000421035137816 */ /* 0x008fe20000000004 */
[----:B------:R-:W-:-:S04]  /*147c80*/  NOP ;  /* 0x0000000000007918 */ /* 0x000fc80000000000 */
[----:B--2---:R0:W-:Y:S01]  /*147c90*/  STSM.16.M88.4 [R0], R16 ;  /* 0x0000001000007844 */ /* 0x0041e20000000200 */
[----:B------:R-:W-:Y:S01]  /*147ca0*/  IMAD.MOV.U32 R53, RZ, RZ, R45 ;  /* 0x000000ffff357224 */ /* 0x000fe200078e002d */
[----:B------:R-:W-:Y:S02]  /*147cb0*/  NOP ;  /* 0x0000000000007918 */ /* 0x000fe40000000000 */
[----:B------:R-:W1:Y:S04]  /*147cc0*/  LDS.128 R44, [R0] ;  /* 0x00000000002c7984 */ /* 0x000e680000000c00 */
[----:B------:R-:W-:Y:S04]  /*147cd0*/  STL.64 [R1+0x5a48], R52 ;  /* 0x005a483401007387 */ /* 0x000fe80000100a00 */
[----:B------:R-:W2:Y:S04]  /*147ce0*/  LDL.LU R12, [R1+0x54c0] ;  /* 0x0054c000010c7983 */ /* 0x000ea80000300800 */
[----:B0-----:R-:W3:Y:S04]  /*147cf0*/  LDL.LU R18, [R1+0x54bc] ;  /* 0x0054bc0001127983 */ /* 0x001ee80000300800 */
[----:B------:R-:W3:Y:S04]  /*147d00*/  LDL.LU R17, [R1+0x54a0] ;  /* 0x0054a00001117983 */ /* 0x000ee80000300800 */
[----:B------:R-:W3:Y:S01]  /*147d10*/  LDL.LU R19, [R1+0x549c] ;  /* 0x00549c0001137983 */ /* 0x000ee20000300800 */
[----:B----4-:R-:W-:-:S03]  /*147d20*/  LOP3.LUT R5, R58, 0xffff, RZ, 0xc0, !PT ;  /* 0x0000ffff3a057812 */ /* 0x010fc600078ec0ff */
[----:B------:R-:W4:Y:S01]  /*147d30*/  LDL.LU R61, [R1+0x28c8] ;  /* 0x0028c800013d7983 */ /* 0x000f220000300800 */
[----:B------:R-:W-:Y:S01]  /*147d40*/  PRMT R35, R56, 0x4210, R5 ;  /* 0x0000421038237816 */ /* 0x000fe20000000005 */
[----:B------:R-:W-:Y:S02]  /*147d50*/  NOP ;  /* 0x0000000000007918 */ /* 0x000fe40000000000 */
[----:B------:R-:W4:Y:S04]  /*147d60*/  LDL.LU R58, [R1+0x28bc] ;  /* 0x0028bc00013a7983 */ /* 0x000f280000300800 */
[----:B------:R0:W-:Y:S04]  /*147d70*/  STSM.16.M88.4 [R0], R32 ;  /* 0x0000002000007844 */ /* 0x0001e80000000200 */
[----:B-1----:R-:W-:Y:S04]  /*147d80*/  STL.64 [R1+0xa0], R44 ;  /* 0x0000a02c01007387 */ /* 0x002fe80000100a00 */
[----:B------:R-:W-:Y:S01]  /*147d90*/  STL.64 [R1+0xa8], R46 ;  /* 0x0000a82e01007387 */ /* 0x000fe20000100a00 */
[----:B------:R-:W-:-:S03]  /*147da0*/  NOP ;  /* 0x0000000000007918 */ /* 0x000fc60000000000 */
[----:B------:R-:W1:Y:S04]  /*147db0*/  LDS.128 R44, [R0] ;  /* 0x00000000002c7984 */ /* 0x000e680000000c00 */
[----:B0-----:R-:W4:Y:S04]  /*147dc0*/  LDL.LU R32, [R1+0x28b8] ;  /* 0x0028b80001207983 */ /* 0x001f280000300800 */
[----:B------:R-:W4:Y:S01]  /*147dd0*/  LDL.LU R56, [R1+0x28ac] ;  /* 0x0028ac0001387983 */ /* 0x000f220000300800 */
[----:B------:R-:W-:Y:S01]  /*147de0*/  PRMT R43, R55, 0x5210, R4 ;  /* 0x00005210372b7816 */ /* 0x000fe20000000004 */
[----:B-1----:R-:W-:-:S02]  /*147df0*/  IMAD.MOV.U32 R55, RZ, RZ, R45 ;  /* 0x000000ffff377224 */ /* 0x002fc400078e002d */
[----:B------:R-:W-:Y:S01]  /*147e00*/  STL [R1+0x90], R44 ;  /* 0x0000902c01007387 */ /* 0x000fe20000100800 */
[----:B------:R-:W-:-:S03]  /*147e10*/  NOP ;  /* 0x0000000000007918 */ /* 0x000fc60000000000 */
[----:B------:R-:W-:Y:S04]  /*147e20*/  STL.64 [R1+0x98], R46 ;  /* 0x0000982e01007387 */ /* 0x000fe80000100a00 */
[----:B------:R-:W-:Y:S04]  /*147e30*/  STL [R1+0x5974], R55 ;  /* 0x0059743701007387 */ /* 0x000fe80000100800 */
[----:B------:R-:W4:Y:S04]  /*147e40*/  LDL.LU R33, [R1+0x2518] ;  /* 0x0025180001217983 */ /* 0x000f280000300800 */
[----:B------:R-:W4:Y:S04]  /*147e50*/  LDL.LU R13, [R1+0x250c] ;  /* 0x00250c00010d7983 */ /* 0x000f280000300800 */
[----:B------:R-:W4:Y:S04]  /*147e60*/  LDL.LU R16, [R1+0x24d0] ;  /* 0x0024d00001107983 */ /* 0x000f280000300800 */
[----:B------:R-:W4:Y:S04]  /*147e70*/  LDL.LU R60, [R1+0x24cc] ;  /* 0x0024cc00013c7983 */ /* 0x000f280000300800 */
[----:B------:R-:W-:Y:S01]  /*147e80*/  STSM.16.M88.4 [R0], R40 ;  /* 0x0000002800007844 */ /* 0x000fe20000000200 */
[----:B------:R-:W-:-:S03]  /*147e90*/  NOP ;  /* 0x0000000000007918 */ /* 0x000fc60000000000 */
[----:B------:R-:W4:Y:S01]  /*147ea0*/  LDL.LU R59, [R1+0x28e8] ;  /* 0x0028e800013b7983 */ /* 0x000f220000300800 */
[----:B------:R-:W-:-:S03]  /*147eb0*/  PRMT R39, R57, 0x5210, R5 ;  /* 0x0000521039277816 */ /* 0x000fc60000000005 */
[----:B------:R-:W0:Y:S01]  /*147ec0*/  LDS.128 R4, [R0] ;  /* 0x0000000000047984 */ /* 0x000e220000000c00 */
[----:B------:R-:W-:-:S03]  /*147ed0*/  NOP ;  /* 0x0000000000007918 */ /* 0x000fc60000000000 */
[----:B0-----:R-:W-:Y:S04]  /*147ee0*/  STL.64 [R1+0x80], R4 ;  /* 0x0000800401007387 */ /* 0x001fe80000100a00 */
[----:B------:R-:W-:Y:S04]  /*147ef0*/  STL.64 [R1+0x88], R6 ;  /* 0x0000880601007387 */ /* 0x000fe80000100a00 */
[----:B------:R-:W4:Y:S04]  /*147f00*/  LDL.LU R34, [R1+0x28dc] ;  /* 0x0028dc0001227983 */ /* 0x000f280000300800 */
[----:B------:R-:W4:Y:S04]  /*147f10*/  LDL.LU R35, [R1+0x28d8] ;  /* 0x0028d80001237983 */ /* 0x000f280000300800 */
[----:B------:R-:W4:Y:S04]  /*147f20*/  LDL.LU R57, [R1+0x28cc] ;  /* 0x0028cc0001397983 */ /* 0x000f280000300800 */
[----:B------:R-:W4:Y:S04]  /*147f30*/  LDL.LU R31, [R1+0x794] ;  /* 0x00079400011f7983 */ /* 0x000f280000300800 */
[----:B------:R-:W-:Y:S01]  /*147f40*/  STSM.16.M88.4 [R0], R36 ;  /* 0x0000002400007844 */ /* 0x000fe20000000200 */
[----:B------:R-:W-:-:S03]  /*147f50*/  NOP ;  /* 0x0000000000007918 */ /* 0x000fc60000000000 */
[----:B------:R-:W0:Y:S01]  /*147f60*/  LDS.128 R36, [R0] ;  /* 0x0000000000247984 */ /* 0x000e220000000c00 */
[----:B--2---:R-:W-:Y:S02]  /*147f70*/  LOP3.LUT R30, R12, 0xffff, RZ, 0xc0, !PT ;  /* 0x0000ffff0c1e7812 */ /* 0x004fe400078ec0ff */
[----:B---3--:R-:W-:Y:S02]  /*147f80*/  LOP3.LUT R12, R19, 0xffff, RZ, 0xc0, !PT ;  /* 0x0000ffff130c7812 */ /* 0x008fe400078ec0ff */
[----:B------:R-:W2:Y:S01]  /*147f90*/  LDL.LU R19, [R1+0x798] ;  /* 0x0007980001137983 */ /* 0x000ea20000300800 */
[----:B------:R-:W-:Y:S01]  /*147fa0*/  LOP3.LUT R18, R18, 0xffff, RZ, 0xc0, !PT ;  /* 0x0000ffff12127812 */ /* 0x000fe200078ec0ff */
[----:B0-----:R-:W-:Y:S01]  /*147fb0*/  IMAD.MOV.U32 R55, RZ, RZ, R36 ;  /* 0x000000ffff377224 */ /* 0x001fe200078e0024 */
[----:B----4-:R-:W-:Y:S02]  /*147fc0*/  PRMT R4, R61, 0x4210, R30 ;  /* 0x000042103d047816 */ /* 0x010fe4000000001e */
[----:B------:R-:W-:Y:S01]  /*147fd0*/  LOP3.LUT R17, R17, 0xffff, RZ, 0xc0, !PT ;  /* 0x0000ffff11117812 */ /* 0x000fe200078ec0ff */
[----:B------:R-:W3:Y:S01]  /*147fe0*/  LDL.LU R61, [R1+0x790] ;  /* 0x00079000013d7983 */ /* 0x000ee20000300800 */
[----:B------:R-:W-:-:S03]  /*147ff0*/  PRMT R5, R58, 0x4210, R18 ;  /* 0x000042103a057816 */ /* 0x000fc60000000012 */
[----:B------:R-:W4:Y:S04]  /*148000*/  LDL.LU R58, [R1+0x75c] ;  /* 0x00075c00013a7983 */ /* 0x000f280000300800 */
[----:B------:R-:W-:Y:S04]  /*148010*/  STL [R1+0x74], R37 ;  /* 0x0000742501007387 */ /* 0x000fe80000100800 */
[----:B------:R-:W-:Y:S04]  /*148020*/  STL [R1+0x78], R38 ;  /* 0x0000782601007387 */ /* 0x000fe80000100800 */
[----:B------:R-:W-:Y:S01]  /*148030*/  STL.64 [R1+0x5a78], R54 ;  /* 0x005a783601007387 */ /* 0x000fe20000100a00 */
[----:B------:R-:W-:-:S03]  /*148040*/  PRMT R6, R32, 0x4210, R17 ;  /* 0x0000421020067816 */ /* 0x000fc60000000011 */
[----:B------:R-:W4:Y:S01]  /*148050*/  LDL.LU R32, [R1+0x7a8] ;  /* 0x0007a80001207983 */ /* 0x000f220000300800 */
[----:B------:R-:W-:-:S03]  /*148060*/  LOP3.LUT R21, R33, 0xffff, RZ, 0xc0, !PT ;  /* 0x0000ffff21157812 */ /* 0x000fc600078ec0ff */
[----:B------:R-:W4:Y:S01]  /*148070*/  LDL.LU R33, [R1+0x7a4] ;  /* 0x0007a40001217983 */ /* 0x000f220000300800 */
[----:B------:R-:W-:Y:S02]  /*148080*/  LOP3.LUT R20, R13, 0xffff, RZ, 0xc0, !PT ;  /* 0x0000ffff0d147812 */ /* 0x000fe400078ec0ff */
[----:B------:R-:W-:Y:S02]  /*148090*/  LOP3.LUT R13, R60, 0xffff, RZ, 0xc0, !PT ;  /* 0x0000ffff3c0d7812 */ /* 0x000fe400078ec0ff */
[----:B------:R-:W4:Y:S01]  /*1480a0*/  LDL.LU R60, [R1+0x79c] ;  /* 0x00079c00013c7983 */ /* 0x000f220000300800 */
[----:B------:R-:W-:Y:S01]  /*1480b0*/  PRMT R7, R56, 0x4210, R12 ;  /* 0x0000421038077816 */ /* 0x000fe2000000000c */
[----:B------:R-:W-:-:S04]  /*1480c0*/  NOP ;  /* 0x0000000000007918 */ /* 0x000fc80000000000 */
[----:B------:R0:W-:Y:S01]  /*1480d0*/  STSM.16.M88.4 [R0], R4 ;  /* 0x0000000400007844 */ /* 0x0001e20000000200 */
[----:B------:R-:W-:Y:S01]  /*1480e0*/  IMAD.MOV.U32 R56, RZ, RZ, R39 ;  /* 0x000000ffff387224 */ /* 0x000fe200078e0027 */
[----:B------:R-:W-:Y:S02]  /*1480f0*/  NOP ;  /* 0x0000000000007918 */ /* 0x000fe40000000000 */
[----:B------:R-:W1:Y:S01]  /*148100*/  LDS.128 R36, [R0] ;  /* 0x0000000000247984 */ /* 0x000e620000000c00 */
[----:B------:R-:W-:Y:S02]  /*148110*/  LOP3.LUT R16, R16, 0xffff, RZ, 0xc0, !PT ;  /* 0x0000ffff10107812 */ /* 0x000fe400078ec0ff */
[----:B0-----:R-:W-:Y:S02]  /*148120*/  PRMT R4, R59, 0x4210, R21 ;  /* 0x000042103b047816 */ /* 0x001fe40000000015 */
[----:B------:R-:W4:Y:S04]  /*148130*/  LDL.LU R59, [R1+0x7a0] ;  /* 0x0007a000013b7983 */ /* 0x000f280000300800 */
[----:B-1----:R-:W-:Y:S04]  /*148140*/  STL [R1+0x60], R36 ;  /* 0x0000602401007387 */ /* 0x002fe80000100800 */
[----:B------:R-:W-:Y:S01]  /*148150*/  STL.64 [R1+0x68], R38 ;  /* 0x0000682601007387 */ /* 0x000fe20000100a00 */
[----:B------:R-:W-:-:S02]  /*148160*/  PRMT R5, R34, 0x4210, R20 ;  /* 0x0000421022057816 */ /* 0x000fc40000000014 */
[----:B------:R-:W-:Y:S02]  /*148170*/  PRMT R6, R35, 0x4210, R16 ;  /* 0x0000421023067816 */ /* 0x000fe40000000010 */
[----:B------:R-:W-:Y:S01]  /*148180*/  PRMT R7, R57, 0x4210, R13 ;  /* 0x0000421039077816 */ /* 0x000fe2000000000d */
[----:B------:R-:W-:-:S04]  /*148190*/  NOP ;  /* 0x0000000000007918 */ /* 0x000fc80000000000 */
[----:B------:R0:W-:Y:S01]  /*1481a0*/  STSM.16.M88.4 [R0], R4 ;  /* 0x0000000400007844 */ /* 0x0001e20000000200 */
[----:B------:R-:W-:Y:S01]  /*1481b0*/  IMAD.MOV.U32 R57, RZ, RZ, R37 ;  /* 0x000000ffff397224 */ /* 0x000fe200078e0025 */
[----:B------:R-:W-:Y:S02]  /*1481c0*/  NOP ;  /* 0x0000000000007918 */ /* 0x000fe40000000000 */
[----:B------:R-:W1:Y:S04]  /*1481d0*/  LDS.128 R36, [R0] ;  /* 0x0000000000247984 */ /* 0x000e680000000c00 */
[----:B------:R-:W-:Y:S01]  /*1481e0*/  STL [R1+0x5968], R57 ;  /* 0x0059683901007387 */ /* 0x000fe20000100800 */
[----:B0-----:R-:W-:-:S03]  /*1481f0*/  PRMT R4, R31, 0x5210, R30 ;  /* 0x000052101f047816 */ /* 0x001fc6000000001e */
[----:B------:R-:W4:Y:S01]  /*148200*/  LDL.LU R31, [R1+0x54d0] ;  /* 0x0054d000011f7983 */ /* 0x000f220000300800 */
[----:B--2---:R-:W-:-:S03]  /*148210*/  PRMT R5, R19, 0x5210, R18 ;  /* 0x0000521013057816 */ /* 0x004fc60000000012 */
[----:B------:R-:W2:Y:S04]  /*148220*/  LDL.LU R18, [R1+0x54cc] ;  /* 0x0054cc0001127983 */ /* 0x000ea80000300800 */
[----:B-1----:R-:W-:Y:S04]  /*148230*/  STL.64 [R1+0x50], R36 ;  /* 0x0000502401007387 */ /* 0x002fe80000100a00 */
[----:B------:R0:W-:Y:S04]  /*148240*/  STL [R1+0x58], R38 ;  /* 0x0000582601007387 */ /* 0x0001e80000100800 */
[----:B------:R-:W2:Y:S04]  /*148250*/  LDL.LU R30, [R1+0x54a8] ;  /* 0x0054a800011e7983 */ /* 0x000ea80000300800 */
[----:B------:R-:W2:Y:S01]  /*148260*/  LDL.LU R19, [R1+0x54a4] ;  /* 0x0054a40001137983 */ /* 0x000ea20000300800 */
[----:B---3--:R-:W-:-:S02]  /*148270*/  PRMT R6, R61, 0x5210, R17 ;  /* 0x000052103d067816 */ /* 0x008fc40000000011 */
[----:B----4-:R-:W-:Y:S01]  /*148280*/  PRMT R7, R58, 0x5210, R12 ;  /* 0x000052103a077816 */ /* 0x010fe2000000000c */
[----:B------:R-:W-:Y:S01]  /*148290*/  IMAD.MOV.U32 R58, RZ, RZ, R39 ;  /* 0x000000ffff3a7224 */ /* 0x000fe200078e0027 */
[----:B0-----:R-:W3:Y:S01]  /*1482a0*/  LDL.LU R38, [R1+0x2ab8] ;  /* 0x002ab80001267983 */ /* 0x001ee20000300800 */
[----:B------:R-:W-:-:S03]  /*1482b0*/  NOP ;  /* 0x0000000000007918 */ /* 0x000fc60000000000 */
[----:B------:R-:W4:Y:S04]  /*1482c0*/  LDL.LU R12, [R1+0x2aac] ;  /* 0x002aac00010c7983 */ /* 0x000f280000300800 */
[----:B------:R-:W3:Y:S04]  /*1482d0*/  LDL.LU R17, [R1+0x2aa8] ;  /* 0x002aa80001117983 */ /* 0x000ee80000300800 */
[----:B------:R-:W4:Y:S04]  /*1482e0*/  LDL.LU R61, [R1+0x2a98] ;  /* 0x002a9800013d7983 */ /* 0x000f280000300800 */
[----:B------:R0:W-:Y:S04]  /*1482f0*/  STSM.16.M88.4 [R0], R4 ;  /* 0x0000000400007844 */ /* 0x0001e80000000200 */
[----:B------:R-:W-:Y:S01]  /*148300*/  STL [R1+0x5960], R58 ;  /* 0x0059603a01007387 */ /* 0x000fe20000100800 */
[----:B0-----:R-:W-:-:S03]  /*148310*/  PRMT R6, R60, 0x5210, R16 ;  /* 0x000052103c067816 */ /* 0x001fc60000000010 */
[----:B------:R-:W4:Y:S01]  /*148320*/  LDL.LU R60, [R1+0x253c] ;  /* 0x00253c00013c7983 */ /* 0x000f220000300800 */
[----:B------:R-:W-:Y:S02]  /*148330*/  PRMT R4, R32, 0x5210, R21 ;  /* 0x0000521020047816 */ /* 0x000fe40000000015 */
[----:B------:R-:W-:Y:S01]  /*148340*/  PRMT R5, R33, 0x5210, R20 ;  /* 0x0000521021057816 */ /* 0x000fe20000000014 */
[----:B------:R-:W-:Y:S01]  /*148350*/  NOP ;  /* 0x0000000000007918 */ /* 0x000fe20000000000 */
[----:B------:R-:W0:Y:S01]  /*148360*/  LDS.128 R32, [R0] ;  /* 0x0000000000207984 */ /* 0x000e220000000c00 */
[----:B------:R-:W-:Y:S01]  /*148370*/  PRMT R7, R59, 0x5210, R13 ;  /* 0x000052103b077816 */ /* 0x000fe2000000000d */
[----:B------:R-:W-:Y:S02]  /*148380*/  NOP ;  /* 0x0000000000007918 */ /* 0x000fe40000000000 */
[----:B0-----:R-:W-:Y:S04]  /*148390*/  STL [R1+0x44], R33 ;  /* 0x0000442101007387 */ /* 0x001fe80000100800 */
[----:B------:R0:W-:Y:S04]  /*1483a0*/  STL.64 [R1+0x48], R34 ;  /* 0x0000482201007387 */ /* 0x0001e80000100a00 */
[----:B------:R-:W4:Y:S04]  /*1483b0*/  LDL.LU R16, [R1+0x2538] ;  /* 0x0025380001107983 */ /* 0x000f280000300800 */
[----:B------:R-:W4:Y:S04]  /*1483c0*/  LDL.LU R59, [R1+0x24e0] ;  /* 0x0024e000013b7983 */ /* 0x000f280000300800 */
[----:B------:R-:W4:Y:S04]  /*1483d0*/  LDL.LU R13, [R1+0x24dc] ;  /* 0x0024dc00010d7983 */ /* 0x000f280000300800 */
[----:B------:R-:W4:Y:S04]  /*1483e0*/  LDL.LU R39, [R1+0x307c] ;  /* 0x00307c0001277983 */ /* 0x000f280000300800 */
[----:B------:R-:W4:Y:S04]  /*1483f0*/  LDL.LU R36, [R1+0x5070] ;  /* 0x0050700001247983 */ /* 0x000f280000300800 */
[----:B------:R-:W4:Y:S01]  /*148400*/  LDL.LU R37, [R1+0x2e58] ;  /* 0x002e580001257983 */ /* 0x000f220000300800 */
[----:B------:R-:W-:-:S03]  /*148410*/  IMAD.MOV.U32 R57, RZ, RZ, R32 ;  /* 0x000000ffff397224 */ /* 0x000fc600078e0020 */
[----:B0-----:R-:W4:Y:S04]  /*148420*/  LDL.LU R35, [R1+0x2abc] ;  /* 0x002abc0001237983 */ /* 0x001f280000300800 */
[----:B------:R-:W-:Y:S04]  /*148430*/  STL.64 [R1+0x5ac8], R56 ;  /* 0x005ac83801007387 */ /* 0x000fe80000100a00 */
[----:B------:R-:W4:Y:S01]  /*148440*/  LDL.LU R33, [R1+0x7b4] ;  /* 0x0007b40001217983 */ /* 0x000f220000300800 */
[----:B------:R-:W-:-:S03]  /*148450*/  LOP3.LUT R34, R31, 0xffff, RZ, 0xc0, !PT ;  /* 0x0000ffff1f227812 */ /* 0x000fc600078ec0ff */
[----:B------:R-:W4:Y:S04]  /*148460*/  LDL.LU R31, [R1+0x7b0] ;  /* 0x0007b000011f7983 */ /* 0x000f280000300800 */
[----:B------:R-:W-:Y:S01]  /*148470*/  STSM.16.M88.4 [R0], R4 ;  /* 0x0000000400007844 */ /* 0x000fe20000000200 */
[----:B------:R-:W-:-:S03]  /*148480*/  NOP ;  /* 0x0000000000007918 */ /* 0x000fc60000000000 */
[----:B------:R-:W0:Y:S01]  /*148490*/  LDS.128 R40, [R0] ;  /* 0x0000000000287984 */ /* 0x000e220000000c00 */
[----:B--2---:R-:W-:-:S03]  /*1484a0*/  LOP3.LUT R32, R18, 0xffff, RZ, 0xc0, !PT ;  /* 0x0000ffff12207812 */ /* 0x004fc600078ec0ff */
[----:B------:R-:W2:Y:S01]  /*1484b0*/  LDL.LU R18, [R1+0x7ac] ;  /* 0x0007ac0001127983 */ /* 0x000ea20000300800 */
[----:B------:R-:W-:-:S03]  /*1484c0*/  LOP3.LUT R21, R19, 0xffff, RZ, 0xc0, !PT ;  /* 0x0000ffff13157812 */ /* 0x000fc600078ec0ff */
[----:B------:R-:W2:Y:S01]  /*1484d0*/  LDL.LU R19, [R1+0x760] ;  /* 0x0007600001137983 */ /* 0x000ea20000300800 */
[----:B------:R-:W-:-:S03]  /*1484e0*/  LOP3.LUT R30, R30, 0xffff, RZ, 0xc0, !PT ;  /* 0x0000ffff1e1e7812 */ /* 0x000fc600078ec0ff */
[----:B0-----:R-:W-:Y:S04]  /*1484f0*/  STL.64 [R1+0x30], R40 ;  /* 0x0000302801007387 */ /* 0x001fe80000100a00 */
[----:B------:R-:W-:Y:S01]  /*148500*/  STL [R1+0x3c], R43 ;  /* 0x00003c2b01007387 */ /* 0x000fe20000100800 */
[----:B---3--:R-:W-:-:S03]  /*148510*/  PRMT R6, R17, 0x4210, R30 ;  /* 0x0000421011067816 */ /* 0x008fc6000000001e */
[----:B------:R-:W3:Y:S01]  /*148520*/  LDL.LU R17, [R1+0x7c0] ;  /* 0x0007c00001117983 */ /* 0x000ee20000300800 */
[----:B----4-:R-:W-:-:S03]  /*148530*/  PRMT R7, R61, 0x4210, R21 ;  /* 0x000042103d077816 */ /* 0x010fc60000000015 */
[----:B------:R-:W4:Y:S01]  /*148540*/  LDL.LU R61, [R1+0x7bc] ;  /* 0x0007bc00013d7983 */ /* 0x000f220000300800 */
[----:B------:R-:W-:-:S03]  /*148550*/  LOP3.LUT R20, R60, 0xffff, RZ, 0xc0, !PT ;  /* 0x0000ffff3c147812 */ /* 0x000fc600078ec0ff */
[----:B------:R-:W3:Y:S01]  /*148560*/  LDL.LU R60, [R1+0x7b8] ;  /* 0x0007b800013c7983 */ /* 0x000ee20000300800 */
[----:B------:R-:W-:Y:S02]  /*148570*/  PRMT R4, R38, 0x4210, R34 ;  /* 0x0000421026047816 */ /* 0x000fe40000000022 */
[----:B------:R-:W-:Y:S01]  /*148580*/  PRMT R5, R12, 0x4210, R32 ;  /* 0x000042100c057816 */ /* 0x000fe20000000020 */
[----:B------:R-:W-:-:S04]  /*148590*/  NOP ;  /* 0x0000000000007918 */ /* 0x000fc80000000000 */
[----:B------:R0:W-:Y:S01]  /*1485a0*/  STSM.16.M88.4 [R0], R4 ;  /* 0x0000000400007844 */ /* 0x0001e20000000200 */
[----:B------:R-:W-:Y:S02]  /*1485b0*/  LOP3.LUT R16, R16, 0xffff, RZ, 0xc0, !PT ;  /* 0x0000ffff10107812 */ /* 0x000fe400078ec0ff */
[----:B------:R-:W-:Y:S02]  /*1485c0*/  LOP3.LUT R12, R59, 0xffff, RZ, 0xc0, !PT ;  /* 0x0000ffff3b0c7812 */ /* 0x000fe400078ec0ff */
[----:B------:R-:W4:Y:S01]  /*1485d0*/  LDL.LU R59, [R1+0x7c4] ;  /* 0x0007c400013b7983 */ /* 0x000f220000300800 */
[----:B0-----:R-:W-:Y:S02]  /*1485e0*/  PRMT R4, R39, 0x4210, R20 ;  /* 0x0000421027047816 */ /* 0x001fe40000000014 */
[----:B------:R-:W-:Y:S02]  /*1485f0*/  PRMT R5, R36, 0x4210, R16 ;  /* 0x0000421024057816 */ /* 0x000fe40000000010 */
[----:B------:R-:W-:Y:S01]  /*148600*/  PRMT R6, R37, 0x4210, R12 ;  /* 0x0000421025067816 */ /* 0x000fe2000000000c */
[----:B------:R-:W-:Y:S01]  /*148610*/  NOP ;  /* 0x0000000000007918 */ /* 0x000fe20000000000 */
[----:B------:R-:W0:Y:S01]  /*148620*/  LDS.128 R36, [R0] ;  /* 0x0000000000247984 */ /* 0x000e220000000c00 */
[----:B------:R-:W-:-:S04]  /*148630*/  LOP3.LUT R13, R13, 0xffff, RZ, 0xc0, !PT ;  /* 0x0000ffff0d0d7812 */ /* 0x000fc800078ec0ff */
[----:B------:R-:W-:Y:S01]  /*148640*/  PRMT R7, R35, 0x4210, R13 ;  /* 0x0000421023077816 */ /* 0x000fe2000000000d */
[----:B------:R-:W-:-:S04]  /*148650*/  NOP ;  /* 0x0000000000007918 */ /* 0x000fc80000000000 */
[----:B------:R1:W-:Y:S02]  /*148660*/  STSM.16.M88.4 [R0], R4 ;  /* 0x0000000400007844 */ /* 0x0003e40000000200 */
[----:B-1----:R-:W-:Y:S02]  /*148670*/  PRMT R4, R33, 0x5210, R34 ;  /* 0x0000521021047816 */ /* 0x002fe40000000022 */
[----:B0-----:R-:W-:Y:S04]  /*148680*/  STL.64 [R1+0x20], R36 ;  /* 0x0000202401007387 */ /* 0x001fe80000100a00 */
[----:B------:R-:W-:Y:S01]  /*148690*/  STL.64 [R1+0x28], R38 ;  /* 0x0000282601007387 */ /* 0x000fe20000100a00 */
[----:B------:R-:W-:-:S03]  /*1486a0*/  NOP ;  /* 0x0000000000007918 */ /* 0x000fc60000000000 */
[----:B------:R-:W4:Y:S04]  /*1486b0*/  LDL.LU R33, [R1+0x54e0] ;  /* 0x0054e00001217983 */ /* 0x000f280000300800 */
[----:B------:R-:W0:Y:S01]  /*1486c0*/  LDS.128 R36, [R0] ;  /* 0x0000000000247984 */ /* 0x000e220000000c00 */
[----:B--2---:R-:W-:-:S03]  /*1486d0*/  PRMT R6, R18, 0x5210, R30 ;  /* 0x0000521012067816 */ /* 0x004fc6000000001e */
[----:B------:R-:W2:Y:S01]  /*1486e0*/  LDL.LU R18, [R1+0x54dc] ;  /* 0x0054dc0001127983 */ /* 0x000ea20000300800 */
[----:B------:R-:W-:-:S03]  /*1486f0*/  PRMT R7, R19, 0x5210, R21 ;  /* 0x0000521013077816 */ /* 0x000fc60000000015 */
[----:B------:R-:W2:Y:S01]  /*148700*/  LDL.LU R19, [R1+0x54b0] ;  /* 0x0054b00001137983 */ /* 0x000ea20000300800 */
[----:B------:R-:W-:Y:S01]  /*148710*/  PRMT R5, R31, 0x5210, R32 ;  /* 0x000052101f057816 */ /* 0x000fe20000000020 */
[----:B------:R-:W-:Y:S02]  /*148720*/  NOP ;  /* 0x0000000000007918 */ /* 0x000fe40000000000 */
[----:B------:R-:W2:Y:S04]  /*148730*/  LDL.LU R31, [R1+0x54ac] ;  /* 0x0054ac00011f7983 */ /* 0x000ea80000300800 */
[----:B------:R-:W2:Y:S04]  /*148740*/  LDL.LU R30, [R1+0x5084] ;  /* 0x00508400011e7983 */ /* 0x000ea80000300800 */
[----:B------:R-:W2:Y:S04]  /*148750*/  LDL.LU R41, [R1+0x5090] ;  /* 0x0050900001297983 */ /* 0x000ea80000300800 */
[----:B0-----:R-:W-:Y:S04]  /*148760*/  STL.64 [R1+0x10], R36 ;  /* 0x0000102401007387 */ /* 0x001fe80000100a00 */
[----:B------:R-:W-:Y:S04]  /*148770*/  STL.64 [R1+0x18], R38 ;  /* 0x0000182601007387 */ /* 0x000fe80000100a00 */
[----:B------:R-:W2:Y:S04]  /*148780*/  LDL.LU R43, [R1+0x5080] ;  /* 0x00508000012b7983 */ /* 0x000ea80000300800 */
[----:B------:R-:W2:Y:S04]  /*148790*/  LDL.LU R34, [R1+0x5074] ;  /* 0x0050740001227983 */ /* 0x000ea80000300800 */
[----:B------:R3:W-:Y:S01]  /*1487a0*/  STSM.16.M88.4 [R0], R4 ;  /* 0x0000000400007844 */ /* 0x0007e20000000200 */
[----:B------:R-:W-:-:S03]  /*1487b0*/  NOP ;  /* 0x0000000000007918 */ /* 0x000fc60000000000 */
[----:B------:R-:W2:Y:S04]  /*1487c0*/  LDL.LU R35, [R1+0x255c] ;  /* 0x00255c0001237983 */ /* 0x000ea80000300800 */
[----:B------:R-:W0:Y:S01]  /*1487d0*/  LDS.128 R44, [R0] ;  /* 0x00000000002c7984 */ /* 0x000e220000000c00 */
[----:B---3--:R-:W-:-:S03]  /*1487e0*/  PRMT R6, R60, 0x5210, R12 ;  /* 0x000052103c067816 */ /* 0x008fc6000000000c */
[----:B------:R-:W3:Y:S01]  /*1487f0*/  LDL.LU R12, [R1+0x2558] ;  /* 0x00255800010c7983 */ /* 0x000ee20000300800 */
[----:B------:R-:W-:Y:S02]  /*148800*/  PRMT R4, R17, 0x5210, R20 ;  /* 0x0000521011047816 */ /* 0x000fe40000000014 */
[----:B----4-:R-:W-:Y:S02]  /*148810*/  PRMT R5, R61, 0x5210, R16 ;  /* 0x000052103d057816 */ /* 0x010fe40000000010 */
[----:B------:R-:W-:Y:S01]  /*148820*/  PRMT R7, R59, 0x5210, R13 ;  /* 0x000052103b077816 */ /* 0x000fe2000000000d */
[----:B------:R-:W-:Y:S01]  /*148830*/  IMAD.MOV.U32 R58, RZ, RZ, R42 ;  /* 0x000000ffff3a7224 */ /* 0x000fe200078e002a */
[----:B------:R-:W4:Y:S01]  /*148840*/  LDL.LU R13, [R1+0x24ec] ;  /* 0x0024ec00010d7983 */ /* 0x000f220000300800 */
[----:B------:R-:W-:-:S03]  /*148850*/  NOP ;  /* 0x0000000000007918 */ /* 0x000fc60000000000 */
[----:B------:R-:W4:Y:S04]  /*148860*/  LDL.LU R17, [R1+0x24e8] ;  /* 0x0024e80001117983 */ /* 0x000f280000300800 */
[----:B------:R-:W4:Y:S04]  /*148870*/  LDL.LU R16, [R1+0x50b0] ;  /* 0x0050b00001107983 */ /* 0x000f280000300800 */
[----:B------:R-:W4:Y:S04]  /*148880*/  LDL.LU R38, [R1+0x50c0] ;  /* 0x0050c00001267983 */ /* 0x000f280000300800 */
[----:B------:R-:W4:Y:S04]  /*148890*/  LDL.LU R39, [R1+0x50a8] ;  /* 0x0050a80001277983 */ /* 0x000f280000300800 */
[----:B------:R-:W4:Y:S04]  /*1488a0*/  LDL.LU R61, [R1+0x5094] ;  /* 0x00509400013d7983 */ /* 0x000f280000300800 */
[----:B0-----:R-:W-:Y:S04]  /*1488b0*/  STL [R1], R44 ;  /* 0x0000002c01007387 */ /* 0x001fe80000100800 */
[----:B------:R-:W-:Y:S01]  /*1488c0*/  STL [R1+0xc], R47 ;  /* 0x00000c2f01007387 */ /* 0x000fe20000100800 */
[----:B------:R-:W-:-:S02]  /*1488d0*/  LOP3.LUT R36, R33, 0xffff, RZ, 0xc0, !PT ;  /* 0x0000ffff21247812 */ /* 0x000fc400078ec0ff */
[----:B--2---:R-:W-:Y:S02]  /*1488e0*/  LOP3.LUT R37, R18, 0xffff, RZ, 0xc0, !PT ;  /* 0x0000ffff12257812 */ /* 0x004fe400078ec0ff */
[----:B------:R-:W2:Y:S01]  /*1488f0*/  LDL.LU R18, [R1+0x7d0] ;  /* 0x0007d00001127983 */ /* 0x000ea20000300800 */
[----:B------:R-:W-:-:S03]  /*148900*/  LOP3.LUT R33, R19, 0xffff, RZ, 0xc0, !PT ;  /* 0x0000ffff13217812 */ /* 0x000fc600078ec0ff */
[----:B------:R-:W2:Y:S01]  /*148910*/  LDL.LU R19, [R1+0x7cc] ;  /* 0x0007cc0001137983 */ /* 0x000ea20000300800 */
[----:B------:R-:W-:-:S03]  /*148920*/  LOP3.LUT R32, R31, 0xffff, RZ, 0xc0, !PT ;  /* 0x0000ffff1f207812 */ /* 0x000fc600078ec0ff */
[----:B------:R-:W2:Y:S01]  /*148930*/  LDL.LU R31, [R1+0x7c8] ;  /* 0x0007c800011f7983 */ /* 0x000ea20000300800 */
[----:B------:R-:W-:-:S03]  /*148940*/  PRMT R40, R30, 0x4210, R36 ;  /* 0x000042101e287816 */ /* 0x000fc60000000024 */
[----:B------:R-:W2:Y:S01]  /*148950*/  LDL.LU R30, [R1+0x770] ;  /* 0x00077000011e7983 */ /* 0x000ea20000300800 */
[----:B------:R-:W-:Y:S02]  /*148960*/  PRMT R42, R43, 0x4210, R33 ;  /* 0x000042102b2a7816 */ /* 0x000fe40000000021 */
[----:B------:R-:W-:Y:S02]  /*148970*/  PRMT R43, R34, 0x4210, R32 ;  /* 0x00004210222b7816 */ /* 0x000fe40000000020 */
[----:B---3--:R-:W-:Y:S02]  /*148980*/  LOP3.LUT R34, R12, 0xffff, RZ, 0xc0, !PT ;  /* 0x0000ffff0c227812 */ /* 0x008fe400078ec0ff */
[----:B------:R-:W3:Y:S01]  /*148990*/  LDL.LU R12, [R1+0xca4] ;  /* 0x000ca400010c7983 */ /* 0x000ee20000300800 */
[----:B------:R-:W-:-:S03]  /*1489a0*/  PRMT R41, R41, 0x4210, R37 ;  /* 0x0000421029297816 */ /* 0x000fc60000000025 */
[----:B------:R-:W-:Y:S01]  /*1489b0*/  STSM.16.M88.4 [R0], R4 ;  /* 0x0000000400007844 */ /* 0x000fe20000000200 */
[----:B------:R-:W-:-:S03]  /*1489c0*/  NOP ;  /* 0x0000000000007918 */ /* 0x000fc60000000000 */
[----:B------:R-:W-:Y:S01]  /*1489d0*/  LDS.128 R4, [R0] ;  /* 0x0000000000047984 */ /* 0x000fe20000000c00 */
[----:B------:R-:W-:-:S03]  /*1489e0*/  NOP ;  /* 0x0000000000007918 */ /* 0x000fc60000000000 */
[----:B------:R0:W-:Y:S01]  /*1489f0*/  STSM.16.M88.4 [R0], R40 ;  /* 0x0000002800007844 */ /* 0x0001e20000000200 */
[----:B------:R-:W-:Y:S02]  /*148a00*/  IMAD.MOV.U32 R59, RZ, RZ, R45 ;  /* 0x000000ffff3b7224 */ /* 0x000fe400078e002d */
[----:B------:R-:W-:Y:S01]  /*148a10*/  IMAD.MOV.U32 R60, RZ, RZ, R46 ;  /* 0x000000ffff3c7224 */ /* 0x000fe200078e002e */
[----:B------:R-:W-:Y:S01]  /*148a20*/  NOP ;  /* 0x0000000000007918 */ /* 0x000fe20000000000 */
[----:B------:R-:W1:Y:S01]  /*148a30*/  LDS.128 R44, [R0] ;  /* 0x00000000002c7984 */ /* 0x000e620000000c00 */
[----:B------:R-:W-:Y:S02]  /*148a40*/  LOP3.LUT R35, R35, 0xffff, RZ, 0xc0, !PT ;  /* 0x0000ffff23237812 */ /* 0x000fe400078ec0ff */
[----:B----4-:R-:W-:Y:S02]  /*148a50*/  LOP3.LUT R21, R13, 0xffff, RZ, 0xc0, !PT ;  /* 0x0000ffff0d157812 */ /* 0x010fe400078ec0ff */
[----:B------:R-:W4:Y:S01]  /*148a60*/  LDL.LU R13, [R1+0x7d8] ;  /* 0x0007d800010d7983 */ /* 0x000f220000300800 */
[----:B------:R-:W-:-:S03]  /*148a70*/  LOP3.LUT R20, R17, 0xffff, RZ, 0xc0, !PT ;  /* 0x0000ffff11147812 */ /* 0x000fc600078ec0ff */
[----:B------:R-:W4:Y:S01]  /*148a80*/  LDL.LU R17, [R1+0x7d4] ;  /* 0x0007d40001117983 */ /* 0x000f220000300800 */
[----:B0-----:R-:W-:-:S03]  /*148a90*/  PRMT R40, R16, 0x4210, R35 ;  /* 0x0000421010287816 */ /* 0x001fc60000000023 */
[----:B------:R-:W4:Y:S04]  /*148aa0*/  LDL.LU R16, [R1+0x7dc] ;  /* 0x0007dc0001107983 */ /* 0x000f280000300800 */
[----:B-1----:R-:W-:Y:S04]  /*148ab0*/  STL [R1+0x734], R45 ;  /* 0x0007342d01007387 */ /* 0x002fe80000100800 */
[----:B------:R-:W-:Y:S01]  /*148ac0*/  STL.64 [R1+0x738], R46 ;  /* 0x0007382e01007387 */ /* 0x000fe20000100a00 */
[----:B------:R-:W-:Y:S02]  /*148ad0*/  PRMT R41, R38, 0x4210, R34 ;  /* 0x0000421026297816 */ /* 0x000fe40000000022 */
[----:B------:R-:W-:-:S02]  /*148ae0*/  PRMT R42, R39, 0x4210, R21 ;  /* 0x00004210272a7816 */ /* 0x000fc40000000015 */
[----:B------:R-:W-:Y:S01]  /*148af0*/  PRMT R43, R61, 0x4210, R20 ;  /* 0x000042103d2b7816 */ /* 0x000fe20000000014 */
[----:B------:R-:W-:-:S04]  /*148b00*/  NOP ;  /* 0x0000000000007918 */ /* 0x000fc80000000000 */
[----:B------:R0:W-:Y:S01]  /*148b10*/  STSM.16.M88.4 [R0], R40 ;  /* 0x0000002800007844 */ /* 0x0001e20000000200 */
[----:B------:R-:W-:Y:S01]  /*148b20*/  IMAD.MOV.U32 R61, RZ, RZ, R44 ;  /* 0x000000ffff3d7224 */ /* 0x000fe200078e002c */
[----:B------:R-:W-:Y:S02]  /*148b30*/  NOP ;  /* 0x0000000000007918 */ /* 0x000fe40000000000 */
[----:B------:R-:W1:Y:S01]  /*148b40*/  LDS.128 R44, [R0] ;  /* 0x00000000002c7984 */ /* 0x000e620000000c00 */
[----:B--2---:R-:W-:-:S03]  /*148b50*/  PRMT R36, R18, 0x5210, R36 ;  /* 0x0000521012247816 */ /* 0x004fc60000000024 */
[----:B------:R-:W2:Y:S01]  /*148b60*/  LDL.LU R18, [R1+0x54f0] ;  /* 0x0054f00001127983 */ /* 0x000ea20000300800 */
[----:B------:R-:W-:-:S03]  /*148b70*/  PRMT R37, R19, 0x5210, R37 ;  /* 0x0000521013257816 */ /* 0x000fc60000000025 */
[----:B------:R-:W2:Y:S01]  /*148b80*/  LDL.LU R19, [R1+0x54ec] ;  /* 0x0054ec0001137983 */ /* 0x000ea20000300800 */
[----:B------:R-:W-:-:S03]  /*148b90*/  PRMT R38, R31, 0x5210, R33 ;  /* 0x000052101f267816 */ /* 0x000fc60000000021 */
[----:B------:R-:W2:Y:S01]  /*148ba0*/  LDL.LU R31, [R1+0x54b8] ;  /* 0x0054b800011f7983 */ /* 0x000ea20000300800 */
[----:B------:R-:W-:Y:S01]  /*148bb0*/  PRMT R39, R30, 0x5210, R32 ;  /* 0x000052101e277816 */ /* 0x000fe20000000020 */
[----:B------:R-:W-:Y:S02]  /*148bc0*/  NOP ;  /* 0x0000000000007918 */ /* 0x000fe40000000000 */
[----:B------:R-:W2:Y:S04]  /*148bd0*/  LDL.LU R30, [R1+0x54b4] ;  /* 0x0054b400011e7983 */ /* 0x000ea80000300800 */
[----:B0-----:R-:W2:Y:S04]  /*148be0*/  LDL.LU R42, [R1+0x5108] ;  /* 0x00510800012a7983 */ /* 0x001ea80000300800 */
[----:B------:R-:W2:Y:S04]  /*148bf0*/  LDL.LU R43, [R1+0x50fc] ;  /* 0x0050fc00012b7983 */ /* 0x000ea80000300800 */
[----:B------:R-:W2:Y:S04]  /*148c00*/  LDL.LU R32, [R1+0x50d4] ;  /* 0x0050d40001207983 */ /* 0x000ea80000300800 */
[----:B------:R-:W2:Y:S04]  /*148c10*/  LDL.LU R33, [R1+0x50d0] ;  /* 0x0050d00001217983 */ /* 0x000ea80000300800 */
[----:B-1----:R3:W-:Y:S04]  /*148c20*/  STL.64 [R1+0x670], R44 ;  /* 0x0006702c01007387 */ /* 0x0027e80000100a00 */
[----:B------:R0:W-:Y:S01]  /*148c30*/  STL.64 [R1+0x678], R46 ;  /* 0x0006782e01007387 */ /* 0x0001e20000100a00 */
[----:B---3--:R-:W-:-:S03]  /*148c40*/  PRMT R44, R12, 0x5210, R35 ;  /* 0x000052100c2c7816 */ /* 0x008fc60000000023 */
[----:B------:R-:W3:Y:S04]  /*148c50*/  LDL.LU R12, [R1+0x256c] ;  /* 0x00256c00010c7983 */ /* 0x000ee80000300800 */
[----:B------:R1:W-:Y:S01]  /*148c60*/  STSM.16.M88.4 [R0], R36 ;  /* 0x0000002400007844 */ /* 0x0003e20000000200 */
[----:B------:R-:W-:-:S03]  /*148c70*/  NOP ;  /* 0x0000000000007918 */ /* 0x000fc60000000000 */
[----:B------:R-:W0:Y:S01]  /*148c80*/  LDS.128 R48, [R0] ;  /* 0x0000000000307984 */ /* 0x000e220000000c00 */
[----:B----4-:R-:W-:-:S03]  /*148c90*/  PRMT R45, R13, 0x5210, R34 ;  /* 0x000052100d2d7816 */ /* 0x010fc60000000022 */
[----:B------:R-:W4:Y:S01]  /*148ca0*/  LDL.LU R13, [R1+0x2568] ;  /* 0x00256800010d7983 */ /* 0x000f220000300800 */
[----:B0-----:R-:W-:-:S03]  /*148cb0*/  PRMT R46, R17, 0x5210, R21 ;  /* 0x00005210112e7816 */ /* 0x001fc60000000015 */
[----:B------:R-:W4:Y:S01]  /*148cc0*/  LDL.LU R17, [R1+0x2508] ;  /* 0x0025080001117983 */ /* 0x000f220000300800 */
[----:B------:R-:W-:Y:S01]  /*148cd0*/  PRMT R47, R16, 0x5210, R20 ;  /* 0x00005210102f7816 */ /* 0x000fe20000000014 */
[----:B------:R-:W-:Y:S02]  /*148ce0*/  NOP ;  /* 0x0000000000007918 */ /* 0x000fe40000000000 */
[----:B------:R-:W4:Y:S04]  /*148cf0*/  LDL.LU R16, [R1+0x24fc] ;  /* 0x0024fc0001107983 */ /* 0x000f280000300800 */
[----:B------:R-:W4:Y:S04]  /*148d00*/  LDL.LU R40, [R1+0x511c] ;  /* 0x00511c0001287983 */ /* 0x000f280000300800 */
[----:B------:R-:W4:Y:S04]  /*148d10*/  LDL.LU R41, [R1+0x510c] ;  /* 0x00510c0001297983 */ /* 0x000f280000300800 */
[----:B-1----:R-:W4:Y:S04]  /*148d20*/  LDL.LU R38, [R1+0x5118] ;  /* 0x0051180001267983 */ /* 0x002f280000300800 */
[----:B------:R-:W4:Y:S04]  /*148d30*/  LDL.LU R39, [R1+0x5104] ;  /* 0x0051040001277983 */ /* 0x000f280000300800 */
[----:B------:R-:W-:Y:S04]  /*148d40*/  STL.64 [R1+0x6d0], R48 ;  /* 0x0006d03001007387 */ /* 0x000fe80000100a00 */
[----:B------:R-:W-:Y:S04]  /*148d50*/  STL.64 [R1+0x6d8], R50 ;  /* 0x0006d83201007387 */ /* 0x000fe80000100a00 */
        /* <DEDUP_REMOVED lines=8> */
[----:B------:R-:W2:Y:S01]  /*148de0*/  LDL.LU R31, [R1+0x18cc] ;  /* 0x0018cc00011f7983 */ /* 0x000ea20000300800 */
[----:B------:R-:W-:-:S03]  /*148df0*/  LOP3.LUT R34, R30, 0xffff, RZ, 0xc0, !PT ;  /* 0x0000ffff1e227812 */ /* 0x000fc600078ec0ff */
[----:B------:R-:W2:Y:S04]  /*148e00*/  LDL.LU R30, [R1+0x774] ;  /* 0x00077400011e7983 */ /* 0x000ea80000300800 */
[----:B0-----:R-:W-:Y:S04]  /*148e10*/  STL.64 [R1+0x740], R48 ;  /* 0x0007403001007387 */ /* 0x001fe80000100a00 */
[----:B------:R-:W-:Y:S01]  /*148e20*/  STL.64 [R1+0x748], R50 ;  /* 0x0007483201007387 */ /* 0x000fe20000100a00 */
[----:B------:R-:W-:Y:S01]  /*148e30*/  NOP ;  /* 0x0000000000007918 */ /* 0x000fe20000000000 */
[----:B------:R-:W-:-:S02]  /*148e40*/  PRMT R47, R33, 0x4210, R34 ;  /* 0x00004210212f7816 */ /* 0x000fc40000000022 */
[----:B---3--:R-:W-:Y:S02]  /*148e50*/  LOP3.LUT R33, R12, 0xffff, RZ, 0xc0, !PT ;  /* 0x0000ffff0c217812 */ /* 0x008fe400078ec0ff */
[----:B------:R-:W3:Y:S01]  /*148e60*/  LDL.LU R12, [R1+0x18fc] ;  /* 0x0018fc00010c7983 */ /* 0x000ee20000300800 */
[----:B------:R-:W-:Y:S02]  /*148e70*/  PRMT R44, R42, 0x4210, R37 ;  /* 0x000042102a2c7816 */ /* 0x000fe40000000025 */
[----:B------:R-:W-:Y:S02]  /*148e80*/  PRMT R45, R43, 0x4210, R36 ;  /* 0x000042102b2d7816 */ /* 0x000fe40000000024 */
[----:B------:R-:W-:-:S05]  /*148e90*/  PRMT R46, R32, 0x4210, R35 ;  /* 0x00004210202e7816 */ /* 0x000fca0000000023 */
[----:B------:R-:W-:Y:S01]  /*148ea0*/  STSM.16.M88.4 [R0], R44 ;  /* 0x0000002c00007844 */ /* 0x000fe20000000200 */
[----:B------:R-:W-:-:S03]  /*148eb0*/  NOP ;  /* 0x0000000000007918 */ /* 0x000fc60000000000 */
[----:B------:R-:W0:Y:S01]  /*148ec0*/  LDS.128 R44, [R0] ;  /* 0x00000000002c7984 */ /* 0x000e220000000c00 */
[----:B----4-:R-:W-:-:S03]  /*148ed0*/  LOP3.LUT R32, R13, 0xffff, RZ, 0xc0, !PT ;  /* 0x0000ffff0d207812 */ /* 0x010fc600078ec0ff */
[----:B------:R-:W4:Y:S01]  /*148ee0*/  LDL.LU R13, [R1+0x18f8] ;  /* 0x0018f800010d7983 */ /* 0x000f220000300800 */
[----:B------:R-:W-:-:S03]  /*148ef0*/  LOP3.LUT R21, R17, 0xffff, RZ, 0xc0, !PT ;  /* 0x0000ffff11157812 */ /* 0x000fc600078ec0ff */
[----:B------:R-:W4:Y:S01]  /*148f00*/  LDL.LU R17, [R1+0x18f4] ;  /* 0x0018f40001117983 */ /* 0x000f220000300800 */
[----:B------:R-:W-:-:S03]  /*148f10*/  LOP3.LUT R20, R16, 0xffff, RZ, 0xc0, !PT ;  /* 0x0000ffff10147812 */ /* 0x000fc600078ec0ff */
[----:B------:R-:W4:Y:S04]  /*148f20*/  LDL.LU R16, [R1+0x778] ;  /* 0x0007780001107983 */ /* 0x000f280000300800 */
[----:B0-----:R2:W-:Y:S04]  /*148f30*/  STL.64 [R1+0x7d0], R44 ;  /* 0x0007d02c01007387 */ /* 0x0015e80000100a00 */
[----:B------:R0:W-:Y:S01]  /*148f40*/  STL.64 [R1+0x7d8], R46 ;  /* 0x0007d82e01007387 */ /* 0x0001e20000100a00 */
[----:B------:R-:W-:Y:S02]  /*148f50*/  PRMT R40, R40, 0x4210, R33 ;  /* 0x0000421028287816 */ /* 0x000fe40000000021 */
[----:B------:R-:W-:-:S02]  /*148f60*/  PRMT R41, R41, 0x4210, R32 ;  /* 0x0000421029297816 */ /* 0x000fc40000000020 */
[----:B------:R-:W-:Y:S02]  /*148f70*/  PRMT R42, R38, 0x4210, R21 ;  /* 0x00004210262a7816 */ /* 0x000fe40000000015 */
[----:B------:R-:W-:Y:S01]  /*148f80*/  PRMT R43, R39, 0x4210, R20 ;  /* 0x00004210272b7816 */ /* 0x000fe20000000014 */
[----:B------:R-:W-:-:S04]  /*148f90*/  NOP ;  /* 0x0000000000007918 */ /* 0x000fc80000000000 */
[----:B------:R1:W-:Y:S01]  /*148fa0*/  STSM.16.M88.4 [R0], R40 ;  /* 0x0000002800007844 */ /* 0x0003e20000000200 */
[----:B------:R-:W-:-:S03]  /*148fb0*/  NOP ;  /* 0x0000000000007918 */ /* 0x000fc60000000000 */
[----:B------:R-:W0:Y:S01]  /*148fc0*/  LDS.128 R48, [R0] ;  /* 0x0000000000307984 */ /* 0x000e220000000c00 */
[----:B--2---:R-:W-:-:S03]  /*148fd0*/  PRMT R44, R18, 0x5210, R37 ;  /* 0x00005210122c7816 */ /* 0x004fc60000000025 */
[----:B------:R-:W2:Y:S01]  /*148fe0*/  LDL.LU R18, [R1+0x5500] ;  /* 0x0055000001127983 */ /* 0x000ea20000300800 */
[----:B------:R-:W-:-:S03]  /*148ff0*/  PRMT R45, R19, 0x5210, R36 ;  /* 0x00005210132d7816 */ /* 0x000fc60000000024 */
[----:B------:R-:W2:Y:S01]  /*149000*/  LDL.LU R19, [R1+0x54fc] ;  /* 0x0054fc0001137983 */ /* 0x000ea20000300800 */
[----:B0-----:R-:W-:-:S03]  /*149010*/  PRMT R46, R31, 0x5210, R35 ;  /* 0x000052101f2e7816 */ /* 0x001fc60000000023 */
[----:B------:R-:W2:Y:S04]  /*149020*/  LDL.LU R31, [R1+0x54c8] ;  /* 0x0054c800011f7983 */ /* 0x000ea80000300800 */
[----:B------:R-:W2:Y:S01]  /*149030*/  LDL.LU R38, [R1+0x54c4] ;  /* 0x0054c40001267983 */ /* 0x000ea20000300800 */
[----:B------:R-:W-:-:S03]  /*149040*/  PRMT R47, R30, 0x5210, R34 ;  /* 0x000052101e2f7816 */ /* 0x000fc60000000022 */
[----:B-1----:R-:W2:Y:S01]  /*149050*/  LDL.LU R43, [R1+0x5528] ;  /* 0x00552800012b7983 */ /* 0x002ea20000300800 */
[----:B------:R-:W-:-:S03]  /*149060*/  NOP ;  /* 0x0000000000007918 */ /* 0x000fc60000000000 */
[----:B------:R-:W2:Y:S04]  /*149070*/  LDL.LU R36, [R1+0x5520] ;  /* 0x0055200001247983 */ /* 0x000ea80000300800 */
[----:B------:R-:W2:Y:S04]  /*149080*/  LDL.LU R37, [R1+0x5120] ;  /* 0x0051200001257983 */ /* 0x000ea80000300800 */
[----:B------:R-:W2:Y:S04]  /*149090*/  LDL.LU R30, [R1+0x1ecc] ;  /* 0x001ecc00011e7983 */ /* 0x000ea80000300800 */
[----:B------:R3:W-:Y:S04]  /*1490a0*/  STSM.16.M88.4 [R0], R44 ;  /* 0x0000002c00007844 */ /* 0x0007e80000000200 */
[----:B------:R-:W-:Y:S04]  /*1490b0*/  STL.64 [R1+0x6c0], R48 ;  /* 0x0006c03001007387 */ /* 0x000fe80000100a00 */
[----:B------:R-:W-:Y:S01]  /*1490c0*/  STL.64 [R1+0x6c8], R50 ;  /* 0x0006c83201007387 */ /* 0x000fe20000100a00 */
[----:B------:R-:W-:-:S03]  /*1490d0*/  NOP ;  /* 0x0000000000007918 */ /* 0x000fc60000000000 */
[----:B------:R-:W0:Y:S01]  /*1490e0*/  LDS.128 R48, [R0] ;  /* 0x0000000000307984 */ /* 0x000e220000000c00 */
[----:B---3--:R-:W-:-:S03]  /*1490f0*/  PRMT R44, R12, 0x5210, R33 ;  /* 0x000052100c2c7816 */ /* 0x008fc60000000021 */
[----:B------:R-:W3:Y:S01]  /*149100*/  LDL.LU R12, [R1+0x258c] ;  /* 0x00258c00010c7983 */ /* 0x000ee20000300800 */
[----:B----4-:R-:W-:-:S03]  /*149110*/  PRMT R45, R13, 0x5210, R32 ;  /* 0x000052100d2d7816 */ /* 0x010fc60000000020 */
[----:B------:R-:W4:Y:S01]  /*149120*/  LDL.LU R13, [R1+0x2588] ;  /* 0x00258800010d7983 */ /* 0x000f220000300800 */
[----:B------:R-:W-:-:S03]  /*149130*/  PRMT R46, R17, 0x5210, R21 ;  /* 0x00005210112e7816 */ /* 0x000fc60000000015 */
[----:B------:R-:W4:Y:S01]  /*149140*/  LDL.LU R17, [R1+0x2528] ;  /* 0x0025280001117983 */ /* 0x000f220000300800 */
[----:B------:R-:W-:Y:S01]  /*149150*/  PRMT R47, R16, 0x5210, R20 ;  /* 0x00005210102f7816 */ /* 0x000fe20000000014 */
[----:B------:R-:W-:Y:S02]  /*149160*/  NOP ;  /* 0x0000000000007918 */ /* 0x000fe40000000000 */
[----:B------:R-:W4:Y:S04]  /*149170*/  LDL.LU R16, [R1+0x251c] ;  /* 0x00251c0001107983 */ /* 0x000f280000300800 */
[----:B------:R-:W4:Y:S04]  /*149180*/  LDL.LU R40, [R1+0x5534] ;  /* 0x0055340001287983 */ /* 0x000f280000300800 */
[----:B------:R-:W4:Y:S04]  /*149190*/  LDL.LU R41, [R1+0x5530] ;  /* 0x0055300001297983 */ /* 0x000f280000300800 */
[----:B------:R-:W4:Y:S04]  /*1491a0*/  LDL.LU R39, [R1+0x552c] ;  /* 0x00552c0001277983 */ /* 0x000f280000300800 */
[----:B------:R-:W4:Y:S04]  /*1491b0*/  LDL.LU R35, [R1+0x5524] ;  /* 0x0055240001237983 */ /* 0x000f280000300800 */
[----:B0-----:R-:W-:Y:S04]  /*1491c0*/  STL.64 [R1+0x720], R48 ;  /* 0x0007203001007387 */ /* 0x001fe80000100a00 */
[----:B------:R-:W-:Y:S04]  /*1491d0*/  STL.64 [R1+0x728], R50 ;  /* 0x0007283201007387 */ /* 0x000fe80000100a00 */
[----:B------:R0:W-:Y:S01]  /*1491e0*/  STSM.16.M88.4 [R0], R44 ;  /* 0x0000002c00007844 */ /* 0x0001e20000000200 */
[----:B------:R-:W-:-:S03]  /*1491f0*/  NOP ;  /* 0x0000000000007918 */ /* 0x000fc60000000000 */
[----:B------:R-:W1:Y:S01]  /*149200*/  LDS.128 R48, [R0] ;  /* 0x0000000000307984 */ /* 0x000e620000000c00 */
[----:B--2---:R-:W-:-:S03]  /*149210*/  LOP3.LUT R34, R18, 0xffff, RZ, 0xc0, !PT ;  /* 0x0000ffff12227812 */ /* 0x004fc600078ec0ff */
[----:B------:R-:W2:Y:S01]  /*149220*/  LDL.LU R18, [R1+0x1928] ;  /* 0x0019280001127983 */ /* 0x000ea20000300800 */
[----:B------:R-:W-:-:S03]  /*149230*/  LOP3.LUT R33, R19, 0xffff, RZ, 0xc0, !PT ;  /* 0x0000ffff13217812 */ /* 0x000fc600078ec0ff */
[----:B------:R-:W2:Y:S01]  /*149240*/  LDL.LU R19, [R1+0x1924] ;  /* 0x0019240001137983 */ /* 0x000ea20000300800 */
[----:B------:R-:W-:-:S03]  /*149250*/  LOP3.LUT R32, R31, 0xffff, RZ, 0xc0, !PT ;  /* 0x0000ffff1f207812 */ /* 0x000fc600078ec0ff */
[----:B------:R-:W2:Y:S01]  /*149260*/  LDL.LU R31, [R1+0x1920] ;  /* 0x00192000011f7983 */ /* 0x000ea20000300800 */
[----:B------:R-:W-:Y:S02]  /*149270*/  LOP3.LUT R38, R38, 0xffff, RZ, 0xc0, !PT ;  /* 0x0000ffff26267812 */ /* 0x000fe400078ec0ff */
[----:B0-----:R-:W-:Y:S02]  /*149280*/  PRMT R45, R36, 0x4210, R33 ;  /* 0x00004210242d7816 */ /* 0x001fe40000000021 */
[----:B------:R-:W-:Y:S02]  /*149290*/  PRMT R47, R30, 0x4210, R38 ;  /* 0x000042101e2f7816 */ /* 0x000fe40000000026 */
[----:B------:R-:W2:Y:S04]  /*1492a0*/  LDL.LU R30, [R1+0x77c] ;  /* 0x00077c00011e7983 */ /* 0x000ea80000300800 */
[----:B-1----:R-:W-:Y:S04]  /*1492b0*/  STL.64 [R1+0x7c0], R48 ;  /* 0x0007c03001007387 */ /* 0x002fe80000100a00 */
[----:B------:R-:W-:Y:S01]  /*1492c0*/  STL.64 [R1+0x7c8], R50 ;  /* 0x0007c83201007387 */ /* 0x000fe20000100a00 */
[----:B------:R-:W-:Y:S01]  /*1492d0*/  NOP ;  /* 0x0000000000007918 */ /* 0x000fe20000000000 */
[----:B---3--:R-:W-:-:S02]  /*1492e0*/  LOP3.LUT R36, R12, 0xffff, RZ, 0xc0, !PT ;  /* 0x0000ffff0c247812 */ /* 0x008fc400078ec0ff */
[----:B------:R-:W3:Y:S01]  /*1492f0*/  LDL.LU R12, [R1+0x1934] ;  /* 0x00193400010c7983 */ /* 0x000ee20000300800 */
[----:B------:R-:W-:Y:S02]  /*149300*/  PRMT R44, R43, 0x4210, R34 ;  /* 0x000042102b2c7816 */ /* 0x000fe40000000022 */
[----:B------:R-:W-:-:S05]  /*149310*/  PRMT R46, R37, 0x4210, R32 ;  /* 0x00004210252e7816 */ /* 0x000fca0000000020 */
[----:B------:R-:W-:Y:S01]  /*149320*/  STSM.16.M88.4 [R0], R44 ;  /* 0x0000002c00007844 */ /* 0x000fe20000000200 */
[----:B------:R-:W-:-:S03]  /*149330*/  NOP ;  /* 0x0000000000007918 */ /* 0x000fc60000000000 */
[----:B------:R-:W0:Y:S01]  /*149340*/  LDS.128 R44, [R0] ;  /* 0x00000000002c7984 */ /* 0x000e220000000c00 */
[----:B----4-:R-:W-:-:S03]  /*149350*/  LOP3.LUT R21, R13, 0xffff, RZ, 0xc0, !PT ;  /* 0x0000ffff0d157812 */ /* 0x010fc600078ec0ff */
[----:B------:R-:W4:Y:S04]  /*149360*/  LDL.LU R13, [R1+0x1930] ;  /* 0x00193000010d7983 */ /* 0x000f280000300800 */
[----:B------:R-:W4:Y:S01]  /*149370*/  LDL.LU R37, [R1+0x192c] ;  /* 0x00192c0001257983 */ /* 0x000f220000300800 */
[----:B------:R-:W-:-:S03]  /*149380*/  LOP3.LUT R20, R17, 0xffff, RZ, 0xc0, !PT ;  /* 0x0000ffff11147812 */ /* 0x000fc600078ec0ff */
[----:B------:R-:W4:Y:S01]  /*149390*/  LDL.LU R17, [R1+0x780] ;  /* 0x0007800001117983 */ /* 0x000f220000300800 */
[----:B------:R-:W-:Y:S02]  /*1493a0*/  LOP3.LUT R16, R16, 0xffff, RZ, 0xc0, !PT ;  /* 0x0000ffff10107812 */ /* 0x000fe400078ec0ff */
[----:B------:R-:W-:Y:S02]  /*1493b0*/  PRMT R40, R40, 0x4210, R36 ;  /* 0x0000421028287816 */ /* 0x000fe40000000024 */
[----:B------:R-:W-:Y:S02]  /*1493c0*/  PRMT R41, R41, 0x4210, R21 ;  /* 0x0000421029297816 */ /* 0x000fe40000000015 */
[----:B------:R-:W-:Y:S02]  /*1493d0*/  PRMT R42, R39, 0x4210, R20 ;  /* 0x00004210272a7816 */ /* 0x000fe40000000014 */
[----:B------:R-:W-:Y:S01]  /*1493e0*/  PRMT R43, R35, 0x4210, R16 ;  /* 0x00004210232b7816 */ /* 0x000fe20000000010 */
[----:B------:R-:W-:-:S04]  /*1493f0*/  NOP ;  /* 0x0000000000007918 */ /* 0x000fc80000000000 */
[----:B------:R2:W-:Y:S04]  /*149400*/  STSM.16.M88.4 [R0], R40 ;  /* 0x0000002800007844 */ /* 0x0005e80000000200 */
[----:B0-----:R-:W-:Y:S04]  /*149410*/  STL.64 [R1+0x7b0], R44 ;  /* 0x0007b02c01007387 */ /* 0x001fe80000100a00 */
[----:B------:R-:W-:Y:S01]  /*149420*/  STL.64 [R1+0x7b8], R46 ;  /* 0x0007b82e01007387 */ /* 0x000fe20000100a00 */
[----:B------:R-:W-:-:S03]  /*149430*/  NOP ;  /* 0x0000000000007918 */ /* 0x000fc60000000000 */
[----:B------:R-:W0:Y:S01]  /*149440*/  LDS.128 R44, [R0] ;  /* 0x00000000002c7984 */ /* 0x000e220000000c00 */
[----:B--2---:R-:W-:-:S03]  /*149450*/  PRMT R40, R18, 0x5210, R34 ;  /* 0x0000521012287816 */ /* 0x004fc60000000022 */
[----:B------:R-:W2:Y:S01]  /*149460*/  LDL.LU R18, [R1+0x5508] ;  /* 0x0055080001127983 */ /* 0x000ea20000300800 */
[----:B------:R-:W-:-:S03]  /*149470*/  PRMT R41, R19, 0x5210, R33 ;  /* 0x0000521013297816 */ /* 0x000fc60000000021 */
[----:B------:R-:W2:Y:S04]  /*149480*/  LDL.LU R19, [R1+0x5504] ;  /* 0x0055040001137983 */ /* 0x000ea80000300800 */
[----:B------:R-:W2:Y:S01]  /*149490*/  LDL.LU R34, [R1+0x54d8] ;  /* 0x0054d80001227983 */ /* 0x000ea20000300800 */
[----:B------:R-:W-:-:S03]  /*1494a0*/  PRMT R42, R31, 0x5210, R32 ;  /* 0x000052101f2a7816 */ /* 0x000fc60000000020 */
[----:B------:R-:W2:Y:S04]  /*1494b0*/  LDL.LU R32, [R1+0x54d4] ;  /* 0x0054d40001207983 */ /* 0x000ea80000300800 */
[----:B------:R-:W2:Y:S04]  /*1494c0*/  LDL.LU R35, [R1+0x5544] ;  /* 0x0055440001237983 */ /* 0x000ea80000300800 */
[----:B------:R-:W2:Y:S04]  /*1494d0*/  LDL.LU R33, [R1+0x5538] ;  /* 0x0055380001217983 */ /* 0x000ea80000300800 */
[----:B------:R-:W2:Y:S01]  /*1494e0*/  LDL.LU R31, [R1+0x553c] ;  /* 0x00553c00011f7983 */ /* 0x000ea20000300800 */
[----:B------:R-:W-:Y:S01]  /*1494f0*/  PRMT R43, R30, 0x5210, R38 ;  /* 0x000052101e2b7816 */ /* 0x000fe20000000026 */
[----:B------:R-:W-:-:S02]  /*149500*/  NOP ;  /* 0x0000000000007918 */ /* 0x000fc40000000000 */
[----:B------:R-:W2:Y:S04]  /*149510*/  LDL.LU R30, [R1+0x1ee0] ;  /* 0x001ee000011e7983 */ /* 0x000ea80000300800 */
[----:B0-----:R3:W-:Y:S04]  /*149520*/  STL.64 [R1+0x6b0], R44 ;  /* 0x0006b02c01007387 */ /* 0x0017e80000100a00 */
[----:B------:R-:W-:Y:S01]  /*149530*/  STL.64 [R1+0x6b8], R46 ;  /* 0x0006b82e01007387 */ /* 0x000fe20000100a00 */
[----:B---3--:R-:W-:-:S03]  /*149540*/  PRMT R44, R12, 0x5210, R36 ;  /* 0x000052100c2c7816 */ /* 0x008fc60000000024 */
[----:B------:R-:W3:Y:S04]  /*149550*/  LDL.LU R12, [R1+0x2598] ;  /* 0x00259800010c7983 */ /* 0x000ee80000300800 */
[----:B------:R0:W-:Y:S01]  /*149560*/  STSM.16.M88.4 [R0], R40 ;  /* 0x0000002800007844 */ /* 0x0001e20000000200 */
[----:B------:R-:W-:-:S03]  /*149570*/  NOP ;  /* 0x0000000000007918 */ /* 0x000fc60000000000 */
[----:B------:R-:W1:Y:S01]  /*149580*/  LDS.128 R48, [R0] ;  /* 0x0000000000307984 */ /* 0x000e620000000c00 */
[----:B----4-:R-:W-:-:S03]  /*149590*/  PRMT R45, R13, 0x5210, R21 ;  /* 0x000052100d2d7816 */ /* 0x010fc60000000015 */
[----:B------:R-:W4:Y:S04]  /*1495a0*/  LDL.LU R13, [R1+0x2594] ;  /* 0x00259400010d7983 */ /* 0x000f280000300800 */
[----:B0-----:R-:W4:Y:S01]  /*1495b0*/  LDL.LU R42, [R1+0x254c] ;  /* 0x00254c00012a7983 */ /* 0x001f220000300800 */
[----:B------:R-:W-:-:S03]  /*1495c0*/  PRMT R46, R37, 0x5210, R20 ;  /* 0x00005210252e7816 */ /* 0x000fc60000000014 */
[----:B------:R-:W4:Y:S04]  /*1495d0*/  LDL.LU R43, [R1+0x2548] ;  /* 0x00254800012b7983 */ /* 0x000f280000300800 */
[----:B------:R-:W4:Y:S04]  /*1495e0*/  LDL.LU R40, [R1+0x5550] ;  /* 0x0055500001287983 */ /* 0x000f280000300800 */
[----:B------:R-:W4:Y:S04]  /*1495f0*/  LDL.LU R41, [R1+0x5548] ;  /* 0x0055480001297983 */ /* 0x000f280000300800 */
[----:B------:R-:W4:Y:S04]  /*149600*/  LDL.LU R36, [R1+0x554c] ;  /* 0x00554c0001247983 */ /* 0x000f280000300800 */
[----:B------:R-:W4:Y:S01]  /*149610*/  LDL.LU R37, [R1+0x5540] ;  /* 0x0055400001257983 */ /* 0x000f220000300800 */
[----:B------:R-:W-:Y:S01]  /*149620*/  PRMT R47, R17, 0x5210, R16 ;  /* 0x00005210112f7816 */ /* 0x000fe20000000010 */
[----:B------:R-:W-:-:S02]  /*149630*/  NOP ;  /* 0x0000000000007918 */ /* 0x000fc40000000000 */
[----:B-1----:R-:W-:Y:S04]  /*149640*/  STL.64 [R1+0x710], R48 ;  /* 0x0007103001007387 */ /* 0x002fe80000100a00 */
        /* <DEDUP_REMOVED lines=10> */
[----:B0-----:R-:W-:Y:S02]  /*1496f0*/  PRMT R44, R35, 0x4210, R16 ;  /* 0x00004210232c7816 */ /* 0x001fe40000000010 */
[----:B------:R-:W-:Y:S02]  /*149700*/  PRMT R46, R31, 0x4210, R38 ;  /* 0x000042101f2e7816 */ /* 0x000fe40000000026 */
[----:B------:R-:W2:Y:S04]  /*149710*/  LDL.LU R31, [R1+0x784] ;  /* 0x00078400011f7983 */ /* 0x000ea80000300800 */
[----:B-1----:R-:W-:Y:S04]  /*149720*/  STL.64 [R1+0x7a0], R48 ;  /* 0x0007a03001007387 */ /* 0x002fe80000100a00 */
[----:B------:R-:W-:Y:S01]  /*149730*/  STL.64 [R1+0x7a8], R50 ;  /* 0x0007a83201007387 */ /* 0x000fe20000100a00 */
[----:B------:R-:W-:Y:S01]  /*149740*/  LOP3.LUT R32, R32, 0xffff, RZ, 0xc0, !PT ;  /* 0x0000ffff20207812 */ /* 0x000fe200078ec0ff */
[----:B------:R-:W-:Y:S01]  /*149750*/  NOP ;  /* 0x0000000000007918 */ /* 0x000fe20000000000 */
[----:B---3--:R-:W-:-:S02]  /*149760*/  LOP3.LUT R35, R12, 0xffff, RZ, 0xc0, !PT ;  /* 0x0000ffff0c237812 */ /* 0x008fc400078ec0ff */
[----:B------:R-:W3:Y:S01]  /*149770*/  LDL.LU R12, [R1+0x199c] ;  /* 0x00199c00010c7983 */ /* 0x000ee20000300800 */
[----:B------:R-:W-:Y:S02]  /*149780*/  PRMT R45, R33, 0x4210, R17 ;  /* 0x00004210212d7816 */ /* 0x000fe40000000011 */
[----:B------:R-:W-:Y:S01]  /*149790*/  PRMT R47, R30, 0x4210, R32 ;  /* 0x000042101e2f7816 */ /* 0x000fe20000000020 */
[----:B------:R-:W3:Y:S04]  /*1497a0*/  LDL.LU R33, [R1+0x1998] ;  /* 0x0019980001217983 */ /* 0x000ee80000300800 */
[----:B------:R-:W-:Y:S01]  /*1497b0*/  STSM.16.M88.4 [R0], R44 ;  /* 0x0000002c00007844 */ /* 0x000fe20000000200 */
[----:B------:R-:W-:-:S03]  /*1497c0*/  NOP ;  /* 0x0000000000007918 */ /* 0x000fc60000000000 */
[----:B------:R-:W0:Y:S04]  /*1497d0*/  LDS.128 R44, [R0] ;  /* 0x00000000002c7984 */ /* 0x000e280000000c00 */
[----:B------:R-:W3:Y:S01]  /*1497e0*/  LDL.LU R30, [R1+0x1994] ;  /* 0x00199400011e7983 */ /* 0x000ee20000300800 */
[----:B----4-:R-:W-:-:S03]  /*1497f0*/  LOP3.LUT R34, R13, 0xffff, RZ, 0xc0, !PT ;  /* 0x0000ffff0d227812 */ /* 0x010fc600078ec0ff */
[----:B------:R-:W4:Y:S01]  /*149800*/  LDL.LU R13, [R1+0x788] ;  /* 0x00078800010d7983 */ /* 0x000f220000300800 */
[----:B------:R-:W-:Y:S02]  /*149810*/  LOP3.LUT R21, R42, 0xffff, RZ, 0xc0, !PT ;  /* 0x0000ffff2a157812 */ /* 0x000fe400078ec0ff */
        /* <DEDUP_REMOVED lines=12> */
[----:B------:R-:W2:Y:S04]  /*1498e0*/  LDL.LU R16, [R1+0x5510] ;  /* 0x0055100001107983 */ /* 0x000ea80000300800 */
[----:B------:R-:W2:Y:S04]  /*1498f0*/  LDL.LU R36, [R1+0x550c] ;  /* 0x00550c0001247983 */ /* 0x000ea80000300800 */
[----:B------:R-:W2:Y:S01]  /*149900*/  LDL.LU R37, [R1+0x54e8] ;  /* 0x0054e80001257983 */ /* 0x000ea20000300800 */
[----:B------:R-:W-:-:S03]  /*149910*/  PRMT R41, R19, 0x5210, R17 ;  /* 0x0000521013297816 */ /* 0x000fc60000000011 */
[----:B------:R-:W2:Y:S04]  /*149920*/  LDL.LU R17, [R1+0x54e4] ;  /* 0x0054e40001117983 */ /* 0x000ea80000300800 */
[----:B------:R-:W2:Y:S04]  /*149930*/  LDL.LU R18, [R1+0x5560] ;  /* 0x0055600001127983 */ /* 0x000ea80000300800 */
[----:B------:R-:W2:Y:S01]  /*149940*/  LDL.LU R19, [R1+0x5558] ;  /* 0x0055580001137983 */ /* 0x000ea20000300800 */
[----:B------:R-:W-:-:S03]  /*149950*/  PRMT R43, R31, 0x5210, R32 ;  /* 0x000052101f2b7816 */ /* 0x000fc60000000020 */
[----:B------:R-:W2:Y:S04]  /*149960*/  LDL.LU R32, [R1+0x5554] ;  /* 0x0055540001207983 */ /* 0x000ea80000300800 */
[----:B------:R-:W2:Y:S04]  /*149970*/  LDL.LU R31, [R1+0x2054] ;  /* 0x00205400011f7983 */ /* 0x000ea80000300800 */
[----:B0-----:R3:W-:Y:S04]  /*149980*/  STL.64 [R1+0x6a0], R44 ;  /* 0x0006a02c01007387 */ /* 0x0017e80000100a00 */
[----:B------:R0:W-:Y:S01]  /*149990*/  STL.64 [R1+0x6a8], R46 ;  /* 0x0006a82e01007387 */ /* 0x0001e20000100a00 */
[----:B---3--:R-:W-:-:S03]  /*1499a0*/  PRMT R44, R12, 0x5210, R35 ;  /* 0x000052100c2c7816 */ /* 0x008fc60000000023 */
[----:B------:R-:W3:Y:S01]  /*1499b0*/  LDL.LU R12, [R1+0x25a0] ;  /* 0x0025a000010c7983 */ /* 0x000ee20000300800 */
[----:B------:R-:W-:Y:S01]  /*1499c0*/  PRMT R42, R39, 0x5210, R38 ;  /* 0x00005210272a7816 */ /* 0x000fe20000000026 */
[----:B------:R-:W-:-:S04]  /*1499d0*/  NOP ;  /* 0x0000000000007918 */ /* 0x000fc80000000000 */
[----:B------:R1:W-:Y:S01]  /*1499e0*/  STSM.16.M88.4 [R0], R40 ;  /* 0x0000002800007844 */ /* 0x0003e20000000200 */
[----:B------:R-:W-:-:S03]  /*1499f0*/  NOP ;  /* 0x0000000000007918 */ /* 0x000fc60000000000 */
[----:B------:R-:W4:Y:S01]  /*149a00*/  LDS.128 R48, [R0] ;  /* 0x0000000000307984 */ /* 0x000f220000000c00 */
[----:B------:R-:W-:-:S03]  /*149a10*/  PRMT R45, R33, 0x5210, R34 ;  /* 0x00005210212d7816 */ /* 0x000fc60000000022 */
[----:B------:R-:W3:Y:S01]  /*149a20*/  LDL.LU R34, [R1+0x259c] ;  /* 0x00259c0001227983 */ /* 0x000ee20000300800 */
[----:B0-----:R-:W-:-:S03]  /*149a30*/  PRMT R46, R30, 0x5210, R21 ;  /* 0x000052101e2e7816 */ /* 0x001fc60000000015 */
[----:B-1----:R-:W3:Y:S04]  /*149a40*/  LDL.LU R42, [R1+0x2564] ;  /* 0x00256400012a7983 */ /* 0x002ee80000300800 */
[----:B------:R-:W3:Y:S04]  /*149a50*/  LDL.LU R43, [R1+0x2560] ;  /* 0x00256000012b7983 */ /* 0x000ee80000300800 */
[----:B------:R-:W3:Y:S04]  /*149a60*/  LDL.LU R40, [R1+0x556c] ;  /* 0x00556c0001287983 */ /* 0x000ee80000300800 */
[----:B------:R-:W3:Y:S04]  /*149a70*/  LDL.LU R35, [R1+0x5568] ;  /* 0x0055680001237983 */ /* 0x000ee80000300800 */
[----:B------:R-:W3:Y:S04]  /*149a80*/  LDL.LU R33, [R1+0x5564] ;  /* 0x0055640001217983 */ /* 0x000ee80000300800 */
[----:B------:R-:W3:Y:S04]  /*149a90*/  LDL.LU R30, [R1+0x555c] ;  /* 0x00555c00011e7983 */ /* 0x000ee80000300800 */
[----:B----4-:R-:W-:Y:S01]  /*149aa0*/  STL.64 [R1+0x700], R48 ;  /* 0x0007003001007387 */ /* 0x010fe20000100a00 */
[----:B------:R-:W-:Y:S01]  /*149ab0*/  PRMT R47, R13, 0x5210, R20 ;  /* 0x000052100d2f7816 */ /* 0x000fe20000000014 */
[----:B------:R-:W-:-:S02]  /*149ac0*/  NOP ;  /* 0x0000000000007918 */ /* 0x000fc40000000000 */
[----:B------:R-:W-:Y:S04]  /*149ad0*/  STL.64 [R1+0x708], R50 ;  /* 0x0007083201007387 */ /* 0x000fe80000100a00 */
[----:B------:R0:W-:Y:S01]  /*149ae0*/  STSM.16.M88.4 [R0], R44 ;  /* 0x0000002c00007844 */ /* 0x0001e20000000200 */
[----:B------:R-:W-:-:S03]  /*149af0*/  NOP ;  /* 0x0000000000007918 */ /* 0x000fc60000000000 */
[----:B------:R-:W1:Y:S01]  /*149b00*/  LDS.128 R48, [R0] ;  /* 0x0000000000307984 */ /* 0x000e620000000c00 */
[----:B--2---:R-:W-:-:S03]  /*149b10*/  LOP3.LUT R13, R16, 0xffff, RZ, 0xc0, !PT ;  /* 0x0000ffff100d7812 */ /* 0x004fc600078ec0ff */
[----:B------:R-:W2:Y:S01]  /*149b20*/  LDL.LU R16, [R1+0x1a98] ;  /* 0x001a980001107983 */ /* 0x000ea20000300800 */
[----:B------:R-:W-:-:S03]  /*149b30*/  LOP3.LUT R41, R36, 0xffff, RZ, 0xc0, !PT ;  /* 0x0000ffff24297812 */ /* 0x000fc600078ec0ff */
[----:B------:R-:W4:Y:S01]  /*149b40*/  LDL.LU R39, [R1+0x1a90] ;  /* 0x001a900001277983 */ /* 0x000f220000300800 */
[----:B0-----:R-:W-:-:S03]  /*149b50*/  PRMT R44, R18, 0x4210, R13 ;  /* 0x00004210122c7816 */ /* 0x001fc6000000000d */
[----:B------:R-:W4:Y:S01]  /*149b60*/  LDL.LU R18, [R1+0x1a94] ;  /* 0x001a940001127983 */ /* 0x000f220000300800 */
[----:B------:R-:W-:-:S03]  /*149b70*/  PRMT R45, R19, 0x4210, R41 ;  /* 0x00004210132d7816 */ /* 0x000fc60000000029 */
[----:B------:R-:W4:Y:S01]  /*149b80*/  LDL.LU R19, [R1+0x7e0] ;  /* 0x0007e00001137983 */ /* 0x000f220000300800 */
[----:B------:R-:W-:Y:S02]  /*149b90*/  LOP3.LUT R38, R37, 0xffff, RZ, 0xc0, !PT ;  /* 0x0000ffff25267812 */ /* 0x000fe400078ec0ff */
[----:B------:R-:W-:Y:S01]  /*149ba0*/  LOP3.LUT R17, R17, 0xffff, RZ, 0xc0, !PT ;  /* 0x0000ffff11117812 */ /* 0x000fe200078ec0ff */
[----:B-1----:R-:W-:Y:S04]  /*149bb0*/  STL.64 [R1+0x780], R48 ;  /* 0x0007803001007387 */ /* 0x002fe80000100a00 */
[----:B------:R-:W-:Y:S01]  /*149bc0*/  STL.64 [R1+0x788], R50 ;  /* 0x0007883201007387 */ /* 0x000fe20000100a00 */
[----:B------:R-:W-:Y:S01]  /*149bd0*/  NOP ;  /* 0x0000000000007918 */ /* 0x000fe20000000000 */
[----:B------:R-:W-:-:S02]  /*149be0*/  PRMT R46, R32, 0x4210, R38 ;  /* 0x00004210202e7816 */ /* 0x000fc40000000026 */
[----:B------:R-:W4:Y:S01]  /*149bf0*/  LDL.LU R37, [R1+0x1ae4] ;  /* 0x001ae40001257983 */ /* 0x000f220000300800 */
[----:B------:R-:W-:-:S03]  /*149c00*/  PRMT R47, R31, 0x4210, R17 ;  /* 0x000042101f2f7816 */ /* 0x000fc60000000011 */
[----:B------:R-:W4:Y:S04]  /*149c10*/  LDL.LU R32, [R1+0x1ae0] ;  /* 0x001ae00001207983 */ /* 0x000f280000300800 */
[----:B------:R-:W4:Y:S01]  /*149c20*/  LDL.LU R31, [R1+0x1a9c] ;  /* 0x001a9c00011f7983 */ /* 0x000f220000300800 */
[----:B---3--:R-:W-:-:S03]  /*149c30*/  LOP3.LUT R36, R12, 0xffff, RZ, 0xc0, !PT ;  /* 0x0000ffff0c247812 */ /* 0x008fc600078ec0ff */
[----:B------:R-:W3:Y:S04]  /*149c40*/  LDL.LU R12, [R1+0x7e4] ;  /* 0x0007e400010c7983 */ /* 0x000ee80000300800 */
[----:B------:R0:W-:Y:S01]  /*149c50*/  STSM.16.M88.4 [R0], R44 ;  /* 0x0000002c00007844 */ /* 0x0001e20000000200 */
[----:B------:R-:W-:-:S03]  /*149c60*/  NOP ;  /* 0x0000000000007918 */ /* 0x000fc60000000000 */
[----:B------:R-:W1:Y:S01]  /*149c70*/  LDS.128 R48, [R0] ;  /* 0x0000000000307984 */ /* 0x000e620000000c00 */
[----:B------:R-:W-:Y:S02]  /*149c80*/  LOP3.LUT R34, R34, 0xffff, RZ, 0xc0, !PT ;  /* 0x0000ffff22227812 */ /* 0x000fe400078ec0ff */
[----:B------:R-:W-:Y:S02]  /*149c90*/  LOP3.LUT R21, R42, 0xffff, RZ, 0xc0, !PT ;  /* 0x0000ffff2a157812 */ /* 0x000fe400078ec0ff */
[----:B------:R-:W-:Y:S02]  /*149ca0*/  LOP3.LUT R20, R43, 0xffff, RZ, 0xc0, !PT ;  /* 0x0000ffff2b147812 */ /* 0x000fe400078ec0ff */
[----:B0-----:R-:W-:Y:S02]  /*149cb0*/  PRMT R44, R40, 0x4210, R36 ;  /* 0x00004210282c7816 */ /* 0x001fe40000000024 */
[----:B------:R-:W-:Y:S02]  /*149cc0*/  PRMT R45, R35, 0x4210, R34 ;  /* 0x00004210232d7816 */ /* 0x000fe40000000022 */
[----:B------:R-:W-:-:S02]  /*149cd0*/  PRMT R46, R33, 0x4210, R21 ;  /* 0x00004210212e7816 */ /* 0x000fc40000000015 */
[----:B------:R-:W-:Y:S01]  /*149ce0*/  PRMT R47, R30, 0x4210, R20 ;  /* 0x000042101e2f7816 */ /* 0x000fe20000000014 */
[----:B------:R-:W-:-:S04]  /*149cf0*/  NOP ;  /* 0x0000000000007918 */ /* 0x000fc80000000000 */
[----:B------:R-:W-:Y:S01]  /*149d00*/  STSM.16.M88.4 [R0], R44 ;  /* 0x0000002c00007844 */ /* 0x000fe20000000200 */
[----:B------:R-:W-:-:S03]  /*149d10*/  NOP ;  /* 0x0000000000007918 */ /* 0x000fc60000000000 */
[----:B-1----:R-:W-:Y:S04]  /*149d20*/  STL.64 [R1+0x770], R48 ;  /* 0x0007703001007387 */ /* 0x002fe80000100a00 */
[----:B------:R-:W0:Y:S04]  /*149d30*/  LDS.128 R44, [R0] ;  /* 0x00000000002c7984 */ /* 0x000e280000000c00 */
[----:B------:R-:W-:Y:S04]  /*149d40*/  STL.64 [R1+0x778], R50 ;  /* 0x0007783201007387 */ /* 0x000fe80000100a00 */
[----:B------:R-:W3:Y:S04]  /*149d50*/  LDL.LU R35, [R1+0x5518] ;  /* 0x0055180001237983 */ /* 0x000ee80000300800 */
[----:B------:R-:W3:Y:S04]  /*149d60*/  LDL.LU R33, [R1+0x5514] ;  /* 0x0055140001217983 */ /* 0x000ee80000300800 */
[----:B------:R-:W3:Y:S01]  /*149d70*/  LDL.LU R30, [R1+0x54f8] ;  /* 0x0054f800011e7983 */ /* 0x000ee20000300800 */
[----:B--2---:R-:W-:-:S03]  /*149d80*/  PRMT R40, R16, 0x5210, R13 ;  /* 0x0000521010287816 */ /* 0x004fc6000000000d */
[----:B------:R-:W2:Y:S04]  /*149d90*/  LDL.LU R13, [R1+0x54f4] ;  /* 0x0054f400010d7983 */ /* 0x000ea80000300800 */
[----:B------:R-:W2:Y:S01]  /*149da0*/  LDL.LU R16, [R1+0x5578] ;  /* 0x0055780001107983 */ /* 0x000ea20000300800 */
[----:B----4-:R-:W-:Y:S02]  /*149db0*/  PRMT R42, R18, 0x5210, R38 ;  /* 0x00005210122a7816 */ /* 0x010fe40000000026 */
[----:B------:R-:W-:Y:S02]  /*149dc0*/  PRMT R43, R19, 0x5210, R17 ;  /* 0x00005210132b7816 */ /* 0x000fe40000000011 */
[----:B------:R-:W4:Y:S04]  /*149dd0*/  LDL.LU R17, [R1+0x5570] ;  /* 0x0055700001117983 */ /* 0x000f280000300800 */
[----:B------:R-:W4:Y:S04]  /*149de0*/  LDL.LU R18, [R1+0x5574] ;  /* 0x0055740001127983 */ /* 0x000f280000300800 */
[----:B------:R-:W4:Y:S01]  /*149df0*/  LDL.LU R19, [R1+0x2070] ;  /* 0x0020700001137983 */ /* 0x000f220000300800 */
[----:B------:R-:W-:Y:S01]  /*149e00*/  PRMT R41, R39, 0x5210, R41 ;  /* 0x0000521027297816 */ /* 0x000fe20000000029 */
[----:B------:R-:W-:-:S04]  /*149e10*/  NOP ;  /* 0x0000000000007918 */ /* 0x000fc80000000000 */
[----:B------:R1:W-:Y:S04]  /*149e20*/  STSM.16.M88.4 [R0], R40 ;  /* 0x0000002800007844 */ /* 0x0003e80000000200 */
[----:B0-----:R-:W-:Y:S04]  /*149e30*/  STL.64 [R1+0x690], R44 ;  /* 0x0006902c01007387 */ /* 0x001fe80000100a00 */
[----:B------:R-:W-:Y:S01]  /*149e40*/  STL.64 [R1+0x698], R46 ;  /* 0x0006982e01007387 */ /* 0x000fe20000100a00 */
[----:B------:R-:W-:-:S03]  /*149e50*/  NOP ;  /* 0x0000000000007918 */ /* 0x000fc60000000000 */
[----:B------:R-:W0:Y:S01]  /*149e60*/  LDS.128 R44, [R0] ;  /* 0x00000000002c7984 */ /* 0x000e220000000c00 */
[----:B-1----:R-:W-:Y:S02]  /*149e70*/  PRMT R41, R32, 0x5210, R34 ;  /* 0x0000521020297816 */ /* 0x002fe40000000022 */
[----:B------:R-:W-:Y:S01]  /*149e80*/  PRMT R42, R31, 0x5210, R21 ;  /* 0x000052101f2a7816 */ /* 0x000fe20000000015 */
[----:B------:R-:W4:Y:S04]  /*149e90*/  LDL.LU R32, [R1+0x25b4] ;  /* 0x0025b40001207983 */ /* 0x000f280000300800 */
[----:B------:R-:W4:Y:S01]  /*149ea0*/  LDL.LU R31, [R1+0x25b0] ;  /* 0x0025b000011f7983 */ /* 0x000f220000300800 */
[----:B------:R-:W-:Y:S02]  /*149eb0*/  PRMT R40, R37, 0x5210, R36 ;  /* 0x0000521025287816 */ /* 0x000fe40000000024 */
[----:B---3--:R-:W-:Y:S01]  /*149ec0*/  PRMT R43, R12, 0x5210, R20 ;  /* 0x000052100c2b7816 */ /* 0x008fe20000000014 */
[----:B------:R-:W-:Y:S01]  /*149ed0*/  NOP ;  /* 0x0000000000007918 */ /* 0x000fe20000000000 */
[----:B------:R-:W3:Y:S04]  /*149ee0*/  LDL.LU R12, [R1+0x2584] ;  /* 0x00258400010c7983 */ /* 0x000ee80000300800 */
[----:B------:R-:W3:Y:S04]  /*149ef0*/  LDL.LU R49, [R1+0x2578] ;  /* 0x0025780001317983 */ /* 0x000ee80000300800 */
[----:B------:R-:W3:Y:S04]  /*149f00*/  LDL.LU R38, [R1+0x5588] ;  /* 0x0055880001267983 */ /* 0x000ee80000300800 */
[----:B0-----:R-:W-:Y:S04]  /*149f10*/  STL.64 [R1+0x6f0], R44 ;  /* 0x0006f02c01007387 */ /* 0x001fe80000100a00 */
[----:B------:R-:W-:Y:S04]  /*149f20*/  STL.64 [R1+0x6f8], R46 ;  /* 0x0006f82e01007387 */ /* 0x000fe80000100a00 */
[----:B------:R-:W3:Y:S04]  /*149f30*/  LDL.LU R39, [R1+0x5584] ;  /* 0x0055840001277983 */ /* 0x000ee80000300800 */
[----:B------:R-:W3:Y:S04]  /*149f40*/  LDL.LU R36, [R1+0x5580] ;  /* 0x0055800001247983 */ /* 0x000ee80000300800 */
[----:B------:R-:W3:Y:S04]  /*149f50*/  LDL.LU R37, [R1+0x557c] ;  /* 0x00557c0001257983 */ /* 0x000ee80000300800 */
[----:B------:R0:W-:Y:S04]  /*149f60*/  STSM.16.M88.4 [R0], R40 ;  /* 0x0000002800007844 */ /* 0x0001e80000000200 */
[----:B0-----:R-:W3:Y:S04]  /*149f70*/  LDL.LU R40, [R1+0x1aec] ;  /* 0x001aec0001287983 */ /* 0x001ee80000300800 */
[----:B------:R-:W3:Y:S04]  /*149f80*/  LDL.LU R41, [R1+0x1ae8] ;  /* 0x001ae80001297983 */ /* 0x000ee80000300800 */
[----:B------:R-:W3:Y:S04]  /*149f90*/  LDL.LU R42, [R1+0x1bf0] ;  /* 0x001bf000012a7983 */ /* 0x000ee80000300800 */
[----:B------:R-:W3:Y:S01]  /*149fa0*/  LDL.LU R43, [R1+0x7e8] ;  /* 0x0007e800012b7983 */ /* 0x000ee20000300800 */
[----:B------:R-:W-:-:S02]  /*149fb0*/  LOP3.LUT R47, R35, 0xffff, RZ, 0xc0, !PT ;  /* 0x0000ffff232f7812 */ /* 0x000fc400078ec0ff */
[----:B------:R-:W-:Y:S02]  /*149fc0*/  LOP3.LUT R46, R33, 0xffff, RZ, 0xc0, !PT ;  /* 0x0000ffff212e7812 */ /* 0x000fe400078ec0ff */
[----:B------:R-:W-:Y:S02]  /*149fd0*/  LOP3.LUT R45, R30, 0xffff, RZ, 0xc0, !PT ;  /* 0x0000ffff1e2d7812 */ /* 0x000fe400078ec0ff */
[----:B--2---:R-:W-:Y:S02]  /*149fe0*/  LOP3.LUT R44, R13, 0xffff, RZ, 0xc0, !PT ;  /* 0x0000ffff0d2c7812 */ /* 0x004fe400078ec0ff */
[----:B------:R-:W-:Y:S02]  /*149ff0*/  PRMT R52, R16, 0x4210, R47 ;  /* 0x0000421010347816 */ /* 0x000fe4000000002f */
[----:B----4-:R-:W-:Y:S02]  /*14a000*/  PRMT R53, R17, 0x4210, R46 ;  /* 0x0000421011357816 */ /* 0x010fe4000000002e */
[----:B------:R-:W-:-:S02]  /*14a010*/  PRMT R54, R18, 0x4210, R45 ;  /* 0x0000421012367816 */ /* 0x000fc4000000002d */
[----:B------:R-:W-:Y:S01]  /*14a020*/  PRMT R55, R19, 0x4210, R44 ;  /* 0x0000421013377816 */ /* 0x000fe2000000002c */
[----:B------:R-:W-:Y:S01]  /*14a030*/  NOP ;  /* 0x0000000000007918 */ /* 0x000fe20000000000 */
[----:B------:R-:W0:Y:S01]  /*14a040*/  LDS.128 R16, [R0] ;  /* 0x0000000000107984 */ /* 0x000e220000000c00 */
[----:B------:R-:W-:-:S03]  /*14a050*/  NOP ;  /* 0x0000000000007918 */ /* 0x000fc60000000000 */
[----:B0-----:R-:W-:Y:S04]  /*14a060*/  STL.64 [R1+0x760], R16 ;  /* 0x0007601001007387 */ /* 0x001fe80000100a00 */
[----:B------:R0:W-:Y:S04]  /*14a070*/  STL.64 [R1+0x768], R18 ;  /* 0x0007681201007387 */ /* 0x0001e80000100a00 */
[----:B0-----:R-:W2:Y:S04]  /*14a080*/  LDL.LU.64 R18, [R1+0x5b78] ;  /* 0x005b780001127983 */ /* 0x001ea80000300a00 */
[----:B------:R-:W4:Y:S04]  /*14a090*/  LDL.LU.64 R16, [R1+0x5b70] ;  /* 0x005b700001107983 */ /* 0x000f280000300a00 */
[----:B------:R-:W4:Y:S04]  /*14a0a0*/  LDL.LU R35, [R1+0x1bfc] ;  /* 0x001bfc0001237983 */ /* 0x000f280000300800 */
[----:B------:R-:W4:Y:S04]  /*14a0b0*/  LDL.LU R33, [R1+0x1bf8] ;  /* 0x001bf80001217983 */ /* 0x000f280000300800 */
[----:B------:R-:W4:Y:S04]  /*14a0c0*/  LDL.LU R30, [R1+0x1bf4] ;  /* 0x001bf400011e7983 */ /* 0x000f280000300800 */
[----:B------:R-:W4:Y:S01]  /*14a0d0*/  LDL R13, [R1+0x2e54] ;  /* 0x002e5400010d7983 */ /* 0x000f220000100800 */
[----:B------:R-:W-:-:S02]  /*14a0e0*/  LOP3.LUT R34, R32, 0xffff, RZ, 0xc0, !PT ;  /* 0x0000ffff20227812 */ /* 0x000fc400078ec0ff */
[----:B------:R-:W-:Y:S02]  /*14a0f0*/  LOP3.LUT R32, R31, 0xffff, RZ, 0xc0, !PT ;  /* 0x0000ffff1f207812 */ /* 0x000fe400078ec0ff */
[----:B------:R-:W4:Y:S01]  /*14a100*/  LDL.LU R31, [R1+0x660] ;  /* 0x00066000011f7983 */ /* 0x000f220000300800 */
[----:B---3--:R-:W-:Y:S02]  /*14a110*/  LOP3.LUT R21, R12, 0xffff, RZ, 0xc0, !PT ;  /* 0x0000ffff0c157812 */ /* 0x008fe400078ec0ff */
[----:B------:R-:W-:Y:S01]  /*14a120*/  LOP3.LUT R20, R49, 0xffff, RZ, 0xc0, !PT ;  /* 0x0000ffff31147812 */ /* 0x000fe200078ec0ff */
[----:B------:R-:W3:Y:S01]  /*14a130*/  LDL.LU R12, [R1+0xca0] ;  /* 0x000ca000010c7983 */ /* 0x000ee20000300800 */
[----:B------:R-:W-:Y:S02]  /*14a140*/  PRMT R48, R38, 0x4210, R34 ;  /* 0x0000421026307816 */ /* 0x000fe40000000022 */
[----:B------:R-:W-:Y:S02]  /*14a150*/  PRMT R49, R39, 0x4210, R32 ;  /* 0x0000421027317816 */ /* 0x000fe40000000020 */
[----:B------:R-:W3:Y:S01]  /*14a160*/  LDL.LU.64 R38, [R1+0xd30] ;  /* 0x000d300001267983 */ /* 0x000ee20000300a00 */
[----:B------:R-:W-:-:S02]  /*14a170*/  PRMT R50, R36, 0x4210, R21 ;  /* 0x0000421024327816 */ /* 0x000fc40000000015 */
[----:B------:R-:W-:Y:S02]  /*14a180*/  PRMT R51, R37, 0x4210, R20 ;  /* 0x0000421025337816 */ /* 0x000fe40000000014 */
[----:B------:R-:W3:Y:S04]  /*14a190*/  LDL.LU.64 R36, [R1+0xd18] ;  /* 0x000d180001247983 */ /* 0x000ee80000300a00 */
[----:B------:R-:W-:Y:S01]  /*14a1a0*/  STSM.16.M88.4 [R0], R52 ;  /* 0x0000003400007844 */ /* 0x000fe20000000200 */
[----:B------:R-:W-:-:S03]  /*14a1b0*/  NOP ;  /* 0x0000000000007918 */ /* 0x000fc60000000000 */
[----:B------:R-:W0:Y:S01]  /*14a1c0*/  LDS.128 R52, [R0] ;  /* 0x0000000000347984 */ /* 0x000e220000000c00 */
[----:B------:R-:W-:-:S03]  /*14a1d0*/  NOP ;  /* 0x0000000000007918 */ /* 0x000fc60000000000 */
[----:B------:R-:W-:Y:S01]  /*14a1e0*/  STSM.16.M88.4 [R0], R48 ;  /* 0x0000003000007844 */ /* 0x000fe20000000200 */
[----:B------:R-:W-:Y:S02]  /*14a1f0*/  PRMT R40, R40, 0x5210, R47 ;  /* 0x0000521028287816 */ /* 0x000fe4000000002f */
[----:B------:R-:W-:Y:S02]  /*14a200*/  PRMT R41, R41, 0x5210, R46 ;  /* 0x0000521029297816 */ /* 0x000fe4000000002e */
[----:B------:R-:W-:Y:S02]  /*14a210*/  PRMT R42, R42, 0x5210, R45 ;  /* 0x000052102a2a7816 */ /* 0x000fe4000000002d */
[----:B------:R-:W-:Y:S01]  /*14a220*/  PRMT R43, R43, 0x5210, R44 ;  /* 0x000052102b2b7816 */ /* 0x000fe2000000002c */
[----:B------:R-:W-:Y:S01]  /*14a230*/  NOP ;  /* 0x0000000000007918 */ /* 0x000fe20000000000 */
[----:B------:R-:W1:Y:S01]  /*14a240*/  LDS.128 R44, [R0] ;  /* 0x00000000002c7984 */ /* 0x000e620000000c00 */
[----:B------:R-:W-:-:S03]  /*14a250*/  NOP ;  /* 0x0000000000007918 */ /* 0x000fc60000000000 */
[----:B------:R2:W-:Y:S04]  /*14a260*/  STSM.16.M88.4 [R0], R40 ;  /* 0x0000002800007844 */ /* 0x0005e80000000200 */
[----:B0-----:R-:W-:Y:S04]  /*14a270*/  STL.64 [R1+0x750], R52 ;  /* 0x0007503401007387 */ /* 0x001fe80000100a00 */
[----:B------:R-:W-:Y:S04]  /*14a280*/  STL.64 [R1+0x758], R54 ;  /* 0x0007583601007387 */ /* 0x000fe80000100a00 */
[----:B-1----:R-:W-:Y:S04]  /*14a290*/  STL.64 [R1+0x680], R44 ;  /* 0x0006802c01007387 */ /* 0x002fe80000100a00 */
[----:B------:R-:W-:Y:S01]  /*14a2a0*/  STL.64 [R1+0x688], R46 ;  /* 0x0006882e01007387 */ /* 0x000fe20000100a00 */
[----:B------:R-:W-:-:S03]  /*14a2b0*/  NOP ;  /* 0x0000000000007918 */ /* 0x000fc60000000000 */
[----:B------:R-:W0:Y:S01]  /*14a2c0*/  LDS.128 R44, [R0] ;  /* 0x00000000002c7984 */ /* 0x000e220000000c00 */
[----:B--2---:R-:W-:Y:S02]  /*14a2d0*/  PRMT R43, R19, 0x5210, R20 ;  /* 0x00005210132b7816 */ /* 0x004fe40000000014 */
[----:B----4-:R-:W-:Y:S02]  /*14a2e0*/  PRMT R40, R35, 0x5210, R34 ;  /* 0x0000521023287816 */ /* 0x010fe40000000022 */
[----:B------:R-:W2:Y:S04]  /*14a2f0*/  LDL.LU.64 R34, [R1+0xd10] ;  /* 0x000d100001227983 */ /* 0x000ea80000300a00 */
[----:B------:R-:W4:Y:S01]  /*14a300*/  LDL.LU R19, [R1+0x5b68] ;  /* 0x005b680001137983 */ /* 0x000f220000300800 */
[----:B------:R-:W-:-:S03]  /*14a310*/  PRMT R41, R33, 0x5210, R32 ;  /* 0x0000521021297816 */ /* 0x000fc60000000020 */
[----:B------:R-:W4:Y:S01]  /*14a320*/  LDL.LU.64 R32, [R1+0xce8] ;  /* 0x000ce80001207983 */ /* 0x000f220000300a00 */
[----:B------:R-:W-:Y:S01]  /*14a330*/  PRMT R42, R30, 0x5210, R21 ;  /* 0x000052101e2a7816 */ /* 0x000fe20000000015 */
[----:B------:R-:W-:Y:S02]  /*14a340*/  NOP ;  /* 0x0000000000007918 */ /* 0x000fe40000000000 */
[----:B0-----:R-:W-:Y:S04]  /*14a350*/  STL.64 [R1+0x6e0], R44 ;  /* 0x0006e02c01007387 */ /* 0x001fe80000100a00 */
[----:B------:R-:W-:Y:S04]  /*14a360*/  STL.64 [R1+0x6e8], R46 ;  /* 0x0006e82e01007387 */ /* 0x000fe80000100a00 */
[----:B------:R-:W4:Y:S01]  /*14a370*/  LDL.LU R30, [R1+0x650] ;  /* 0x00065000011e7983 */ /* 0x000f220000300800 */
[----:B------:R-:W-:Y:S01]  /*14a380*/  ISETP.LT.AND P0, PT, R13, UR7, !P0 ;  /* 0x000000070d007c0c */ /* 0x000fe2000c701270 */
[----:B------:R-:W0:Y:S02]  /*14a390*/  LDCU UR7, c[0x0][0x39c] ;  /* 0x00007380ff0777ac */ /* 0x000e240008000800 */
[----:B------:R-:W4:Y:S01]  /*14a3a0*/  LDL.LU.64 R56, [R1+0xce0] ;  /* 0x000ce00001387983 */ /* 0x000f220000300a00 */
[----:B------:R-:W-:-:S03]  /*14a3b0*/  PRMT R13, R31, 0x7770, RZ ;  /* 0x000077701f0d7816 */ /* 0x000fc600000000ff */
[----:B------:R-:W4:Y:S04]  /*14a3c0*/  LDL.LU.64 R54, [R1+0xcd8] ;  /* 0x000cd80001367983 */ /* 0x000f280000300a00 */
[----:B------:R-:W-:Y:S01]  /*14a3d0*/  STSM.16.M88.4 [R0], R40 ;  /* 0x0000002800007844 */ /* 0x000fe20000000200 */
[----:B------:R-:W-:-:S03]  /*14a3e0*/  NOP ;  /* 0x0000000000007918 */ /* 0x000fc60000000000 */
[----:B---3--:R1:W-:Y:S04]  /*14a3f0*/  @P0 STG.E.U8 desc[UR4][R38.64], R13 ;  /* 0x0000000d26000986 */ /* 0x0083e8000c101104 */
[----:B------:R-:W3:Y:S04]  /*14a400*/  LDL.LU.64 R52, [R1+0xcd0] ;  /* 0x000cd00001347983 */ /* 0x000ee80000300a00 */
[----:B------:R-:W3:Y:S01]  /*14a410*/  LDL.LU.64 R50, [R1+0xca8] ;  /* 0x000ca80001327983 */ /* 0x000ee20000300a00 */
[----:B-1----:R-:W-:-:S03]  /*14a420*/  PRMT R13, R31, 0x7771, RZ ;  /* 0x000077711f0d7816 */ /* 0x002fc600000000ff */
[----:B------:R-:W3:Y:S04]  /*14a430*/  LDL.LU.64 R48, [R1+0xdf0] ;  /* 0x000df00001307983 */ /* 0x000ee80000300a00 */
[----:B------:R1:W-:Y:S04]  /*14a440*/  @P6 STG.E.U8 desc[UR4][R36.64], R13 ;  /* 0x0000000d24006986 */ /* 0x0003e8000c101104 */
[----:B------:R-:W3:Y:S04]  /*14a450*/  LDL.LU.64 R46, [R1+0xde8] ;  /* 0x000de800012e7983 */ /* 0x000ee80000300a00 */
[----:B-1----:R-:W3:Y:S04]  /*14a460*/  LDL.LU R13, [R1+0x640] ;  /* 0x00064000010d7983 */ /* 0x002ee80000300800 */
[----:B------:R-:W3:Y:S04]  /*14a470*/  LDL.LU.64 R44, [R1+0xde0] ;  /* 0x000de000012c7983 */ /* 0x000ee80000300a00 */
[----:B------:R-:W3:Y:S04]  /*14a480*/  LDL.LU.64 R42, [R1+0xda8] ;  /* 0x000da800012a7983 */ /* 0x000ee80000300a00 */
[----:B------:R-:W3:Y:S04]  /*14a490*/  LDL.LU.64 R40, [R1+0xda0] ;  /* 0x000da00001287983 */ /* 0x000ee80000300a00 */
[----:B------:R-:W3:Y:S04]  /*14a4a0*/  LDL.LU.64 R38, [R1+0xd48] ;  /* 0x000d480001267983 */ /* 0x000ee80000300a00 */
[----:B------:R-:W3:Y:S01]  /*14a4b0*/  LDL.LU.64 R36, [R1+0xd40] ;  /* 0x000d400001247983 */ /* 0x000ee20000300a00 */
[----:B------:R-:W-:-:S02]  /*14a4c0*/  PRMT R20, R31, 0x7772, RZ ;  /* 0x000077721f147816 */ /* 0x000fc400000000ff */
[C---:B------:R-:W-:Y:S02]  /*14a4d0*/  LOP3.LUT P0, RZ, R12.reuse, 0x20000, RZ, 0xc0, !PT ;  /* 0x000200000cff7812 */ /* 0x040fe4000780c0ff */
[----:B------:R-:W-:Y:S01]  /*14a4e0*/  LOP3.LUT R12, R12, 0xffff7fff, RZ, 0xc0, !PT ;  /* 0xffff7fff0c0c7812 */ /* 0x000fe200078ec0ff */
[----:B--2---:R1:W-:Y:S01]  /*14a4f0*/  @P5 STG.E.U8 desc[UR4][R34.64], R20 ;  /* 0x0000001422005986 */ /* 0x0043e2000c101104 */
[----:B----4-:R-:W-:Y:S02]  /*14a500*/  LOP3.LUT P6, RZ, R19, 0x200, RZ, 0xc0, !PT ;  /* 0x0000020013ff7812 */ /* 0x010fe400078cc0ff */
[----:B-1----:R-:W-:Y:S01]  /*14a510*/  PRMT R20, R31, 0x7773, RZ ;  /* 0x000077731f147816 */ /* 0x002fe200000000ff */
[----:B------:R-:W2:Y:S04]  /*14a520*/  LDL.LU.64 R34, [R1+0xd38] ;  /* 0x000d380001227983 */ /* 0x000ea80000300a00 */
[----:B------:R1:W-:Y:S06]  /*14a530*/  @P4 STG.E.U8 desc[UR4][R32.64], R20 ;  /* 0x0000001420004986 */ /* 0x0003ec000c101104 */
[----:B------:R-:W-:-:S02]  /*14a540*/  @P6 LOP3.LUT R12, R12, 0x8000, RZ, 0xfc, !PT ;  /* 0x000080000c0c6812 */ /* 0x000fc400078efcff */
[----:B------:R-:W-:Y:S01]  /*14a550*/  LOP3.LUT P6, RZ, R19, 0x4, RZ, 0xc0, !PT ;  /* 0x0000000413ff7812 */ /* 0x000fe200078cc0ff */
[----:B-1----:R-:W4:Y:S04]  /*14a560*/  LDL.LU.64 R32, [R1+0xdf8] ;  /* 0x000df80001207983 */ /* 0x002f280000300a00 */
[----:B------:R-:W4:Y:S01]  /*14a570*/  LDL.LU R31, [R1+0x664] ;  /* 0x00066400011f7983 */ /* 0x000f220000300800 */
[----:B------:R-:W-:-:S05]  /*14a580*/  PRMT R20, R30, 0x7770, RZ ;  /* 0x000077701e147816 */ /* 0x000fca00000000ff */
[----:B------:R1:W-:Y:S01]  /*14a590*/  @P3 STG.E.U8 desc[UR4][R56.64], R20 ;  /* 0x0000001438003986 */ /* 0x0003e2000c101104 */
[----:B------:R-:W-:Y:S02]  /*14a5a0*/  LOP3.LUT R12, R12, 0xfffeffff, RZ, 0xc0, !PT ;  /* 0xfffeffff0c0c7812 */ /* 0x000fe400078ec0ff */
[----:B-1----:R-:W-:-:S05]  /*14a5b0*/  PRMT R20, R30, 0x7771, RZ ;  /* 0x000077711e147816 */ /* 0x002fca00000000ff */
[----:B------:R1:W-:Y:S01]  /*14a5c0*/  @P2 STG.E.U8 desc[UR4][R54.64], R20 ;  /* 0x0000001436002986 */ /* 0x0003e2000c101104 */
[----:B------:R-:W-:Y:S02]  /*14a5d0*/  @P6 LOP3.LUT R12, R12, 0x10000, RZ, 0xfc, !PT ;  /* 0x000100000c0c6812 */ /* 0x000fe400078efcff */
[----:B------:R-:W-:Y:S02]  /*14a5e0*/  LOP3.LUT P6, RZ, R19, 0x2, RZ, 0xc0, !PT ;  /* 0x0000000213ff7812 */ /* 0x000fe400078cc0ff */
[----:B-1----:R-:W-:-:S05]  /*14a5f0*/  PRMT R20, R30, 0x7772, RZ ;  /* 0x000077721e147816 */ /* 0x002fca00000000ff */
[----:B---3--:R1:W-:Y:S02]  /*14a600*/  @P1 STG.E.U8 desc[UR4][R52.64], R20 ;  /* 0x0000001434001986 */ /* 0x0083e4000c101104 */
[----:B-1----:R-:W-:-:S05]  /*14a610*/  PRMT R20, R30, 0x7773, RZ ;  /* 0x000077731e147816 */ /* 0x002fca00000000ff */
[----:B------:R1:W-:Y:S02]  /*14a620*/  @P0 STG.E.U8 desc[UR4][R50.64], R20 ;  /* 0x0000001432000986 */ /* 0x0003e4000c101104 */
[----:B-1----:R-:W-:-:S05]  /*14a630*/  PRMT R20, R13, 0x7770, RZ ;  /* 0x000077700d147816 */ /* 0x002fca00000000ff */
[----:B------:R1:W-:Y:S01]  /*14a640*/  @P6 STG.E.U8 desc[UR4][R48.64], R20 ;  /* 0x0000001430006986 */ /* 0x0003e2000c101104 */
[----:B------:R-:W-:Y:S02]  /*14a650*/  LOP3.LUT P6, RZ, R12, 0x10000, RZ, 0xc0, !PT ;  /* 0x000100000cff7812 */ /* 0x000fe400078cc0ff */
[C---:B------:R-:W-:Y:S02]  /*14a660*/  LOP3.LUT P0, RZ, R19.reuse, 0x8, RZ, 0xc0, !PT ;  /* 0x0000000813ff7812 */ /* 0x040fe4000780c0ff */
[C---:B------:R-:W-:Y:S02]  /*14a670*/  LOP3.LUT P1, RZ, R19.reuse, 0x10, RZ, 0xc0, !PT ;  /* 0x0000001013ff7812 */ /* 0x040fe4000782c0ff */
[----:B------:R-:W-:Y:S02]  /*14a680*/  LOP3.LUT P2, RZ, R19, 0x20, RZ, 0xc0, !PT ;  /* 0x0000002013ff7812 */ /* 0x000fe4000784c0ff */
[----:B-1----:R-:W-:-:S05]  /*14a690*/  PRMT R20, R13, 0x7771, RZ ;  /* 0x000077710d147816 */ /* 0x002fca00000000ff */
[----:B------:R1:W-:Y:S01]  /*14a6a0*/  @P6 STG.E.U8 desc[UR4][R46.64], R20 ;  /* 0x000000142e006986 */ /* 0x0003e2000c101104 */
[----:B------:R-:W-:Y:S02]  /*14a6b0*/  LOP3.LUT P3, RZ, R19, 0x40, RZ, 0xc0, !PT ;  /* 0x0000004013ff7812 */ /* 0x000fe4000786c0ff */
[C---:B-1----:R-:W-:Y:S02]  /*14a6c0*/  PRMT R20, R13.reuse, 0x7772, RZ ;  /* 0x000077720d147816 */ /* 0x042fe400000000ff */
[----:B------:R-:W-:-:S03]  /*14a6d0*/  PRMT R13, R13, 0x7773, RZ ;  /* 0x000077730d0d7816 */ /* 0x000fc600000000ff */
[----:B------:R-:W-:Y:S04]  /*14a6e0*/  @P0 STG.E.U8 desc[UR4][R44.64], R20 ;  /* 0x000000142c000986 */ /* 0x000fe8000c101104 */
[----:B------:R1:W-:Y:S01]  /*14a6f0*/  @P1 STG.E.U8 desc[UR4][R42.64], R13 ;  /* 0x0000000d2a001986 */ /* 0x0003e2000c101104 */
[----:B------:R-:W-:Y:S02]  /*14a700*/  LOP3.LUT P4, RZ, R19, 0x80, RZ, 0xc0, !PT ;  /* 0x0000008013ff7812 */ /* 0x000fe4000788c0ff */
[----:B-1----:R-:W-:-:S05]  /*14a710*/  PRMT R13, R15, 0x7770, RZ ;  /* 0x000077700f0d7816 */ /* 0x002fca00000000ff */
[----:B------:R1:W-:Y:S02]  /*14a720*/  @P2 STG.E.U8 desc[UR4][R40.64], R13 ;  /* 0x0000000d28002986 */ /* 0x0003e4000c101104 */
[----:B-1----:R-:W-:-:S05]  /*14a730*/  PRMT R13, R15, 0x7771, RZ ;  /* 0x000077710f0d7816 */ /* 0x002fca00000000ff */
[----:B------:R1:W-:Y:S02]  /*14a740*/  @P3 STG.E.U8 desc[UR4][R38.64], R13 ;  /* 0x0000000d26003986 */ /* 0x0003e4000c101104 */
[----:B-1----:R-:W-:-:S05]  /*14a750*/  PRMT R13, R15, 0x7772, RZ ;  /* 0x000077720f0d7816 */ /* 0x002fca00000000ff */
[----:B------:R1:W-:Y:S02]  /*14a760*/  @P4 STG.E.U8 desc[UR4][R36.64], R13 ;  /* 0x0000000d24004986 */ /* 0x0003e4000c101104 */
[----:B-1----:R-:W-:Y:S02]  /*14a770*/  PRMT R13, R15, 0x7773, RZ ;  /* 0x000077730f0d7816 */ /* 0x002fe400000000ff */
[----:B------:R-:W3:Y:S04]  /*14a780*/  LDL.LU R15, [R1+0x5b64] ;  /* 0x005b6400010f7983 */ /* 0x000ee80000300800 */
[----:B------:R-:W3:Y:S04]  /*14a790*/  LDL.LU.64 R42, [R1+0xe58] ;  /* 0x000e5800012a7983 */ /* 0x000ee80000300a00 */
[----:B------:R-:W3:Y:S01]  /*14a7a0*/  LDL.LU.64 R40, [R1+0xe50] ;  /* 0x000e500001287983 */ /* 0x000ee20000300a00 */
[----:B------:R-:W-:-:S02]  /*14a7b0*/  LOP3.LUT P5, RZ, R19, 0x100, RZ, 0xc0, !PT ;  /* 0x0000010013ff7812 */ /* 0x000fc400078ac0ff */
[----:B------:R-:W-:Y:S01]  /*14a7c0*/  LOP3.LUT P6, RZ, R12, 0x8000, RZ, 0xc0, !PT ;  /* 0x000080000cff7812 */ /* 0x000fe200078cc0ff */
[----:B------:R-:W3:Y:S04]  /*14a7d0*/  LDL.LU.64 R38, [R1+0xe48] ;  /* 0x000e480001267983 */ /* 0x000ee80000300a00 */
[----:B------:R-:W3:Y:S01]  /*14a7e0*/  LDL.LU.64 R36, [R1+0xe40] ;  /* 0x000e400001247983 */ /* 0x000ee20000300a00 */
[----:B------:R-:W-:-:S05]  /*14a7f0*/  LOP3.LUT P4, RZ, R19, 0x400, RZ, 0xc0, !PT ;  /* 0x0000040013ff7812 */ /* 0x000fca000788c0ff */
[----:B--2---:R1:W-:Y:S04]  /*14a800*/  @P5 STG.E.U8 desc[UR4][R34.64], R13 ;  /* 0x0000000d22005986 */ /* 0x0043e8000c101104 */
[----:B-1----:R-:W2:Y:S01]  /*14a810*/  LDL.LU.64 R34, [R1+0xe38] ;  /* 0x000e380001227983 */ /* 0x002ea20000300a00 */
[----:B----4-:R-:W-:-:S05]  /*14a820*/  PRMT R13, R31, 0x7770, RZ ;  /* 0x000077701f0d7816 */ /* 0x010fca00000000ff */
[----:B------:R1:W-:Y:S04]  /*14a830*/  @P6 STG.E.U8 desc[UR4][R32.64], R13 ;  /* 0x0000000d20006986 */ /* 0x0003e8000c101104 */
[----:B-1----:R-:W4:Y:S04]  /*14a840*/  LDL.LU.64 R32, [R1+0xe30] ;  /* 0x000e300001207983 */ /* 0x002f280000300a00 */
[----:B------:R-:W2:Y:S04]  /*14a850*/  LDL.LU R13, [R1+0x654] ;  /* 0x00065400010d7983 */ /* 0x000ea80000300800 */
[----:B------:R-:W4:Y:S01]  /*14a860*/  LDL.LU.64 R52, [R1+0xe68] ;  /* 0x000e680001347983 */ /* 0x000f220000300a00 */
[----:B------:R-:W-:-:S03]  /*14a870*/  LOP3.LUT P5, RZ, R19, 0x800, RZ, 0xc0, !PT ;  /* 0x0000080013ff7812 */ /* 0x000fc600078ac0ff */
[----:B------:R-:W4:Y:S01]  /*14a880*/  LDL.LU.64 R50, [R1+0xe60] ;  /* 0x000e600001327983 */ /* 0x000f220000300a00 */
[----:B------:R-:W-:Y:S02]  /*14a890*/  PRMT R20, R31, 0x7771, RZ ;  /* 0x000077711f147816 */ /* 0x000fe400000000ff */
[----:B------:R-:W-:Y:S02]  /*14a8a0*/  LOP3.LUT P0, RZ, R19, 0x400000, RZ, 0xc0, !PT ;  /* 0x0040000013ff7812 */ /* 0x000fe4000780c0ff */
[----:B------:R-:W-:-:S11]  /*14a8b0*/  LOP3.LUT R12, R12, 0xffffffbf, RZ, 0xc0, !PT ;  /* 0xffffffbf0c0c7812 */ /* 0x000fd600078ec0ff */
[----:B------:R-:W-:Y:S02]  /*14a8c0*/  @P0 LOP3.LUT R12, R12, 0x40, RZ, 0xfc, !PT ;  /* 0x000000400c0c0812 */ /* 0x000fe400078efcff */
[----:B------:R-:W-:Y:S02]  /*14a8d0*/  LOP3.LUT P0, RZ, R19, 0x200000, RZ, 0xc0, !PT ;  /* 0x0020000013ff7812 */ /* 0x000fe4000780c0ff */
[----:B------:R-:W-:Y:S01]  /*14a8e0*/  LOP3.LUT R12, R12, 0xffffff7f, RZ, 0xc0, !PT ;  /* 0xffffff7f0c0c7812 */ /* 0x000fe200078ec0ff */
[----:B---3--:R1:W-:Y:S02]  /*14a8f0*/  @P4 STG.E.U8 desc[UR4][R42.64], R20 ;  /* 0x000000142a004986 */ /* 0x0083e4000c101104 */
[----:B-1----:R-:W-:-:S05]  /*14a900*/  PRMT R20, R31, 0x7772, RZ ;  /* 0x000077721f147816 */ /* 0x002fca00000000ff */
[----:B------:R1:W-:Y:S04]  /*14a910*/  @P5 STG.E.U8 desc[UR4][R40.64], R20 ;  /* 0x0000001428005986 */ /* 0x0003e8000c101104 */
[----:B-1----:R-:W3:Y:S04]  /*14a920*/  LDL.LU.64 R20, [R1+0xea0] ;  /* 0x000ea00001147983 */ /* 0x002ee80000300a00 */
[----:B------:R-:W3:Y:S01]  /*14a930*/  LDL.LU.64 R48, [R1+0xe98] ;  /* 0x000e980001307983 */ /* 0x000ee20000300a00 */
[----:B------:R-:W-:Y:S02]  /*14a940*/  @P0 LOP3.LUT R12, R12, 0x80, RZ, 0xfc, !PT ;  /* 0x000000800c0c0812 */ /* 0x000fe400078efcff */
[----:B------:R-:W-:Y:S01]  /*14a950*/  LOP3.LUT P0, RZ, R19, 0x100000, RZ, 0xc0, !PT ;  /* 0x0010000013ff7812 */ /* 0x000fe2000780c0ff */
[----:B------:R-:W3:Y:S01]  /*14a960*/  LDL.LU.64 R46, [R1+0xe90] ;  /* 0x000e9000012e7983 */ /* 0x000ee20000300a00 */
[----:B------:R-:W-:-:S02]  /*14a970*/  LOP3.LUT R12, R12, 0xfffffeff, RZ, 0xc0, !PT ;  /* 0xfffffeff0c0c7812 */ /* 0x000fc400078ec0ff */
[----:B------:R-:W-:Y:S01]  /*14a980*/  LOP3.LUT P6, RZ, R19, 0x1000, RZ, 0xc0, !PT ;  /* 0x0000100013ff7812 */ /* 0x000fe200078cc0ff */
[----:B------:R-:W3:Y:S01]  /*14a990*/  LDL.LU.64 R44, [R1+0xe88] ;  /* 0x000e8800012c7983 */ /* 0x000ee20000300a00 */
[----:B------:R-:W-:-:S03]  /*14a9a0*/  PRMT R30, R31, 0x7773, RZ ;  /* 0x000077731f1e7816 */ /* 0x000fc600000000ff */
[----:B------:R-:W3:Y:S04]  /*14a9b0*/  LDL.LU.64 R42, [R1+0xe80] ;  /* 0x000e8000012a7983 */ /* 0x000ee80000300a00 */
[----:B------:R-:W-:Y:S01]  /*14a9c0*/  @P0 LOP3.LUT R12, R12, 0x100, RZ, 0xfc, !PT ;  /* 0x000001000c0c0812 */ /* 0x000fe200078efcff */
[----:B------:R-:W3:Y:S01]  /*14a9d0*/  LDL.LU.64 R40, [R1+0xe78] ;  /* 0x000e780001287983 */ /* 0x000ee20000300a00 */
[----:B------:R-:W-:Y:S02]  /*14a9e0*/  LOP3.LUT P0, RZ, R19, 0x80000, RZ, 0xc0, !PT ;  /* 0x0008000013ff7812 */ /* 0x000fe4000780c0ff */
[----:B------:R-:W-:-:S11]  /*14a9f0*/  LOP3.LUT R12, R12, 0xfffffdff, RZ, 0xc0, !PT ;  /* 0xfffffdff0c0c7812 */ /* 0x000fd600078ec0ff */
[----:B------:R-:W-:Y:S02]  /*14aa00*/  @P0 LOP3.LUT R12, R12, 0x200, RZ, 0xfc, !PT ;  /* 0x000002000c0c0812 */ /* 0x000fe400078efcff */
        /* <DEDUP_REMOVED lines=13> */
[----:B------:R-:W-:Y:S01]  /*14aae0*/  LOP3.LUT R12, R12, 0xffffbfff, RZ, 0xc0, !PT ;  /* 0xffffbfff0c0c7812 */ /* 0x000fe200078ec0ff */
[----:B------:R1:W-:Y:S10]  /*14aaf0*/  @P6 STG.E.U8 desc[UR4][R38.64], R30 ;  /* 0x0000001e26006986 */ /* 0x0003f4000c101104 */
[----:B------:R-:W-:-:S02]  /*14ab00*/  @P0 LOP3.LUT R12, R12, 0x4000, RZ, 0xfc, !PT ;  /* 0x000040000c0c0812 */ /* 0x000fc400078efcff */
[----:B------:R-:W-:Y:S01]  /*14ab10*/  LOP3.LUT P0, RZ, R19, 0x2000, RZ, 0xc0, !PT ;  /* 0x0000200013ff7812 */ /* 0x000fe2000780c0ff */
[----:B-1----:R-:W3:Y:S01]  /*14ab20*/  LDL.LU.64 R38, [R1+0xe70] ;  /* 0x000e700001267983 */ /* 0x002ee20000300a00 */
[----:B--2---:R-:W-:-:S11]  /*14ab30*/  PRMT R30, R13, 0x7770, RZ ;  /* 0x000077700d1e7816 */ /* 0x004fd600000000ff */
[----:B------:R1:W-:Y:S01]  /*14ab40*/  @P0 STG.E.U8 desc[UR4][R36.64], R30 ;  /* 0x0000001e24000986 */ /* 0x0003e2000c101104 */
[C---:B------:R-:W-:Y:S02]  /*14ab50*/  LOP3.LUT P0, RZ, R12.reuse, 0x4000, RZ, 0xc0, !PT ;  /* 0x000040000cff7812 */ /* 0x040fe4000780c0ff */
[----:B-1----:R-:W-:Y:S01]  /*14ab60*/  PRMT R30, R13, 0x7771, RZ ;  /* 0x000077710d1e7816 */ /* 0x002fe200000000ff */
[----:B------:R-:W2:Y:S10]  /*14ab70*/  LDL.LU.64 R36, [R1+0xea8] ;  /* 0x000ea80001247983 */ /* 0x000eb40000300a00 */
[----:B------:R1:W-:Y:S01]  /*14ab80*/  @P0 STG.E.U8 desc[UR4][R34.64], R30 ;  /* 0x0000001e22000986 */ /* 0x0003e2000c101104 */
[----:B------:R-:W-:-:S02]  /*14ab90*/  LOP3.LUT P0, RZ, R12, 0x2000, RZ, 0xc0, !PT ;  /* 0x000020000cff7812 */ /* 0x000fc4000780c0ff */
[----:B-1----:R-:W-:Y:S01]  /*14aba0*/  PRMT R30, R13, 0x7772, RZ ;  /* 0x000077720d1e7816 */ /* 0x002fe200000000ff */
[----:B------:R-:W2:Y:S10]  /*14abb0*/  LDL.LU.64 R34, [R1+0xec0] ;  /* 0x000ec00001227983 */ /* 0x000eb40000300a00 */
[----:B----4-:R1:W-:Y:S01]  /*14abc0*/  @P0 STG.E.U8 desc[UR4][R32.64], R30 ;  /* 0x0000001e20000986 */ /* 0x0103e2000c101104 */
[----:B------:R-:W-:-:S02]  /*14abd0*/  LOP3.LUT P0, RZ, R12, 0x1000, RZ, 0xc0, !PT ;  /* 0x000010000cff7812 */ /* 0x000fc4000780c0ff */
[----:B------:R-:W-:Y:S01]  /*14abe0*/  PRMT R13, R13, 0x7773, RZ ;  /* 0x000077730d0d7816 */ /* 0x000fe200000000ff */
[----:B-1----:R-:W4:Y:S10]  /*14abf0*/  LDL.LU.64 R32, [R1+0xeb8] ;  /* 0x000eb80001207983 */ /* 0x002f340000300a00 */
[----:B------:R1:W-:Y:S01]  /*14ac00*/  @P0 STG.E.U8 desc[UR4][R52.64], R13 ;  /* 0x0000000d34000986 */ /* 0x0003e2000c101104 */
[----:B------:R-:W-:-:S03]  /*14ac10*/  LOP3.LUT P0, RZ, R12, 0x800, RZ, 0xc0, !PT ;  /* 0x000008000cff7812 */ /* 0x000fc6000780c0ff */
[----:B------:R-:W2:Y:S01]  /*14ac20*/  LDL.LU.64 R30, [R1+0xeb0] ;  /* 0x000eb000011e7983 */ /* 0x000ea20000300a00 */
[----:B-1----:R-:W-:-:S09]  /*14ac30*/  PRMT R13, R15, 0x7770, RZ ;  /* 0x000077700f0d7816 */ /* 0x002fd200000000ff */
[----:B------:R1:W-:Y:S01]  /*14ac40*/  @P0 STG.E.U8 desc[UR4][R50.64], R13 ;  /* 0x0000000d32000986 */ /* 0x0003e2000c101104 */
[----:B------:R-:W-:Y:S02]  /*14ac50*/  LOP3.LUT P0, RZ, R12, 0x400, RZ, 0xc0, !PT ;  /* 0x000004000cff7812 */ /* 0x000fe4000780c0ff */
[----:B-1----:R-:W-:-:S11]  /*14ac60*/  PRMT R13, R15, 0x7771, RZ ;  /* 0x000077710f0d7816 */ /* 0x002fd600000000ff */
[----:B---3--:R1:W-:Y:S01]  /*14ac70*/  @P0 STG.E.U8 desc[UR4][R20.64], R13 ;  /* 0x0000000d14000986 */ /* 0x0083e2000c101104 */
[----:B------:R-:W-:Y:S02]  /*14ac80*/  LOP3.LUT P0, RZ, R12, 0x200, RZ, 0xc0, !PT ;  /* 0x000002000cff7812 */ /* 0x000fe4000780c0ff */
[----:B-1----:R-:W-:-:S11]  /*14ac90*/  PRMT R13, R15, 0x7772, RZ ;  /* 0x000077720f0d7816 */ /* 0x002fd600000000ff */
[----:B------:R1:W-:Y:S02]  /*14aca0*/  @P0 STG.E.U8 desc[UR4][R48.64], R13 ;  /* 0x0000000d30000986 */ /* 0x0003e4000c101104 */
[----:B-1----:R-:W-:Y:S02]  /*14acb0*/  PRMT R13, R15, 0x7773, RZ ;  /* 0x000077730f0d7816 */ /* 0x002fe400000000ff */
[----:B------:R-:W3:Y:S01]  /*14acc0*/  LDL.LU R15, [R1+0x5b60] ;  /* 0x005b6000010f7983 */ /* 0x000ee20000300800 */
[----:B------:R-:W-:-:S13]  /*14acd0*/  LOP3.LUT P0, RZ, R12, 0x100, RZ, 0xc0, !PT ;  /* 0x000001000cff7812 */ /* 0x000fda000780c0ff */
[----:B------:R1:W-:Y:S01]  /*14ace0*/  @P0 STG.E.U8 desc[UR4][R46.64], R13 ;  /* 0x0000000d2e000986 */ /* 0x0003e2000c101104 */
[----:B------:R-:W-:Y:S02]  /*14acf0*/  LOP3.LUT P0, RZ, R12, 0x80, RZ, 0xc0, !PT ;  /* 0x000000800cff7812 */ /* 0x000fe4000780c0ff */
[----:B-1----:R-:W-:-:S11]  /*14ad00*/  PRMT R13, R18, 0x7770, RZ ;  /* 0x00007770120d7816 */ /* 0x002fd600000000ff */
[----:B------:R1:W-:Y:S01]  /*14ad10*/  @P0 STG.E.U8 desc[UR4][R44.64], R13 ;  /* 0x0000000d2c000986 */ /* 0x0003e2000c101104 */
[----:B------:R-:W-:Y:S02]  /*14ad20*/  LOP3.LUT P0, RZ, R12, 0x40, RZ, 0xc0, !PT ;  /* 0x000000400cff7812 */ /* 0x000fe4000780c0ff */
[C---:B------:R-:W-:Y:S02]  /*14ad30*/  LOP3.LUT P1, RZ, R19.reuse, 0x800000, RZ, 0xc0, !PT ;  /* 0x0080000013ff7812 */ /* 0x040fe4000782c0ff */
[----:B------:R-:W-:Y:S02]  /*14ad40*/  LOP3.LUT P2, RZ, R19, 0x1000000, RZ, 0xc0, !PT ;  /* 0x0100000013ff7812 */ /* 0x000fe4000784c0ff */
[----:B-1----:R-:W-:-:S07]  /*14ad50*/  PRMT R13, R18, 0x7771, RZ ;  /* 0x00007771120d7816 */ /* 0x002fce00000000ff */
[----:B------:R1:W-:Y:S01]  /*14ad60*/  @P0 STG.E.U8 desc[UR4][R42.64], R13 ;  /* 0x0000000d2a000986 */ /* 0x0003e2000c101104 */
[----:B------:R-:W-:Y:S02]  /*14ad70*/  LOP3.LUT P3, RZ, R19, 0x2000000, RZ, 0xc0, !PT ;  /* 0x0200000013ff7812 */ /* 0x000fe4000786c0ff */
[----:B-1----:R-:W-:-:S05]  /*14ad80*/  PRMT R13, R18, 0x7772, RZ ;  /* 0x00007772120d7816 */ /* 0x002fca00000000ff */
[----:B------:R1:W-:Y:S01]  /*14ad90*/  @P1 STG.E.U8 desc[UR4][R40.64], R13 ;  /* 0x0000000d28001986 */ /* 0x0003e2000c101104 */
[C---:B------:R-:W-:Y:S02]  /*14ada0*/  LOP3.LUT P4, RZ, R19.reuse, 0x4000000, RZ, 0xc0, !PT ;  /* 0x0400000013ff7812 */ /* 0x040fe4000788c0ff */
[----:B-1----:R-:W-:Y:S02]  /*14adb0*/  PRMT R13, R18, 0x7773, RZ ;  /* 0x00007773120d7816 */ /* 0x002fe400000000ff */
[C---:B------:R-:W-:Y:S01]  /*14adc0*/  LOP3.LUT P5, RZ, R19.reuse, 0x8000000, RZ, 0xc0, !PT ;  /* 0x0800000013ff7812 */ /* 0x040fe200078ac0ff */
[----:B------:R-:W4:Y:S04]  /*14add0*/  LDL.LU R18, [R1+0x5b5c] ;  /* 0x005b5c0001127983 */ /* 0x000f280000300800 */
[----:B------:R3:W-:Y:S01]  /*14ade0*/  @P2 STG.E.U8 desc[UR4][R38.64], R13 ;  /* 0x0000000d26002986 */ /* 0x0007e2000c101104 */
[----:B------:R-:W-:-:S02]  /*14adf0*/  LOP3.LUT P6, RZ, R19, 0x10000000, RZ, 0xc0, !PT ;  /* 0x1000000013ff7812 */ /* 0x000fc400078cc0ff */
[----:B---3--:R-:W-:-:S05]  /*14ae00*/  PRMT R13, R15, 0x7770, RZ ;  /* 0x000077700f0d7816 */ /* 0x008fca00000000ff */
[----:B--2---:R1:W-:Y:S02]  /*14ae10*/  @P3 STG.E.U8 desc[UR4][R36.64], R13 ;  /* 0x0000000d24003986 */ /* 0x0043e4000c101104 */
[----:B-1----:R-:W-:-:S05]  /*14ae20*/  PRMT R13, R15, 0x7771, RZ ;  /* 0x000077710f0d7816 */ /* 0x002fca00000000ff */
[----:B------:R1:W-:Y:S02]  /*14ae30*/  @P4 STG.E.U8 desc[UR4][R34.64], R13 ;  /* 0x0000000d22004986 */ /* 0x0003e4000c101104 */
[----:B-1----:R-:W-:-:S05]  /*14ae40*/  PRMT R13, R15, 0x7772, RZ ;  /* 0x000077720f0d7816 */ /* 0x002fca00000000ff */
[----:B----4-:R1:W-:Y:S02]  /*14ae50*/  @P5 STG.E.U8 desc[UR4][R32.64], R13 ;  /* 0x0000000d20005986 */ /* 0x0103e4000c101104 */
[----:B-1----:R-:W-:Y:S02]  /*14ae60*/  PRMT R13, R15, 0x7773, RZ ;  /* 0x000077730f0d7816 */ /* 0x002fe400000000ff */
[----:B------:R-:W2:Y:S04]  /*14ae70*/  LDL.LU R15, [R1+0x5b58] ;  /* 0x005b5800010f7983 */ /* 0x000ea80000300800 */
[----:B------:R-:W3:Y:S04]  /*14ae80*/  LDL.LU.64 R40, [R1+0xee8] ;  /* 0x000ee80001287983 */ /* 0x000ee80000300a00 */
[----:B------:R-:W4:Y:S04]  /*14ae90*/  LDL.LU.64 R38, [R1+0xee0] ;  /* 0x000ee00001267983 */ /* 0x000f280000300a00 */
[----:B------:R1:W-:Y:S04]  /*14aea0*/  @P6 STG.E.U8 desc[UR4][R30.64], R13 ;  /* 0x0000000d1e006986 */ /* 0x0003e8000c101104 */
[----:B------:R-:W3:Y:S04]  /*14aeb0*/  LDL.LU.64 R36, [R1+0xec8] ;  /* 0x000ec80001247983 */ /* 0x000ee80000300a00 */
[----:B-1----:R-:W3:Y:S04]  /*14aec0*/  LDL.LU R13, [R1+0x658] ;  /* 0x00065800010d7983 */ /* 0x002ee80000300800 */
[----:B------:R-:W3:Y:S04]  /*14aed0*/  LDL.LU.64 R34, [R1+0xef8] ;  /* 0x000ef80001227983 */ /* 0x000ee80000300a00 */
[----:B------:R-:W3:Y:S04]  /*14aee0*/  LDL.LU.64 R32, [R1+0xef0] ;  /* 0x000ef00001207983 */ /* 0x000ee80000300a00 */
[----:B------:R-:W3:Y:S04]  /*14aef0*/  LDL.LU.64 R30, [R1+0xf40] ;  /* 0x000f4000011e7983 */ /* 0x000ee80000300a00 */
[----:B------:R-:W3:Y:S04]  /*14af00*/  LDL.LU R21, [R1+0x648] ;  /* 0x0006480001157983 */ /* 0x000ee80000300800 */
[----:B------:R-:W3:Y:S04]  /*14af10*/  LDL.LU.64 R54, [R1+0xf38] ;  /* 0x000f380001367983 */ /* 0x000ee80000300a00 */
[----:B------:R-:W3:Y:S04]  /*14af20*/  LDL.LU.64 R52, [R1+0xf30] ;  /* 0x000f300001347983 */ /* 0x000ee80000300a00 */
[----:B------:R-:W3:Y:S04]  /*14af30*/  LDL.LU.64 R50, [R1+0xf18] ;  /* 0x000f180001327983 */ /* 0x000ee80000300a00 */
[----:B------:R-:W3:Y:S04]  /*14af40*/  LDL.LU.64 R48, [R1+0xf10] ;  /* 0x000f100001307983 */ /* 0x000ee80000300a00 */
[----:B------:R-:W3:Y:S01]  /*14af50*/  LDL.LU.64 R46, [R1+0xf08] ;  /* 0x000f0800012e7983 */ /* 0x000ee20000300a00 */
[----:B------:R-:W-:-:S02]  /*14af60*/  LOP3.LUT P0, RZ, R18, 0x200, RZ, 0xc0, !PT ;  /* 0x0000020012ff7812 */ /* 0x000fc4000780c0ff */
[----:B------:R-:W-:Y:S02]  /*14af70*/  LOP3.LUT R12, R12, 0xfffffffe, RZ, 0xc0, !PT ;  /* 0xfffffffe0c0c7812 */ /* 0x000fe400078ec0ff */
[C---:B------:R-:W-:Y:S02]  /*14af80*/  LOP3.LUT P4, RZ, R19.reuse, 0x20000000, RZ, 0xc0, !PT ;  /* 0x2000000013ff7812 */ /* 0x040fe4000788c0ff */
[C---:B------:R-:W-:Y:S02]  /*14af90*/  LOP3.LUT P5, RZ, R19.reuse, 0x40000000, RZ, 0xc0, !PT ;  /* 0x4000000013ff7812 */ /* 0x040fe400078ac0ff */
[----:B------:R-:W-:Y:S02]  /*14afa0*/  LOP3.LUT P6, RZ, R19, 0x80000000, RZ, 0xc0, !PT ;  /* 0x8000000013ff7812 */ /* 0x000fe400078cc0ff */
[----:B--2---:R-:W-:-:S04]  /*14afb0*/  LOP3.LUT R15, R15, 0xdfffffff, RZ, 0xc0, !PT ;  /* 0xdfffffff0f0f7812 */ /* 0x004fc800078ec0ff */
[----:B------:R-:W-:Y:S02]  /*14afc0*/  @P0 LOP3.LUT R15, R15, 0x20000000, RZ, 0xfc, !PT ;  /* 0x200000000f0f0812 */ /* 0x000fe400078efcff */
[----:B------:R-:W-:Y:S02]  /*14afd0*/  LOP3.LUT P0, RZ, R18, 0x100, RZ, 0xc0, !PT ;  /* 0x0000010012ff7812 */ /* 0x000fe4000780c0ff */
[----:B------:R-:W-:-:S11]  /*14afe0*/  LOP3.LUT R15, R15, 0xbfffffff, RZ, 0xc0, !PT ;  /* 0xbfffffff0f0f7812 */ /* 0x000fd600078ec0ff */
[----:B------:R-:W-:Y:S02]  /*14aff0*/  @P0 LOP3.LUT R15, R15, 0x40000000, RZ, 0xfc, !PT ;  /* 0x400000000f0f0812 */ /* 0x000fe400078efcff */
[----:B------:R-:W-:Y:S02]  /*14b000*/  LOP3.LUT P0, RZ, R18, 0x80, RZ, 0xc0, !PT ;  /* 0x0000008012ff7812 */ /* 0x000fe4000780c0ff */
[----:B------:R-:W-:-:S11]  /*14b010*/  LOP3.LUT R15, R15, 0x7fffffff, RZ, 0xc0, !PT ;  /* 0x7fffffff0f0f7812 */ /* 0x000fd600078ec0ff */
[----:B------:R-:W-:Y:S02]  /*14b020*/  @P0 LOP3.LUT R15, R15, 0x80000000, RZ, 0xfc, !PT ;  /* 0x800000000f0f0812 */ /* 0x000fe400078efcff */
[----:B------:R-:W-:-:S13]  /*14b030*/  LOP3.LUT P0, RZ, R18, 0x40, RZ, 0xc0, !PT ;  /* 0x0000004012ff7812 */ /* 0x000fda000780c0ff */
        /* <DEDUP_REMOVED lines=11> */
[----:B------:R-:W-:Y:S02]  /*14b0f0*/  LOP3.LUT R12, R12, 0xffffffef, RZ, 0xc0, !PT ;  /* 0xffffffef0c0c7812 */ /* 0x000fe400078ec0ff */
[----:B---3--:R-:W-:-:S09]  /*14b100*/  PRMT R20, R13, 0x7770, RZ ;  /* 0x000077700d147816 */ /* 0x008fd200000000ff */
[----:B------:R-:W-:Y:S02]  /*14b110*/  @P0 LOP3.LUT R12, R12, 0x10, RZ, 0xfc, !PT ;  /* 0x000000100c0c0812 */ /* 0x000fe400078efcff */
[----:B------:R-:W-:Y:S01]  /*14b120*/  LOP3.LUT P0, RZ, R18, 0x2, RZ, 0xc0, !PT ;  /* 0x0000000212ff7812 */ /* 0x000fe2000780c0ff */
[----:B------:R1:W-:Y:S01]  /*14b130*/  @P4 STG.E.U8 desc[UR4][R40.64], R20 ;  /* 0x0000001428004986 */ /* 0x0003e2000c101104 */
[----:B------:R-:W-:Y:S02]  /*14b140*/  LOP3.LUT R12, R12, 0xffffffdf, RZ, 0xc0, !PT ;  /* 0xffffffdf0c0c7812 */ /* 0x000fe400078ec0ff */
[----:B-1----:R-:W-:-:S09]  /*14b150*/  PRMT R20, R13, 0x7771, RZ ;  /* 0x000077710d147816 */ /* 0x002fd200000000ff */
[----:B------:R-:W-:Y:S02]  /*14b160*/  @P0 LOP3.LUT R12, R12, 0x20, RZ, 0xfc, !PT ;  /* 0x000000200c0c0812 */ /* 0x000fe400078efcff */
[----:B------:R-:W-:Y:S01]  /*14b170*/  LOP3.LUT P0, RZ, R18, 0x1, RZ, 0xc0, !PT ;  /* 0x0000000112ff7812 */ /* 0x000fe2000780c0ff */
[----:B----4-:R1:W-:Y:S02]  /*14b180*/  @P5 STG.E.U8 desc[UR4][R38.64], R20 ;  /* 0x0000001426005986 */ /* 0x0103e4000c101104 */
[----:B-1----:R-:W-:-:S05]  /*14b190*/  PRMT R20, R13, 0x7772, RZ ;  /* 0x000077720d147816 */ /* 0x002fca00000000ff */
[----:B------:R1:W-:Y:S02]  /*14b1a0*/  @P6 STG.E.U8 desc[UR4][R36.64], R20 ;  /* 0x0000001424006986 */ /* 0x0003e4000c101104 */
[----:B-1----:R-:W-:Y:S02]  /*14b1b0*/  PRMT R20, R13, 0x7773, RZ ;  /* 0x000077730d147816 */ /* 0x002fe400000000ff */
[----:B------:R-:W2:Y:S04]  /*14b1c0*/  LDL.LU R13, [R1+0x66c] ;  /* 0x00066c00010d7983 */ /* 0x000ea80000300800 */
[----:B------:R1:W-:Y:S01]  /*14b1d0*/  @P0 STG.E.U8 desc[UR4][R34.64], R20 ;  /* 0x0000001422000986 */ /* 0x0003e2000c101104 */
[----:B------:R-:W-:-:S03]  /*14b1e0*/  LOP3.LUT P0, RZ, R12, 0x20, RZ, 0xc0, !PT ;  /* 0x000000200cff7812 */ /* 0x000fc6000780c0ff */
[----:B------:R-:W3:Y:S04]  /*14b1f0*/  LDL.LU.64 R44, [R1+0xf00] ;  /* 0x000f0000012c7983 */ /* 0x000ee80000300a00 */
[----:B------:R-:W4:Y:S01]  /*14b200*/  LDL.LU.64 R42, [R1+0xf48] ;  /* 0x000f4800012a7983 */ /* 0x000f220000300a00 */
[----:B-1----:R-:W-:-:S03]  /*14b210*/  PRMT R20, R21, 0x7770, RZ ;  /* 0x0000777015147816 */ /* 0x002fc600000000ff */
[----:B------:R-:W2:Y:S04]  /*14b220*/  LDL.LU.64 R40, [R1+0xf98] ;  /* 0x000f980001287983 */ /* 0x000ea80000300a00 */
[----:B------:R1:W-:Y:S01]  /*14b230*/  @P0 STG.E.U8 desc[UR4][R32.64], R20 ;  /* 0x0000001420000986 */ /* 0x0003e2000c101104 */
[----:B------:R-:W-:-:S03]  /*14b240*/  LOP3.LUT P0, RZ, R12, 0x10, RZ, 0xc0, !PT ;  /* 0x000000100cff7812 */ /* 0x000fc6000780c0ff */
[----:B------:R-:W4:Y:S04]  /*14b250*/  LDL.LU.64 R38, [R1+0xf90] ;  /* 0x000f900001267983 */ /* 0x000f280000300a00 */
[----:B------:R-:W4:Y:S01]  /*14b260*/  LDL.LU.64 R36, [R1+0xf88] ;  /* 0x000f880001247983 */ /* 0x000f220000300a00 */
[----:B-1----:R-:W-:-:S03]  /*14b270*/  PRMT R20, R21, 0x7771, RZ ;  /* 0x0000777115147816 */ /* 0x002fc600000000ff */
[----:B------:R-:W4:Y:S04]  /*14b280*/  LDL.LU.64 R34, [R1+0xf80] ;  /* 0x000f800001227983 */ /* 0x000f280000300a00 */
[----:B------:R1:W-:Y:S01]  /*14b290*/  @P0 STG.E.U8 desc[UR4][R30.64], R20 ;  /* 0x000000141e000986 */ /* 0x0003e2000c101104 */
[----:B------:R-:W-:-:S03]  /*14b2a0*/  LOP3.LUT P0, RZ, R12, 0x8, RZ, 0xc0, !PT ;  /* 0x000000080cff7812 */ /* 0x000fc6000780c0ff */
[----:B------:R-:W4:Y:S01]  /*14b2b0*/  LDL.LU.64 R32, [R1+0xf68] ;  /* 0x000f680001207983 */ /* 0x000f220000300a00 */
[----:B-1----:R-:W-:-:S03]  /*14b2c0*/  PRMT R20, R21, 0x7772, RZ ;  /* 0x0000777215147816 */ /* 0x002fc600000000ff */
[----:B------:R-:W4:Y:S06]  /*14b2d0*/  LDL.LU.64 R30, [R1+0xf60] ;  /* 0x000f6000011e7983 */ /* 0x000f2c0000300a00 */
[----:B------:R1:W-:Y:S01]  /*14b2e0*/  @P0 STG.E.U8 desc[UR4][R54.64], R20 ;  /* 0x0000001436000986 */ /* 0x0003e2000c101104 */
[----:B------:R-:W-:Y:S02]  /*14b2f0*/  LOP3.LUT P0, RZ, R12, 0x4, RZ, 0xc0, !PT ;  /* 0x000000040cff7812 */ /* 0x000fe4000780c0ff */
[----:B-1----:R-:W-:-:S11]  /*14b300*/  PRMT R20, R21, 0x7773, RZ ;  /* 0x0000777315147816 */ /* 0x002fd600000000ff */
[----:B------:R1:W-:Y:S01]  /*14b310*/  @P0 STG.E.U8 desc[UR4][R52.64], R20 ;  /* 0x0000001434000986 */ /* 0x0003e2000c101104 */
[----:B------:R-:W-:Y:S02]  /*14b320*/  LOP3.LUT P0, RZ, R12, 0x2, RZ, 0xc0, !PT ;  /* 0x000000020cff7812 */ /* 0x000fe4000780c0ff */
[----:B-1----:R-:W-:-:S11]  /*14b330*/  PRMT R20, R17, 0x7770, RZ ;  /* 0x0000777011147816 */ /* 0x002fd600000000ff */
[----:B------:R-:W-:Y:S01]  /*14b340*/  @P0 STG.E.U8 desc[UR4][R50.64], R20 ;  /* 0x0000001432000986 */ /* 0x000fe2000c101104 */
[----:B------:R-:W-:Y:S02]  /*14b350*/  LOP3.LUT P0, RZ, R12, 0x1, RZ, 0xc0, !PT ;  /* 0x000000010cff7812 */ /* 0x000fe4000780c0ff */
[----:B------:R-:W-:-:S11]  /*14b360*/  PRMT R12, R17, 0x7771, RZ ;  /* 0x00007771110c7816 */ /* 0x000fd600000000ff */
[----:B------:R1:W-:Y:S01]  /*14b370*/  @P0 STG.E.U8 desc[UR4][R48.64], R12 ;  /* 0x0000000c30000986 */ /* 0x0003e2000c101104 */
[----:B------:R-:W-:Y:S02]  /*14b380*/  LOP3.LUT P0, RZ, R15, 0x80000000, RZ, 0xc0, !PT ;  /* 0x800000000fff7812 */ /* 0x000fe4000780c0ff */
[----:B-1----:R-:W-:-:S11]  /*14b390*/  PRMT R12, R17, 0x7772, RZ ;  /* 0x00007772110c7816 */ /* 0x002fd600000000ff */
[----:B------:R1:W-:Y:S02]  /*14b3a0*/  @P0 STG.E.U8 desc[UR4][R46.64], R12 ;  /* 0x0000000c2e000986 */ /* 0x0003e4000c101104 */
[----:B-1----:R-:W-:Y:S02]  /*14b3b0*/  PRMT R12, R17, 0x7773, RZ ;  /* 0x00007773110c7816 */ /* 0x002fe400000000ff */
[----:B------:R-:W4:Y:S01]  /*14b3c0*/  LDL.LU R17, [R1+0x5b54] ;  /* 0x005b540001117983 */ /* 0x000f220000300800 */
[----:B------:R-:W-:Y:S02]  /*14b3d0*/  LOP3.LUT P0, RZ, R15, 0x40000000, RZ, 0xc0, !PT ;  /* 0x400000000fff7812 */ /* 0x000fe4000780c0ff */
[C---:B------:R-:W-:Y:S02]  /*14b3e0*/  LOP3.LUT P1, RZ, R18.reuse, 0x400, RZ, 0xc0, !PT ;  /* 0x0000040012ff7812 */ /* 0x040fe4000782c0ff */
[C---:B------:R-:W-:Y:S02]  /*14b3f0*/  LOP3.LUT P2, RZ, R18.reuse, 0x800, RZ, 0xc0, !PT ;  /* 0x0000080012ff7812 */ /* 0x040fe4000784c0ff */
[----:B------:R-:W-:-:S02]  /*14b400*/  LOP3.LUT P3, RZ, R18, 0x1000, RZ, 0xc0, !PT ;  /* 0x0000100012ff7812 */ /* 0x000fc4000786c0ff */
[C---:B------:R-:W-:Y:S02]  /*14b410*/  LOP3.LUT P4, RZ, R18.reuse, 0x2000, RZ, 0xc0, !PT ;  /* 0x0000200012ff7812 */ /* 0x040fe4000788c0ff */
[C---:B------:R-:W-:Y:S02]  /*14b420*/  LOP3.LUT P5, RZ, R18.reuse, 0x4000, RZ, 0xc0, !PT ;  /* 0x0000400012ff7812 */ /* 0x040fe400078ac0ff */
[----:B------:R-:W-:Y:S01]  /*14b430*/  LOP3.LUT P6, RZ, R18, 0x8000, RZ, 0xc0, !PT ;  /* 0x0000800012ff7812 */ /* 0x000fe200078cc0ff */
[----:B---3--:R2:W-:Y:S01]  /*14b440*/  @P0 STG.E.U8 desc[UR4][R44.64], R12 ;  /* 0x0000000c2c000986 */ /* 0x0085e2000c101104 */
[----:B------:R-:W-:Y:S02]  /*14b450*/  LOP3.LUT P0, RZ, R15, 0x20000000, RZ, 0xc0, !PT ;  /* 0x200000000fff7812 */ /* 0x000fe4000780c0ff */
[----:B--2---:R-:W-:-:S11]  /*14b460*/  PRMT R12, R13, 0x7770, RZ ;  /* 0x000077700d0c7816 */ /* 0x004fd600000000ff */
[----:B----4-:R1:W-:Y:S02]  /*14b470*/  @P0 STG.E.U8 desc[UR4][R42.64], R12 ;  /* 0x0000000c2a000986 */ /* 0x0103e4000c101104 */
[----:B-1----:R-:W-:-:S05]  /*14b480*/  PRMT R12, R13, 0x7771, RZ ;  /* 0x000077710d0c7816 */ /* 0x002fca00000000ff */
[----:B------:R1:W-:Y:S02]  /*14b490*/  @P1 STG.E.U8 desc[UR4][R40.64], R12 ;  /* 0x0000000c28001986 */ /* 0x0003e4000c101104 */
        /* <DEDUP_REMOVED lines=9> */
[----:B------:R1:W-:Y:S04]  /*14b530*/  @P6 STG.E.U8 desc[UR4][R30.64], R12 ;  /* 0x0000000c1e006986 */ /* 0x0003e8000c101104 */
[----:B-1----:R-:W2:Y:S04]  /*14b540*/  LDL.LU.64 R30, [R1+0xfb0] ;  /* 0x000fb000011e7983 */ /* 0x002ea80000300a00 */
[----:B------:R-:W3:Y:S04]  /*14b550*/  LDL.LU.64 R36, [R1+0xfb8] ;  /* 0x000fb80001247983 */ /* 0x000ee80000300a00 */
[----:B------:R-:W4:Y:S04]  /*14b560*/  LDL.LU.64 R42, [R1+0xff8] ;  /* 0x000ff800012a7983 */ /* 0x000f280000300a00 */
[----:B------:R-:W3:Y:S04]  /*14b570*/  LDL.LU.64 R38, [R1+0xff0] ;  /* 0x000ff00001267983 */ /* 0x000ee80000300a00 */
[----:B------:R-:W3:Y:S01]  /*14b580*/  LDL.LU R35, [R1+0x64c] ;  /* 0x00064c0001237983 */ /* 0x000ee20000300800 */
[----:B------:R-:W-:-:S03]  /*14b590*/  LOP3.LUT P4, RZ, R18, 0x10000, RZ, 0xc0, !PT ;  /* 0x0001000012ff7812 */ /* 0x000fc6000788c0ff */
[----:B------:R-:W4:Y:S01]  /*14b5a0*/  LDL.LU.64 R32, [R1+0xfe8] ;  /* 0x000fe80001207983 */ /* 0x000f220000300a00 */
[----:B------:R-:W-:-:S03]  /*14b5b0*/  PRMT R12, R17, 0x7773, RZ ;  /* 0x00007773110c7816 */ /* 0x000fc600000000ff */
[----:B------:R-:W4:Y:S04]  /*14b5c0*/  LDL.LU R40, [R1+0x63c] ;  /* 0x00063c0001287983 */ /* 0x000f280000300800 */
[----:B------:R-:W4:Y:S01]  /*14b5d0*/  LDL.LU R17, [R1+0x5b50] ;  /* 0x005b500001117983 */ /* 0x000f220000300800 */
[----:B------:R-:W-:Y:S02]  /*14b5e0*/  LOP3.LUT P0, RZ, R18, 0x10000000, RZ, 0xc0, !PT ;  /* 0x1000000012ff7812 */ /* 0x000fe4000780c0ff */
[----:B------:R-:W-:-:S11]  /*14b5f0*/  LOP3.LUT R15, R15, 0xffefffff, RZ, 0xc0, !PT ;  /* 0xffefffff0f0f7812 */ /* 0x000fd600078ec0ff */
[----:B------:R-:W-:Y:S02]  /*14b600*/  @P0 LOP3.LUT R15, R15, 0x100000, RZ, 0xfc, !PT ;  /* 0x001000000f0f0812 */ /* 0x000fe400078efcff */
[C---:B------:R-:W-:Y:S02]  /*14b610*/  LOP3.LUT P0, RZ, R18.reuse, 0x8000000, RZ, 0xc0, !PT ;  /* 0x0800000012ff7812 */ /* 0x040fe4000780c0ff */
[----:B------:R-:W-:Y:S02]  /*14b620*/  LOP3.LUT R15, R15, 0xffdfffff, RZ, 0xc0, !PT ;  /* 0xffdfffff0f0f7812 */ /* 0x000fe400078ec0ff */
[----:B------:R-:W-:-:S09]  /*14b630*/  LOP3.LUT P5, RZ, R18, 0x20000, RZ, 0xc0, !PT ;  /* 0x0002000012ff7812 */ /* 0x000fd200078ac0ff */
        /* <DEDUP_REMOVED lines=9> */
[----:B--2---:R1:W-:Y:S04]  /*14b6d0*/  @P4 STG.E.U8 desc[UR4][R30.64], R12 ;  /* 0x0000000c1e004986 */ /* 0x0043e8000c101104 */
[----:B-1----:R-:W2:Y:S01]  /*14b6e0*/  LDL.LU.64 R30, [R1+0xfe0] ;  /* 0x000fe000011e7983 */ /* 0x002ea20000300a00 */
[----:B---3--:R-:W-:-:S05]  /*14b6f0*/  PRMT R12, R35, 0x7770, RZ ;  /* 0x00007770230c7816 */ /* 0x008fca00000000ff */
[----:B------:R1:W-:Y:S04]  /*14b700*/  @P5 STG.E.U8 desc[UR4][R36.64], R12 ;  /* 0x0000000c24005986 */ /* 0x0003e8000c101104 */
[----:B-1----:R-:W3:Y:S04]  /*14b710*/  LDL.LU.64 R12, [R1+0xfc8] ;  /* 0x000fc800010c7983 */ /* 0x002ee80000300a00 */
[----:B------:R-:W3:Y:S01]  /*14b720*/  LDL.LU.64 R56, [R1+0xfc0] ;  /* 0x000fc00001387983 */ /* 0x000ee20000300a00 */
[----:B------:R-:W-:Y:S02]  /*14b730*/  @P0 LOP3.LUT R15, R15, 0x1000000, RZ, 0xfc, !PT ;  /* 0x010000000f0f0812 */ /* 0x000fe400078efcff */
[----:B------:R-:W-:Y:S01]  /*14b740*/  LOP3.LUT P0, RZ, R18, 0x800000, RZ, 0xc0, !PT ;  /* 0x0080000012ff7812 */ /* 0x000fe2000780c0ff */
[----:B------:R-:W3:Y:S01]  /*14b750*/  LDL.LU R36, [R1+0x620] ;  /* 0x0006200001247983 */ /* 0x000ee20000300800 */
[----:B------:R-:W-:-:S03]  /*14b760*/  LOP3.LUT R15, R15, 0xfdffffff, RZ, 0xc0, !PT ;  /* 0xfdffffff0f0f7812 */ /* 0x000fc600078ec0ff */
[----:B------:R-:W3:Y:S04]  /*14b770*/  LDL.LU.64 R54, [R1+0x1008] ;  /* 0x0010080001367983 */ /* 0x000ee80000300a00 */
[----:B------:R-:W3:Y:S04]  /*14b780*/  LDL.LU.64 R52, [R1+0x1000] ;  /* 0x0010000001347983 */ /* 0x000ee80000300a00 */
[----:B------:R-:W-:Y:S01]  /*14b790*/  @P0 LOP3.LUT R15, R15, 0x2000000, RZ, 0xfc, !PT ;  /* 0x020000000f0f0812 */ /* 0x000fe200078efcff */
[----:B------:R-:W3:Y:S01]  /*14b7a0*/  LDL.LU.64 R50, [R1+0x1040] ;  /* 0x0010400001327983 */ /* 0x000ee20000300a00 */
[----:B------:R-:W-:-:S02]  /*14b7b0*/  LOP3.LUT P0, RZ, R18, 0x400000, RZ, 0xc0, !PT ;  /* 0x0040000012ff7812 */ /* 0x000fc4000780c0ff */
[----:B------:R-:W-:Y:S01]  /*14b7c0*/  LOP3.LUT R15, R15, 0xfbffffff, RZ, 0xc0, !PT ;  /* 0xfbffffff0f0f7812 */ /* 0x000fe200078ec0ff */
[----:B------:R-:W3:Y:S01]  /*14b7d0*/  LDL.LU.64 R48, [R1+0x1038] ;  /* 0x0010380001307983 */ /* 0x000ee20000300a00 */
[----:B------:R-:W-:Y:S02]  /*14b7e0*/  LOP3.LUT P6, RZ, R18, 0x40000, RZ, 0xc0, !PT ;  /* 0x0004000012ff7812 */ /* 0x000fe400078cc0ff */
[----:B------:R-:W-:Y:S01]  /*14b7f0*/  PRMT R20, R35, 0x7771, RZ ;  /* 0x0000777123147816 */ /* 0x000fe200000000ff */
[----:B------:R-:W3:Y:S04]  /*14b800*/  LDL.LU R37, [R1+0x610] ;  /* 0x0006100001257983 */ /* 0x000ee80000300800 */
[----:B------:R-:W3:Y:S02]  /*14b810*/  LDL.LU.64 R46, [R1+0x1030] ;  /* 0x00103000012e7983 */ /* 0x000ee40000300a00 */
[----:B------:R-:W-:-:S02]  /*14b820*/  @P0 LOP3.LUT R15, R15, 0x4000000, RZ, 0xfc, !PT ;  /* 0x040000000f0f0812 */ /* 0x000fc400078efcff */
[----:B------:R-:W-:Y:S01]  /*14b830*/  LOP3.LUT P0, RZ, R18, 0x200000, RZ, 0xc0, !PT ;  /* 0x0020000012ff7812 */ /* 0x000fe2000780c0ff */
[----:B------:R-:W3:Y:S01]  /*14b840*/  LDL.LU.64 R44, [R1+0x1028] ;  /* 0x00102800012c7983 */ /* 0x000ee20000300a00 */
[----:B------:R-:W-:-:S11]  /*14b850*/  LOP3.LUT R15, R15, 0xf7ffffff, RZ, 0xc0, !PT ;  /* 0xf7ffffff0f0f7812 */ /* 0x000fd600078ec0ff */
[----:B------:R-:W-:Y:S02]  /*14b860*/  @P0 LOP3.LUT R15, R15, 0x8000000, RZ, 0xfc, !PT ;  /* 0x080000000f0f0812 */ /* 0x000fe400078efcff */
[----:B------:R-:W-:Y:S02]  /*14b870*/  LOP3.LUT P0, RZ, R18, 0x100000, RZ, 0xc0, !PT ;  /* 0x0010000012ff7812 */ /* 0x000fe4000780c0ff */
[----:B------:R-:W-:Y:S01]  /*14b880*/  LOP3.LUT R15, R15, 0xefffffff, RZ, 0xc0, !PT ;  /* 0xefffffff0f0f7812 */ /* 0x000fe200078ec0ff */
[----:B----4-:R1:W-:Y:S10]  /*14b890*/  @P6 STG.E.U8 desc[UR4][R42.64], R20 ;  /* 0x000000142a006986 */ /* 0x0103f4000c101104 */
[----:B------:R-:W-:-:S02]  /*14b8a0*/  @P0 LOP3.LUT R15, R15, 0x10000000, RZ, 0xfc, !PT ;  /* 0x100000000f0f0812 */ /* 0x000fc400078efcff */
[----:B------:R-:W-:Y:S01]  /*14b8b0*/  LOP3.LUT P0, RZ, R18, 0x80000, RZ, 0xc0, !PT ;  /* 0x0008000012ff7812 */ /* 0x000fe2000780c0ff */
[----:B-1----:R-:W4:Y:S01]  /*14b8c0*/  LDL.LU.64 R42, [R1+0x1020] ;  /* 0x00102000012a7983 */ /* 0x002f220000300a00 */
[----:B------:R-:W-:-:S11]  /*14b8d0*/  PRMT R20, R35, 0x7772, RZ ;  /* 0x0000777223147816 */ /* 0x000fd600000000ff */
[----:B------:R1:W-:Y:S01]  /*14b8e0*/  @P0 STG.E.U8 desc[UR4][R38.64], R20 ;  /* 0x0000001426000986 */ /* 0x0003e2000c101104 */
[----:B------:R-:W-:Y:S02]  /*14b8f0*/  LOP3.LUT P0, RZ, R15, 0x10000000, RZ, 0xc0, !PT ;  /* 0x100000000fff7812 */ /* 0x000fe4000780c0ff */
[----:B-1----:R-:W-:Y:S01]  /*14b900*/  PRMT R20, R35, 0x7773, RZ ;  /* 0x0000777323147816 */ /* 0x002fe200000000ff */
[----:B------:R-:W4:Y:S10]  /*14b910*/  LDL.LU.64 R38, [R1+0x1018] ;  /* 0x0010180001267983 */ /* 0x000f340000300a00 */
[----:B------:R1:W-:Y:S01]  /*14b920*/  @P0 STG.E.U8 desc[UR4][R32.64], R20 ;  /* 0x0000001420000986 */ /* 0x0003e2000c101104 */
[----:B------:R-:W-:-:S03]  /*14b930*/  LOP3.LUT P0, RZ, R15, 0x8000000, RZ, 0xc0, !PT ;  /* 0x080000000fff7812 */ /* 0x000fc6000780c0ff */
[----:B------:R-:W4:Y:S04]  /*14b940*/  LDL.LU R41, [R1+0x600] ;  /* 0x0006000001297983 */ /* 0x000f280000300800 */
[----:B------:R-:W4:Y:S01]  /*14b950*/  LDL.LU.64 R34, [R1+0x1010] ;  /* 0x0010100001227983 */ /* 0x000f220000300a00 */
[----:B-1----:R-:W-:-:S03]  /*14b960*/  PRMT R20, R40, 0x7770, RZ ;  /* 0x0000777028147816 */ /* 0x002fc600000000ff */
[----:B------:R-:W4:Y:S04]  /*14b970*/  LDL.LU.64 R32, [R1+0x1048] ;  /* 0x0010480001207983 */ /* 0x000f280000300a00 */
[----:B--2---:R1:W-:Y:S04]  /*14b980*/  @P0 STG.E.U8 desc[UR4][R30.64], R20 ;  /* 0x000000141e000986 */ /* 0x0043e8000c101104 */
[----:B-1----:R-:W2:Y:S01]  /*14b990*/  LDL.LU.64 R30, [R1+0x10c8] ;  /* 0x0010c800011e7983 */ /* 0x002ea20000300a00 */
[----:B------:R-:W-:Y:S02]  /*14b9a0*/  LOP3.LUT P0, RZ, R15, 0x4000000, RZ, 0xc0, !PT ;  /* 0x040000000fff7812 */ /* 0x000fe4000780c0ff */
[----:B------:R-:W-:-:S11]  /*14b9b0*/  PRMT R20, R40, 0x7771, RZ ;  /* 0x0000777128147816 */ /* 0x000fd600000000ff */
[----:B---3--:R1:W-:Y:S01]  /*14b9c0*/  @P0 STG.E.U8 desc[UR4][R12.64], R20 ;  /* 0x000000140c000986 */ /* 0x0083e2000c101104 */
[C---:B------:R-:W-:Y:S02]  /*14b9d0*/  LOP3.LUT P0, RZ, R15.reuse, 0x2000000, RZ, 0xc0, !PT ;  /* 0x020000000fff7812 */ /* 0x040fe4000780c0ff */
[----:B-1----:R-:W-:Y:S01]  /*14b9e0*/  PRMT R20, R40, 0x7772, RZ ;  /* 0x0000777228147816 */ /* 0x002fe200000000ff */
[----:B------:R-:W3:Y:S10]  /*14b9f0*/  LDL.LU.64 R12, [R1+0x5b48] ;  /* 0x005b4800010c7983 */ /* 0x000ef40000300a00 */
[----:B------:R1:W-:Y:S01]  /*14ba00*/  @P0 STG.E.U8 desc[UR4][R56.64], R20 ;  /* 0x0000001438000986 */ /* 0x0003e2000c101104 */
[----:B------:R-:W-:-:S02]  /*14ba10*/  LOP3.LUT P0, RZ, R15, 0x1000000, RZ, 0xc0, !PT ;  /* 0x010000000fff7812 */ /* 0x000fc4000780c0ff */
[----:B-1----:R-:W-:-:S11]  /*14ba20*/  PRMT R20, R40, 0x7773, RZ ;  /* 0x0000777328147816 */ /* 0x002fd600000000ff */
[----:B------:R1:W-:Y:S01]  /*14ba30*/  @P0 STG.E.U8 desc[UR4][R54.64], R20 ;  /* 0x0000001436000986 */ /* 0x0003e2000c101104 */
[----:B------:R-:W-:Y:S02]  /*14ba40*/  LOP3.LUT P0, RZ, R15, 0x800000, RZ, 0xc0, !PT ;  /* 0x008000000fff7812 */ /* 0x000fe4000780c0ff */
        /* <DEDUP_REMOVED lines=16> */
[----:B------:R-:W-:Y:S02]  /*14bb50*/  LOP3.LUT P4, RZ, R17, 0x1, RZ, 0xc0, !PT ;  /* 0x0000000111ff7812 */ /* 0x000fe4000788c0ff */
[----:B-1----:R-:W-:-:S05]  /*14bb60*/  PRMT R20, R37, 0x7771, RZ ;  /* 0x0000777125147816 */ /* 0x002fca00000000ff */
[----:B----4-:R1:W-:Y:S01]  /*14bb70*/  @P2 STG.E.U8 desc[UR4][R42.64], R20 ;  /* 0x000000142a002986 */ /* 0x0103e2000c101104 */
[----:B------:R-:W-:Y:S02]  /*14bb80*/  LOP3.LUT P5, RZ, R17, 0x2, RZ, 0xc0, !PT ;  /* 0x0000000211ff7812 */ /* 0x000fe400078ac0ff */
[----:B-1----:R-:W-:Y:S01]  /*14bb90*/  PRMT R20, R37, 0x7772, RZ ;  /* 0x0000777225147816 */ /* 0x002fe200000000ff */
[----:B------:R-:W4:Y:S04]  /*14bba0*/  LDL.LU.64 R42, [R1+0x10c0] ;  /* 0x0010c000012a7983 */ /* 0x000f280000300a00 */
[----:B------:R1:W-:Y:S01]  /*14bbb0*/  @P3 STG.E.U8 desc[UR4][R38.64], R20 ;  /* 0x0000001426003986 */ /* 0x0003e2000c101104 */
[----:B------:R-:W-:Y:S02]  /*14bbc0*/  LOP3.LUT P6, RZ, R17, 0x4, RZ, 0xc0, !PT ;  /* 0x0000000411ff7812 */ /* 0x000fe400078cc0ff */
[----:B-1----:R-:W-:Y:S01]  /*14bbd0*/  PRMT R20, R37, 0x7773, RZ ;  /* 0x0000777325147816 */ /* 0x002fe200000000ff */
[----:B------:R-:W3:Y:S04]  /*14bbe0*/  LDL.LU.64 R38, [R1+0x10a8] ;  /* 0x0010a80001267983 */ /* 0x000ee80000300a00 */
[----:B------:R1:W-:Y:S02]  /*14bbf0*/  @P4 STG.E.U8 desc[UR4][R34.64], R20 ;  /* 0x0000001422004986 */ /* 0x0003e4000c101104 */
[----:B-1----:R-:W-:-:S05]  /*14bc00*/  PRMT R20, R41, 0x7770, RZ ;  /* 0x0000777029147816 */ /* 0x002fca00000000ff */
[----:B------:R1:W-:Y:S02]  /*14bc10*/  @P5 STG.E.U8 desc[UR4][R32.64], R20 ;  /* 0x0000001420005986 */ /* 0x0003e4000c101104 */
[----:B-1----:R-:W-:-:S05]  /*14bc20*/  PRMT R20, R41, 0x7771, RZ ;  /* 0x0000777129147816 */ /* 0x002fca00000000ff */
[----:B--2---:R1:W-:Y:S04]  /*14bc30*/  @P6 STG.E.U8 desc[UR4][R30.64], R20 ;  /* 0x000000141e006986 */ /* 0x0043e8000c101104 */
[----:B-1----:R-:W2:Y:S04]  /*14bc40*/  LDL.LU.64 R30, [R1+0x10a0] ;  /* 0x0010a000011e7983 */ /* 0x002ea80000300a00 */
[----:B------:R-:W2:Y:S04]  /*14bc50*/  LDL.LU.64 R36, [R1+0x1058] ;  /* 0x0010580001247983 */ /* 0x000ea80000300a00 */
[----:B------:R-:W2:Y:S01]  /*14bc60*/  LDL.LU.64 R34, [R1+0x1050] ;  /* 0x0010500001227983 */ /* 0x000ea20000300a00 */
[----:B------:R-:W-:-:S03]  /*14bc70*/  LOP3.LUT P0, RZ, R17, 0x10000, RZ, 0xc0, !PT ;  /* 0x0001000011ff7812 */ /* 0x000fc6000780c0ff */
[----:B------:R-:W2:Y:S01]  /*14bc80*/  LDL.LU.64 R32, [R1+0x10d8] ;  /* 0x0010d80001207983 */ /* 0x000ea20000300a00 */
[----:B------:R-:W-:-:S03]  /*14bc90*/  LOP3.LUT R15, R15, 0xfffff7ff, RZ, 0xc0, !PT ;  /* 0xfffff7ff0f0f7812 */ /* 0x000fc600078ec0ff */
[----:B------:R-:W2:Y:S04]  /*14bca0*/  LDL.LU R21, [R1+0x624] ;  /* 0x0006240001157983 */ /* 0x000ea80000300800 */
[----:B------:R-:W2:Y:S02]  /*14bcb0*/  LDL.LU.64 R56, [R1+0x10d0] ;  /* 0x0010d00001387983 */ /* 0x000ea40000300a00 */
[----:B------:R-:W-:Y:S02]  /*14bcc0*/  @P0 LOP3.LUT R15, R15, 0x800, RZ, 0xfc, !PT ;  /* 0x000008000f0f0812 */ /* 0x000fe400078efcff */
[----:B------:R-:W-:Y:S01]  /*14bcd0*/  LOP3.LUT P0, RZ, R17, 0x8000, RZ, 0xc0, !PT ;  /* 0x0000800011ff7812 */ /* 0x000fe2000780c0ff */
[----:B------:R-:W2:Y:S01]  /*14bce0*/  LDL.LU.64 R54, [R1+0x1110] ;  /* 0x0011100001367983 */ /* 0x000ea20000300a00 */
[----:B------:R-:W-:-:S02]  /*14bcf0*/  LOP3.LUT R15, R15, 0xffffefff, RZ, 0xc0, !PT ;  /* 0xffffefff0f0f7812 */ /* 0x000fc400078ec0ff */
[C---:B------:R-:W-:Y:S01]  /*14bd00*/  LOP3.LUT P4, RZ, R17.reuse, 0x8, RZ, 0xc0, !PT ;  /* 0x0000000811ff7812 */ /* 0x040fe2000788c0ff */
[----:B------:R-:W2:Y:S01]  /*14bd10*/  LDL.LU.64 R52, [R1+0x1108] ;  /* 0x0011080001347983 */ /* 0x000ea20000300a00 */
[----:B------:R-:W-:Y:S02]  /*14bd20*/  LOP3.LUT P5, RZ, R17, 0x10, RZ, 0xc0, !PT ;  /* 0x0000001011ff7812 */ /* 0x000fe400078ac0ff */
[----:B------:R-:W-:Y:S01]  /*14bd30*/  PRMT R20, R41, 0x7772, RZ ;  /* 0x0000777229147816 */ /* 0x000fe200000000ff */
[----:B------:R-:W2:Y:S04]  /*14bd40*/  LDL.LU.64 R50, [R1+0x1100] ;  /* 0x0011000001327983 */ /* 0x000ea80000300a00 */
[----:B------:R-:W-:Y:S01]  /*14bd50*/  @P0 LOP3.LUT R15, R15, 0x1000, RZ, 0xfc, !PT ;  /* 0x000010000f0f0812 */ /* 0x000fe200078efcff */
[----:B------:R-:W2:Y:S01]  /*14bd60*/  LDL.LU.64 R48, [R1+0x10f8] ;  /* 0x0010f80001307983 */ /* 0x000ea20000300a00 */
[----:B------:R-:W-:-:S02]  /*14bd70*/  LOP3.LUT P0, RZ, R17, 0x4000, RZ, 0xc0, !PT ;  /* 0x0000400011ff7812 */ /* 0x000fc4000780c0ff */
        /* <DEDUP_REMOVED lines=13> */
[----:B------:R-:W-:-:S09]  /*14be50*/  LOP3.LUT P6, RZ, R17, 0x20, RZ, 0xc0, !PT ;  /* 0x0000002011ff7812 */ /* 0x000fd200078cc0ff */
[----:B------:R-:W-:Y:S02]  /*14be60*/  @P0 LOP3.LUT R15, R15, 0x20000, RZ, 0xfc, !PT ;  /* 0x000200000f0f0812 */ /* 0x000fe400078efcff */
[----:B------:R-:W-:Y:S02]  /*14be70*/  LOP3.LUT P0, RZ, R17, 0x200, RZ, 0xc0, !PT ;  /* 0x0000020011ff7812 */ /* 0x000fe4000780c0ff */
[----:B------:R-:W-:-:S11]  /*14be80*/  LOP3.LUT R15, R15, 0xfffbffff, RZ, 0xc0, !PT ;  /* 0xfffbffff0f0f7812 */ /* 0x000fd600078ec0ff */
[----:B------:R-:W-:Y:S02]  /*14be90*/  @P0 LOP3.LUT R15, R15, 0x40000, RZ, 0xfc, !PT ;  /* 0x000400000f0f0812 */ /* 0x000fe400078efcff */
[----:B------:R-:W-:Y:S02]  /*14bea0*/  LOP3.LUT P0, RZ, R17, 0x80, RZ, 0xc0, !PT ;  /* 0x0000008011ff7812 */ /* 0x000fe4000780c0ff */
[----:B------:R-:W-:Y:S01]  /*14beb0*/  LOP3.LUT R15, R15, 0xfff7ffff, RZ, 0xc0, !PT ;  /* 0xfff7ffff0f0f7812 */ /* 0x000fe200078ec0ff */
[----:B----4-:R1:W-:Y:S02]  /*14bec0*/  @P4 STG.E.U8 desc[UR4][R42.64], R20 ;  /* 0x000000142a004986 */ /* 0x0103e4000c101104 */
[----:B-1----:R-:W-:-:S05]  /*14bed0*/  PRMT R20, R41, 0x7773, RZ ;  /* 0x0000777329147816 */ /* 0x002fca00000000ff */
[----:B---3--:R1:W-:Y:S02]  /*14bee0*/  @P5 STG.E.U8 desc[UR4][R38.64], R20 ;  /* 0x0000001426005986 */ /* 0x0083e4000c101104 */
[C---:B-1----:R-:W-:Y:S02]  /*14bef0*/  PRMT R20, R14.reuse, 0x7770, RZ ;  /* 0x000077700e147816 */ /* 0x042fe400000000ff */
[----:B------:R-:W-:Y:S02]  /*14bf00*/  @P0 LOP3.LUT R15, R15, 0x80000, RZ, 0xfc, !PT ;  /* 0x000800000f0f0812 */ /* 0x000fe400078efcff */
[----:B------:R-:W-:Y:S01]  /*14bf10*/  LOP3.LUT P0, RZ, R17, 0x40, RZ, 0xc0, !PT ;  /* 0x0000004011ff7812 */ /* 0x000fe2000780c0ff */
[----:B--2---:R1:W-:Y:S04]  /*14bf20*/  @P6 STG.E.U8 desc[UR4][R30.64], R20 ;  /* 0x000000141e006986 */ /* 0x0043e8000c101104 */
[----:B-1----:R-:W2:Y:S01]  /*14bf30*/  LDL.LU R31, [R1+0x614] ;  /* 0x00061400011f7983 */ /* 0x002ea20000300800 */
[----:B------:R-:W-:-:S03]  /*14bf40*/  PRMT R20, R14, 0x7771, RZ ;  /* 0x000077710e147816 */ /* 0x000fc600000000ff */
[----:B------:R-:W3:Y:S04]  /*14bf50*/  LDL.LU.64 R46, [R1+0x10f0] ;  /* 0x0010f000012e7983 */ /* 0x000ee80000300a00 */
[----:B------:R1:W-:Y:S01]  /*14bf60*/  @P0 STG.E.U8 desc[UR4][R36.64], R20 ;  /* 0x0000001424000986 */ /* 0x0003e2000c101104 */
[----:B------:R-:W-:-:S03]  /*14bf70*/  LOP3.LUT P0, RZ, R15, 0x80000, RZ, 0xc0, !PT ;  /* 0x000800000fff7812 */ /* 0x000fc6000780c0ff */
[----:B------:R-:W4:Y:S04]  /*14bf80*/  LDL.LU.64 R44, [R1+0x10e8] ;  /* 0x0010e800012c7983 */ /* 0x000f280000300a00 */
[----:B------:R-:W3:Y:S01]  /*14bf90*/  LDL.LU.64 R42, [R1+0x10e0] ;  /* 0x0010e000012a7983 */ /* 0x000ee20000300a00 */
[----:B-1----:R-:W-:-:S05]  /*14bfa0*/  PRMT R20, R14, 0x7772, RZ ;  /* 0x000077720e147816 */ /* 0x002fca00000000ff */
[----:B------:R1:W-:Y:S02]  /*14bfb0*/  @P0 STG.E.U8 desc[UR4][R34.64], R20 ;  /* 0x0000001422000986 */ /* 0x0003e4000c101104 */
[----:B-1----:R-:W-:Y:S02]  /*14bfc0*/  PRMT R20, R14, 0x7773, RZ ;  /* 0x000077730e147816 */ /* 0x002fe400000000ff */
[----:B------:R-:W4:Y:S04]  /*14bfd0*/  LDL.LU R14, [R1+0x5b44] ;  /* 0x005b4400010e7983 */ /* 0x000f280000300800 */
[----:B------:R-:W4:Y:S04]  /*14bfe0*/  LDL.LU.64 R40, [R1+0x1118] ;  /* 0x0011180001287983 */ /* 0x000f280000300a00 */
[----:B------:R-:W4:Y:S04]  /*14bff0*/  LDL.LU.64 R38, [R1+0x1148] ;  /* 0x0011480001267983 */ /* 0x000f280000300a00 */
[----:B------:R-:W4:Y:S01]  /*14c000*/  LDL.LU.64 R36, [R1+0x1140] ;  /* 0x0011400001247983 */ /* 0x000f220000300a00 */
[----:B------:R-:W-:-:S03]  /*14c010*/  LOP3.LUT P0, RZ, R15, 0x40000, RZ, 0xc0, !PT ;  /* 0x000400000fff7812 */ /* 0x000fc6000780c0ff */
[----:B------:R-:W4:Y:S10]  /*14c020*/  LDL.LU.64 R34, [R1+0x1138] ;  /* 0x0011380001227983 */ /* 0x000f340000300a00 */
[----:B------:R1:W-:Y:S04]  /*14c030*/  @P0 STG.E.U8 desc[UR4][R32.64], R20 ;  /* 0x0000001420000986 */ /* 0x0003e8000c101104 */
[----:B-1----:R-:W4:Y:S04]  /*14c040*/  LDL.LU.64 R32, [R1+0x1130] ;  /* 0x0011300001207983 */ /* 0x002f280000300a00 */
[----:B------:R-:W4:Y:S01]  /*14c050*/  LDL.LU R30, [R1+0x5f4] ;  /* 0x0005f400011e7983 */ /* 0x000f220000300800 */
[----:B------:R-:W-:-:S02]  /*14c060*/  LOP3.LUT P0, RZ, R15, 0x20000, RZ, 0xc0, !PT ;  /* 0x000200000fff7812 */ /* 0x000fc4000780c0ff */
[----:B------:R-:W-:-:S11]  /*14c070*/  PRMT R20, R21, 0x7770, RZ ;  /* 0x0000777015147816 */ /* 0x000fd600000000ff */
        /* <DEDUP_REMOVED lines=12> */
[C---:B------:R-:W-:Y:S02]  /*14c140*/  LOP3.LUT P2, RZ, R17.reuse, 0x40000, RZ, 0xc0, !PT ;  /* 0x0004000011ff7812 */ /* 0x040fe4000784c0ff */
[C---:B------:R-:W-:Y:S02]  /*14c150*/  LOP3.LUT P3, RZ, R17.reuse, 0x80000, RZ, 0xc0, !PT ;  /* 0x0008000011ff7812 */ /* 0x040fe4000786c0ff */
[----:B------:R-:W-:Y:S02]  /*14c160*/  LOP3.LUT P4, RZ, R17, 0x100000, RZ, 0xc0, !PT ;  /* 0x0010000011ff7812 */ /* 0x000fe4000788c0ff */
[----:B--2---:R-:W-:-:S05]  /*14c170*/  PRMT R20, R31, 0x7770, RZ ;  /* 0x000077701f147816 */ /* 0x004fca00000000ff */
[----:B------:R1:W-:Y:S01]  /*14c180*/  @P0 STG.E.U8 desc[UR4][R48.64], R20 ;  /* 0x0000001430000986 */ /* 0x0003e2000c101104 */
[----:B------:R-:W-:Y:S02]  /*14c190*/  LOP3.LUT P0, RZ, R15, 0x1000, RZ, 0xc0, !PT ;  /* 0x000010000fff7812 */ /* 0x000fe4000780c0ff */
[----:B-1----:R-:W-:-:S11]  /*14c1a0*/  PRMT R20, R31, 0x7771, RZ ;  /* 0x000077711f147816 */ /* 0x002fd600000000ff */
[----:B---3--:R1:W-:Y:S01]  /*14c1b0*/  @P0 STG.E.U8 desc[UR4][R46.64], R20 ;  /* 0x000000142e000986 */ /* 0x0083e2000c101104 */
[----:B------:R-:W-:Y:S02]  /*14c1c0*/  LOP3.LUT P0, RZ, R15, 0x800, RZ, 0xc0, !PT ;  /* 0x000008000fff7812 */ /* 0x000fe4000780c0ff */
[----:B-1----:R-:W-:-:S11]  /*14c1d0*/  PRMT R20, R31, 0x7772, RZ ;  /* 0x000077721f147816 */ /* 0x002fd600000000ff */
        /* <DEDUP_REMOVED lines=9> */
[----:B-1----:R-:W-:Y:S02]  /*14c270*/  PRMT R20, R14, 0x7773, RZ ;  /* 0x000077730e147816 */ /* 0x002fe400000000ff */
[----:B------:R-:W2:Y:S04]  /*14c280*/  LDL.LU R14, [R1+0x5b40] ;  /* 0x005b4000010e7983 */ /* 0x000ea80000300800 */
[----:B------:R-:W3:Y:S01]  /*14c290*/  LDL.LU.64 R40, [R1+0x1128] ;  /* 0x0011280001287983 */ /* 0x000ee20000300a00 */
[C---:B------:R-:W-:Y:S02]  /*14c2a0*/  LOP3.LUT P5, RZ, R17.reuse, 0x200000, RZ, 0xc0, !PT ;  /* 0x0020000011ff7812 */ /* 0x040fe400078ac0ff */
[----:B------:R-:W-:Y:S01]  /*14c2b0*/  LOP3.LUT P6, RZ, R17, 0x400000, RZ, 0xc0, !PT ;  /* 0x0040000011ff7812 */ /* 0x000fe200078cc0ff */
[----:B------:R-:W4:Y:S04]  /*14c2c0*/  LDL.LU.64 R42, [R1+0x1120] ;  /* 0x00112000012a7983 */ /* 0x000f280000300a00 */
[----:B------:R-:W3:Y:S04]  /*14c2d0*/  LDL.LU.64 R38, [R1+0x1158] ;  /* 0x0011580001267983 */ /* 0x000ee80000300a00 */
[----:B------:R-:W3:Y:S04]  /*14c2e0*/  LDL.LU.64 R36, [R1+0x1150] ;  /* 0x0011500001247983 */ /* 0x000ee80000300a00 */
[----:B------:R1:W-:Y:S02]  /*14c2f0*/  @P5 STG.E.U8 desc[UR4][R34.64], R20 ;  /* 0x0000001422005986 */ /* 0x0003e4000c101104 */
[----:B-1----:R-:W-:-:S02]  /*14c300*/  PRMT R20, R30, 0x7770, RZ ;  /* 0x000077701e147816 */ /* 0x002fc400000000ff */
[----:B------:R-:W3:Y:S04]  /*14c310*/  LDL.LU.64 R34, [R1+0x1190] ;  /* 0x0011900001227983 */ /* 0x000ee80000300a00 */
[----:B------:R1:W-:Y:S04]  /*14c320*/  @P6 STG.E.U8 desc[UR4][R32.64], R20 ;  /* 0x0000001420006986 */ /* 0x0003e8000c101104 */
[----:B-1----:R-:W4:Y:S04]  /*14c330*/  LDL.LU.64 R32, [R1+0x1188] ;  /* 0x0011880001207983 */ /* 0x002f280000300a00 */
[----:B------:R-:W4:Y:S01]  /*14c340*/  LDL.LU R31, [R1+0x628] ;  /* 0x00062800011f7983 */ /* 0x000f220000300800 */
[----:B------:R-:W-:-:S02]  /*14c350*/  LOP3.LUT R15, R15, 0xfffffffb, RZ, 0xc0, !PT ;  /* 0xfffffffb0f0f7812 */ /* 0x000fc400078ec0ff */
[C---:B------:R-:W-:Y:S01]  /*14c360*/  LOP3.LUT P4, RZ, R17.reuse, 0x800000, RZ, 0xc0, !PT ;  /* 0x0080000011ff7812 */ /* 0x040fe2000788c0ff */
[----:B------:R-:W4:Y:S01]  /*14c370*/  LDL.LU.64 R56, [R1+0x1180] ;  /* 0x0011800001387983 */ /* 0x000f220000300a00 */
[----:B------:R-:W-:Y:S02]  /*14c380*/  PRMT R20, R30, 0x7771, RZ ;  /* 0x000077711e147816 */ /* 0x000fe400000000ff */
[C---:B------:R-:W-:Y:S02]  /*14c390*/  LOP3.LUT P5, RZ, R17.reuse, 0x1000000, RZ, 0xc0, !PT ;  /* 0x0100000011ff7812 */ /* 0x040fe400078ac0ff */
[----:B------:R-:W-:Y:S02]  /*14c3a0*/  LOP3.LUT P6, RZ, R17, 0x2000000, RZ, 0xc0, !PT ;  /* 0x0200000011ff7812 */ /* 0x000fe400078cc0ff */
[----:B--2---:R-:W-:-:S13]  /*14c3b0*/  LOP3.LUT P0, RZ, R14, 0x8, RZ, 0xc0, !PT ;  /* 0x000000080eff7812 */ /* 0x004fda000780c0ff */
        /* <DEDUP_REMOVED lines=9> */
[----:B---3--:R1:W-:Y:S10]  /*14c450*/  @P4 STG.E.U8 desc[UR4][R40.64], R20 ;  /* 0x0000001428004986 */ /* 0x0083f4000c101104 */
[----:B------:R-:W-:-:S02]  /*14c460*/  @P0 LOP3.LUT R15, R15, 0x20, RZ, 0xfc, !PT ;  /* 0x000000200f0f0812 */ /* 0x000fc400078efcff */
[----:B------:R-:W-:Y:S01]  /*14c470*/  LOP3.LUT P0, RZ, R17, 0x80000000, RZ, 0xc0, !PT ;  /* 0x8000000011ff7812 */ /* 0x000fe2000780c0ff */
[----:B-1----:R-:W2:Y:S01]  /*14c480*/  LDL.LU R40, [R1+0x618] ;  /* 0x0006180001287983 */ /* 0x002ea20000300800 */
        /* <DEDUP_REMOVED lines=8> */
[----:B------:R-:W-:-:S03]  /*14c510*/  PRMT R20, R30, 0x7772, RZ ;  /* 0x000077721e147816 */ /* 0x000fc600000000ff */
[----:B------:R-:W3:Y:S04]  /*14c520*/  LDL.LU R41, [R1+0x608] ;  /* 0x0006080001297983 */ /* 0x000ee80000300800 */
[----:B------:R-:W3:Y:S02]  /*14c530*/  LDL.LU.64 R46, [R1+0x1198] ;  /* 0x00119800012e7983 */ /* 0x000ee40000300a00 */
[----:B------:R-:W-:Y:S02]  /*14c540*/  @P0 LOP3.LUT R15, R15, 0x80, RZ, 0xfc, !PT ;  /* 0x000000800f0f0812 */ /* 0x000fe400078efcff */
[----:B------:R-:W-:Y:S01]  /*14c550*/  LOP3.LUT P0, RZ, R17, 0x20000000, RZ, 0xc0, !PT ;  /* 0x2000000011ff7812 */ /* 0x000fe2000780c0ff */
[----:B----4-:R1:W-:Y:S01]  /*14c560*/  @P5 STG.E.U8 desc[UR4][R42.64], R20 ;  /* 0x000000142a005986 */ /* 0x0103e2000c101104 */
[----:B------:R-:W-:-:S03]  /*14c570*/  LOP3.LUT R15, R15, 0xfffffeff, RZ, 0xc0, !PT ;  /* 0xfffffeff0f0f7812 */ /* 0x000fc600078ec0ff */
[----:B------:R-:W4:Y:S08]  /*14c580*/  LDL.LU.64 R44, [R1+0x1618] ;  /* 0x00161800012c7983 */ /* 0x000f300000300a00 */
[----:B------:R-:W-:Y:S01]  /*14c590*/  @P0 LOP3.LUT R15, R15, 0x100, RZ, 0xfc, !PT ;  /* 0x000001000f0f0812 */ /* 0x000fe200078efcff */
[----:B-1----:R-:W4:Y:S01]  /*14c5a0*/  LDL.LU.64 R42, [R1+0x1610] ;  /* 0x00161000012a7983 */ /* 0x002f220000300a00 */
[----:B------:R-:W-:-:S02]  /*14c5b0*/  LOP3.LUT P0, RZ, R17, 0x10000000, RZ, 0xc0, !PT ;  /* 0x1000000011ff7812 */ /* 0x000fc4000780c0ff */
[----:B------:R-:W-:-:S11]  /*14c5c0*/  LOP3.LUT R15, R15, 0xfffffdff, RZ, 0xc0, !PT ;  /* 0xfffffdff0f0f7812 */ /* 0x000fd600078ec0ff */
[----:B------:R-:W-:Y:S02]  /*14c5d0*/  @P0 LOP3.LUT R15, R15, 0x200, RZ, 0xfc, !PT ;  /* 0x000002000f0f0812 */ /* 0x000fe400078efcff */
[----:B------:R-:W-:Y:S02]  /*14c5e0*/  LOP3.LUT P0, RZ, R17, 0x8000000, RZ, 0xc0, !PT ;  /* 0x0800000011ff7812 */ /* 0x000fe4000780c0ff */
[----:B------:R-:W-:Y:S02]  /*14c5f0*/  LOP3.LUT R15, R15, 0xfffffbff, RZ, 0xc0, !PT ;  /* 0xfffffbff0f0f7812 */ /* 0x000fe400078ec0ff */
[----:B------:R-:W-:-:S09]  /*14c600*/  PRMT R20, R30, 0x7773, RZ ;  /* 0x000077731e147816 */ /* 0x000fd200000000ff */
[----:B------:R-:W-:Y:S02]  /*14c610*/  @P0 LOP3.LUT R15, R15, 0x400, RZ, 0xfc, !PT ;  /* 0x000004000f0f0812 */ /* 0x000fe400078efcff */
[----:B------:R-:W-:Y:S01]  /*14c620*/  LOP3.LUT P0, RZ, R17, 0x4000000, RZ, 0xc0, !PT ;  /* 0x0400000011ff7812 */ /* 0x000fe2000780c0ff */
[----:B------:R1:W-:Y:S02]  /*14c630*/  @P6 STG.E.U8 desc[UR4][R38.64], R20 ;  /* 0x0000001426006986 */ /* 0x0003e4000c101104 */
[----:B-1----:R-:W-:Y:S02]  /*14c640*/  PRMT R20, R31, 0x7770, RZ ;  /* 0x000077701f147816 */ /* 0x002fe400000000ff */
[----:B------:R-:W4:Y:S08]  /*14c650*/  LDL.LU.64 R38, [R1+0x11b8] ;  /* 0x0011b80001267983 */ /* 0x000f300000300a00 */
[----:B------:R1:W-:Y:S01]  /*14c660*/  @P0 STG.E.U8 desc[UR4][R36.64], R20 ;  /* 0x0000001424000986 */ /* 0x0003e2000c101104 */
[----:B------:R-:W-:-:S02]  /*14c670*/  LOP3.LUT P0, RZ, R15, 0x400, RZ, 0xc0, !PT ;  /* 0x000004000fff7812 */ /* 0x000fc4000780c0ff */
[----:B-1----:R-:W-:Y:S01]  /*14c680*/  PRMT R20, R31, 0x7771, RZ ;  /* 0x000077711f147816 */ /* 0x002fe200000000ff */
[----:B------:R-:W4:Y:S10]  /*14c690*/  LDL.LU.64 R36, [R1+0x11b0] ;  /* 0x0011b00001247983 */ /* 0x000f340000300a00 */
[----:B------:R1:W-:Y:S01]  /*14c6a0*/  @P0 STG.E.U8 desc[UR4][R34.64], R20 ;  /* 0x0000001422000986 */ /* 0x0003e2000c101104 */
[----:B------:R-:W-:-:S02]  /*14c6b0*/  LOP3.LUT P0, RZ, R15, 0x200, RZ, 0xc0, !PT ;  /* 0x000002000fff7812 */ /* 0x000fc4000780c0ff */
[C---:B-1----:R-:W-:Y:S01]  /*14c6c0*/  PRMT R20, R31.reuse, 0x7772, RZ ;  /* 0x000077721f147816 */ /* 0x042fe200000000ff */
[----:B------:R-:W4:Y:S10]  /*14c6d0*/  LDL.LU.64 R34, [R1+0x11a8] ;  /* 0x0011a80001227983 */ /* 0x000f340000300a00 */
[----:B------:R1:W-:Y:S04]  /*14c6e0*/  @P0 STG.E.U8 desc[UR4][R32.64], R20 ;  /* 0x0000001420000986 */ /* 0x0003e8000c101104 */
[----:B-1----:R-:W4:Y:S01]  /*14c6f0*/  LDL.LU.64 R32, [R1+0x11a0] ;  /* 0x0011a00001207983 */ /* 0x002f220000300a00 */
[----:B------:R-:W-:-:S03]  /*14c700*/  PRMT R20, R31, 0x7773, RZ ;  /* 0x000077731f147816 */ /* 0x000fc600000000ff */
[----:B------:R-:W4:Y:S01]  /*14c710*/  LDL.LU.64 R30, [R1+0x1640] ;  /* 0x00164000011e7983 */ /* 0x000f220000300a00 */
[----:B------:R-:W-:-:S13]  /*14c720*/  LOP3.LUT P0, RZ, R15, 0x100, RZ, 0xc0, !PT ;  /* 0x000001000fff7812 */ /* 0x000fda000780c0ff */
[----:B------:R2:W-:Y:S01]  /*14c730*/  @P0 STG.E.U8 desc[UR4][R56.64], R20 ;  /* 0x0000001438000986 */ /* 0x0005e2000c101104 */
[----:B------:R-:W-:Y:S02]  /*14c740*/  LOP3.LUT P0, RZ, R15, 0x80, RZ, 0xc0, !PT ;  /* 0x000000800fff7812 */ /* 0x000fe4000780c0ff */
[C---:B------:R-:W-:Y:S02]  /*14c750*/  LOP3.LUT P1, RZ, R14.reuse, 0x10, RZ, 0xc0, !PT ;  /* 0x000000100eff7812 */ /* 0x040fe4000782c0ff */
[C---:B------:R-:W-:Y:S02]  /*14c760*/  LOP3.LUT P2, RZ, R14.reuse, 0x20, RZ, 0xc0, !PT ;  /* 0x000000200eff7812 */ /* 0x040fe4000784c0ff */
[C---:B------:R-:W-:Y:S02]  /*14c770*/  LOP3.LUT P3, RZ, R14.reuse, 0x40, RZ, 0xc0, !PT ;  /* 0x000000400eff7812 */ /* 0x040fe4000786c0ff */
[C---:B------:R-:W-:Y:S02]  /*14c780*/  LOP3.LUT P4, RZ, R14.reuse, 0x80, RZ, 0xc0, !PT ;  /* 0x000000800eff7812 */ /* 0x040fe4000788c0ff */
[----:B------:R-:W-:-:S02]  /*14c790*/  LOP3.LUT P5, RZ, R14, 0x100, RZ, 0xc0, !PT ;  /* 0x000001000eff7812 */ /* 0x000fc400078ac0ff */
[----:B------:R-:W-:Y:S02]  /*14c7a0*/  LOP3.LUT P6, RZ, R14, 0x200, RZ, 0xc0, !PT ;  /* 0x000002000eff7812 */ /* 0x000fe400078cc0ff */
[----:B--2---:R-:W-:-:S05]  /*14c7b0*/  PRMT R20, R40, 0x7770, RZ ;  /* 0x0000777028147816 */ /* 0x004fca00000000ff */
[----:B---3--:R1:W-:Y:S01]  /*14c7c0*/  @P0 STG.E.U8 desc[UR4][R54.64], R20 ;  /* 0x0000001436000986 */ /* 0x0083e2000c101104 */
        /* <DEDUP_REMOVED lines=27> */
[----:B------:R-:W3:Y:S04]  /*14c980*/  LDL.LU.64 R42, [R1+0x1648] ;  /* 0x00164800012a7983 */ /* 0x000ee80000300a00 */
[----:B------:R-:W4:Y:S04]  /*14c990*/  LDL.LU.64 R40, [R1+0x1740] ;  /* 0x0017400001287983 */ /* 0x000f280000300a00 */
[----:B------:R1:W-:Y:S04]  /*14c9a0*/  @P6 STG.E.U8 desc[UR4][R30.64], R20 ;  /* 0x000000141e006986 */ /* 0x0003e8000c101104 */
[----:B------:R-:W2:Y:S04]  /*14c9b0*/  LDL.LU.64 R38, [R1+0x1718] ;  /* 0x0017180001267983 */ /* 0x000ea80000300a00 */
[----:B-1----:R-:W2:Y:S04]  /*14c9c0*/  LDL.LU R31, [R1+0x62c] ;  /* 0x00062c00011f7983 */ /* 0x002ea80000300800 */
[----:B------:R-:W3:Y:S04]  /*14c9d0*/  LDL.LU.64 R36, [R1+0x1710] ;  /* 0x0017100001247983 */ /* 0x000ee80000300a00 */
[----:B------:R-:W4:Y:S04]  /*14c9e0*/  LDL.LU.64 R34, [R1+0x16e8] ;  /* 0x0016e80001227983 */ /* 0x000f280000300a00 */
[----:B------:R-:W4:Y:S04]  /*14c9f0*/  LDL.LU.64 R32, [R1+0x16e0] ;  /* 0x0016e00001207983 */ /* 0x000f280000300a00 */
[----:B------:R-:W4:Y:S04]  /*14ca00*/  LDL.LU R55, [R1+0x61c] ;  /* 0x00061c0001377983 */ /* 0x000f280000300800 */
[----:B------:R-:W4:Y:S01]  /*14ca10*/  LDL.LU.64 R56, [R1+0x16b8] ;  /* 0x0016b80001387983 */ /* 0x000f220000300a00 */
[----:B------:R-:W-:-:S03]  /*14ca20*/  LOP3.LUT P4, RZ, R14, 0x400, RZ, 0xc0, !PT ;  /* 0x000004000eff7812 */ /* 0x000fc6000788c0ff */
[----:B------:R-:W4:Y:S01]  /*14ca30*/  LDL.LU.64 R52, [R1+0x16b0] ;  /* 0x0016b00001347983 */ /* 0x000f220000300a00 */
[----:B------:R-:W-:-:S03]  /*14ca40*/  LOP3.LUT P5, RZ, R14, 0x800, RZ, 0xc0, !PT ;  /* 0x000008000eff7812 */ /* 0x000fc600078ac0ff */
[----:B------:R-:W4:Y:S04]  /*14ca50*/  LDL.LU.64 R50, [R1+0x1748] ;  /* 0x0017480001327983 */ /* 0x000f280000300a00 */
[----:B------:R-:W4:Y:S01]  /*14ca60*/  LDL.LU R30, [R1+0x60c] ;  /* 0x00060c00011e7983 */ /* 0x000f220000300800 */
[C---:B------:R-:W-:Y:S02]  /*14ca70*/  LOP3.LUT P6, RZ, R14.reuse, 0x1000, RZ, 0xc0, !PT ;  /* 0x000010000eff7812 */ /* 0x040fe400078cc0ff */
[----:B------:R-:W-:Y:S02]  /*14ca80*/  LOP3.LUT P0, RZ, R14, 0x400000, RZ, 0xc0, !PT ;  /* 0x004000000eff7812 */ /* 0x000fe4000780c0ff */
[----:B------:R-:W-:Y:S02]  /*14ca90*/  LOP3.LUT R15, R15, 0xfffffffe, RZ, 0xc0, !PT ;  /* 0xfffffffe0f0f7812 */ /* 0x000fe400078ec0ff */
[----:B--2---:R-:W-:-:S05]  /*14caa0*/  PRMT R20, R31, 0x7770, RZ ;  /* 0x000077701f147816 */ /* 0x004fca00000000ff */
[----:B---3--:R1:W-:Y:S02]  /*14cab0*/  @P4 STG.E.U8 desc[UR4][R42.64], R20 ;  /* 0x000000142a004986 */ /* 0x0083e4000c101104 */
[----:B-1----:R-:W-:-:S05]  /*14cac0*/  PRMT R20, R31, 0x7771, RZ ;  /* 0x000077711f147816 */ /* 0x002fca00000000ff */
[----:B----4-:R1:W-:Y:S02]  /*14cad0*/  @P5 STG.E.U8 desc[UR4][R40.64], R20 ;  /* 0x0000001428005986 */ /* 0x0103e4000c101104 */
[----:B-1----:R-:W-:-:S05]  /*14cae0*/  PRMT R20, R31, 0x7772, RZ ;  /* 0x000077721f147816 */ /* 0x002fca00000000ff */
[----:B------:R1:W-:Y:S04]  /*14caf0*/  @P6 STG.E.U8 desc[UR4][R38.64], R20 ;  /* 0x0000001426006986 */ /* 0x0003e8000c101104 */
[----:B-1----:R-:W2:Y:S01]  /*14cb00*/  LDL.LU.64 R20, [R1+0x1818] ;  /* 0x0018180001147983 */ /* 0x002ea20000300a00 */
[----:B------:R-:W-:-:S03]  /*14cb10*/  LOP3.LUT R16, R16, 0xfdffffff, RZ, 0xc0, !PT ;  /* 0xfdffffff10107812 */ /* 0x000fc600078ec0ff */
[----:B------:R-:W3:Y:S01]  /*14cb20*/  LDL.LU.64 R48, [R1+0x1810] ;  /* 0x0018100001307983 */ /* 0x000ee20000300a00 */
[----:B------:R-:W-:Y:S02]  /*14cb30*/  @P0 LOP3.LUT R16, R16, 0x2000000, RZ, 0xfc, !PT ;  /* 0x0200000010100812 */ /* 0x000fe400078efcff */
[----:B------:R-:W-:Y:S01]  /*14cb40*/  LOP3.LUT P0, RZ, R14, 0x200000, RZ, 0xc0, !PT ;  /* 0x002000000eff7812 */ /* 0x000fe2000780c0ff */
[----:B------:R-:W4:Y:S01]  /*14cb50*/  LDL.LU.64 R46, [R1+0x17e8] ;  /* 0x0017e800012e7983 */ /* 0x000f220000300a00 */
[----:B------:R-:W-:-:S03]  /*14cb60*/  LOP3.LUT R16, R16, 0xfbffffff, RZ, 0xc0, !PT ;  /* 0xfbffffff10107812 */ /* 0x000fc600078ec0ff */
[----:B------:R-:W3:Y:S04]  /*14cb70*/  LDL.LU.64 R44, [R1+0x17e0] ;  /* 0x0017e000012c7983 */ /* 0x000ee80000300a00 */
[----:B------:R-:W3:Y:S04]  /*14cb80*/  LDL.LU.64 R42, [R1+0x1798] ;  /* 0x00179800012a7983 */ /* 0x000ee80000300a00 */
[----:B------:R-:W-:Y:S01]  /*14cb90*/  @P0 LOP3.LUT R16, R16, 0x4000000, RZ, 0xfc, !PT ;  /* 0x0400000010100812 */ /* 0x000fe200078efcff */
[----:B------:R-:W4:Y:S01]  /*14cba0*/  LDL.LU.64 R40, [R1+0x1790] ;  /* 0x0017900001287983 */ /* 0x000f220000300a00 */
[----:B------:R-:W-:-:S02]  /*14cbb0*/  LOP3.LUT P0, RZ, R14, 0x100000, RZ, 0xc0, !PT ;  /* 0x001000000eff7812 */ /* 0x000fc4000780c0ff */
[----:B------:R-:W-:Y:S01]  /*14cbc0*/  LOP3.LUT R16, R16, 0xf7ffffff, RZ, 0xc0, !PT ;  /* 0xf7ffffff10107812 */ /* 0x000fe200078ec0ff */
[----:B------:R-:W4:Y:S10]  /*14cbd0*/  LDL.LU.64 R38, [R1+0x1848] ;  /* 0x0018480001267983 */ /* 0x000f340000300a00 */
[----:B------:R-:W-:-:S02]  /*14cbe0*/  @P0 LOP3.LUT R16, R16, 0x8000000, RZ, 0xfc, !PT ;  /* 0x0800000010100812 */ /* 0x000fc400078efcff */
        /* <DEDUP_REMOVED lines=15> */
[----:B------:R-:W-:Y:S02]  /*14cce0*/  LOP3.LUT R15, R15, 0xfffffffd, RZ, 0xc0, !PT ;  /* 0xfffffffd0f0f7812 */ /* 0x000fe400078ec0ff */
[----:B------:R-:W-:-:S09]  /*14ccf0*/  PRMT R31, R31, 0x7773, RZ ;  /* 0x000077731f1f7816 */ /* 0x000fd200000000ff */
[----:B------:R-:W-:Y:S02]  /*14cd00*/  @P0 LOP3.LUT R15, R15, 0x2, RZ, 0xfc, !PT ;  /* 0x000000020f0f0812 */ /* 0x000fe400078efcff */
[----:B------:R-:W-:-:S13]  /*14cd10*/  LOP3.LUT P0, RZ, R14, 0x2000, RZ, 0xc0, !PT ;  /* 0x000020000eff7812 */ /* 0x000fda000780c0ff */
[----:B------:R1:W-:Y:S01]  /*14cd20*/  @P0 STG.E.U8 desc[UR4][R36.64], R31 ;  /* 0x0000001f24000986 */ /* 0x0003e2000c101104 */
[----:B------:R-:W-:Y:S02]  /*14cd30*/  LOP3.LUT P0, RZ, R15, 0x2, RZ, 0xc0, !PT ;  /* 0x000000020fff7812 */ /* 0x000fe4000780c0ff */
[----:B-1----:R-:W-:-:S11]  /*14cd40*/  PRMT R31, R55, 0x7770, RZ ;  /* 0x00007770371f7816 */ /* 0x002fd600000000ff */
[----:B------:R1:W-:Y:S01]  /*14cd50*/  @P0 STG.E.U8 desc[UR4][R34.64], R31 ;  /* 0x0000001f22000986 */ /* 0x0003e2000c101104 */
[----:B------:R-:W-:-:S03]  /*14cd60*/  LOP3.LUT P0, RZ, R15, 0x1, RZ, 0xc0, !PT ;  /* 0x000000010fff7812 */ /* 0x000fc6000780c0ff */
[----:B-1----:R-:W4:Y:S04]  /*14cd70*/  LDL.LU R31, [R1+0x5e0] ;  /* 0x0005e000011f7983 */ /* 0x002f280000300800 */
[----:B------:R-:W4:Y:S01]  /*14cd80*/  LDL.LU.64 R36, [R1+0x1840] ;  /* 0x0018400001247983 */ /* 0x000f220000300a00 */
[----:B------:R-:W-:-:S03]  /*14cd90*/  PRMT R15, R55, 0x7771, RZ ;  /* 0x00007771370f7816 */ /* 0x000fc600000000ff */
[----:B------:R-:W4:Y:S04]  /*14cda0*/  LDL.LU.64 R34, [R1+0x1940] ;  /* 0x0019400001227983 */ /* 0x000f280000300a00 */
[----:B------:R1:W-:Y:S04]  /*14cdb0*/  @P0 STG.E.U8 desc[UR4][R32.64], R15 ;  /* 0x0000000f20000986 */ /* 0x0003e8000c101104 */
[----:B-1----:R-:W4:Y:S01]  /*14cdc0*/  LDL.LU.64 R32, [R1+0x1918] ;  /* 0x0019180001207983 */ /* 0x002f220000300a00 */
[----:B------:R-:W-:Y:S02]  /*14cdd0*/  LOP3.LUT P0, RZ, R16, 0x80000000, RZ, 0xc0, !PT ;  /* 0x8000000010ff7812 */ /* 0x000fe4000780c0ff */
        /* <DEDUP_REMOVED lines=9> */
[----:B-1----:R-:W-:Y:S02]  /*14ce70*/  PRMT R15, R30, 0x7771, RZ ;  /* 0x000077711e0f7816 */ /* 0x002fe400000000ff */
[C---:B------:R-:W-:Y:S02]  /*14ce80*/  LOP3.LUT P1, RZ, R14.reuse, 0x800000, RZ, 0xc0, !PT ;  /* 0x008000000eff7812 */ /* 0x040fe4000782c0ff */
[----:B------:R-:W-:-:S07]  /*14ce90*/  LOP3.LUT P2, RZ, R14, 0x1000000, RZ, 0xc0, !PT ;  /* 0x010000000eff7812 */ /* 0x000fce000784c0ff */
[----:B--2---:R1:W-:Y:S01]  /*14cea0*/  @P0 STG.E.U8 desc[UR4][R20.64], R15 ;  /* 0x0000000f14000986 */ /* 0x0043e2000c101104 */
[----:B------:R-:W-:Y:S02]  /*14ceb0*/  LOP3.LUT P0, RZ, R16, 0x8000000, RZ, 0xc0, !PT ;  /* 0x0800000010ff7812 */ /* 0x000fe4000780c0ff */
[----:B-1----:R-:W-:-:S11]  /*14cec0*/  PRMT R15, R30, 0x7772, RZ ;  /* 0x000077721e0f7816 */ /* 0x002fd600000000ff */
[----:B---3--:R1:W-:Y:S01]  /*14ced0*/  @P0 STG.E.U8 desc[UR4][R48.64], R15 ;  /* 0x0000000f30000986 */ /* 0x0083e2000c101104 */
[----:B------:R-:W-:Y:S02]  /*14cee0*/  LOP3.LUT P0, RZ, R16, 0x4000000, RZ, 0xc0, !PT ;  /* 0x0400000010ff7812 */ /* 0x000fe4000780c0ff */
[----:B-1----:R-:W-:-:S11]  /*14cef0*/  PRMT R15, R30, 0x7773, RZ ;  /* 0x000077731e0f7816 */ /* 0x002fd600000000ff */
[----:B----4-:R1:W-:Y:S01]  /*14cf00*/  @P0 STG.E.U8 desc[UR4][R46.64], R15 ;  /* 0x0000000f2e000986 */ /* 0x0103e2000c101104 */
[----:B------:R-:W-:Y:S02]  /*14cf10*/  LOP3.LUT P0, RZ, R16, 0x2000000, RZ, 0xc0, !PT ;  /* 0x0200000010ff7812 */ /* 0x000fe4000780c0ff */
[----:B-1----:R-:W-:-:S11]  /*14cf20*/  PRMT R15, R13, 0x7770, RZ ;  /* 0x000077700d0f7816 */ /* 0x002fd600000000ff */
[----:B------:R1:W-:Y:S02]  /*14cf30*/  @P0 STG.E.U8 desc[UR4][R44.64], R15 ;  /* 0x0000000f2c000986 */ /* 0x0003e4000c101104 */
[----:B-1----:R-:W-:-:S05]  /*14cf40*/  PRMT R15, R13, 0x7771, RZ ;  /* 0x000077710d0f7816 */ /* 0x002fca00000000ff */
[----:B------:R1:W-:Y:S02]  /*14cf50*/  @P1 STG.E.U8 desc[UR4][R42.64], R15 ;  /* 0x0000000f2a001986 */ /* 0x0003e4000c101104 */
[----:B-1----:R-:W-:-:S05]  /*14cf60*/  PRMT R15, R13, 0x7772, RZ ;  /* 0x000077720d0f7816 */ /* 0x002fca00000000ff */
[----:B------:R1:W-:Y:S02]  /*14cf70*/  @P2 STG.E.U8 desc[UR4][R40.64], R15 ;  /* 0x0000000f28002986 */ /* 0x0003e4000c101104 */
[----:B-1----:R-:W-:Y:S02]  /*14cf80*/  PRMT R15, R13, 0x7773, RZ ;  /* 0x000077730d0f7816 */ /* 0x002fe400000000ff */
[----:B------:R-:W2:Y:S01]  /*14cf90*/  LDL.LU R13, [R1+0x5b38] ;  /* 0x005b3800010d7983 */ /* 0x000ea20000300800 */
[C---:B------:R-:W-:Y:S02]  /*14cfa0*/  LOP3.LUT P3, RZ, R14.reuse, 0x2000000, RZ, 0xc0, !PT ;  /* 0x020000000eff7812 */ /* 0x040fe4000786c0ff */
[C---:B------:R-:W-:Y:S01]  /*14cfb0*/  LOP3.LUT P4, RZ, R14.reuse, 0x4000000, RZ, 0xc0, !PT ;  /* 0x040000000eff7812 */ /* 0x040fe2000788c0ff */
[----:B------:R-:W3:Y:S01]  /*14cfc0*/  LDL.LU.64 R42, [R1+0x1910] ;  /* 0x00191000012a7983 */ /* 0x000ee20000300a00 */
[C---:B------:R-:W-:Y:S02]  /*14cfd0*/  LOP3.LUT P5, RZ, R14.reuse, 0x8000000, RZ, 0xc0, !PT ;  /* 0x080000000eff7812 */ /* 0x040fe400078ac0ff */
[----:B------:R-:W-:Y:S01]  /*14cfe0*/  LOP3.LUT P6, RZ, R14, 0x10000000, RZ, 0xc0, !PT ;  /* 0x100000000eff7812 */ /* 0x000fe200078cc0ff */
[----:B------:R-:W4:Y:S06]  /*14cff0*/  LDL.LU.64 R40, [R1+0x18e8] ;  /* 0x0018e80001287983 */ /* 0x000f2c0000300a00 */
[----:B------:R1:W-:Y:S04]  /*14d000*/  @P3 STG.E.U8 desc[UR4][R38.64], R15 ;  /* 0x0000000f26003986 */ /* 0x0003e8000c101104 */
[----:B-1----:R-:W3:Y:S01]  /*14d010*/  LDL.LU.64 R38, [R1+0x18e0] ;  /* 0x0018e00001267983 */ /* 0x002ee20000300a00 */
[----:B------:R-:W-:-:S05]  /*14d020*/  PRMT R15, R31, 0x7770, RZ ;  /* 0x000077701f0f7816 */ /* 0x000fca00000000ff */
[----:B------:R1:W-:Y:S02]  /*14d030*/  @P4 STG.E.U8 desc[UR4][R36.64], R15 ;  /* 0x0000000f24004986 */ /* 0x0003e4000c101104 */
[C---:B-1----:R-:W-:Y:S02]  /*14d040*/  PRMT R15, R31.reuse, 0x7771, RZ ;  /* 0x000077711f0f7816 */ /* 0x042fe400000000ff */
[----:B------:R-:W3:Y:S04]  /*14d050*/  LDL.LU.64 R36, [R1+0x1878] ;  /* 0x0018780001247983 */ /* 0x000ee80000300a00 */
[----:B------:R1:W-:Y:S02]  /*14d060*/  @P5 STG.E.U8 desc[UR4][R34.64], R15 ;  /* 0x0000000f22005986 */ /* 0x0003e4000c101104 */
[----:B-1----:R-:W-:-:S05]  /*14d070*/  PRMT R15, R31, 0x7772, RZ ;  /* 0x000077721f0f7816 */ /* 0x002fca00000000ff */
[----:B------:R1:W-:Y:S04]  /*14d080*/  @P6 STG.E.U8 desc[UR4][R32.64], R15 ;  /* 0x0000000f20006986 */ /* 0x0003e8000c101104 */
[----:B-1----:R-:W4:Y:S04]  /*14d090*/  LDL.LU R32, [R1+0x5d0] ;  /* 0x0005d00001207983 */ /* 0x002f280000300800 */
[----:B------:R-:W4:Y:S01]  /*14d0a0*/  LDL.LU.64 R34, [R1+0x1870] ;  /* 0x0018700001227983 */ /* 0x000f220000300a00 */
[----:B------:R-:W-:-:S03]  /*14d0b0*/  PRMT R15, R31, 0x7773, RZ ;  /* 0x000077731f0f7816 */ /* 0x000fc600000000ff */
[----:B------:R-:W4:Y:S04]  /*14d0c0*/  LDL.LU.64 R30, [R1+0x1948] ;  /* 0x00194800011e7983 */ /* 0x000f280000300a00 */
[----:B------:R-:W4:Y:S04]  /*14d0d0*/  LDL.LU.64 R54, [R1+0x19c8] ;  /* 0x0019c80001367983 */ /* 0x000f280000300a00 */
[----:B------:R-:W4:Y:S01]  /*14d0e0*/  LDL.LU.64 R52, [R1+0x19c0] ;  /* 0x0019c00001347983 */ /* 0x000f220000300a00 */
[----:B------:R-:W-:Y:S02]  /*14d0f0*/  LOP3.LUT R16, R16, 0xfffeffff, RZ, 0xc0, !PT ;  /* 0xfffeffff10107812 */ /* 0x000fe400078ec0ff */
[C---:B------:R-:W-:Y:S01]  /*14d100*/  LOP3.LUT P4, RZ, R14.reuse, 0x20000000, RZ, 0xc0, !PT ;  /* 0x200000000eff7812 */ /* 0x040fe2000788c0ff */
[----:B------:R-:W4:Y:S01]  /*14d110*/  LDL.LU.64 R50, [R1+0x1988] ;  /* 0x0019880001327983 */ /* 0x000f220000300a00 */
[----:B------:R-:W-:-:S02]  /*14d120*/  LOP3.LUT P5, RZ, R14, 0x40000000, RZ, 0xc0, !PT ;  /* 0x400000000eff7812 */ /* 0x000fc400078ac0ff */
[----:B------:R-:W-:Y:S01]  /*14d130*/  LOP3.LUT P6, RZ, R14, 0x80000000, RZ, 0xc0, !PT ;  /* 0x800000000eff7812 */ /* 0x000fe200078cc0ff */
[----:B------:R-:W4:Y:S04]  /*14d140*/  LDL.LU R33, [R1+0x5b0] ;  /* 0x0005b00001217983 */ /* 0x000f280000300800 */
[----:B------:R-:W4:Y:S04]  /*14d150*/  LDL.LU.64 R20, [R1+0x1980] ;  /* 0x0019800001147983 */ /* 0x000f280000300a00 */
[----:B------:R-:W4:Y:S04]  /*14d160*/  LDL.LU.64 R48, [R1+0x1978] ;  /* 0x0019780001307983 */ /* 0x000f280000300a00 */
[----:B------:R-:W4:Y:S04]  /*14d170*/  LDL.LU.64 R46, [R1+0x1970] ;  /* 0x00197000012e7983 */ /* 0x000f280000300a00 */
[----:B------:R-:W4:Y:S01]  /*14d180*/  LDL.LU.64 R44, [R1+0x19d8] ;  /* 0x0019d800012c7983 */ /* 0x000f220000300a00 */
        /* <DEDUP_REMOVED lines=25> */
[----:B-1----:R-:W2:Y:S01]  /*14d320*/  LDL.LU.64 R42, [R1+0x19d0] ;  /* 0x0019d000012a7983 */ /* 0x002ea20000300a00 */
[----:B------:R-:W-:Y:S02]  /*14d330*/  LOP3.LUT R16, R16, 0xfeffffff, RZ, 0xc0, !PT ;  /* 0xfeffffff10107812 */ /* 0x000fe400078ec0ff */
[----:B----4-:R-:W-:-:S05]  /*14d340*/  PRMT R15, R32, 0x7770, RZ ;  /* 0x00007770200f7816 */ /* 0x010fca00000000ff */
[----:B------:R1:W-:Y:S04]  /*14d350*/  @P5 STG.E.U8 desc[UR4][R40.64], R15 ;  /* 0x0000000f28005986 */ /* 0x0003e8000c101104 */
[----:B------:R-:W-:Y:S02]  /*14d360*/  @P0 LOP3.LUT R16, R16, 0x1000000, RZ, 0xfc, !PT ;  /* 0x0100000010100812 */ /* 0x000fe400078efcff */
[----:B------:R-:W-:Y:S02]  /*14d370*/  LOP3.LUT P0, RZ, R13, 0x1, RZ, 0xc0, !PT ;  /* 0x000000010dff7812 */ /* 0x000fe4000780c0ff */
[C---:B-1----:R-:W-:Y:S01]  /*14d380*/  PRMT R15, R32.reuse, 0x7771, RZ ;  /* 0x00007771200f7816 */ /* 0x042fe200000000ff */
[----:B------:R-:W3:Y:S04]  /*14d390*/  LDL.LU.64 R40, [R1+0x1a10] ;  /* 0x001a100001287983 */ /* 0x000ee80000300a00 */
[----:B------:R1:W-:Y:S02]  /*14d3a0*/  @P6 STG.E.U8 desc[UR4][R38.64], R15 ;  /* 0x0000000f26006986 */ /* 0x0003e4000c101104 */
[----:B-1----:R-:W-:-:S02]  /*14d3b0*/  PRMT R15, R32, 0x7772, RZ ;  /* 0x00007772200f7816 */ /* 0x002fc400000000ff */
[----:B------:R-:W4:Y:S04]  /*14d3c0*/  LDL.LU.64 R38, [R1+0x1a08] ;  /* 0x001a080001267983 */ /* 0x000f280000300a00 */
[----:B------:R1:W-:Y:S01]  /*14d3d0*/  @P0 STG.E.U8 desc[UR4][R36.64], R15 ;  /* 0x0000000f24000986 */ /* 0x0003e2000c101104 */
[----:B------:R-:W-:Y:S02]  /*14d3e0*/  LOP3.LUT P0, RZ, R16, 0x1000000, RZ, 0xc0, !PT ;  /* 0x0100000010ff7812 */ /* 0x000fe4000780c0ff */
[----:B-1----:R-:W-:Y:S02]  /*14d3f0*/  PRMT R15, R32, 0x7773, RZ ;  /* 0x00007773200f7816 */ /* 0x002fe400000000ff */
[----:B------:R-:W2:Y:S09]  /*14d400*/  LDL.LU R32, [R1+0x5d4] ;  /* 0x0005d40001207983 */ /* 0x000eb20000300800 */
[----:B------:R1:W-:Y:S01]  /*14d410*/  @P0 STG.E.U8 desc[UR4][R34.64], R15 ;  /* 0x0000000f22000986 */ /* 0x0003e2000c101104 */
[----:B------:R-:W-:-:S03]  /*14d420*/  LOP3.LUT P0, RZ, R16, 0x800000, RZ, 0xc0, !PT ;  /* 0x0080000010ff7812 */ /* 0x000fc6000780c0ff */
[----:B------:R-:W2:Y:S01]  /*14d430*/  LDL.LU.64 R36, [R1+0x1a00] ;  /* 0x001a000001247983 */ /* 0x000ea20000300a00 */
[----:B-1----:R-:W-:-:S03]  /*14d440*/  PRMT R15, R12, 0x7770, RZ ;  /* 0x000077700c0f7816 */ /* 0x002fc600000000ff */
[----:B------:R-:W2:Y:S06]  /*14d450*/  LDL.LU.64 R34, [R1+0x19f8] ;  /* 0x0019f80001227983 */ /* 0x000eac0000300a00 */
[----:B------:R1:W-:Y:S01]  /*14d460*/  @P0 STG.E.U8 desc[UR4][R30.64], R15 ;  /* 0x0000000f1e000986 */ /* 0x0003e2000c101104 */
[----:B------:R-:W-:Y:S02]  /*14d470*/  LOP3.LUT P0, RZ, R16, 0x400000, RZ, 0xc0, !PT ;  /* 0x0040000010ff7812 */ /* 0x000fe4000780c0ff */
[----:B-1----:R-:W-:Y:S01]  /*14d480*/  PRMT R15, R12, 0x7771, RZ ;  /* 0x000077710c0f7816 */ /* 0x002fe200000000ff */
[----:B------:R-:W2:Y:S10]  /*14d490*/  LDL.LU.64 R30, [R1+0x19f0] ;  /* 0x0019f000011e7983 */ /* 0x000eb40000300a00 */
[----:B------:R1:W-:Y:S01]  /*14d4a0*/  @P0 STG.E.U8 desc[UR4][R54.64], R15 ;  /* 0x0000000f36000986 */ /* 0x0003e2000c101104 */
[----:B------:R-:W-:-:S02]  /*14d4b0*/  LOP3.LUT P0, RZ, R16, 0x200000, RZ, 0xc0, !PT ;  /* 0x0020000010ff7812 */ /* 0x000fc4000780c0ff */
[----:B-1----:R-:W-:-:S11]  /*14d4c0*/  PRMT R15, R12, 0x7772, RZ ;  /* 0x000077720c0f7816 */ /* 0x002fd600000000ff */
[----:B------:R1:W-:Y:S02]  /*14d4d0*/  @P0 STG.E.U8 desc[UR4][R52.64], R15 ;  /* 0x0000000f34000986 */ /* 0x0003e4000c101104 */
[----:B-1----:R-:W-:Y:S02]  /*14d4e0*/  PRMT R15, R12, 0x7773, RZ ;  /* 0x000077730c0f7816 */ /* 0x002fe400000000ff */
[----:B------:R-:W2:Y:S01]  /*14d4f0*/  LDL.LU R12, [R1+0x5b34] ;  /* 0x005b3400010c7983 */ /* 0x000ea20000300800 */
[----:B------:R-:W-:-:S13]  /*14d500*/  LOP3.LUT P0, RZ, R16, 0x100000, RZ, 0xc0, !PT ;  /* 0x0010000010ff7812 */ /* 0x000fda000780c0ff */
        /* <DEDUP_REMOVED lines=15> */
[C---:B------:R-:W-:Y:S02]  /*14d600*/  LOP3.LUT P3, RZ, R13.reuse, 0x1000, RZ, 0xc0, !PT ;  /* 0x000010000dff7812 */ /* 0x040fe4000786c0ff */
[C---:B------:R-:W-:Y:S02]  /*14d610*/  LOP3.LUT P4, RZ, R13.reuse, 0x2000, RZ, 0xc0, !PT ;  /* 0x000020000dff7812 */ /* 0x040fe4000788c0ff */
[C---:B------:R-:W-:Y:S02]  /*14d620*/  LOP3.LUT P5, RZ, R13.reuse, 0x4000, RZ, 0xc0, !PT ;  /* 0x000040000dff7812 */ /* 0x040fe400078ac0ff */
[----:B------:R-:W-:Y:S02]  /*14d630*/  LOP3.LUT P6, RZ, R13, 0x8000, RZ, 0xc0, !PT ;  /* 0x000080000dff7812 */ /* 0x000fe400078cc0ff */
[----:B--2---:R-:W-:-:S05]  /*14d640*/  PRMT R15, R12, 0x7770, RZ ;  /* 0x000077700c0f7816 */ /* 0x004fca00000000ff */
[----:B------:R1:W-:Y:S02]  /*14d650*/  @P1 STG.E.U8 desc[UR4][R42.64], R15 ;  /* 0x0000000f2a001986 */ /* 0x0003e4000c101104 */
[----:B-1----:R-:W-:-:S05]  /*14d660*/  PRMT R15, R12, 0x7771, RZ ;  /* 0x000077710c0f7816 */ /* 0x002fca00000000ff */
[----:B---3--:R1:W-:Y:S02]  /*14d670*/  @P2 STG.E.U8 desc[UR4][R40.64], R15 ;  /* 0x0000000f28002986 */ /* 0x0083e4000c101104 */
[----:B-1----:R-:W-:-:S05]  /*14d680*/  PRMT R15, R12, 0x7772, RZ ;  /* 0x000077720c0f7816 */ /* 0x002fca00000000ff */
[----:B----4-:R1:W-:Y:S02]  /*14d690*/  @P3 STG.E.U8 desc[UR4][R38.64], R15 ;  /* 0x0000000f26003986 */ /* 0x0103e4000c101104 */
[----:B-1----:R-:W-:Y:S02]  /*14d6a0*/  PRMT R15, R12, 0x7773, RZ ;  /* 0x000077730c0f7816 */ /* 0x002fe400000000ff */
[----:B------:R-:W2:Y:S04]  /*14d6b0*/  LDL.LU R12, [R1+0x5b30] ;  /* 0x005b3000010c7983 */ /* 0x000ea80000300800 */
[----:B------:R-:W3:Y:S04]  /*14d6c0*/  LDL.LU.64 R38, [R1+0x19e8] ;  /* 0x0019e80001267983 */ /* 0x000ee80000300a00 */
[----:B------:R1:W-:Y:S04]  /*14d6d0*/  @P4 STG.E.U8 desc[UR4][R36.64], R15 ;  /* 0x0000000f24004986 */ /* 0x0003e8000c101104 */
[----:B------:R-:W4:Y:S01]  /*14d6e0*/  LDL.LU.64 R42, [R1+0x19e0] ;  /* 0x0019e000012a7983 */ /* 0x000f220000300a00 */
[----:B-1----:R-:W-:-:S05]  /*14d6f0*/  PRMT R15, R32, 0x7770, RZ ;  /* 0x00007770200f7816 */ /* 0x002fca00000000ff */
[----:B------:R1:W-:Y:S04]  /*14d700*/  @P5 STG.E.U8 desc[UR4][R34.64], R15 ;  /* 0x0000000f22005986 */ /* 0x0003e8000c101104 */
[----:B-1----:R-:W2:Y:S04]  /*14d710*/  LDL.LU.64 R34, [R1+0x1a18] ;  /* 0x001a180001227983 */ /* 0x002ea80000300a00 */
[----:B------:R-:W2:Y:S04]  /*14d720*/  LDL.LU.64 R40, [R1+0x1a48] ;  /* 0x001a480001287983 */ /* 0x000ea80000300a00 */
[----:B------:R-:W2:Y:S04]  /*14d730*/  LDL.LU.64 R36, [R1+0x1a40] ;  /* 0x001a400001247983 */ /* 0x000ea80000300a00 */
[----:B------:R-:W2:Y:S01]  /*14d740*/  LDL.LU R33, [R1+0x5c4] ;  /* 0x0005c40001217983 */ /* 0x000ea20000300800 */
[----:B------:R-:W-:-:S05]  /*14d750*/  PRMT R15, R32, 0x7771, RZ ;  /* 0x00007771200f7816 */ /* 0x000fca00000000ff */
[----:B------:R1:W-:Y:S04]  /*14d760*/  @P6 STG.E.U8 desc[UR4][R30.64], R15 ;  /* 0x0000000f1e006986 */ /* 0x0003e8000c101104 */
[----:B-1----:R-:W2:Y:S01]  /*14d770*/  LDL.LU.64 R30, [R1+0x1a38] ;  /* 0x001a3800011e7983 */ /* 0x002ea20000300a00 */
[C---:B------:R-:W-:Y:S02]  /*14d780*/  LOP3.LUT P0, RZ, R13.reuse, 0x10000000, RZ, 0xc0, !PT ;  /* 0x100000000dff7812 */ /* 0x040fe4000780c0ff */
[----:B------:R-:W-:Y:S02]  /*14d790*/  LOP3.LUT R16, R16, 0xffffff7f, RZ, 0xc0, !PT ;  /* 0xffffff7f10107812 */ /* 0x000fe400078ec0ff */
[----:B------:R-:W-:-:S09]  /*14d7a0*/  LOP3.LUT P4, RZ, R13, 0x10000, RZ, 0xc0, !PT ;  /* 0x000100000dff7812 */ /* 0x000fd2000788c0ff */
[----:B------:R-:W-:Y:S02]  /*14d7b0*/  @P0 LOP3.LUT R16, R16, 0x80, RZ, 0xfc, !PT ;  /* 0x0000008010100812 */ /* 0x000fe400078efcff */
[----:B------:R-:W-:Y:S02]  /*14d7c0*/  LOP3.LUT P0, RZ, R13, 0x8000000, RZ, 0xc0, !PT ;  /* 0x080000000dff7812 */ /* 0x000fe4000780c0ff */
[----:B------:R-:W-:Y:S02]  /*14d7d0*/  LOP3.LUT R16, R16, 0xfffffeff, RZ, 0xc0, !PT ;  /* 0xfffffeff10107812 */ /* 0x000fe400078ec0ff */
[----:B------:R-:W-:-:S09]  /*14d7e0*/  PRMT R15, R32, 0x7772, RZ ;  /* 0x00007772200f7816 */ /* 0x000fd200000000ff */
[----:B------:R-:W-:Y:S02]  /*14d7f0*/  @P0 LOP3.LUT R16, R16, 0x100, RZ, 0xfc, !PT ;  /* 0x0000010010100812 */ /* 0x000fe400078efcff */
[----:B------:R-:W-:Y:S02]  /*14d800*/  LOP3.LUT P0, RZ, R13, 0x4000000, RZ, 0xc0, !PT ;  /* 0x040000000dff7812 */ /* 0x000fe4000780c0ff */
[----:B------:R-:W-:-:S11]  /*14d810*/  LOP3.LUT R16, R16, 0xfffffdff, RZ, 0xc0, !PT ;  /* 0xfffffdff10107812 */ /* 0x000fd600078ec0ff */
[----:B------:R-:W-:Y:S02]  /*14d820*/  @P0 LOP3.LUT R16, R16, 0x200, RZ, 0xfc, !PT ;  /* 0x0000020010100812 */ /* 0x000fe400078efcff */
[----:B------:R-:W-:Y:S02]  /*14d830*/  LOP3.LUT P0, RZ, R13, 0x2000000, RZ, 0xc0, !PT ;  /* 0x020000000dff7812 */ /* 0x000fe4000780c0ff */
[----:B------:R-:W-:-:S11]  /*14d840*/  LOP3.LUT R16, R16, 0xfffffbff, RZ, 0xc0, !PT ;  /* 0xfffffbff10107812 */ /* 0x000fd600078ec0ff */
[----:B------:R-:W-:Y:S02]  /*14d850*/  @P0 LOP3.LUT R16, R16, 0x400, RZ, 0xfc, !PT ;  /* 0x0000040010100812 */ /* 0x000fe400078efcff */
[C---:B------:R-:W-:Y:S02]  /*14d860*/  LOP3.LUT P0, RZ, R13.reuse, 0x1000000, RZ, 0xc0, !PT ;  /* 0x010000000dff7812 */ /* 0x040fe4000780c0ff */
[----:B------:R-:W-:Y:S02]  /*14d870*/  LOP3.LUT R16, R16, 0xfffff7ff, RZ, 0xc0, !PT ;  /* 0xfffff7ff10107812 */ /* 0x000fe400078ec0ff */
[C---:B------:R-:W-:Y:S02]  /*14d880*/  LOP3.LUT P5, RZ, R13.reuse, 0x20000, RZ, 0xc0, !PT ;  /* 0x000200000dff7812 */ /* 0x040fe400078ac0ff */
[----:B------:R-:W-:-:S07]  /*14d890*/  LOP3.LUT P6, RZ, R13, 0x40000, RZ, 0xc0, !PT ;  /* 0x000400000dff7812 */ /* 0x000fce00078cc0ff */
        /* <DEDUP_REMOVED lines=13> */
[----:B------:R-:W-:Y:S01]  /*14d970*/  LOP3.LUT P0, RZ, R13, 0x80000, RZ, 0xc0, !PT ;  /* 0x000800000dff7812 */ /* 0x000fe2000780c0ff */
[----:B---3--:R1:W-:Y:S04]  /*14d980*/  @P4 STG.E.U8 desc[UR4][R38.64], R15 ;  /* 0x0000000f26004986 */ /* 0x0083e8000c101104 */
[----:B-1----:R-:W3:Y:S04]  /*14d990*/  LDL.LU R38, [R1+0x5b4] ;  /* 0x0005b40001267983 */ /* 0x002ee80000300800 */
[----:B------:R-:W3:Y:S04]  /*14d9a0*/  LDL.LU.64 R56, [R1+0x1a30] ;  /* 0x001a300001387983 */ /* 0x000ee80000300a00 */
[----:B------:R-:W3:Y:S04]  /*14d9b0*/  LDL.LU.64 R54, [R1+0x1a28] ;  /* 0x001a280001367983 */ /* 0x000ee80000300a00 */
[----:B------:R-:W3:Y:S01]  /*14d9c0*/  LDL.LU.64 R52, [R1+0x1a20] ;  /* 0x001a200001347983 */ /* 0x000ee20000300a00 */
[----:B------:R-:W-:-:S03]  /*14d9d0*/  PRMT R15, R32, 0x7773, RZ ;  /* 0x00007773200f7816 */ /* 0x000fc600000000ff */
[----:B------:R-:W3:Y:S04]  /*14d9e0*/  LDL.LU.64 R50, [R1+0x1a58] ;  /* 0x001a580001327983 */ /* 0x000ee80000300a00 */
[----:B----4-:R2:W-:Y:S02]  /*14d9f0*/  @P5 STG.E.U8 desc[UR4][R42.64], R15 ;  /* 0x0000000f2a005986 */ /* 0x0105e4000c101104 */
[----:B--2---:R-:W-:-:S05]  /*14da00*/  PRMT R15, R33, 0x7770, RZ ;  /* 0x00007770210f7816 */ /* 0x004fca00000000ff */
[----:B------:R1:W-:Y:S04]  /*14da10*/  @P6 STG.E.U8 desc[UR4][R34.64], R15 ;  /* 0x0000000f22006986 */ /* 0x0003e8000c101104 */
[----:B-1----:R-:W2:Y:S04]  /*14da20*/  LDL.LU R34, [R1+0x5e8] ;  /* 0x0005e80001227983 */ /* 0x002ea80000300800 */
[----:B------:R-:W4:Y:S04]  /*14da30*/  LDL.LU.64 R20, [R1+0x1a50] ;  /* 0x001a500001147983 */ /* 0x000f280000300a00 */
[----:B------:R-:W2:Y:S04]  /*14da40*/  LDL.LU.64 R48, [R1+0x1a88] ;  /* 0x001a880001307983 */ /* 0x000ea80000300a00 */
[----:B------:R-:W2:Y:S04]  /*14da50*/  LDL.LU R35, [R1+0x5d8] ;  /* 0x0005d80001237983 */ /* 0x000ea80000300800 */
[----:B------:R-:W2:Y:S04]  /*14da60*/  LDL.LU.64 R46, [R1+0x1a80] ;  /* 0x001a8000012e7983 */ /* 0x000ea80000300a00 */
[----:B------:R-:W4:Y:S01]  /*14da70*/  LDL.LU.64 R44, [R1+0x1a78] ;  /* 0x001a7800012c7983 */ /* 0x000f220000300a00 */
[----:B------:R-:W-:-:S03]  /*14da80*/  PRMT R15, R33, 0x7771, RZ ;  /* 0x00007771210f7816 */ /* 0x000fc600000000ff */
[----:B------:R-:W4:Y:S04]  /*14da90*/  LDL.LU.64 R42, [R1+0x1a70] ;  /* 0x001a7000012a7983 */ /* 0x000f280000300a00 */
[----:B------:R1:W-:Y:S04]  /*14daa0*/  @P0 STG.E.U8 desc[UR4][R40.64], R15 ;  /* 0x0000000f28000986 */ /* 0x0003e8000c101104 */
[----:B-1----:R-:W4:Y:S01]  /*14dab0*/  LDL.LU.64 R40, [R1+0x1a68] ;  /* 0x001a680001287983 */ /* 0x002f220000300a00 */
[----:B------:R-:W-:Y:S02]  /*14dac0*/  LOP3.LUT P0, RZ, R16, 0x8000, RZ, 0xc0, !PT ;  /* 0x0000800010ff7812 */ /* 0x000fe4000780c0ff */
[----:B------:R-:W-:-:S11]  /*14dad0*/  PRMT R15, R33, 0x7772, RZ ;  /* 0x00007772210f7816 */ /* 0x000fd600000000ff */
[----:B------:R1:W-:Y:S04]  /*14dae0*/  @P0 STG.E.U8 desc[UR4][R36.64], R15 ;  /* 0x0000000f24000986 */ /* 0x0003e8000c101104 */
[----:B-1----:R-:W4:Y:S01]  /*14daf0*/  LDL.LU.64 R36, [R1+0x1a60] ;  /* 0x001a600001247983 */ /* 0x002f220000300a00 */
[C---:B------:R-:W-:Y:S02]  /*14db00*/  LOP3.LUT P0, RZ, R16.reuse, 0x4000, RZ, 0xc0, !PT ;  /* 0x0000400010ff7812 */ /* 0x040fe4000780c0ff */
[----:B------:R-:W-:Y:S02]  /*14db10*/  PRMT R15, R33, 0x7773, RZ ;  /* 0x00007773210f7816 */ /* 0x000fe400000000ff */
[----:B------:R-:W4:Y:S09]  /*14db20*/  LDL.LU.64 R32, [R1+0x1aa8] ;  /* 0x001aa80001207983 */ /* 0x000f320000300a00 */
[----:B------:R1:W-:Y:S04]  /*14db30*/  @P0 STG.E.U8 desc[UR4][R30.64], R15 ;  /* 0x0000000f1e000986 */ /* 0x0003e8000c101104 */
[----:B-1----:R-:W4:Y:S04]  /*14db40*/  LDL.LU.64 R30, [R1+0x1aa0] ;  /* 0x001aa000011e7983 */ /* 0x002f280000300a00 */
[----:B------:R-:W4:Y:S01]  /*14db50*/  LDL.LU R39, [R1+0x5c8] ;  /* 0x0005c80001277983 */ /* 0x000f220000300800 */
[----:B------:R-:W-:-:S02]  /*14db60*/  LOP3.LUT P0, RZ, R16, 0x2000, RZ, 0xc0, !PT ;  /* 0x0000200010ff7812 */ /* 0x000fc4000780c0ff */
[C---:B------:R-:W-:Y:S02]  /*14db70*/  LOP3.LUT P1, RZ, R13.reuse, 0x20000000, RZ, 0xc0, !PT ;  /* 0x200000000dff7812 */ /* 0x040fe4000782c0ff */
[C---:B------:R-:W-:Y:S02]  /*14db80*/  LOP3.LUT P2, RZ, R13.reuse, 0x40000000, RZ, 0xc0, !PT ;  /* 0x400000000dff7812 */ /* 0x040fe4000784c0ff */
[----:B------:R-:W-:Y:S02]  /*14db90*/  LOP3.LUT P3, RZ, R13, 0x80000000, RZ, 0xc0, !PT ;  /* 0x800000000dff7812 */ /* 0x000fe4000786c0ff */
[----:B---3--:R-:W-:-:S05]  /*14dba0*/  PRMT R15, R38, 0x7770, RZ ;  /* 0x00007770260f7816 */ /* 0x008fca00000000ff */
        /* <DEDUP_REMOVED lines=11> */
[----:B--2---:R-:W-:-:S11]  /*14dc60*/  PRMT R15, R34, 0x7770, RZ ;  /* 0x00007770220f7816 */ /* 0x004fd600000000ff */
[----:B----4-:R1:W-:Y:S01]  /*14dc70*/  @P0 STG.E.U8 desc[UR4][R20.64], R15 ;  /* 0x0000000f14000986 */ /* 0x0103e2000c101104 */
[----:B------:R-:W-:Y:S02]  /*14dc80*/  LOP3.LUT P0, RZ, R16, 0x100, RZ, 0xc0, !PT ;  /* 0x0000010010ff7812 */ /* 0x000fe4000780c0ff */
[----:B-1----:R-:W-:-:S11]  /*14dc90*/  PRMT R15, R34, 0x7771, RZ ;  /* 0x00007771220f7816 */ /* 0x002fd600000000ff */
[----:B------:R1:W-:Y:S01]  /*14dca0*/  @P0 STG.E.U8 desc[UR4][R48.64], R15 ;  /* 0x0000000f30000986 */ /* 0x0003e2000c101104 */
[----:B------:R-:W-:Y:S02]  /*14dcb0*/  LOP3.LUT P0, RZ, R16, 0x80, RZ, 0xc0, !PT ;  /* 0x0000008010ff7812 */ /* 0x000fe4000780c0ff */
[----:B-1----:R-:W-:-:S11]  /*14dcc0*/  PRMT R15, R34, 0x7772, RZ ;  /* 0x00007772220f7816 */ /* 0x002fd600000000ff */
[----:B------:R1:W-:Y:S02]  /*14dcd0*/  @P0 STG.E.U8 desc[UR4][R46.64], R15 ;  /* 0x0000000f2e000986 */ /* 0x0003e4000c101104 */
[----:B-1----:R-:W-:-:S05]  /*14dce0*/  PRMT R15, R34, 0x7773, RZ ;  /* 0x00007773220f7816 */ /* 0x002fca00000000ff */
[----:B------:R1:W-:Y:S02]  /*14dcf0*/  @P1 STG.E.U8 desc[UR4][R44.64], R15 ;  /* 0x0000000f2c001986 */ /* 0x0003e4000c101104 */
[----:B-1----:R-:W-:-:S05]  /*14dd00*/  PRMT R15, R35, 0x7770, RZ ;  /* 0x00007770230f7816 */ /* 0x002fca00000000ff */
[----:B------:R1:W-:Y:S02]  /*14dd10*/  @P2 STG.E.U8 desc[UR4][R42.64], R15 ;  /* 0x0000000f2a002986 */ /* 0x0003e4000c101104 */
[----:B-1----:R-:W-:-:S05]  /*14dd20*/  PRMT R15, R35, 0x7771, RZ ;  /* 0x00007771230f7816 */ /* 0x002fca00000000ff */
[----:B------:R1:W-:Y:S04]  /*14dd30*/  @P3 STG.E.U8 desc[UR4][R40.64], R15 ;  /* 0x0000000f28003986 */ /* 0x0003e8000c101104 */
[----:B-1----:R-:W2:Y:S01]  /*14dd40*/  LDL.LU.64 R40, [R1+0x1b00] ;  /* 0x001b000001287983 */ /* 0x002ea20000300a00 */
[C---:B------:R-:W-:Y:S02]  /*14dd50*/  LOP3.LUT P4, RZ, R12.reuse, 0x1, RZ, 0xc0, !PT ;  /* 0x000000010cff7812 */ /* 0x040fe4000788c0ff */
[----:B------:R-:W-:Y:S01]  /*14dd60*/  PRMT R15, R35, 0x7772, RZ ;  /* 0x00007772230f7816 */ /* 0x000fe200000000ff */
[----:B------:R-:W3:Y:S01]  /*14dd70*/  LDL.LU.64 R42, [R1+0x1ad8] ;  /* 0x001ad800012a7983 */ /* 0x000ee20000300a00 */
[----:B------:R-:W-:-:S09]  /*14dd80*/  LOP3.LUT P5, RZ, R12, 0x2, RZ, 0xc0, !PT ;  /* 0x000000020cff7812 */ /* 0x000fd200078ac0ff */
[----:B------:R1:W-:Y:S04]  /*14dd90*/  @P4 STG.E.U8 desc[UR4][R36.64], R15 ;  /* 0x0000000f24004986 */ /* 0x0003e8000c101104 */
[----:B-1----:R-:W4:Y:S01]  /*14dda0*/  LDL.LU.64 R36, [R1+0x1ad0] ;  /* 0x001ad00001247983 */ /* 0x002f220000300a00 */
[----:B------:R-:W-:-:S03]  /*14ddb0*/  PRMT R15, R35, 0x7773, RZ ;  /* 0x00007773230f7816 */ /* 0x000fc600000000ff */
[----:B------:R-:W3:Y:S01]  /*14ddc0*/  LDL.LU.64 R34, [R1+0x1ac8] ;  /* 0x001ac80001227983 */ /* 0x000ee20000300a00 */
[----:B------:R-:W-:-:S03]  /*14ddd0*/  LOP3.LUT P6, RZ, R12, 0x4, RZ, 0xc0, !PT ;  /* 0x000000040cff7812 */ /* 0x000fc600078cc0ff */
[----:B------:R1:W-:Y:S04]  /*14dde0*/  @P5 STG.E.U8 desc[UR4][R32.64], R15 ;  /* 0x0000000f20005986 */ /* 0x0003e8000c101104 */
[----:B-1----:R-:W4:Y:S01]  /*14ddf0*/  LDL.LU.64 R32, [R1+0x1ac0] ;  /* 0x001ac00001207983 */ /* 0x002f220000300a00 */
[----:B------:R-:W-:-:S05]  /*14de00*/  PRMT R15, R39, 0x7770, RZ ;  /* 0x00007770270f7816 */ /* 0x000fca00000000ff */
[----:B------:R1:W-:Y:S04]  /*14de10*/  @P6 STG.E.U8 desc[UR4][R30.64], R15 ;  /* 0x0000000f1e006986 */ /* 0x0003e8000c101104 */
[----:B-1----:R-:W4:Y:S01]  /*14de20*/  LDL.LU.64 R30, [R1+0x1b18] ;  /* 0x001b1800011e7983 */ /* 0x002f220000300a00 */
[----:B------:R-:W-:Y:S02]  /*14de30*/  LOP3.LUT P0, RZ, R12, 0x8000, RZ, 0xc0, !PT ;  /* 0x000080000cff7812 */ /* 0x000fe4000780c0ff */
        /* <DEDUP_REMOVED lines=14> */
[----:B------:R-:W-:Y:S02]  /*14df20*/  LOP3.LUT P4, RZ, R12, 0x8, RZ, 0xc0, !PT ;  /* 0x000000080cff7812 */ /* 0x000fe4000788c0ff */
[----:B------:R-:W-:-:S07]  /*14df30*/  PRMT R15, R39, 0x7771, RZ ;  /* 0x00007771270f7816 */ /* 0x000fce00000000ff */
        /* <DEDUP_REMOVED lines=11> */
[C---:B------:R-:W-:Y:S02]  /*14dff0*/  LOP3.LUT P0, RZ, R12.reuse, 0x80, RZ, 0xc0, !PT ;  /* 0x000000800cff7812 */ /* 0x040fe4000780c0ff */
[----:B------:R-:W-:Y:S02]  /*14e000*/  LOP3.LUT P6, RZ, R12, 0x20, RZ, 0xc0, !PT ;  /* 0x000000200cff7812 */ /* 0x000fe400078cc0ff */
[----:B------:R-:W-:-:S09]  /*14e010*/  LOP3.LUT R16, R16, 0xffffffbf, RZ, 0xc0, !PT ;  /* 0xffffffbf10107812 */ /* 0x000fd200078ec0ff */
[----:B------:R-:W-:Y:S02]  /*14e020*/  @P0 LOP3.LUT R16, R16, 0x40, RZ, 0xfc, !PT ;  /* 0x0000004010100812 */ /* 0x000fe400078efcff */
[----:B------:R-:W-:Y:S01]  /*14e030*/  LOP3.LUT P0, RZ, R12, 0x40, RZ, 0xc0, !PT ;  /* 0x000000400cff7812 */ /* 0x000fe2000780c0ff */
[----:B--2---:R1:W-:Y:S04]  /*14e040*/  @P4 STG.E.U8 desc[UR4][R40.64], R15 ;  /* 0x0000000f28004986 */ /* 0x0043e8000c101104 */
[----:B-1----:R-:W2:Y:S04]  /*14e050*/  LDL.LU R40, [R1+0x5ec] ;  /* 0x0005ec0001287983 */ /* 0x002ea80000300800 */
[----:B------:R-:W2:Y:S04]  /*14e060*/  LDL.LU.64 R52, [R1+0x1b08] ;  /* 0x001b080001347983 */ /* 0x000ea80000300a00 */
[----:B------:R-:W2:Y:S04]  /*14e070*/  LDL.LU.64 R50, [R1+0x1b40] ;  /* 0x001b400001327983 */ /* 0x000ea80000300a00 */
[----:B------:R-:W2:Y:S01]  /*14e080*/  LDL.LU.64 R20, [R1+0x1b38] ;  /* 0x001b380001147983 */ /* 0x000ea20000300a00 */
[----:B------:R-:W-:-:S03]  /*14e090*/  PRMT R15, R39, 0x7772, RZ ;  /* 0x00007772270f7816 */ /* 0x000fc600000000ff */
[----:B------:R-:W2:Y:S04]  /*14e0a0*/  LDL.LU.64 R48, [R1+0x1b30] ;  /* 0x001b300001307983 */ /* 0x000ea80000300a00 */
[----:B---3--:R1:W-:Y:S04]  /*14e0b0*/  @P5 STG.E.U8 desc[UR4][R42.64], R15 ;  /* 0x0000000f2a005986 */ /* 0x0083e8000c101104 */
[----:B------:R-:W3:Y:S04]  /*14e0c0*/  LDL.LU R41, [R1+0x5dc] ;  /* 0x0005dc0001297983 */ /* 0x000ee80000300800 */
[----:B------:R-:W3:Y:S01]  /*14e0d0*/  LDL.LU.64 R46, [R1+0x1b28] ;  /* 0x001b2800012e7983 */ /* 0x000ee20000300a00 */
[----:B-1----:R-:W-:-:S03]  /*14e0e0*/  PRMT R15, R39, 0x7773, RZ ;  /* 0x00007773270f7816 */ /* 0x002fc600000000ff */
[----:B------:R-:W3:Y:S04]  /*14e0f0*/  LDL.LU.64 R44, [R1+0x1b20] ;  /* 0x001b2000012c7983 */ /* 0x000ee80000300a00 */
[----:B----4-:R1:W-:Y:S04]  /*14e100*/  @P6 STG.E.U8 desc[UR4][R36.64], R15 ;  /* 0x0000000f24006986 */ /* 0x0103e8000c101104 */
[----:B------:R-:W4:Y:S04]  /*14e110*/  LDL.LU.64 R42, [R1+0x1b58] ;  /* 0x001b5800012a7983 */ /* 0x000f280000300a00 */
[----:B------:R-:W3:Y:S01]  /*14e120*/  LDL.LU.64 R38, [R1+0x1b50] ;  /* 0x001b500001267983 */ /* 0x000ee20000300a00 */
[----:B-1----:R-:W-:-:S03]  /*14e130*/  PRMT R15, R11, 0x7770, RZ ;  /* 0x000077700b0f7816 */ /* 0x002fc600000000ff */
[----:B------:R-:W3:Y:S04]  /*14e140*/  LDL.LU.64 R36, [R1+0x1b48] ;  /* 0x001b480001247983 */ /* 0x000ee80000300a00 */
[----:B------:R1:W-:Y:S01]  /*14e150*/  @P0 STG.E.U8 desc[UR4][R34.64], R15 ;  /* 0x0000000f22000986 */ /* 0x0003e2000c101104 */
[C---:B------:R-:W-:Y:S02]  /*14e160*/  LOP3.LUT P0, RZ, R16.reuse, 0x40, RZ, 0xc0, !PT ;  /* 0x0000004010ff7812 */ /* 0x040fe4000780c0ff */
[----:B-1----:R-:W-:Y:S01]  /*14e170*/  PRMT R15, R11, 0x7771, RZ ;  /* 0x000077710b0f7816 */ /* 0x002fe200000000ff */
[----:B------:R-:W4:Y:S10]  /*14e180*/  LDL.LU.64 R34, [R1+0x1b80] ;  /* 0x001b800001227983 */ /* 0x000f340000300a00 */
[----:B------:R1:W-:Y:S01]  /*14e190*/  @P0 STG.E.U8 desc[UR4][R32.64], R15 ;  /* 0x0000000f20000986 */ /* 0x0003e2000c101104 */
[----:B------:R-:W-:-:S02]  /*14e1a0*/  LOP3.LUT P0, RZ, R16, 0x20, RZ, 0xc0, !PT ;  /* 0x0000002010ff7812 */ /* 0x000fc4000780c0ff */
[C---:B-1----:R-:W-:Y:S01]  /*14e1b0*/  PRMT R15, R11.reuse, 0x7772, RZ ;  /* 0x000077720b0f7816 */ /* 0x042fe200000000ff */
[----:B------:R-:W4:Y:S10]  /*14e1c0*/  LDL.LU.64 R32, [R1+0x1b78] ;  /* 0x001b780001207983 */ /* 0x000f340000300a00 */
[----:B------:R1:W-:Y:S02]  /*14e1d0*/  @P0 STG.E.U8 desc[UR4][R30.64], R15 ;  /* 0x0000000f1e000986 */ /* 0x0003e4000c101104 */
[----:B-1----:R-:W-:-:S02]  /*14e1e0*/  PRMT R15, R11, 0x7773, RZ ;  /* 0x000077730b0f7816 */ /* 0x002fc400000000ff */
[----:B------:R-:W4:Y:S04]  /*14e1f0*/  LDL.LU R11, [R1+0x5b2c] ;  /* 0x005b2c00010b7983 */ /* 0x000f280000300800 */
        /* <DEDUP_REMOVED lines=9> */
[----:B--2---:R-:W-:-:S05]  /*14e290*/  PRMT R15, R40, 0x7770, RZ ;  /* 0x00007770280f7816 */ /* 0x004fca00000000ff */
        /* <DEDUP_REMOVED lines=11> */
[----:B---3--:R-:W-:-:S11]  /*14e350*/  PRMT R15, R41, 0x7770, RZ ;  /* 0x00007770290f7816 */ /* 0x008fd600000000ff */
[----:B------:R1:W-:Y:S01]  /*14e360*/  @P0 STG.E.U8 desc[UR4][R46.64], R15 ;  /* 0x0000000f2e000986 */ /* 0x0003e2000c101104 */
[----:B------:R-:W-:Y:S02]  /*14e370*/  LOP3.LUT P0, RZ, R13, 0x40000000, RZ, 0xc0, !PT ;  /* 0x400000000dff7812 */ /* 0x000fe4000780c0ff */
[----:B-1----:R-:W-:-:S11]  /*14e380*/  PRMT R15, R41, 0x7771, RZ ;  /* 0x00007771290f7816 */ /* 0x002fd600000000ff */
[----:B------:R1:W-:Y:S02]  /*14e390*/  @P0 STG.E.U8 desc[UR4][R44.64], R15 ;  /* 0x0000000f2c000986 */ /* 0x0003e4000c101104 */
[----:B-1----:R-:W-:-:S05]  /*14e3a0*/  PRMT R15, R41, 0x7772, RZ ;  /* 0x00007772290f7816 */ /* 0x002fca00000000ff */
        /* <DEDUP_REMOVED lines=13> */
[----:B------:R-:W3:Y:S04]  /*14e480*/  LDL.LU.64 R40, [R1+0x1b98] ;  /* 0x001b980001287983 */ /* 0x000ee80000300a00 */
[----:B------:R-:W3:Y:S01]  /*14e490*/  LDL.LU R37, [R1+0x5bc] ;  /* 0x0005bc0001257983 */ /* 0x000ee20000300800 */
[----:B------:R-:W-:-:S03]  /*14e4a0*/  LOP3.LUT P6, RZ, R12, 0x200000, RZ, 0xc0, !PT ;  /* 0x002000000cff7812 */ /* 0x000fc600078cc0ff */
[----:B------:R-:W3:Y:S04]  /*14e4b0*/  LDL.LU.64 R34, [R1+0x1b90] ;  /* 0x001b900001227983 */ /* 0x000ee80000300a00 */
[----:B------:R-:W3:Y:S06]  /*14e4c0*/  LDL.LU.64 R32, [R1+0x1b88] ;  /* 0x001b880001207983 */ /* 0x000eec0000300a00 */
[----:B------:R1:W-:Y:S04]  /*14e4d0*/  @P6 STG.E.U8 desc[UR4][R30.64], R15 ;  /* 0x0000000f1e006986 */ /* 0x0003e8000c101104 */
[----:B-1----:R-:W3:Y:S04]  /*14e4e0*/  LDL.LU.64 R30, [R1+0x1bc0] ;  /* 0x001bc000011e7983 */ /* 0x002ee80000300a00 */
[----:B------:R-:W3:Y:S01]  /*14e4f0*/  LDL.LU R55, [R1+0x5a0] ;  /* 0x0005a00001377983 */ /* 0x000ee20000300800 */
[----:B------:R-:W-:-:S03]  /*14e500*/  LOP3.LUT R13, R13, 0xffdfffff, RZ, 0xc0, !PT ;  /* 0xffdfffff0d0d7812 */ /* 0x000fc600078ec0ff */
[----:B------:R-:W4:Y:S01]  /*14e510*/  LDL.LU.64 R56, [R1+0x1bb8] ;  /* 0x001bb80001387983 */ /* 0x000f220000300a00 */
[C---:B------:R-:W-:Y:S02]  /*14e520*/  LOP3.LUT P4, RZ, R12.reuse, 0x400000, RZ, 0xc0, !PT ;  /* 0x004000000cff7812 */ /* 0x040fe4000788c0ff */
[C---:B------:R-:W-:Y:S01]  /*14e530*/  LOP3.LUT P5, RZ, R12.reuse, 0x800000, RZ, 0xc0, !PT ;  /* 0x008000000cff7812 */ /* 0x040fe200078ac0ff */
[----:B------:R-:W4:Y:S04]  /*14e540*/  LDL.LU.64 R52, [R1+0x1bb0] ;  /* 0x001bb00001347983 */ /* 0x000f280000300a00 */
[----:B------:R-:W4:Y:S01]  /*14e550*/  LDL.LU.64 R50, [R1+0x1ba8] ;  /* 0x001ba80001327983 */ /* 0x000f220000300a00 */
        /* <DEDUP_REMOVED lines=19> */
[----:B----4-:R1:W-:Y:S01]  /*14e690*/  @P5 STG.E.U8 desc[UR4][R38.64], R15 ;  /* 0x0000000f26005986 */ /* 0x0103e2000c101104 */
[----:B------:R-:W-:-:S03]  /*14e6a0*/  LOP3.LUT R13, R13, 0xfbffffff, RZ, 0xc0, !PT ;  /* 0xfbffffff0d0d7812 */ /* 0x000fc600078ec0ff */
[----:B-1----:R-:W2:Y:S08]  /*14e6b0*/  LDL.LU R38, [R1+0x590] ;  /* 0x0005900001267983 */ /* 0x002eb00000300800 */
[----:B------:R-:W-:Y:S02]  /*14e6c0*/  @P0 LOP3.LUT R13, R13, 0x4000000, RZ, 0xfc, !PT ;  /* 0x040000000d0d0812 */ /* 0x000fe400078efcff */
[----:B------:R-:W-:Y:S01]  /*14e6d0*/  LOP3.LUT P0, RZ, R12, 0x10000000, RZ, 0xc0, !PT ;  /* 0x100000000cff7812 */ /* 0x000fe2000780c0ff */
[----:B------:R-:W3:Y:S01]  /*14e6e0*/  LDL.LU.64 R20, [R1+0x1ba0] ;  /* 0x001ba00001147983 */ /* 0x000ee20000300a00 */
[----:B------:R-:W-:-:S03]  /*14e6f0*/  LOP3.LUT R13, R13, 0xf7ffffff, RZ, 0xc0, !PT ;  /* 0xf7ffffff0d0d7812 */ /* 0x000fc600078ec0ff */
[----:B------:R-:W4:Y:S04]  /*14e700*/  LDL.LU.64 R48, [R1+0x1bd8] ;  /* 0x001bd80001307983 */ /* 0x000f280000300a00 */
[----:B------:R-:W3:Y:S04]  /*14e710*/  LDL.LU R39, [R1+0x580] ;  /* 0x0005800001277983 */ /* 0x000ee80000300800 */
[----:B------:R-:W-:Y:S01]  /*14e720*/  @P0 LOP3.LUT R13, R13, 0x8000000, RZ, 0xfc, !PT ;  /* 0x080000000d0d0812 */ /* 0x000fe200078efcff */
[----:B------:R-:W3:Y:S01]  /*14e730*/  LDL.LU.64 R46, [R1+0x1bd0] ;  /* 0x001bd000012e7983 */ /* 0x000ee20000300a00 */
[----:B------:R-:W-:-:S02]  /*14e740*/  LOP3.LUT P0, RZ, R12, 0x8000000, RZ, 0xc0, !PT ;  /* 0x080000000cff7812 */ /* 0x000fc4000780c0ff */
[----:B------:R-:W-:Y:S01]  /*14e750*/  LOP3.LUT R13, R13, 0xefffffff, RZ, 0xc0, !PT ;  /* 0xefffffff0d0d7812 */ /* 0x000fe200078ec0ff */
[----:B------:R-:W3:Y:S01]  /*14e760*/  LDL.LU.64 R44, [R1+0x1bc8] ;  /* 0x001bc800012c7983 */ /* 0x000ee20000300a00 */
[----:B------:R-:W-:-:S03]  /*14e770*/  PRMT R15, R37, 0x7772, RZ ;  /* 0x00007772250f7816 */ /* 0x000fc600000000ff */
[----:B------:R-:W4:Y:S06]  /*14e780*/  LDL.LU.64 R42, [R1+0x1c20] ;  /* 0x001c2000012a7983 */ /* 0x000f2c0000300a00 */
[----:B------:R-:W-:Y:S02]  /*14e790*/  @P0 LOP3.LUT R13, R13, 0x10000000, RZ, 0xfc, !PT ;  /* 0x100000000d0d0812 */ /* 0x000fe400078efcff */
[----:B------:R-:W-:Y:S02]  /*14e7a0*/  LOP3.LUT P0, RZ, R12, 0x4000000, RZ, 0xc0, !PT ;  /* 0x040000000cff7812 */ /* 0x000fe4000780c0ff */
[----:B------:R-:W-:Y:S01]  /*14e7b0*/  LOP3.LUT R13, R13, 0xdfffffff, RZ, 0xc0, !PT ;  /* 0xdfffffff0d0d7812 */ /* 0x000fe200078ec0ff */
[----:B------:R1:W-:Y:S10]  /*14e7c0*/  @P6 STG.E.U8 desc[UR4][R40.64], R15 ;  /* 0x0000000f28006986 */ /* 0x0003f4000c101104 */
[----:B------:R-:W-:-:S02]  /*14e7d0*/  @P0 LOP3.LUT R13, R13, 0x20000000, RZ, 0xfc, !PT ;  /* 0x200000000d0d0812 */ /* 0x000fc400078efcff */
[----:B------:R-:W-:Y:S01]  /*14e7e0*/  LOP3.LUT P0, RZ, R12, 0x2000000, RZ, 0xc0, !PT ;  /* 0x020000000cff7812 */ /* 0x000fe2000780c0ff */
[----:B-1----:R-:W4:Y:S01]  /*14e7f0*/  LDL.LU.64 R40, [R1+0x1c08] ;  /* 0x001c080001287983 */ /* 0x002f220000300a00 */
[----:B------:R-:W-:-:S03]  /*14e800*/  PRMT R15, R37, 0x7773, RZ ;  /* 0x00007773250f7816 */ /* 0x000fc600000000ff */
[----:B------:R-:W4:Y:S08]  /*14e810*/  LDL.LU.64 R36, [R1+0x1c00] ;  /* 0x001c000001247983 */ /* 0x000f300000300a00 */
[----:B------:R1:W-:Y:S01]  /*14e820*/  @P0 STG.E.U8 desc[UR4][R34.64], R15 ;  /* 0x0000000f22000986 */ /* 0x0003e2000c101104 */
[----:B------:R-:W-:Y:S02]  /*14e830*/  LOP3.LUT P0, RZ, R13, 0x20000000, RZ, 0xc0, !PT ;  /* 0x200000000dff7812 */ /* 0x000fe4000780c0ff */
[----:B-1----:R-:W-:Y:S01]  /*14e840*/  PRMT R15, R55, 0x7770, RZ ;  /* 0x00007770370f7816 */ /* 0x002fe200000000ff */
[----:B------:R-:W4:Y:S10]  /*14e850*/  LDL.LU.64 R34, [R1+0x1be8] ;  /* 0x001be80001227983 */ /* 0x000f340000300a00 */
[----:B------:R1:W-:Y:S01]  /*14e860*/  @P0 STG.E.U8 desc[UR4][R32.64], R15 ;  /* 0x0000000f20000986 */ /* 0x0003e2000c101104 */
[----:B------:R-:W-:-:S02]  /*14e870*/  LOP3.LUT P0, RZ, R13, 0x10000000, RZ, 0xc0, !PT ;  /* 0x100000000dff7812 */ /* 0x000fc4000780c0ff */
[----:B-1----:R-:W-:Y:S01]  /*14e880*/  PRMT R15, R55, 0x7771, RZ ;  /* 0x00007771370f7816 */ /* 0x002fe200000000ff */
[----:B------:R-:W4:Y:S10]  /*14e890*/  LDL.LU.64 R32, [R1+0x1be0] ;  /* 0x001be00001207983 */ /* 0x000f340000300a00 */
[----:B------:R1:W-:Y:S04]  /*14e8a0*/  @P0 STG.E.U8 desc[UR4][R30.64], R15 ;  /* 0x0000000f1e000986 */ /* 0x0003e8000c101104 */
[----:B-1----:R-:W4:Y:S01]  /*14e8b0*/  LDL.LU.64 R30, [R1+0x1c58] ;  /* 0x001c5800011e7983 */ /* 0x002f220000300a00 */
[----:B------:R-:W-:-:S02]  /*14e8c0*/  LOP3.LUT P0, RZ, R13, 0x8000000, RZ, 0xc0, !PT ;  /* 0x080000000dff7812 */ /* 0x000fc4000780c0ff */
[----:B------:R-:W-:-:S11]  /*14e8d0*/  PRMT R15, R55, 0x7772, RZ ;  /* 0x00007772370f7816 */ /* 0x000fd600000000ff */
        /* <DEDUP_REMOVED lines=27> */
[C---:B-1----:R-:W-:Y:S02]  /*14ea90*/  PRMT R15, R39.reuse, 0x7772, RZ ;  /* 0x00007772270f7816 */ /* 0x042fe400000000ff */
[----:B------:R-:W2:Y:S04]  /*14eaa0*/  LDL.LU.64 R42, [R1+0x1c50] ;  /* 0x001c5000012a7983 */ /* 0x000ea80000300a00 */
[----:B------:R1:W-:Y:S02]  /*14eab0*/  @P2 STG.E.U8 desc[UR4][R40.64], R15 ;  /* 0x0000000f28002986 */ /* 0x0003e4000c101104 */
[----:B-1----:R-:W-:-:S02]  /*14eac0*/  PRMT R15, R39, 0x7773, RZ ;  /* 0x00007773270f7816 */ /* 0x002fc400000000ff */
[----:B------:R-:W3:Y:S04]  /*14ead0*/  LDL.LU.64 R40, [R1+0x1c28] ;  /* 0x001c280001287983 */ /* 0x000ee80000300a00 */
[----:B------:R1:W-:Y:S04]  /*14eae0*/  @P3 STG.E.U8 desc[UR4][R36.64], R15 ;  /* 0x0000000f24003986 */ /* 0x0003e8000c101104 */
[----:B------:R-:W4:Y:S01]  /*14eaf0*/  LDL.LU.64 R38, [R1+0x1c80] ;  /* 0x001c800001267983 */ /* 0x000f220000300a00 */
[----:B-1----:R-:W-:-:S03]  /*14eb00*/  PRMT R15, R9, 0x7770, RZ ;  /* 0x00007770090f7816 */ /* 0x002fc600000000ff */
[----:B------:R-:W3:Y:S04]  /*14eb10*/  LDL.LU.64 R36, [R1+0x1c78] ;  /* 0x001c780001247983 */ /* 0x000ee80000300a00 */
[----:B------:R1:W-:Y:S02]  /*14eb20*/  @P4 STG.E.U8 desc[UR4][R34.64], R15 ;  /* 0x0000000f22004986 */ /* 0x0003e4000c101104 */
[----:B-1----:R-:W-:-:S05]  /*14eb30*/  PRMT R15, R9, 0x7771, RZ ;  /* 0x00007771090f7816 */ /* 0x002fca00000000ff */
[----:B------:R1:W-:Y:S02]  /*14eb40*/  @P5 STG.E.U8 desc[UR4][R32.64], R15 ;  /* 0x0000000f20005986 */ /* 0x0003e4000c101104 */
[----:B-1----:R-:W-:-:S05]  /*14eb50*/  PRMT R15, R9, 0x7772, RZ ;  /* 0x00007772090f7816 */ /* 0x002fca00000000ff */
[----:B------:R1:W-:Y:S04]  /*14eb60*/  @P6 STG.E.U8 desc[UR4][R30.64], R15 ;  /* 0x0000000f1e006986 */ /* 0x0003e8000c101104 */
[----:B-1----:R-:W3:Y:S04]  /*14eb70*/  LDL.LU R31, [R1+0x5a4] ;  /* 0x0005a400011f7983 */ /* 0x002ee80000300800 */
[----:B------:R-:W4:Y:S01]  /*14eb80*/  LDL.LU.64 R34, [R1+0x1c70] ;  /* 0x001c700001227983 */ /* 0x000f220000300a00 */
[----:B------:R-:W-:-:S03]  /*14eb90*/  PRMT R15, R9, 0x7773, RZ ;  /* 0x00007773090f7816 */ /* 0x000fc600000000ff */
[----:B------:R-:W4:Y:S04]  /*14eba0*/  LDL.LU R53, [R1+0x594] ;  /* 0x0005940001357983 */ /* 0x000f280000300800 */
[----:B------:R-:W4:Y:S04]  /*14ebb0*/  LDL.LU R9, [R1+0x5b24] ;  /* 0x005b240001097983 */ /* 0x000f280000300800 */
[----:B------:R-:W4:Y:S04]  /*14ebc0*/  LDL.LU.64 R32, [R1+0x1c68] ;  /* 0x001c680001207983 */ /* 0x000f280000300a00 */
[----:B------:R-:W4:Y:S04]  /*14ebd0*/  LDL.LU.64 R56, [R1+0x1c60] ;  /* 0x001c600001387983 */ /* 0x000f280000300a00 */
[----:B------:R-:W4:Y:S04]  /*14ebe0*/  LDL.LU.64 R54, [R1+0x1c98] ;  /* 0x001c980001367983 */ /* 0x000f280000300a00 */
[----:B------:R-:W4:Y:S04]  /*14ebf0*/  LDL.LU.64 R50, [R1+0x1c90] ;  /* 0x001c900001327983 */ /* 0x000f280000300a00 */
[----:B------:R-:W4:Y:S04]  /*14ec00*/  LDL.LU R30, [R1+0x584] ;  /* 0x00058400011e7983 */ /* 0x000f280000300800 */
[----:B------:R-:W4:Y:S04]  /*14ec10*/  LDL.LU.64 R20, [R1+0x1c88] ;  /* 0x001c880001147983 */ /* 0x000f280000300a00 */
[----:B------:R-:W4:Y:S04]  /*14ec20*/  LDL.LU.64 R48, [R1+0x1cc0] ;  /* 0x001cc00001307983 */ /* 0x000f280000300a00 */
[----:B------:R-:W4:Y:S01]  /*14ec30*/  LDL.LU.64 R46, [R1+0x1cb8] ;  /* 0x001cb800012e7983 */ /* 0x000f220000300a00 */
[----:B------:R-:W-:-:S02]  /*14ec40*/  LOP3.LUT P4, RZ, R11, 0x200, RZ, 0xc0, !PT ;  /* 0x000002000bff7812 */ /* 0x000fc4000788c0ff */
[C---:B------:R-:W-:Y:S01]  /*14ec50*/  LOP3.LUT P0, RZ, R11.reuse, 0x200000, RZ, 0xc0, !PT ;  /* 0x002000000bff7812 */ /* 0x040fe2000780c0ff */
[----:B------:R-:W4:Y:S01]  /*14ec60*/  LDL.LU.64 R44, [R1+0x1cb0] ;  /* 0x001cb000012c7983 */ /* 0x000f220000300a00 */
[----:B------:R-:W-:Y:S02]  /*14ec70*/  LOP3.LUT P5, RZ, R11, 0x400, RZ, 0xc0, !PT ;  /* 0x000004000bff7812 */ /* 0x000fe400078ac0ff */
[----:B------:R-:W-:Y:S02]  /*14ec80*/  LOP3.LUT R13, R13, 0xffffefff, RZ, 0xc0, !PT ;  /* 0xffffefff0d0d7812 */ /* 0x000fe400078ec0ff */
        /* <DEDUP_REMOVED lines=18> */
[----:B--2---:R1:W-:Y:S04]  /*14edb0*/  @P4 STG.E.U8 desc[UR4][R42.64], R15 ;  /* 0x0000000f2a004986 */ /* 0x0043e8000c101104 */
[----:B-1----:R-:W2:Y:S01]  /*14edc0*/  LDL.LU.64 R42, [R1+0x1ca8] ;  /* 0x001ca800012a7983 */ /* 0x002ea20000300a00 */
[----:B---3--:R-:W-:-:S05]  /*14edd0*/  PRMT R15, R31, 0x7770, RZ ;  /* 0x000077701f0f7816 */ /* 0x008fca00000000ff */
[----:B------:R1:W-:Y:S02]  /*14ede0*/  @P5 STG.E.U8 desc[UR4][R40.64], R15 ;  /* 0x0000000f28005986 */ /* 0x0003e4000c101104 */
[----:B-1----:R-:W-:Y:S02]  /*14edf0*/  PRMT R15, R31, 0x7771, RZ ;  /* 0x000077711f0f7816 */ /* 0x002fe400000000ff */
[----:B------:R-:W3:Y:S04]  /*14ee00*/  LDL.LU.64 R40, [R1+0x1ca0] ;  /* 0x001ca00001287983 */ /* 0x000ee80000300a00 */
[----:B----4-:R1:W-:Y:S04]  /*14ee10*/  @P6 STG.E.U8 desc[UR4][R38.64], R15 ;  /* 0x0000000f26006986 */ /* 0x0103e8000c101104 */
[----:B-1----:R-:W4:Y:S01]  /*14ee20*/  LDL.LU.64 R38, [R1+0x1cd8] ;  /* 0x001cd80001267983 */ /* 0x002f220000300a00 */
[----:B------:R-:W-:-:S04]  /*14ee30*/  LOP3.LUT R13, R13, 0xfffbffff, RZ, 0xc0, !PT ;  /* 0xfffbffff0d0d7812 */ /* 0x000fc800078ec0ff */
[----:B------:R-:W-:Y:S02]  /*14ee40*/  @P0 LOP3.LUT R13, R13, 0x40000, RZ, 0xfc, !PT ;  /* 0x000400000d0d0812 */ /* 0x000fe400078efcff */
[----:B------:R-:W-:Y:S02]  /*14ee50*/  LOP3.LUT P0, RZ, R11, 0x4000, RZ, 0xc0, !PT ;  /* 0x000040000bff7812 */ /* 0x000fe4000780c0ff */
[----:B------:R-:W-:-:S11]  /*14ee60*/  LOP3.LUT R13, R13, 0xfff7ffff, RZ, 0xc0, !PT ;  /* 0xfff7ffff0d0d7812 */ /* 0x000fd600078ec0ff */
        /* <DEDUP_REMOVED lines=8> */
[----:B-1----:R-:W-:Y:S02]  /*14eef0*/  PRMT R15, R31, 0x7773, RZ ;  /* 0x000077731f0f7816 */ /* 0x002fe400000000ff */
[----:B------:R-:W4:Y:S04]  /*14ef00*/  LDL.LU R31, [R1+0x5a8] ;  /* 0x0005a800011f7983 */ /* 0x000f280000300800 */
[----:B------:R-:W4:Y:S05]  /*14ef10*/  LDL.LU.64 R36, [R1+0x1cd0] ;  /* 0x001cd00001247983 */ /* 0x000f2a0000300a00 */
[----:B------:R1:W-:Y:S04]  /*14ef20*/  @P0 STG.E.U8 desc[UR4][R34.64], R15 ;  /* 0x0000000f22000986 */ /* 0x0003e8000c101104 */
[----:B-1----:R-:W4:Y:S01]  /*14ef30*/  LDL.LU.64 R34, [R1+0x1cc8] ;  /* 0x001cc80001227983 */ /* 0x002f220000300a00 */
[----:B------:R-:W-:-:S02]  /*14ef40*/  LOP3.LUT P0, RZ, R13, 0x80000, RZ, 0xc0, !PT ;  /* 0x000800000dff7812 */ /* 0x000fc4000780c0ff */
[----:B------:R-:W-:-:S11]  /*14ef50*/  PRMT R15, R53, 0x7770, RZ ;  /* 0x00007770350f7816 */ /* 0x000fd600000000ff */
        /* <DEDUP_REMOVED lines=27> */
[----:B--2---:R1:W-:Y:S02]  /*14f110*/  @P1 STG.E.U8 desc[UR4][R42.64], R15 ;  /* 0x0000000f2a001986 */ /* 0x0043e4000c101104 */
[----:B-1----:R-:W-:-:S05]  /*14f120*/  PRMT R15, R10, 0x7771, RZ ;  /* 0x000077710a0f7816 */ /* 0x002fca00000000ff */
[----:B---3--:R1:W-:Y:S02]  /*14f130*/  @P2 STG.E.U8 desc[UR4][R40.64], R15 ;  /* 0x0000000f28002986 */ /* 0x0083e4000c101104 */
[----:B-1----:R-:W-:-:S05]  /*14f140*/  PRMT R15, R10, 0x7772, RZ ;  /* 0x000077720a0f7816 */ /* 0x002fca00000000ff */
[----:B----4-:R1:W-:Y:S02]  /*14f150*/  @P3 STG.E.U8 desc[UR4][R38.64], R15 ;  /* 0x0000000f26003986 */ /* 0x0103e4000c101104 */
[----:B-1----:R-:W-:Y:S02]  /*14f160*/  PRMT R15, R10, 0x7773, RZ ;  /* 0x000077730a0f7816 */ /* 0x002fe400000000ff */
[----:B------:R-:W2:Y:S01]  /*14f170*/  LDL.LU R10, [R1+0x5b20] ;  /* 0x005b2000010a7983 */ /* 0x000ea20000300800 */
[C---:B------:R-:W-:Y:S02]  /*14f180*/  LOP3.LUT P4, RZ, R11.reuse, 0x2000000, RZ, 0xc0, !PT ;  /* 0x020000000bff7812 */ /* 0x040fe4000788c0ff */
[C---:B------:R-:W-:Y:S01]  /*14f190*/  LOP3.LUT P5, RZ, R11.reuse, 0x4000000, RZ, 0xc0, !PT ;  /* 0x040000000bff7812 */ /* 0x040fe200078ac0ff */
[----:B------:R-:W3:Y:S04]  /*14f1a0*/  LDL.LU.64 R42, [R1+0x1cf8] ;  /* 0x001cf800012a7983 */ /* 0x000ee80000300a00 */
[----:B------:R-:W4:Y:S04]  /*14f1b0*/  LDL.LU.64 R40, [R1+0x1cf0] ;  /* 0x001cf00001287983 */ /* 0x000f280000300a00 */
[----:B------:R-:W3:Y:S01]  /*14f1c0*/  LDL.LU.64 R38, [R1+0x1ce8] ;  /* 0x001ce80001267983 */ /* 0x000ee20000300a00 */
[----:B------:R-:W-:-:S03]  /*14f1d0*/  LOP3.LUT P6, RZ, R11, 0x8000000, RZ, 0xc0, !PT ;  /* 0x080000000bff7812 */ /* 0x000fc600078cc0ff */
[----:B------:R1:W-:Y:S02]  /*14f1e0*/  @P4 STG.E.U8 desc[UR4][R36.64], R15 ;  /* 0x0000000f24004986 */ /* 0x0003e4000c101104 */
[C---:B-1----:R-:W-:Y:S02]  /*14f1f0*/  PRMT R15, R31.reuse, 0x7770, RZ ;  /* 0x000077701f0f7816 */ /* 0x042fe400000000ff */
[----:B------:R-:W3:Y:S04]  /*14f200*/  LDL.LU.64 R36, [R1+0x1ce0] ;  /* 0x001ce00001247983 */ /* 0x000ee80000300a00 */
[----:B------:R1:W-:Y:S04]  /*14f210*/  @P5 STG.E.U8 desc[UR4][R34.64], R15 ;  /* 0x0000000f22005986 */ /* 0x0003e8000c101104 */
[----:B-1----:R-:W3:Y:S04]  /*14f220*/  LDL.LU.64 R34, [R1+0x1d18] ;  /* 0x001d180001227983 */ /* 0x002ee80000300a00 */
[----:B------:R-:W3:Y:S01]  /*14f230*/  LDL.LU R30, [R1+0x598] ;  /* 0x00059800011e7983 */ /* 0x000ee20000300800 */
[----:B------:R-:W-:-:S05]  /*14f240*/  PRMT R15, R31, 0x7771, RZ ;  /* 0x000077711f0f7816 */ /* 0x000fca00000000ff */
[----:B------:R1:W-:Y:S04]  /*14f250*/  @P6 STG.E.U8 desc[UR4][R32.64], R15 ;  /* 0x0000000f20006986 */ /* 0x0003e8000c101104 */
[----:B-1----:R-:W3:Y:S04]  /*14f260*/  LDL.LU.64 R32, [R1+0x1d10] ;  /* 0x001d100001207983 */ /* 0x002ee80000300a00 */
[----:B------:R-:W4:Y:S04]  /*14f270*/  LDL.LU.64 R54, [R1+0x1d08] ;  /* 0x001d080001367983 */ /* 0x000f280000300a00 */
[----:B------:R-:W4:Y:S04]  /*14f280*/  LDL.LU.64 R52, [R1+0x1d60] ;  /* 0x001d600001347983 */ /* 0x000f280000300a00 */
[----:B------:R-:W4:Y:S01]  /*14f290*/  LDL.LU.64 R50, [R1+0x1d48] ;  /* 0x001d480001327983 */ /* 0x000f220000300a00 */
[----:B------:R-:W-:-:S02]  /*14f2a0*/  LOP3.LUT R13, R13, 0xfffffff7, RZ, 0xc0, !PT ;  /* 0xfffffff70d0d7812 */ /* 0x000fc400078ec0ff */
[C---:B------:R-:W-:Y:S01]  /*14f2b0*/  LOP3.LUT P4, RZ, R11.reuse, 0x10000000, RZ, 0xc0, !PT ;  /* 0x100000000bff7812 */ /* 0x040fe2000788c0ff */
[----:B------:R-:W4:Y:S01]  /*14f2c0*/  LDL.LU.64 R20, [R1+0x1d40] ;  /* 0x001d400001147983 */ /* 0x000f220000300a00 */
[----:B------:R-:W-:Y:S02]  /*14f2d0*/  LOP3.LUT P5, RZ, R11, 0x20000000, RZ, 0xc0, !PT ;  /* 0x200000000bff7812 */ /* 0x000fe400078ac0ff */
[----:B------:R-:W-:Y:S01]  /*14f2e0*/  PRMT R15, R31, 0x7772, RZ ;  /* 0x000077721f0f7816 */ /* 0x000fe200000000ff */
        /* <DEDUP_REMOVED lines=26> */
[----:B------:R-:W-:Y:S02]  /*14f490*/  LOP3.LUT P0, RZ, R10, 0x1, RZ, 0xc0, !PT ;  /* 0x000000010aff7812 */ /* 0x000fe4000780c0ff */
[----:B------:R-:W-:Y:S02]  /*14f4a0*/  LOP3.LUT R13, R13, 0xfffff7ff, RZ, 0xc0, !PT ;  /* 0xfffff7ff0d0d7812 */ /* 0x000fe400078ec0ff */
[----:B-1----:R-:W-:Y:S02]  /*14f4b0*/  PRMT R15, R31, 0x7773, RZ ;  /* 0x000077731f0f7816 */ /* 0x002fe400000000ff */
[----:B------:R-:W2:Y:S04]  /*14f4c0*/  LDL.LU R31, [R1+0x578] ;  /* 0x00057800011f7983 */ /* 0x000ea80000300800 */
[----:B----4-:R1:W-:Y:S03]  /*14f4d0*/  @P5 STG.E.U8 desc[UR4][R40.64], R15 ;  /* 0x0000000f28005986 */ /* 0x0103e6000c101104 */
[----:B------:R-:W-:Y:S01]  /*14f4e0*/  @P0 LOP3.LUT R13, R13, 0x800, RZ, 0xfc, !PT ;  /* 0x000008000d0d0812 */ /* 0x000fe200078efcff */
[----:B------:R-:W3:Y:S01]  /*14f4f0*/  LDL.LU.64 R46, [R1+0x1d20] ;  /* 0x001d2000012e7983 */ /* 0x000ee20000300a00 */
[----:B------:R-:W-:-:S03]  /*14f500*/  LOP3.LUT P0, RZ, R11, 0x80000000, RZ, 0xc0, !PT ;  /* 0x800000000bff7812 */ /* 0x000fc6000780c0ff */
[----:B------:R-:W4:Y:S01]  /*14f510*/  LDL.LU.64 R44, [R1+0x1d78] ;  /* 0x001d7800012c7983 */ /* 0x000f220000300a00 */
[----:B-1----:R-:W-:-:S03]  /*14f520*/  PRMT R15, R30, 0x7770, RZ ;  /* 0x000077701e0f7816 */ /* 0x002fc600000000ff */
[----:B------:R-:W3:Y:S04]  /*14f530*/  LDL.LU.64 R42, [R1+0x1d70] ;  /* 0x001d7000012a7983 */ /* 0x000ee80000300a00 */
[----:B------:R1:W-:Y:S04]  /*14f540*/  @P6 STG.E.U8 desc[UR4][R38.64], R15 ;  /* 0x0000000f26006986 */ /* 0x0003e8000c101104 */
[----:B------:R-:W4:Y:S01]  /*14f550*/  LDL.LU.64 R40, [R1+0x1d68] ;  /* 0x001d680001287983 */ /* 0x000f220000300a00 */
[----:B-1----:R-:W-:-:S03]  /*14f560*/  PRMT R15, R30, 0x7771, RZ ;  /* 0x000077711e0f7816 */ /* 0x002fc600000000ff */
[----:B------:R-:W4:Y:S04]  /*14f570*/  LDL.LU.64 R38, [R1+0x1db8] ;  /* 0x001db80001267983 */ /* 0x000f280000300a00 */
[----:B------:R1:W-:Y:S01]  /*14f580*/  @P0 STG.E.U8 desc[UR4][R36.64], R15 ;  /* 0x0000000f24000986 */ /* 0x0003e2000c101104 */
[C---:B------:R-:W-:Y:S02]  /*14f590*/  LOP3.LUT P0, RZ, R13.reuse, 0x800, RZ, 0xc0, !PT ;  /* 0x000008000dff7812 */ /* 0x040fe4000780c0ff */
[----:B-1----:R-:W-:Y:S01]  /*14f5a0*/  PRMT R15, R30, 0x7772, RZ ;  /* 0x000077721e0f7816 */ /* 0x002fe200000000ff */
[----:B------:R-:W4:Y:S10]  /*14f5b0*/  LDL.LU.64 R36, [R1+0x1db0] ;  /* 0x001db00001247983 */ /* 0x000f340000300a00 */
[----:B------:R1:W-:Y:S01]  /*14f5c0*/  @P0 STG.E.U8 desc[UR4][R34.64], R15 ;  /* 0x0000000f22000986 */ /* 0x0003e2000c101104 */
[----:B------:R-:W-:-:S02]  /*14f5d0*/  LOP3.LUT P0, RZ, R13, 0x400, RZ, 0xc0, !PT ;  /* 0x000004000dff7812 */ /* 0x000fc4000780c0ff */
[----:B-1----:R-:W-:Y:S01]  /*14f5e0*/  PRMT R15, R30, 0x7773, RZ ;  /* 0x000077731e0f7816 */ /* 0x002fe200000000ff */
[----:B------:R-:W4:Y:S10]  /*14f5f0*/  LDL.LU.64 R34, [R1+0x1da8] ;  /* 0x001da80001227983 */ /* 0x000f340000300a00 */
[----:B------:R1:W-:Y:S01]  /*14f600*/  @P0 STG.E.U8 desc[UR4][R32.64], R15 ;  /* 0x0000000f20000986 */ /* 0x0003e2000c101104 */
[----:B------:R-:W-:-:S02]  /*14f610*/  LOP3.LUT P0, RZ, R13, 0x200, RZ, 0xc0, !PT ;  /* 0x000002000dff7812 */ /* 0x000fc4000780c0ff */
[----:B-1----:R-:W-:Y:S01]  /*14f620*/  PRMT R15, R9, 0x7770, RZ ;  /* 0x00007770090f7816 */ /* 0x002fe200000000ff */
[----:B------:R-:W4:Y:S10]  /*14f630*/  LDL.LU.64 R32, [R1+0x1da0] ;  /* 0x001da00001207983 */ /* 0x000f340000300a00 */
[----:B------:R1:W-:Y:S01]  /*14f640*/  @P0 STG.E.U8 desc[UR4][R54.64], R15 ;  /* 0x0000000f36000986 */ /* 0x0003e2000c101104 */
[----:B------:R-:W-:-:S03]  /*14f650*/  LOP3.LUT P0, RZ, R13, 0x100, RZ, 0xc0, !PT ;  /* 0x000001000dff7812 */ /* 0x000fc6000780c0ff */
[----:B------:R-:W4:Y:S01]  /*14f660*/  LDL.LU R30, [R1+0x59c] ;  /* 0x00059c00011e7983 */ /* 0x000f220000300800 */
[----:B-1----:R-:W-:-:S09]  /*14f670*/  PRMT R15, R9, 0x7771, RZ ;  /* 0x00007771090f7816 */ /* 0x002fd200000000ff */
[----:B------:R1:W-:Y:S01]  /*14f680*/  @P0 STG.E.U8 desc[UR4][R52.64], R15 ;  /* 0x0000000f34000986 */ /* 0x0003e2000c101104 */
[----:B------:R-:W-:Y:S02]  /*14f690*/  LOP3.LUT P0, RZ, R13, 0x80, RZ, 0xc0, !PT ;  /* 0x000000800dff7812 */ /* 0x000fe4000780c0ff */
[----:B-1----:R-:W-:-:S11]  /*14f6a0*/  PRMT R15, R9, 0x7772, RZ ;  /* 0x00007772090f7816 */ /* 0x002fd600000000ff */
[----:B------:R1:W-:Y:S02]  /*14f6b0*/  @P0 STG.E.U8 desc[UR4][R50.64], R15 ;  /* 0x0000000f32000986 */ /* 0x0003e4000c101104 */
[----:B-1----:R-:W-:Y:S02]  /*14f6c0*/  PRMT R15, R9, 0x7773, RZ ;  /* 0x00007773090f7816 */ /* 0x002fe400000000ff */
[----:B------:R-:W4:Y:S01]  /*14f6d0*/  LDL.LU R9, [R1+0x5b1c] ;  /* 0x005b1c0001097983 */ /* 0x000f220000300800 */
        /* <DEDUP_REMOVED lines=26> */
[----:B------:R1:W-:Y:S04]  /*14f880*/  @P5 STG.E.U8 desc[UR4][R34.64], R15 ;  /* 0x0000000f22005986 */ /* 0x0003e8000c101104 */
[----:B-1----:R-:W3:Y:S01]  /*14f890*/  LDL.LU.64 R34, [R1+0x1dc0] ;  /* 0x001dc00001227983 */ /* 0x002ee20000300a00 */
[----:B------:R-:W-:-:S02]  /*14f8a0*/  LOP3.LUT P6, RZ, R10, 0x4000, RZ, 0xc0, !PT ;  /* 0x000040000aff7812 */ /* 0x000fc400078cc0ff */
[----:B------:R-:W-:Y:S01]  /*14f8b0*/  PRMT R15, R30, 0x7770, RZ ;  /* 0x000077701e0f7816 */ /* 0x000fe200000000ff */
[----:B------:R-:W4:Y:S10]  /*14f8c0*/  LDL.LU.64 R40, [R1+0x1dd8] ;  /* 0x001dd80001287983 */ /* 0x000f340000300a00 */
[----:B------:R1:W-:Y:S04]  /*14f8d0*/  @P6 STG.E.U8 desc[UR4][R32.64], R15 ;  /* 0x0000000f20006986 */ /* 0x0003e8000c101104 */
[----:B-1----:R-:W2:Y:S04]  /*14f8e0*/  LDL.LU.64 R32, [R1+0x1dd0] ;  /* 0x001dd00001207983 */ /* 0x002ea80000300a00 */
[----:B------:R-:W2:Y:S04]  /*14f8f0*/  LDL.LU.64 R38, [R1+0x1dc8] ;  /* 0x001dc80001267983 */ /* 0x000ea80000300a00 */
[----:B------:R-:W2:Y:S04]  /*14f900*/  LDL.LU.64 R36, [R1+0x1e00] ;  /* 0x001e000001247983 */ /* 0x000ea80000300a00 */
[----:B------:R-:W2:Y:S01]  /*14f910*/  LDL.LU R31, [R1+0x58c] ;  /* 0x00058c00011f7983 */ /* 0x000ea20000300800 */
[----:B------:R-:W-:-:S02]  /*14f920*/  LOP3.LUT P4, RZ, R10, 0x8000, RZ, 0xc0, !PT ;  /* 0x000080000aff7812 */ /* 0x000fc4000788c0ff */
[----:B------:R-:W-:Y:S02]  /*14f930*/  PRMT R15, R30, 0x7771, RZ ;  /* 0x000077711e0f7816 */ /* 0x000fe400000000ff */
        /* <DEDUP_REMOVED lines=14> */
[----:B-1----:R-:W3:Y:S04]  /*14fa20*/  LDL.LU.64 R34, [R1+0x1df8] ;  /* 0x001df80001227983 */ /* 0x002ee80000300a00 */
[----:B------:R-:W3:Y:S04]  /*14fa30*/  LDL.LU R21, [R1+0x57c] ;  /* 0x00057c0001157983 */ /* 0x000ee80000300800 */
[----:B------:R-:W3:Y:S01]  /*14fa40*/  LDL.LU.64 R56, [R1+0x1df0] ;  /* 0x001df00001387983 */ /* 0x000ee20000300a00 */
[----:B------:R-:W-:-:S03]  /*14fa50*/  LOP3.LUT R11, R11, 0xbfffffff, RZ, 0xc0, !PT ;  /* 0xbfffffff0b0b7812 */ /* 0x000fc600078ec0ff */
[----:B------:R-:W3:Y:S01]  /*14fa60*/  LDL.LU.64 R54, [R1+0x1de8] ;  /* 0x001de80001367983 */ /* 0x000ee20000300a00 */
[----:B------:R-:W-:Y:S02]  /*14fa70*/  @P0 LOP3.LUT R11, R11, 0x40000000, RZ, 0xfc, !PT ;  /* 0x400000000b0b0812 */ /* 0x000fe400078efcff */
[C---:B------:R-:W-:Y:S01]  /*14fa80*/  LOP3.LUT P0, RZ, R10.reuse, 0x400000, RZ, 0xc0, !PT ;  /* 0x004000000aff7812 */ /* 0x040fe2000780c0ff */
[----:B------:R-:W3:Y:S01]  /*14fa90*/  LDL.LU.64 R52, [R1+0x1de0] ;  /* 0x001de00001347983 */ /* 0x000ee20000300a00 */
[----:B------:R-:W-:Y:S02]  /*14faa0*/  LOP3.LUT R11, R11, 0x7fffffff, RZ, 0xc0, !PT ;  /* 0x7fffffff0b0b7812 */ /* 0x000fe400078ec0ff */
[----:B------:R-:W-:Y:S01]  /*14fab0*/  LOP3.LUT R13, R13, 0xfffffffe, RZ, 0xc0, !PT ;  /* 0xfffffffe0d0d7812 */ /* 0x000fe200078ec0ff */
[----:B------:R-:W3:Y:S01]  /*14fac0*/  LDL.LU.64 R50, [R1+0x1e18] ;  /* 0x001e180001327983 */ /* 0x000ee20000300a00 */
[C---:B------:R-:W-:Y:S02]  /*14fad0*/  LOP3.LUT P5, RZ, R10.reuse, 0x10000, RZ, 0xc0, !PT ;  /* 0x000100000aff7812 */ /* 0x040fe400078ac0ff */
[----:B------:R-:W-:Y:S01]  /*14fae0*/  LOP3.LUT P6, RZ, R10, 0x20000, RZ, 0xc0, !PT ;  /* 0x000200000aff7812 */ /* 0x000fe200078cc0ff */
[----:B------:R-:W3:Y:S04]  /*14faf0*/  LDL.LU.64 R48, [R1+0x1e10] ;  /* 0x001e100001307983 */ /* 0x000ee80000300a00 */
[----:B------:R-:W-:-:S02]  /*14fb00*/  @P0 LOP3.LUT R11, R11, 0x80000000, RZ, 0xfc, !PT ;  /* 0x800000000b0b0812 */ /* 0x000fc400078efcff */
[----:B------:R-:W-:Y:S02]  /*14fb10*/  LOP3.LUT P0, RZ, R10, 0x200000, RZ, 0xc0, !PT ;  /* 0x002000000aff7812 */ /* 0x000fe4000780c0ff */
[----:B------:R-:W-:-:S11]  /*14fb20*/  PRMT R15, R30, 0x7772, RZ ;  /* 0x000077721e0f7816 */ /* 0x000fd600000000ff */
[----:B------:R-:W-:Y:S02]  /*14fb30*/  @P0 LOP3.LUT R13, R13, 0x1, RZ, 0xfc, !PT ;  /* 0x000000010d0d0812 */ /* 0x000fe400078efcff */
[----:B------:R-:W-:Y:S02]  /*14fb40*/  LOP3.LUT P0, RZ, R10, 0x100000, RZ, 0xc0, !PT ;  /* 0x001000000aff7812 */ /* 0x000fe4000780c0ff */
[----:B------:R-:W-:Y:S01]  /*14fb50*/  LOP3.LUT R13, R13, 0xfffffffd, RZ, 0xc0, !PT ;  /* 0xfffffffd0d0d7812 */ /* 0x000fe200078ec0ff */
[----:B----4-:R1:W-:Y:S10]  /*14fb60*/  @P5 STG.E.U8 desc[UR4][R40.64], R15 ;  /* 0x0000000f28005986 */ /* 0x0103f4000c101104 */
[----:B------:R-:W-:-:S02]  /*14fb70*/  @P0 LOP3.LUT R13, R13, 0x2, RZ, 0xfc, !PT ;  /* 0x000000020d0d0812 */ /* 0x000fc400078efcff */
[----:B------:R-:W-:Y:S02]  /*14fb80*/  LOP3.LUT P0, RZ, R10, 0x80000, RZ, 0xc0, !PT ;  /* 0x000800000aff7812 */ /* 0x000fe4000780c0ff */
[----:B-1----:R-:W-:Y:S02]  /*14fb90*/  PRMT R15, R30, 0x7773, RZ ;  /* 0x000077731e0f7816 */ /* 0x002fe400000000ff */
[----:B------:R-:W-:-:S03]  /*14fba0*/  LOP3.LUT R13, R13, 0xfffffffb, RZ, 0xc0, !PT ;  /* 0xfffffffb0d0d7812 */ /* 0x000fc600078ec0ff */
[----:B--2---:R1:W-:Y:S06]  /*14fbb0*/  @P6 STG.E.U8 desc[UR4][R32.64], R15 ;  /* 0x0000000f20006986 */ /* 0x0043ec000c101104 */
[----:B------:R-:W-:Y:S01]  /*14fbc0*/  @P0 LOP3.LUT R13, R13, 0x4, RZ, 0xfc, !PT ;  /* 0x000000040d0d0812 */ /* 0x000fe200078efcff */
[----:B-1----:R-:W2:Y:S01]  /*14fbd0*/  LDL.LU R32, [R1+0x560] ;  /* 0x0005600001207983 */ /* 0x002ea20000300800 */
[----:B------:R-:W-:-:S03]  /*14fbe0*/  LOP3.LUT P0, RZ, R10, 0x40000, RZ, 0xc0, !PT ;  /* 0x000400000aff7812 */ /* 0x000fc6000780c0ff */
[----:B------:R-:W4:Y:S01]  /*14fbf0*/  LDL.LU.64 R46, [R1+0x1e08] ;  /* 0x001e0800012e7983 */ /* 0x000f220000300a00 */
[----:B------:R-:W-:-:S03]  /*14fc00*/  PRMT R15, R31, 0x7770, RZ ;  /* 0x000077701f0f7816 */ /* 0x000fc600000000ff */
[----:B------:R-:W2:Y:S04]  /*14fc10*/  LDL.LU.64 R44, [R1+0x1e40] ;  /* 0x001e4000012c7983 */ /* 0x000ea80000300a00 */
[----:B------:R-:W2:Y:S04]  /*14fc20*/  LDL.LU R33, [R1+0x550] ;  /* 0x0005500001217983 */ /* 0x000ea80000300800 */
[----:B------:R1:W-:Y:S01]  /*14fc30*/  @P0 STG.E.U8 desc[UR4][R38.64], R15 ;  /* 0x0000000f26000986 */ /* 0x0003e2000c101104 */
[----:B------:R-:W-:-:S03]  /*14fc40*/  LOP3.LUT P0, RZ, R13, 0x4, RZ, 0xc0, !PT ;  /* 0x000000040dff7812 */ /* 0x000fc6000780c0ff */
[----:B------:R-:W2:Y:S04]  /*14fc50*/  LDL.LU.64 R42, [R1+0x1e38] ;  /* 0x001e3800012a7983 */ /* 0x000ea80000300a00 */
[----:B------:R-:W4:Y:S01]  /*14fc60*/  LDL.LU.64 R40, [R1+0x1e30] ;  /* 0x001e300001287983 */ /* 0x000f220000300a00 */
[----:B-1----:R-:W-:-:S03]  /*14fc70*/  PRMT R15, R31, 0x7771, RZ ;  /* 0x000077711f0f7816 */ /* 0x002fc600000000ff */
[----:B------:R-:W4:Y:S04]  /*14fc80*/  LDL.LU.64 R38, [R1+0x1e28] ;  /* 0x001e280001267983 */ /* 0x000f280000300a00 */
[----:B------:R1:W-:Y:S01]  /*14fc90*/  @P0 STG.E.U8 desc[UR4][R36.64], R15 ;  /* 0x0000000f24000986 */ /* 0x0003e2000c101104 */
[----:B------:R-:W-:Y:S02]  /*14fca0*/  LOP3.LUT P0, RZ, R13, 0x2, RZ, 0xc0, !PT ;  /* 0x000000020dff7812 */ /* 0x000fe4000780c0ff */
[----:B-1----:R-:W-:Y:S01]  /*14fcb0*/  PRMT R15, R31, 0x7772, RZ ;  /* 0x000077721f0f7816 */ /* 0x002fe200000000ff */
[----:B------:R-:W4:Y:S10]  /*14fcc0*/  LDL.LU.64 R36, [R1+0x1e20] ;  /* 0x001e200001247983 */ /* 0x000f340000300a00 */
[----:B---3--:R1:W-:Y:S01]  /*14fcd0*/  @P0 STG.E.U8 desc[UR4][R34.64], R15 ;  /* 0x0000000f22000986 */ /* 0x0083e2000c101104 */
[----:B------:R-:W-:-:S02]  /*14fce0*/  LOP3.LUT P0, RZ, R13, 0x1, RZ, 0xc0, !PT ;  /* 0x000000010dff7812 */ /* 0x000fc4000780c0ff */
[----:B------:R-:W-:Y:S01]  /*14fcf0*/  PRMT R13, R31, 0x7773, RZ ;  /* 0x000077731f0d7816 */ /* 0x000fe200000000ff */
[----:B-1----:R-:W3:Y:S04]  /*14fd00*/  LDL.LU.64 R34, [R1+0x1e58] ;  /* 0x001e580001227983 */ /* 0x002ee80000300a00 */
[----:B------:R-:W3:Y:S06]  /*14fd10*/  LDL.LU.64 R30, [R1+0x1e50] ;  /* 0x001e5000011e7983 */ /* 0x000eec0000300a00 */
        /* <DEDUP_REMOVED lines=25> */
[----:B-1----:R-:W-:Y:S01]  /*14feb0*/  PRMT R13, R32, 0x7773, RZ ;  /* 0x00007773200d7816 */ /* 0x002fe200000000ff */
[----:B------:R-:W2:Y:S04]  /*14fec0*/  LDL.LU.64 R42, [R1+0x1e48] ;  /* 0x001e4800012a7983 */ /* 0x000ea80000300a00 */
[----:B------:R1:W-:Y:S01]  /*14fed0*/  @P2 STG.E.U8 desc[UR4][R40.64], R13 ;  /* 0x0000000d28002986 */ /* 0x0003e2000c101104 */
[----:B------:R-:W-:Y:S02]  /*14fee0*/  LOP3.LUT P5, RZ, R9, 0x1, RZ, 0xc0, !PT ;  /* 0x0000000109ff7812 */ /* 0x000fe400078ac0ff */
[----:B-1----:R-:W-:Y:S01]  /*14fef0*/  PRMT R13, R33, 0x7770, RZ ;  /* 0x00007770210d7816 */ /* 0x002fe200000000ff */
[----:B------:R-:W4:Y:S04]  /*14ff00*/  LDL.LU.64 R40, [R1+0x1e80] ;  /* 0x001e800001287983 */ /* 0x000f280000300a00 */
[----:B------:R1:W-:Y:S01]  /*14ff10*/  @P3 STG.E.U8 desc[UR4][R38.64], R13 ;  /* 0x0000000d26003986 */ /* 0x0003e2000c101104 */
[----:B------:R-:W-:-:S02]  /*14ff20*/  LOP3.LUT P6, RZ, R9, 0x2, RZ, 0xc0, !PT ;  /* 0x0000000209ff7812 */ /* 0x000fc400078cc0ff */
[C---:B-1----:R-:W-:Y:S01]  /*14ff30*/  PRMT R13, R33.reuse, 0x7771, RZ ;  /* 0x00007771210d7816 */ /* 0x042fe200000000ff */
[----:B------:R-:W2:Y:S04]  /*14ff40*/  LDL.LU.64 R38, [R1+0x1e78] ;  /* 0x001e780001267983 */ /* 0x000ea80000300a00 */
[----:B------:R1:W-:Y:S02]  /*14ff50*/  @P4 STG.E.U8 desc[UR4][R36.64], R13 ;  /* 0x0000000d24004986 */ /* 0x0003e4000c101104 */
[----:B-1----:R-:W-:-:S05]  /*14ff60*/  PRMT R13, R33, 0x7772, RZ ;  /* 0x00007772210d7816 */ /* 0x002fca00000000ff */
[----:B---3--:R1:W-:Y:S02]  /*14ff70*/  @P5 STG.E.U8 desc[UR4][R34.64], R13 ;  /* 0x0000000d22005986 */ /* 0x0083e4000c101104 */
[----:B-1----:R-:W-:-:S05]  /*14ff80*/  PRMT R13, R33, 0x7773, RZ ;  /* 0x00007773210d7816 */ /* 0x002fca00000000ff */
[----:B------:R1:W-:Y:S04]  /*14ff90*/  @P6 STG.E.U8 desc[UR4][R30.64], R13 ;  /* 0x0000000d1e006986 */ /* 0x0003e8000c101104 */
[----:B-1----:R-:W3:Y:S04]  /*14ffa0*/  LDL.LU R30, [R1+0x540] ;  /* 0x00054000011e7983 */ /* 0x002ee80000300800 */
[----:B------:R-:W2:Y:S04]  /*14ffb0*/  LDL.LU.64 R36, [R1+0x1e70] ;  /* 0x001e700001247983 */ /* 0x000ea80000300a00 */
[----:B------:R-:W4:Y:S04]  /*14ffc0*/  LDL.LU.64 R34, [R1+0x1e68] ;  /* 0x001e680001227983 */ /* 0x000f280000300a00 */
[----:B------:R-:W4:Y:S04]  /*14ffd0*/  LDL.LU.64 R32, [R1+0x1e60] ;  /* 0x001e600001207983 */ /* 0x000f280000300a00 */
[----:B------:R-:W4:Y:S01]  /*14ffe0*/  LDL.LU.64 R54, [R1+0x1ea8] ;  /* 0x001ea80001367983 */ /* 0x000f220000300a00 */
[----:B------:R-:W-:-:S02]  /*14fff0*/  LOP3.LUT P0, RZ, R9, 0x4000, RZ, 0xc0, !PT ;  /* 0x0000400009ff7812 */ /* 0x000fc4000780c0ff */
[----:B------:R-:W-:Y:S01]  /*150000*/  LOP3.LUT R11, R11, 0xfffdffff, RZ, 0xc0, !PT ;  /* 0xfffdffff0b0b7812 */ /* 0x000fe200078ec0ff */
[----:B------:R-:W4:Y:S01]  /*150010*/  LDL.LU.64 R52, [R1+0x1ea0] ;  /* 0x001ea00001347983 */ /* 0x000f220000300a00 */
[C---:B------:R-:W-:Y:S02]  /*150020*/  LOP3.LUT P4, RZ, R9.reuse, 0x4, RZ, 0xc0, !PT ;  /* 0x0000000409ff7812 */ /* 0x040fe4000788c0ff */
[C---:B------:R-:W-:Y:S01]  /*150030*/  LOP3.LUT P5, RZ, R9.reuse, 0x8, RZ, 0xc0, !PT ;  /* 0x0000000809ff7812 */ /* 0x040fe200078ac0ff */
[----:B------:R-:W4:Y:S01]  /*150040*/  LDL.LU.64 R50, [R1+0x1e88] ;  /* 0x001e880001327983 */ /* 0x000f220000300a00 */
[----:B------:R-:W-:-:S03]  /*150050*/  LOP3.LUT P6, RZ, R9, 0x10, RZ, 0xc0, !PT ;  /* 0x0000001009ff7812 */ /* 0x000fc600078cc0ff */
[----:B------:R-:W4:Y:S02]  /*150060*/  LDL.LU R31, [R1+0x564] ;  /* 0x00056400011f7983 */ /* 0x000f240000300800 */
[----:B------:R-:W-:Y:S02]  /*150070*/  @P0 LOP3.LUT R11, R11, 0x20000, RZ, 0xfc, !PT ;  /* 0x000200000b0b0812 */ /* 0x000fe400078efcff */
[----:B------:R-:W-:Y:S01]  /*150080*/  LOP3.LUT P0, RZ, R9, 0x2000, RZ, 0xc0, !PT ;  /* 0x0000200009ff7812 */ /* 0x000fe2000780c0ff */
[----:B------:R-:W4:Y:S01]  /*150090*/  LDL.LU.64 R20, [R1+0x2ae0] ;  /* 0x002ae00001147983 */ /* 0x000f220000300a00 */
[----:B------:R-:W-:-:S03]  /*1500a0*/  LOP3.LUT R11, R11, 0xfffbffff, RZ, 0xc0, !PT ;  /* 0xfffbffff0b0b7812 */ /* 0x000fc600078ec0ff */
[----:B------:R-:W4:Y:S04]  /*1500b0*/  LDL.LU.64 R48, [R1+0x2ad8] ;  /* 0x002ad80001307983 */ /* 0x000f280000300a00 */
[----:B------:R-:W4:Y:S04]  /*1500c0*/  LDL.LU.64 R46, [R1+0x2ad0] ;  /* 0x002ad000012e7983 */ /* 0x000f280000300a00 */
[----:B------:R-:W-:Y:S01]  /*1500d0*/  @P0 LOP3.LUT R11, R11, 0x40000, RZ, 0xfc, !PT ;  /* 0x000400000b0b0812 */ /* 0x000fe200078efcff */
[----:B------:R-:W4:Y:S01]  /*1500e0*/  LDL.LU.64 R44, [R1+0x2ac8] ;  /* 0x002ac800012c7983 */ /* 0x000f220000300a00 */
        /* <DEDUP_REMOVED lines=22> */
[----:B---3--:R-:W-:-:S05]  /*150250*/  PRMT R13, R30, 0x7770, RZ ;  /* 0x000077701e0d7816 */ /* 0x008fca00000000ff */
[----:B--2---:R1:W-:Y:S02]  /*150260*/  @P4 STG.E.U8 desc[UR4][R42.64], R13 ;  /* 0x0000000d2a004986 */ /* 0x0043e4000c101104 */
[C---:B-1----:R-:W-:Y:S02]  /*150270*/  PRMT R13, R30.reuse, 0x7771, RZ ;  /* 0x000077711e0d7816 */ /* 0x042fe400000000ff */
[----:B------:R-:W2:Y:S04]  /*150280*/  LDL.LU.64 R42, [R1+0x2ac0] ;  /* 0x002ac000012a7983 */ /* 0x000ea80000300a00 */
[----:B----4-:R1:W-:Y:S02]  /*150290*/  @P5 STG.E.U8 desc[UR4][R40.64], R13 ;  /* 0x0000000d28005986 */ /* 0x0103e4000c101104 */
[----:B-1----:R-:W-:-:S02]  /*1502a0*/  PRMT R13, R30, 0x7772, RZ ;  /* 0x000077721e0d7816 */ /* 0x002fc400000000ff */
[----:B------:R-:W3:Y:S04]  /*1502b0*/  LDL.LU.64 R40, [R1+0x2af8] ;  /* 0x002af80001287983 */ /* 0x000ee80000300a00 */
[----:B------:R1:W-:Y:S02]  /*1502c0*/  @P6 STG.E.U8 desc[UR4][R38.64], R13 ;  /* 0x0000000d26006986 */ /* 0x0003e4000c101104 */
[----:B-1----:R-:W-:Y:S02]  /*1502d0*/  PRMT R13, R30, 0x7773, RZ ;  /* 0x000077731e0d7816 */ /* 0x002fe400000000ff */
[----:B------:R-:W4:Y:S04]  /*1502e0*/  LDL.LU.64 R38, [R1+0x2af0] ;  /* 0x002af00001267983 */ /* 0x000f280000300a00 */
[----:B------:R1:W-:Y:S01]  /*1502f0*/  @P0 STG.E.U8 desc[UR4][R36.64], R13 ;  /* 0x0000000d24000986 */ /* 0x0003e2000c101104 */
[----:B------:R-:W-:-:S03]  /*150300*/  LOP3.LUT P0, RZ, R11, 0x2000000, RZ, 0xc0, !PT ;  /* 0x020000000bff7812 */ /* 0x000fc6000780c0ff */
[----:B------:R-:W2:Y:S01]  /*150310*/  LDL.LU R30, [R1+0x544] ;  /* 0x00054400011e7983 */ /* 0x000ea20000300800 */
[----:B-1----:R-:W-:-:S03]  /*150320*/  PRMT R13, R8, 0x7770, RZ ;  /* 0x00007770080d7816 */ /* 0x002fc600000000ff */
[----:B------:R-:W2:Y:S06]  /*150330*/  LDL.LU.64 R36, [R1+0x2ae8] ;  /* 0x002ae80001247983 */ /* 0x000eac0000300a00 */
[----:B------:R1:W-:Y:S01]  /*150340*/  @P0 STG.E.U8 desc[UR4][R34.64], R13 ;  /* 0x0000000d22000986 */ /* 0x0003e2000c101104 */
[C---:B------:R-:W-:Y:S02]  /*150350*/  LOP3.LUT P0, RZ, R11.reuse, 0x1000000, RZ, 0xc0, !PT ;  /* 0x010000000bff7812 */ /* 0x040fe4000780c0ff */
[----:B-1----:R-:W-:Y:S01]  /*150360*/  PRMT R13, R8, 0x7771, RZ ;  /* 0x00007771080d7816 */ /* 0x002fe200000000ff */
[----:B------:R-:W2:Y:S10]  /*150370*/  LDL.LU.64 R34, [R1+0x2b20] ;  /* 0x002b200001227983 */ /* 0x000eb40000300a00 */
[----:B------:R1:W-:Y:S01]  /*150380*/  @P0 STG.E.U8 desc[UR4][R32.64], R13 ;  /* 0x0000000d20000986 */ /* 0x0003e2000c101104 */
[----:B------:R-:W-:-:S02]  /*150390*/  LOP3.LUT P0, RZ, R11, 0x800000, RZ, 0xc0, !PT ;  /* 0x008000000bff7812 */ /* 0x000fc4000780c0ff */
[C---:B-1----:R-:W-:Y:S01]  /*1503a0*/  PRMT R13, R8.reuse, 0x7772, RZ ;  /* 0x00007772080d7816 */ /* 0x042fe200000000ff */
[----:B------:R-:W2:Y:S10]  /*1503b0*/  LDL.LU.64 R32, [R1+0x2b18] ;  /* 0x002b180001207983 */ /* 0x000eb40000300a00 */
[----:B------:R1:W-:Y:S02]  /*1503c0*/  @P0 STG.E.U8 desc[UR4][R54.64], R13 ;  /* 0x0000000d36000986 */ /* 0x0003e4000c101104 */
[----:B-1----:R-:W-:-:S02]  /*1503d0*/  PRMT R13, R8, 0x7773, RZ ;  /* 0x00007773080d7816 */ /* 0x002fc400000000ff */
        /* <DEDUP_REMOVED lines=23> */
[----:B------:R1:W-:Y:S02]  /*150550*/  @P0 STG.E.U8 desc[UR4][R44.64], R13 ;  /* 0x0000000d2c000986 */ /* 0x0003e4000c101104 */
[----:B-1----:R-:W-:-:S05]  /*150560*/  PRMT R13, R8, 0x7771, RZ ;  /* 0x00007771080d7816 */ /* 0x002fca00000000ff */
[----:B------:R1:W-:Y:S02]  /*150570*/  @P1 STG.E.U8 desc[UR4][R42.64], R13 ;  /* 0x0000000d2a001986 */ /* 0x0003e4000c101104 */
[----:B-1----:R-:W-:-:S05]  /*150580*/  PRMT R13, R8, 0x7772, RZ ;  /* 0x00007772080d7816 */ /* 0x002fca00000000ff */
[----:B---3--:R1:W-:Y:S02]  /*150590*/  @P2 STG.E.U8 desc[UR4][R40.64], R13 ;  /* 0x0000000d28002986 */ /* 0x0083e4000c101104 */
[----:B-1----:R-:W-:Y:S02]  /*1505a0*/  PRMT R13, R8, 0x7773, RZ ;  /* 0x00007773080d7816 */ /* 0x002fe400000000ff */
[----:B------:R-:W2:Y:S04]  /*1505b0*/  LDL.LU R8, [R1+0x5b10] ;  /* 0x005b100001087983 */ /* 0x000ea80000300800 */
[----:B----4-:R1:W-:Y:S02]  /*1505c0*/  @P3 STG.E.U8 desc[UR4][R38.64], R13 ;  /* 0x0000000d26003986 */ /* 0x0103e4000c101104 */
[----:B-1----:R-:W-:-:S05]  /*1505d0*/  PRMT R13, R30, 0x7770, RZ ;  /* 0x000077701e0d7816 */ /* 0x002fca00000000ff */
[----:B------:R1:W-:Y:S02]  /*1505e0*/  @P4 STG.E.U8 desc[UR4][R36.64], R13 ;  /* 0x0000000d24004986 */ /* 0x0003e4000c101104 */
[----:B-1----:R-:W-:-:S05]  /*1505f0*/  PRMT R13, R30, 0x7771, RZ ;  /* 0x000077711e0d7816 */ /* 0x002fca00000000ff */
[----:B------:R1:W-:Y:S02]  /*150600*/  @P5 STG.E.U8 desc[UR4][R34.64], R13 ;  /* 0x0000000d22005986 */ /* 0x0003e4000c101104 */
[----:B-1----:R-:W-:-:S05]  /*150610*/  PRMT R13, R30, 0x7772, RZ ;  /* 0x000077721e0d7816 */ /* 0x002fca00000000ff */
[----:B------:R1:W-:Y:S04]  /*150620*/  @P6 STG.E.U8 desc[UR4][R32.64], R13 ;  /* 0x0000000d20006986 */ /* 0x0003e8000c101104 */
[----:B-1----:R-:W3:Y:S04]  /*150630*/  LDL.LU.64 R32, [R1+0x2b10] ;  /* 0x002b100001207983 */ /* 0x002ee80000300a00 */
[----:B------:R-:W4:Y:S04]  /*150640*/  LDL.LU.64 R40, [R1+0x2b08] ;  /* 0x002b080001287983 */ /* 0x000f280000300a00 */
[----:B------:R-:W4:Y:S04]  /*150650*/  LDL.LU.64 R38, [R1+0x2b00] ;  /* 0x002b000001267983 */ /* 0x000f280000300a00 */
[----:B------:R-:W4:Y:S04]  /*150660*/  LDL.LU.64 R36, [R1+0x2b38] ;  /* 0x002b380001247983 */ /* 0x000f280000300a00 */
[----:B------:R-:W4:Y:S04]  /*150670*/  LDL.LU R31, [R1+0x534] ;  /* 0x00053400011f7983 */ /* 0x000f280000300800 */
[----:B------:R-:W4:Y:S01]  /*150680*/  LDL.LU.64 R34, [R1+0x2b30] ;  /* 0x002b300001227983 */ /* 0x000f220000300a00 */
[----:B------:R-:W-:-:S02]  /*150690*/  LOP3.LUT P4, RZ, R9, 0x200000, RZ, 0xc0, !PT ;  /* 0x0020000009ff7812 */ /* 0x000fc4000788c0ff */
[----:B------:R-:W-:Y:S01]  /*1506a0*/  PRMT R13, R30, 0x7773, RZ ;  /* 0x000077731e0d7816 */ /* 0x000fe200000000ff */
[----:B------:R-:W4:Y:S01]  /*1506b0*/  LDL.LU R46, [R1+0x568] ;  /* 0x00056800012e7983 */ /* 0x000f220000300800 */
[----:B------:R-:W-:Y:S02]  /*1506c0*/  LOP3.LUT R11, R11, 0xfffffeff, RZ, 0xc0, !PT ;  /* 0xfffffeff0b0b7812 */ /* 0x000fe400078ec0ff */
[C---:B------:R-:W-:Y:S02]  /*1506d0*/  LOP3.LUT P5, RZ, R9.reuse, 0x400000, RZ, 0xc0, !PT ;  /* 0x0040000009ff7812 */ /* 0x040fe400078ac0ff */
[----:B------:R-:W-:Y:S02]  /*1506e0*/  LOP3.LUT P6, RZ, R9, 0x800000, RZ, 0xc0, !PT ;  /* 0x0080000009ff7812 */ /* 0x000fe400078cc0ff */
[----:B--2---:R-:W-:-:S13]  /*1506f0*/  LOP3.LUT P0, RZ, R8, 0x2, RZ, 0xc0, !PT ;  /* 0x0000000208ff7812 */ /* 0x004fda000780c0ff */
[----:B------:R-:W-:Y:S02]  /*150700*/  @P0 LOP3.LUT R11, R11, 0x100, RZ, 0xfc, !PT ;  /* 0x000001000b0b0812 */ /* 0x000fe400078efcff */
[----:B------:R-:W-:Y:S02]  /*150710*/  LOP3.LUT P0, RZ, R8, 0x1, RZ, 0xc0, !PT ;  /* 0x0000000108ff7812 */ /* 0x000fe4000780c0ff */
[----:B------:R-:W-:-:S11]  /*150720*/  LOP3.LUT R11, R11, 0xfffffdff, RZ, 0xc0, !PT ;  /* 0xfffffdff0b0b7812 */ /* 0x000fd600078ec0ff */
[----:B------:R-:W-:Y:S02]  /*150730*/  @P0 LOP3.LUT R11, R11, 0x200, RZ, 0xfc, !PT ;  /* 0x000002000b0b0812 */ /* 0x000fe400078efcff */
[----:B------:R-:W-:Y:S01]  /*150740*/  LOP3.LUT P0, RZ, R9, 0x80000000, RZ, 0xc0, !PT ;  /* 0x8000000009ff7812 */ /* 0x000fe2000780c0ff */
[----:B---3--:R1:W-:Y:S04]  /*150750*/  @P4 STG.E.U8 desc[UR4][R32.64], R13 ;  /* 0x0000000d20004986 */ /* 0x0083e8000c101104 */
[----:B-1----:R-:W2:Y:S04]  /*150760*/  LDL.LU.64 R32, [R1+0x2b28] ;  /* 0x002b280001207983 */ /* 0x002ea80000300a00 */
[----:B------:R-:W3:Y:S04]  /*150770*/  LDL.LU.64 R56, [R1+0x2b60] ;  /* 0x002b600001387983 */ /* 0x000ee80000300a00 */
[----:B------:R-:W3:Y:S01]  /*150780*/  LDL.LU.64 R54, [R1+0x2b58] ;  /* 0x002b580001367983 */ /* 0x000ee20000300a00 */
[----:B------:R-:W-:-:S03]  /*150790*/  LOP3.LUT R11, R11, 0xfffffbff, RZ, 0xc0, !PT ;  /* 0xfffffbff0b0b7812 */ /* 0x000fc600078ec0ff */
[----:B------:R-:W3:Y:S01]  /*1507a0*/  LDL.LU R47, [R1+0x558] ;  /* 0x00055800012f7983 */ /* 0x000ee20000300800 */
[----:B------:R-:W-:Y:S02]  /*1507b0*/  @P0 LOP3.LUT R11, R11, 0x400, RZ, 0xfc, !PT ;  /* 0x000004000b0b0812 */ /* 0x000fe400078efcff */
[----:B------:R-:W-:Y:S01]  /*1507c0*/  LOP3.LUT P0, RZ, R9, 0x40000000, RZ, 0xc0, !PT ;  /* 0x4000000009ff7812 */ /* 0x000fe2000780c0ff */
[----:B------:R-:W3:Y:S01]  /*1507d0*/  LDL.LU.64 R52, [R1+0x2b50] ;  /* 0x002b500001347983 */ /* 0x000ee20000300a00 */
[----:B------:R-:W-:-:S03]  /*1507e0*/  LOP3.LUT R11, R11, 0xfffff7ff, RZ, 0xc0, !PT ;  /* 0xfffff7ff0b0b7812 */ /* 0x000fc600078ec0ff */
[----:B------:R-:W3:Y:S04]  /*1507f0*/  LDL.LU.64 R50, [R1+0x2b48] ;  /* 0x002b480001327983 */ /* 0x000ee80000300a00 */
[----:B------:R-:W3:Y:S04]  /*150800*/  LDL.LU.64 R20, [R1+0x2b40] ;  /* 0x002b400001147983 */ /* 0x000ee80000300a00 */
[----:B------:R-:W-:Y:S01]  /*150810*/  @P0 LOP3.LUT R11, R11, 0x800, RZ, 0xfc, !PT ;  /* 0x000008000b0b0812 */ /* 0x000fe200078efcff */
[----:B------:R-:W3:Y:S01]  /*150820*/  LDL.LU.64 R48, [R1+0x2b78] ;  /* 0x002b780001307983 */ /* 0x000ee20000300a00 */
[----:B------:R-:W-:-:S02]  /*150830*/  LOP3.LUT P0, RZ, R9, 0x20000000, RZ, 0xc0, !PT ;  /* 0x2000000009ff7812 */ /* 0x000fc4000780c0ff */
[----:B------:R-:W-:Y:S01]  /*150840*/  LOP3.LUT R11, R11, 0xffffefff, RZ, 0xc0, !PT ;  /* 0xffffefff0b0b7812 */ /* 0x000fe200078ec0ff */
[----:B------:R-:W3:Y:S04]  /*150850*/  LDL.LU R30, [R1+0x548] ;  /* 0x00054800011e7983 */ /* 0x000ee80000300800 */
[----:B------:R-:W3:Y:S04]  /*150860*/  LDL.LU.64 R44, [R1+0x2b70] ;  /* 0x002b7000012c7983 */ /* 0x000ee80000300a00 */
[----:B------:R-:W3:Y:S02]  /*150870*/  LDL.LU.64 R42, [R1+0x2b68] ;  /* 0x002b6800012a7983 */ /* 0x000ee40000300a00 */
        /* <DEDUP_REMOVED lines=12> */
[----:B----4-:R-:W-:-:S05]  /*150940*/  PRMT R13, R31, 0x7770, RZ ;  /* 0x000077701f0d7816 */ /* 0x010fca00000000ff */
[----:B------:R1:W-:Y:S04]  /*150950*/  @P5 STG.E.U8 desc[UR4][R40.64], R13 ;  /* 0x0000000d28005986 */ /* 0x0003e8000c101104 */
[----:B------:R-:W-:Y:S02]  /*150960*/  @P0 LOP3.LUT R11, R11, 0x10000, RZ, 0xfc, !PT ;  /* 0x000100000b0b0812 */ /* 0x000fe400078efcff */
[----:B------:R-:W-:Y:S02]  /*150970*/  LOP3.LUT P0, RZ, R9, 0x1000000, RZ, 0xc0, !PT ;  /* 0x0100000009ff7812 */ /* 0x000fe4000780c0ff */
[C---:B-1----:R-:W-:Y:S01]  /*150980*/  PRMT R13, R31.reuse, 0x7771, RZ ;  /* 0x000077711f0d7816 */ /* 0x042fe200000000ff */
[----:B------:R-:W4:Y:S04]  /*150990*/  LDL.LU.64 R40, [R1+0x2ba0] ;  /* 0x002ba00001287983 */ /* 0x000f280000300a00 */
[----:B------:R1:W-:Y:S02]  /*1509a0*/  @P6 STG.E.U8 desc[UR4][R38.64], R13 ;  /* 0x0000000d26006986 */ /* 0x0003e4000c101104 */
[----:B-1----:R-:W-:-:S02]  /*1509b0*/  PRMT R13, R31, 0x7772, RZ ;  /* 0x000077721f0d7816 */ /* 0x002fc400000000ff */
[----:B------:R-:W4:Y:S04]  /*1509c0*/  LDL.LU.64 R38, [R1+0x2b98] ;  /* 0x002b980001267983 */ /* 0x000f280000300a00 */
        /* <DEDUP_REMOVED lines=8> */
[----:B------:R-:W-:Y:S02]  /*150a50*/  PRMT R13, R46, 0x7770, RZ ;  /* 0x000077702e0d7816 */ /* 0x000fe400000000ff */
[----:B------:R-:W-:-:S09]  /*150a60*/  LOP3.LUT P1, RZ, R8, 0x4, RZ, 0xc0, !PT ;  /* 0x0000000408ff7812 */ /* 0x000fd2000782c0ff */
[----:B--2---:R1:W-:Y:S01]  /*150a70*/  @P0 STG.E.U8 desc[UR4][R32.64], R13 ;  /* 0x0000000d20000986 */ /* 0x0043e2000c101104 */
[----:B------:R-:W-:-:S03]  /*150a80*/  LOP3.LUT P0, RZ, R11, 0x4000, RZ, 0xc0, !PT ;  /* 0x000040000bff7812 */ /* 0x000fc6000780c0ff */
[----:B-1----:R-:W2:Y:S01]  /*150a90*/  LDL.LU.64 R32, [R1+0x2b80] ;  /* 0x002b800001207983 */ /* 0x002ea20000300a00 */
[----:B------:R-:W-:-:S09]  /*150aa0*/  PRMT R13, R46, 0x7771, RZ ;  /* 0x000077712e0d7816 */ /* 0x000fd200000000ff */
        /* <DEDUP_REMOVED lines=18> */
[----:B------:R1:W-:Y:S02]  /*150bd0*/  @P0 STG.E.U8 desc[UR4][R44.64], R13 ;  /* 0x0000000d2c000986 */ /* 0x0003e4000c101104 */
[----:B-1----:R-:W-:-:S05]  /*150be0*/  PRMT R13, R30, 0x7770, RZ ;  /* 0x000077701e0d7816 */ /* 0x002fca00000000ff */
[----:B------:R1:W-:Y:S04]  /*150bf0*/  @P1 STG.E.U8 desc[UR4][R42.64], R13 ;  /* 0x0000000d2a001986 */ /* 0x0003e8000c101104 */
[----:B-1----:R-:W3:Y:S01]  /*150c00*/  LDL.LU.64 R42, [R1+0x2bb8] ;  /* 0x002bb800012a7983 */ /* 0x002ee20000300a00 */
[C---:B------:R-:W-:Y:S02]  /*150c10*/  LOP3.LUT P2, RZ, R8.reuse, 0x8, RZ, 0xc0, !PT ;  /* 0x0000000808ff7812 */ /* 0x040fe4000784c0ff */
[----:B------:R-:W-:Y:S02]  /*150c20*/  LOP3.LUT P3, RZ, R8, 0x10, RZ, 0xc0, !PT ;  /* 0x0000001008ff7812 */ /* 0x000fe4000786c0ff */
[----:B------:R-:W-:Y:S02]  /*150c30*/  PRMT R13, R30, 0x7771, RZ ;  /* 0x000077711e0d7816 */ /* 0x000fe400000000ff */
[----:B------:R-:W-:-:S02]  /*150c40*/  LOP3.LUT P4, RZ, R8, 0x20, RZ, 0xc0, !PT ;  /* 0x0000002008ff7812 */ /* 0x000fc4000788c0ff */
[----:B------:R-:W-:-:S05]  /*150c50*/  LOP3.LUT P5, RZ, R8, 0x40, RZ, 0xc0, !PT ;  /* 0x0000004008ff7812 */ /* 0x000fca00078ac0ff */
[----:B----4-:R1:W-:Y:S02]  /*150c60*/  @P2 STG.E.U8 desc[UR4][R40.64], R13 ;  /* 0x0000000d28002986 */ /* 0x0103e4000c101104 */
[C---:B-1----:R-:W-:Y:S02]  /*150c70*/  PRMT R13, R30.reuse, 0x7772, RZ ;  /* 0x000077721e0d7816 */ /* 0x042fe400000000ff */
[----:B------:R-:W4:Y:S04]  /*150c80*/  LDL.LU.64 R40, [R1+0x2bb0] ;  /* 0x002bb00001287983 */ /* 0x000f280000300a00 */
[----:B------:R1:W-:Y:S02]  /*150c90*/  @P3 STG.E.U8 desc[UR4][R38.64], R13 ;  /* 0x0000000d26003986 */ /* 0x0003e4000c101104 */
[----:B-1----:R-:W-:-:S02]  /*150ca0*/  PRMT R13, R30, 0x7773, RZ ;  /* 0x000077731e0d7816 */ /* 0x002fc400000000ff */
[----:B------:R-:W4:Y:S04]  /*150cb0*/  LDL.LU.64 R38, [R1+0x2ba8] ;  /* 0x002ba80001267983 */ /* 0x000f280000300a00 */
[----:B------:R1:W-:Y:S02]  /*150cc0*/  @P4 STG.E.U8 desc[UR4][R36.64], R13 ;  /* 0x0000000d24004986 */ /* 0x0003e4000c101104 */
[----:B-1----:R-:W-:Y:S02]  /*150cd0*/  PRMT R13, R31, 0x7770, RZ ;  /* 0x000077701f0d7816 */ /* 0x002fe400000000ff */
[----:B------:R-:W4:Y:S04]  /*150ce0*/  LDL.LU.64 R36, [R1+0x2be0] ;  /* 0x002be00001247983 */ /* 0x000f280000300a00 */
[----:B------:R1:W-:Y:S04]  /*150cf0*/  @P5 STG.E.U8 desc[UR4][R34.64], R13 ;  /* 0x0000000d22005986 */ /* 0x0003e8000c101104 */
[----:B-1----:R-:W4:Y:S04]  /*150d00*/  LDL.LU.64 R34, [R1+0x2bd8] ;  /* 0x002bd80001227983 */ /* 0x002f280000300a00 */
[----:B------:R-:W4:Y:S01]  /*150d10*/  LDL.LU R30, [R1+0x56c] ;  /* 0x00056c00011e7983 */ /* 0x000f220000300800 */
[----:B------:R-:W-:-:S02]  /*150d20*/  LOP3.LUT P6, RZ, R8, 0x80, RZ, 0xc0, !PT ;  /* 0x0000008008ff7812 */ /* 0x000fc400078cc0ff */
[----:B------:R-:W-:Y:S02]  /*150d30*/  PRMT R13, R31, 0x7771, RZ ;  /* 0x000077711f0d7816 */ /* 0x000fe400000000ff */
[----:B------:R-:W-:Y:S02]  /*150d40*/  LOP3.LUT P0, RZ, R8, 0x100000, RZ, 0xc0, !PT ;  /* 0x0010000008ff7812 */ /* 0x000fe4000780c0ff */
[----:B------:R-:W-:-:S11]  /*150d50*/  LOP3.LUT R9, R9, 0x7fffffff, RZ, 0xc0, !PT ;  /* 0x7fffffff09097812 */ /* 0x000fd600078ec0ff */
[----:B------:R-:W-:Y:S02]  /*150d60*/  @P0 LOP3.LUT R9, R9, 0x80000000, RZ, 0xfc, !PT ;  /* 0x8000000009090812 */ /* 0x000fe400078efcff */
[----:B------:R-:W-:Y:S02]  /*150d70*/  LOP3.LUT P0, RZ, R8, 0x80000, RZ, 0xc0, !PT ;  /* 0x0008000008ff7812 */ /* 0x000fe4000780c0ff */
[----:B------:R-:W-:Y:S01]  /*150d80*/  LOP3.LUT R11, R11, 0xfffffffe, RZ, 0xc0, !PT ;  /* 0xfffffffe0b0b7812 */ /* 0x000fe200078ec0ff */
[----:B--2---:R1:W-:Y:S04]  /*150d90*/  @P6 STG.E.U8 desc[UR4][R32.64], R13 ;  /* 0x0000000d20006986 */ /* 0x0043e8000c101104 */
[----:B-1----:R-:W2:Y:S06]  /*150da0*/  LDL.LU.64 R32, [R1+0x2bd0] ;  /* 0x002bd00001207983 */ /* 0x002eac0000300a00 */
[----:B------:R-:W-:-:S02]  /*150db0*/  @P0 LOP3.LUT R11, R11, 0x1, RZ, 0xfc, !PT ;  /* 0x000000010b0b0812 */ /* 0x000fc400078efcff */
[----:B------:R-:W-:Y:S01]  /*150dc0*/  LOP3.LUT P0, RZ, R8, 0x40000, RZ, 0xc0, !PT ;  /* 0x0004000008ff7812 */ /* 0x000fe2000780c0ff */
[----:B------:R-:W2:Y:S04]  /*150dd0*/  LDL.LU R51, [R1+0x55c] ;  /* 0x00055c0001337983 */ /* 0x000ea80000300800 */
[----:B------:R-:W2:Y:S01]  /*150de0*/  LDL.LU.64 R56, [R1+0x2bc8] ;  /* 0x002bc80001387983 */ /* 0x000ea20000300a00 */
[----:B------:R-:W-:-:S03]  /*150df0*/  LOP3.LUT R11, R11, 0xfffffffd, RZ, 0xc0, !PT ;  /* 0xfffffffd0b0b7812 */ /* 0x000fc600078ec0ff */
[----:B------:R-:W2:Y:S04]  /*150e00*/  LDL.LU.64 R54, [R1+0x2bc0] ;  /* 0x002bc00001367983 */ /* 0x000ea80000300a00 */
[----:B------:R-:W-:Y:S01]  /*150e10*/  @P0 LOP3.LUT R11, R11, 0x2, RZ, 0xfc, !PT ;  /* 0x000000020b0b0812 */ /* 0x000fe200078efcff */
[----:B------:R-:W2:Y:S01]  /*150e20*/  LDL.LU.64 R52, [R1+0x2bf8] ;  /* 0x002bf80001347983 */ /* 0x000ea20000300a00 */
[C---:B------:R-:W-:Y:S02]  /*150e30*/  LOP3.LUT P0, RZ, R8.reuse, 0x20000, RZ, 0xc0, !PT ;  /* 0x0002000008ff7812 */ /* 0x040fe4000780c0ff */
[----:B------:R-:W-:Y:S01]  /*150e40*/  LOP3.LUT R11, R11, 0xfffffffb, RZ, 0xc0, !PT ;  /* 0xfffffffb0b0b7812 */ /* 0x000fe200078ec0ff */
[----:B------:R-:W2:Y:S01]  /*150e50*/  LDL.LU.64 R20, [R1+0x2bf0] ;  /* 0x002bf00001147983 */ /* 0x000ea20000300a00 */
[----:B------:R-:W-:-:S02]  /*150e60*/  LOP3.LUT P4, RZ, R8, 0x100, RZ, 0xc0, !PT ;  /* 0x0000010008ff7812 */ /* 0x000fc4000788c0ff */
[----:B------:R-:W-:Y:S01]  /*150e70*/  PRMT R13, R31, 0x7772, RZ ;  /* 0x000077721f0d7816 */ /* 0x000fe200000000ff */
[----:B------:R-:W2:Y:S06]  /*150e80*/  LDL.LU.64 R48, [R1+0x2be8] ;  /* 0x002be80001307983 */ /* 0x000eac0000300a00 */
        /* <DEDUP_REMOVED lines=12> */
[----:B------:R-:W-:-:S09]  /*150f50*/  LOP3.LUT P5, RZ, R8, 0x200, RZ, 0xc0, !PT ;  /* 0x0000020008ff7812 */ /* 0x000fd200078ac0ff */
[----:B------:R-:W-:Y:S02]  /*150f60*/  @P0 LOP3.LUT R11, R11, 0x40, RZ, 0xfc, !PT ;  /* 0x000000400b0b0812 */ /* 0x000fe400078efcff */
[C---:B------:R-:W-:Y:S01]  /*150f70*/  LOP3.LUT P0, RZ, R8.reuse, 0x1000, RZ, 0xc0, !PT ;  /* 0x0000100008ff7812 */ /* 0x040fe2000780c0ff */
[----:B---3--:R1:W-:Y:S02]  /*150f80*/  @P4 STG.E.U8 desc[UR4][R42.64], R13 ;  /* 0x0000000d2a004986 */ /* 0x0083e4000c101104 */
[----:B-1----:R-:W-:Y:S02]  /*150f90*/  PRMT R13, R31, 0x7773, RZ ;  /* 0x000077731f0d7816 */ /* 0x002fe400000000ff */
[----:B------:R-:W3:Y:S04]  /*150fa0*/  LDL.LU R31, [R1+0x54c] ;  /* 0x00054c00011f7983 */ /* 0x000ee80000300800 */
[----:B------:R-:W3:Y:S04]  /*150fb0*/  LDL.LU.64 R46, [R1+0x2c20] ;  /* 0x002c2000012e7983 */ /* 0x000ee80000300a00 */
[----:B------:R-:W3:Y:S01]  /*150fc0*/  LDL.LU.64 R44, [R1+0x2c18] ;  /* 0x002c1800012c7983 */ /* 0x000ee20000300a00 */
[----:B------:R-:W-:-:S02]  /*150fd0*/  LOP3.LUT P6, RZ, R8, 0x400, RZ, 0xc0, !PT ;  /* 0x0000040008ff7812 */ /* 0x000fc400078cc0ff */
[----:B------:R-:W-:Y:S01]  /*150fe0*/  LOP3.LUT R11, R11, 0xffffff7f, RZ, 0xc0, !PT ;  /* 0xffffff7f0b0b7812 */ /* 0x000fe200078ec0ff */
[----:B------:R-:W3:Y:S03]  /*150ff0*/  LDL.LU.64 R42, [R1+0x2c10] ;  /* 0x002c1000012a7983 */ /* 0x000ee60000300a00 */
[----:B------:R-:W-:Y:S01]  /*151000*/  @P0 LOP3.LUT R11, R11, 0x80, RZ, 0xfc, !PT ;  /* 0x000000800b0b0812 */ /* 0x000fe200078efcff */
[----:B----4-:R1:W-:Y:S01]  /*151010*/  @P5 STG.E.U8 desc[UR4][R40.64], R13 ;  /* 0x0000000d28005986 */ /* 0x0103e2000c101104 */
[----:B------:R-:W-:-:S03]  /*151020*/  LOP3.LUT P0, RZ, R8, 0x800, RZ, 0xc0, !PT ;  /* 0x0000080008ff7812 */ /* 0x000fc6000780c0ff */
[----:B-1----:R-:W4:Y:S01]  /*151030*/  LDL.LU.64 R40, [R1+0x2c08] ;  /* 0x002c080001287983 */ /* 0x002f220000300a00 */
[----:B------:R-:W-:-:S05]  /*151040*/  PRMT R13, R30, 0x7770, RZ ;  /* 0x000077701e0d7816 */ /* 0x000fca00000000ff */
[----:B------:R1:W-:Y:S02]  /*151050*/  @P6 STG.E.U8 desc[UR4][R38.64], R13 ;  /* 0x0000000d26006986 */ /* 0x0003e4000c101104 */
[----:B-1----:R-:W-:Y:S02]  /*151060*/  PRMT R13, R30, 0x7771, RZ ;  /* 0x000077711e0d7816 */ /* 0x002fe400000000ff */
[----:B------:R-:W4:Y:S04]  /*151070*/  LDL.LU.64 R38, [R1+0x2c00] ;  /* 0x002c000001267983 */ /* 0x000f280000300a00 */
[----:B------:R1:W-:Y:S04]  /*151080*/  @P0 STG.E.U8 desc[UR4][R36.64], R13 ;  /* 0x0000000d24000986 */ /* 0x0003e8000c101104 */
[----:B-1----:R-:W4:Y:S01]  /*151090*/  LDL.LU.64 R36, [R1+0x2c38] ;  /* 0x002c380001247983 */ /* 0x002f220000300a00 */
[----:B------:R-:W-:-:S02]  /*1510a0*/  LOP3.LUT P0, RZ, R11, 0x80, RZ, 0xc0, !PT ;  /* 0x000000800bff7812 */ /* 0x000fc4000780c0ff */
[----:B------:R-:W-:-:S11]  /*1510b0*/  PRMT R13, R30, 0x7772, RZ ;  /* 0x000077721e0d7816 */ /* 0x000fd600000000ff */
[----:B------:R1:W-:Y:S01]  /*1510c0*/  @P0 STG.E.U8 desc[UR4][R34.64], R13 ;  /* 0x0000000d22000986 */ /* 0x0003e2000c101104 */
[C---:B------:R-:W-:Y:S02]  /*1510d0*/  LOP3.LUT P0, RZ, R11.reuse, 0x40, RZ, 0xc0, !PT ;  /* 0x000000400bff7812 */ /* 0x040fe4000780c0ff */
[----:B-1----:R-:W-:Y:S01]  /*1510e0*/  PRMT R13, R30, 0x7773, RZ ;  /* 0x000077731e0d7816 */ /* 0x002fe200000000ff */
[----:B------:R-:W4:Y:S10]  /*1510f0*/  LDL.LU.64 R34, [R1+0x2c30] ;  /* 0x002c300001227983 */ /* 0x000f340000300a00 */
[----:B--2---:R1:W-:Y:S04]  /*151100*/  @P0 STG.E.U8 desc[UR4][R32.64], R13 ;  /* 0x0000000d20000986 */ /* 0x0043e8000c101104 */
[----:B-1----:R-:W2:Y:S04]  /*151110*/  LDL.LU.64 R32, [R1+0x2c28] ;  /* 0x002c280001207983 */ /* 0x002ea80000300a00 */
[----:B------:R-:W2:Y:S01]  /*151120*/  LDL.LU R30, [R1+0x520] ;  /* 0x00052000011e7983 */ /* 0x000ea20000300800 */
        /* <DEDUP_REMOVED lines=17> */
[----:B---3--:R-:W-:-:S05]  /*151240*/  PRMT R13, R31, 0x7770, RZ ;  /* 0x000077701f0d7816 */ /* 0x008fca00000000ff */
[----:B------:R-:W-:Y:S01]  /*151250*/  @P0 STG.E.U8 desc[UR4][R48.64], R13 ;  /* 0x0000000d30000986 */ /* 0x000fe2000c101104 */
[----:B------:R-:W-:Y:S02]  /*151260*/  LOP3.LUT P0, RZ, R11, 0x1, RZ, 0xc0, !PT ;  /* 0x000000010bff7812 */ /* 0x000fe4000780c0ff */
[----:B------:R-:W-:-:S11]  /*151270*/  PRMT R11, R31, 0x7771, RZ ;  /* 0x000077711f0b7816 */ /* 0x000fd600000000ff */
[----:B------:R1:W-:Y:S01]  /*151280*/  @P0 STG.E.U8 desc[UR4][R46.64], R11 ;  /* 0x0000000b2e000986 */ /* 0x0003e2000c101104 */
[----:B------:R-:W-:Y:S02]  /*151290*/  LOP3.LUT P0, RZ, R9, 0x80000000, RZ, 0xc0, !PT ;  /* 0x8000000009ff7812 */ /* 0x000fe4000780c0ff */
[----:B-1----:R-:W-:-:S11]  /*1512a0*/  PRMT R11, R31, 0x7772, RZ ;  /* 0x000077721f0b7816 */ /* 0x002fd600000000ff */
[----:B------:R1:W-:Y:S02]  /*1512b0*/  @P0 STG.E.U8 desc[UR4][R44.64], R11 ;  /* 0x0000000b2c000986 */ /* 0x0003e4000c101104 */
[----:B-1----:R-:W-:-:S05]  /*1512c0*/  PRMT R11, R31, 0x7773, RZ ;  /* 0x000077731f0b7816 */ /* 0x002fca00000000ff */
[----:B------:R1:W-:Y:S02]  /*1512d0*/  @P1 STG.E.U8 desc[UR4][R42.64], R11 ;  /* 0x0000000b2a001986 */ /* 0x0003e4000c101104 */
[----:B-1----:R-:W-:-:S05]  /*1512e0*/  PRMT R11, R3, 0x7770, RZ ;  /* 0x00007770030b7816 */ /* 0x002fca00000000ff */
[----:B----4-:R1:W-:Y:S02]  /*1512f0*/  @P2 STG.E.U8 desc[UR4][R40.64], R11 ;  /* 0x0000000b28002986 */ /* 0x0103e4000c101104 */
[----:B-1----:R-:W-:-:S05]  /*151300*/  PRMT R11, R3, 0x7771, RZ ;  /* 0x00007771030b7816 */ /* 0x002fca00000000ff */
[----:B------:R1:W-:Y:S02]  /*151310*/  @P3 STG.E.U8 desc[UR4][R38.64], R11 ;  /* 0x0000000b26003986 */ /* 0x0003e4000c101104 */
[----:B-1----:R-:W-:-:S05]  /*151320*/  PRMT R11, R3, 0x7772, RZ ;  /* 0x00007772030b7816 */ /* 0x002fca00000000ff */
[----:B------:R1:W-:Y:S02]  /*151330*/  @P4 STG.E.U8 desc[UR4][R36.64], R11 ;  /* 0x0000000b24004986 */ /* 0x0003e4000c101104 */
[----:B-1----:R-:W-:Y:S02]  /*151340*/  PRMT R11, R3, 0x7773, RZ ;  /* 0x00007773030b7816 */ /* 0x002fe400000000ff */
[----:B------:R-:W3:Y:S01]  /*151350*/  LDL.LU R3, [R1+0x5b0c] ;  /* 0x005b0c0001037983 */ /* 0x000ee20000300800 */
[C---:B------:R-:W-:Y:S02]  /*151360*/  LOP3.LUT P5, RZ, R8.reuse, 0x2000000, RZ, 0xc0, !PT ;  /* 0x0200000008ff7812 */ /* 0x040fe400078ac0ff */
[----:B------:R-:W-:Y:S01]  /*151370*/  LOP3.LUT P6, RZ, R8, 0x4000000, RZ, 0xc0, !PT ;  /* 0x0400000008ff7812 */ /* 0x000fe200078cc0ff */
[----:B------:R-:W4:Y:S04]  /*151380*/  LDL.LU.64 R42, [R1+0x2c60] ;  /* 0x002c6000012a7983 */ /* 0x000f280000300a00 */
[----:B------:R-:W4:Y:S04]  /*151390*/  LDL.LU.64 R40, [R1+0x2c58] ;  /* 0x002c580001287983 */ /* 0x000f280000300a00 */
[----:B------:R-:W4:Y:S04]  /*1513a0*/  LDL.LU.64 R38, [R1+0x2c50] ;  /* 0x002c500001267983 */ /* 0x000f280000300a00 */
[----:B------:R1:W-:Y:S04]  /*1513b0*/  @P5 STG.E.U8 desc[UR4][R34.64], R11 ;  /* 0x0000000b22005986 */ /* 0x0003e8000c101104 */
[----:B------:R-:W4:Y:S04]  /*1513c0*/  LDL.LU.64 R36, [R1+0x2c48] ;  /* 0x002c480001247983 */ /* 0x000f280000300a00 */
[----:B-1----:R-:W4:Y:S01]  /*1513d0*/  LDL.LU.64 R34, [R1+0x2c40] ;  /* 0x002c400001227983 */ /* 0x002f220000300a00 */
[----:B--2---:R-:W-:-:S05]  /*1513e0*/  PRMT R11, R30, 0x7770, RZ ;  /* 0x000077701e0b7816 */ /* 0x004fca00000000ff */
[----:B------:R1:W-:Y:S04]  /*1513f0*/  @P6 STG.E.U8 desc[UR4][R32.64], R11 ;  /* 0x0000000b20006986 */ /* 0x0003e8000c101104 */
[----:B-1----:R-:W2:Y:S04]  /*151400*/  LDL.LU.64 R32, [R1+0x2c78] ;  /* 0x002c780001207983 */ /* 0x002ea80000300a00 */
[----:B------:R-:W2:Y:S04]  /*151410*/  LDL.LU R31, [R1+0x510] ;  /* 0x00051000011f7983 */ /* 0x000ea80000300800 */
[----:B------:R-:W2:Y:S04]  /*151420*/  LDL.LU.64 R54, [R1+0x2c70] ;  /* 0x002c700001367983 */ /* 0x000ea80000300a00 */
[----:B------:R-:W2:Y:S04]  /*151430*/  LDL.LU.64 R52, [R1+0x2c68] ;  /* 0x002c680001347983 */ /* 0x000ea80000300a00 */
[----:B------:R-:W2:Y:S04]  /*151440*/  LDL.LU.64 R50, [R1+0x2ca0] ;  /* 0x002ca00001327983 */ /* 0x000ea80000300a00 */
[----:B------:R-:W2:Y:S01]  /*151450*/  LDL.LU.64 R20, [R1+0x2c98] ;  /* 0x002c980001147983 */ /* 0x000ea20000300a00 */
[----:B------:R-:W-:-:S02]  /*151460*/  LOP3.LUT R9, R9, 0xffbfffff, RZ, 0xc0, !PT ;  /* 0xffbfffff09097812 */ /* 0x000fc400078ec0ff */
[C---:B------:R-:W-:Y:S01]  /*151470*/  LOP3.LUT P4, RZ, R8.reuse, 0x8000000, RZ, 0xc0, !PT ;  /* 0x0800000008ff7812 */ /* 0x040fe2000788c0ff */
[----:B------:R-:W2:Y:S01]  /*151480*/  LDL.LU.64 R48, [R1+0x2c90] ;  /* 0x002c900001307983 */ /* 0x000ea20000300a00 */
[----:B------:R-:W-:Y:S02]  /*151490*/  LOP3.LUT P5, RZ, R8, 0x10000000, RZ, 0xc0, !PT ;  /* 0x1000000008ff7812 */ /* 0x000fe400078ac0ff */
[----:B------:R-:W-:Y:S02]  /*1514a0*/  PRMT R11, R30, 0x7771, RZ ;  /* 0x000077711e0b7816 */ /* 0x000fe400000000ff */
[----:B------:R-:W-:Y:S02]  /*1514b0*/  LOP3.LUT P6, RZ, R8, 0x20000000, RZ, 0xc0, !PT ;  /* 0x2000000008ff7812 */ /* 0x000fe400078cc0ff */
[----:B---3--:R-:W-:-:S13]  /*1514c0*/  LOP3.LUT P0, RZ, R3, 0x80, RZ, 0xc0, !PT ;  /* 0x0000008003ff7812 */ /* 0x008fda000780c0ff */
        /* <DEDUP_REMOVED lines=21> */
[----:B----4-:R1:W-:Y:S10]  /*151620*/  @P4 STG.E.U8 desc[UR4][R42.64], R11 ;  /* 0x0000000b2a004986 */ /* 0x0103f4000c101104 */
[----:B------:R-:W-:-:S02]  /*151630*/  @P0 LOP3.LUT R9, R9, 0x20000000, RZ, 0xfc, !PT ;  /* 0x2000000009090812 */ /* 0x000fc400078efcff */
[----:B------:R-:W-:Y:S02]  /*151640*/  LOP3.LUT P0, RZ, R8, 0x80000000, RZ, 0xc0, !PT ;  /* 0x8000000008ff7812 */ /* 0x000fe4000780c0ff */
[----:B------:R-:W-:Y:S02]  /*151650*/  LOP3.LUT R9, R9, 0xbfffffff, RZ, 0xc0, !PT ;  /* 0xbfffffff09097812 */ /* 0x000fe400078ec0ff */
[----:B-1----:R-:W-:-:S05]  /*151660*/  PRMT R11, R30, 0x7772, RZ ;  /* 0x000077721e0b7816 */ /* 0x002fca00000000ff */
[----:B------:R1:W-:Y:S04]  /*151670*/  @P5 STG.E.U8 desc[UR4][R40.64], R11 ;  /* 0x0000000b28005986 */ /* 0x0003e8000c101104 */
[----:B------:R-:W-:Y:S02]  /*151680*/  @P0 LOP3.LUT R9, R9, 0x40000000, RZ, 0xfc, !PT ;  /* 0x4000000009090812 */ /* 0x000fe400078efcff */
[----:B------:R-:W-:Y:S02]  /*151690*/  LOP3.LUT P0, RZ, R8, 0x40000000, RZ, 0xc0, !PT ;  /* 0x4000000008ff7812 */ /* 0x000fe4000780c0ff */
[----:B-1----:R-:W-:Y:S01]  /*1516a0*/  PRMT R11, R30, 0x7773, RZ ;  /* 0x000077731e0b7816 */ /* 0x002fe200000000ff */
[----:B------:R-:W3:Y:S04]  /*1516b0*/  LDL.LU R41, [R1+0x4f0] ;  /* 0x0004f00001297983 */ /* 0x000ee80000300800 */
[----:B------:R2:W-:Y:S04]  /*1516c0*/  @P6 STG.E.U8 desc[UR4][R38.64], R11 ;  /* 0x0000000b26006986 */ /* 0x0005e8000c101104 */
[----:B------:R-:W4:Y:S04]  /*1516d0*/  LDL.LU.64 R46, [R1+0x2c88] ;  /* 0x002c8800012e7983 */ /* 0x000f280000300a00 */
[----:B------:R-:W4:Y:S01]  /*1516e0*/  LDL.LU.64 R44, [R1+0x2c80] ;  /* 0x002c8000012c7983 */ /* 0x000f220000300a00 */
[----:B--2---:R-:W-:-:S03]  /*1516f0*/  PRMT R11, R31, 0x7770, RZ ;  /* 0x000077701f0b7816 */ /* 0x004fc600000000ff */
[----:B------:R-:W2:Y:S04]  /*151700*/  LDL.LU.64 R42, [R1+0x2cb8] ;  /* 0x002cb800012a7983 */ /* 0x000ea80000300a00 */
        /* <DEDUP_REMOVED lines=11> */
[----:B-1----:R-:W-:Y:S01]  /*1517c0*/  PRMT R11, R31, 0x7773, RZ ;  /* 0x000077731f0b7816 */ /* 0x002fe200000000ff */
[----:B------:R-:W2:Y:S10]  /*1517d0*/  LDL.LU.64 R32, [R1+0x2cd8] ;  /* 0x002cd80001207983 */ /* 0x000eb40000300a00 */
[----:B------:R1:W-:Y:S01]  /*1517e0*/  @P0 STG.E.U8 desc[UR4][R54.64], R11 ;  /* 0x0000000b36000986 */ /* 0x0003e2000c101104 */
[----:B------:R-:W-:-:S03]  /*1517f0*/  LOP3.LUT P0, RZ, R9, 0x8000000, RZ, 0xc0, !PT ;  /* 0x0800000009ff7812 */ /* 0x000fc6000780c0ff */
[----:B------:R-:W2:Y:S01]  /*151800*/  LDL.LU.64 R30, [R1+0x2cd0] ;  /* 0x002cd000011e7983 */ /* 0x000ea20000300a00 */
[----:B-1----:R-:W-:-:S09]  /*151810*/  PRMT R11, R2, 0x7770, RZ ;  /* 0x00007770020b7816 */ /* 0x002fd200000000ff */
[----:B------:R1:W-:Y:S01]  /*151820*/  @P0 STG.E.U8 desc[UR4][R52.64], R11 ;  /* 0x0000000b34000986 */ /* 0x0003e2000c101104 */
[----:B------:R-:W-:Y:S02]  /*151830*/  LOP3.LUT P0, RZ, R9, 0x4000000, RZ, 0xc0, !PT ;  /* 0x0400000009ff7812 */ /* 0x000fe4000780c0ff */
[----:B-1----:R-:W-:-:S11]  /*151840*/  PRMT R11, R2, 0x7771, RZ ;  /* 0x00007771020b7816 */ /* 0x002fd600000000ff */
[----:B------:R1:W-:Y:S01]  /*151850*/  @P0 STG.E.U8 desc[UR4][R50.64], R11 ;  /* 0x0000000b32000986 */ /* 0x0003e2000c101104 */
[----:B------:R-:W-:Y:S02]  /*151860*/  LOP3.LUT P0, RZ, R9, 0x2000000, RZ, 0xc0, !PT ;  /* 0x0200000009ff7812 */ /* 0x000fe4000780c0ff */
[----:B-1----:R-:W-:-:S11]  /*151870*/  PRMT R11, R2, 0x7772, RZ ;  /* 0x00007772020b7816 */ /* 0x002fd600000000ff */
[----:B------:R1:W-:Y:S02]  /*151880*/  @P0 STG.E.U8 desc[UR4][R20.64], R11 ;  /* 0x0000000b14000986 */ /* 0x0003e4000c101104 */
[----:B-1----:R-:W-:Y:S02]  /*151890*/  PRMT R11, R2, 0x7773, RZ ;  /* 0x00007773020b7816 */ /* 0x002fe400000000ff */
[----:B------:R-:W2:Y:S01]  /*1518a0*/  LDL.LU R2, [R1+0x5b08] ;  /* 0x005b080001027983 */ /* 0x000ea20000300800 */
        /* <DEDUP_REMOVED lines=8> */
[----:B---3--:R-:W-:-:S05]  /*151930*/  PRMT R11, R41, 0x7770, RZ ;  /* 0x00007770290b7816 */ /* 0x008fca00000000ff */
[----:B----4-:R1:W-:Y:S01]  /*151940*/  @P0 STG.E.U8 desc[UR4][R46.64], R11 ;  /* 0x0000000b2e000986 */ /* 0x0103e2000c101104 */
[----:B------:R-:W-:Y:S02]  /*151950*/  LOP3.LUT P0, RZ, R9, 0x400000, RZ, 0xc0, !PT ;  /* 0x0040000009ff7812 */ /* 0x000fe4000780c0ff */
[----:B-1----:R-:W-:-:S11]  /*151960*/  PRMT R11, R41, 0x7771, RZ ;  /* 0x00007771290b7816 */ /* 0x002fd600000000ff */
[----:B------:R1:W-:Y:S02]  /*151970*/  @P0 STG.E.U8 desc[UR4][R44.64], R11 ;  /* 0x0000000b2c000986 */ /* 0x0003e4000c101104 */
[----:B-1----:R-:W-:-:S05]  /*151980*/  PRMT R11, R41, 0x7772, RZ ;  /* 0x00007772290b7816 */ /* 0x002fca00000000ff */
[----:B--2---:R1:W-:Y:S02]  /*151990*/  @P1 STG.E.U8 desc[UR4][R42.64], R11 ;  /* 0x0000000b2a001986 */ /* 0x0043e4000c101104 */
        /* <DEDUP_REMOVED lines=12> */
[----:B------:R-:W2:Y:S04]  /*151a60*/  LDL.LU.64 R38, [R1+0x2cf8] ;  /* 0x002cf80001267983 */ /* 0x000ea80000300a00 */
[----:B------:R-:W2:Y:S01]  /*151a70*/  LDL.LU R37, [R1+0x514] ;  /* 0x0005140001257983 */ /* 0x000ea20000300800 */
[----:B------:R-:W-:-:S13]  /*151a80*/  LOP3.LUT P6, RZ, R3, 0x2000, RZ, 0xc0, !PT ;  /* 0x0000200003ff7812 */ /* 0x000fda00078cc0ff */
[----:B------:R1:W-:Y:S04]  /*151a90*/  @P6 STG.E.U8 desc[UR4][R30.64], R11 ;  /* 0x0000000b1e006986 */ /* 0x0003e8000c101104 */
[----:B-1----:R-:W4:Y:S04]  /*151aa0*/  LDL.LU.64 R30, [R1+0x2cf0] ;  /* 0x002cf000011e7983 */ /* 0x002f280000300a00 */
[----:B------:R-:W4:Y:S04]  /*151ab0*/  LDL.LU.64 R34, [R1+0x2ce8] ;  /* 0x002ce80001227983 */ /* 0x000f280000300a00 */
[----:B------:R-:W4:Y:S01]  /*151ac0*/  LDL.LU R48, [R1+0x504] ;  /* 0x0005040001307983 */ /* 0x000f220000300800 */
[----:B------:R-:W-:-:S02]  /*151ad0*/  LOP3.LUT P4, RZ, R3, 0x4000, RZ, 0xc0, !PT ;  /* 0x0000400003ff7812 */ /* 0x000fc4000788c0ff */
        /* <DEDUP_REMOVED lines=18> */
[----:B--2---:R-:W-:-:S05]  /*151c00*/  PRMT R11, R37, 0x7770, RZ ;  /* 0x00007770250b7816 */ /* 0x004fca00000000ff */
[----:B---3--:R1:W-:Y:S04]  /*151c10*/  @P4 STG.E.U8 desc[UR4][R32.64], R11 ;  /* 0x0000000b20004986 */ /* 0x0083e8000c101104 */
[----:B-1----:R-:W2:Y:S04]  /*151c20*/  LDL.LU.64 R32, [R1+0x2d20] ;  /* 0x002d200001207983 */ /* 0x002ea80000300a00 */
[----:B------:R-:W3:Y:S04]  /*151c30*/  LDL.LU.64 R56, [R1+0x2d18] ;  /* 0x002d180001387983 */ /* 0x000ee80000300a00 */
[----:B------:R-:W3:Y:S01]  /*151c40*/  LDL.LU.64 R54, [R1+0x2d10] ;  /* 0x002d100001367983 */ /* 0x000ee20000300a00 */
[----:B------:R-:W-:-:S03]  /*151c50*/  LOP3.LUT P0, RZ, R3, 0x100000, RZ, 0xc0, !PT ;  /* 0x0010000003ff7812 */ /* 0x000fc6000780c0ff */
[----:B------:R-:W3:Y:S04]  /*151c60*/  LDL.LU R49, [R1+0x4f4] ;  /* 0x0004f40001317983 */ /* 0x000ee80000300800 */
[----:B------:R-:W3:Y:S01]  /*151c70*/  LDL.LU.64 R52, [R1+0x2d08] ;  /* 0x002d080001347983 */ /* 0x000ee20000300a00 */
[----:B------:R-:W-:-:S03]  /*151c80*/  LOP3.LUT R9, R9, 0xfff7ffff, RZ, 0xc0, !PT ;  /* 0xfff7ffff09097812 */ /* 0x000fc600078ec0ff */
[----:B------:R-:W3:Y:S02]  /*151c90*/  LDL.LU.64 R50, [R1+0x2d00] ;  /* 0x002d000001327983 */ /* 0x000ee40000300a00 */
[----:B------:R-:W-:Y:S02]  /*151ca0*/  @P0 LOP3.LUT R9, R9, 0x80000, RZ, 0xfc, !PT ;  /* 0x0008000009090812 */ /* 0x000fe400078efcff */
[----:B------:R-:W-:Y:S01]  /*151cb0*/  LOP3.LUT P0, RZ, R3, 0x80000, RZ, 0xc0, !PT ;  /* 0x0008000003ff7812 */ /* 0x000fe2000780c0ff */
[----:B------:R-:W3:Y:S01]  /*151cc0*/  LDL.LU.64 R20, [R1+0x2d38] ;  /* 0x002d380001147983 */ /* 0x000ee20000300a00 */
[----:B------:R-:W-:Y:S02]  /*151cd0*/  LOP3.LUT R9, R9, 0xffefffff, RZ, 0xc0, !PT ;  /* 0xffefffff09097812 */ /* 0x000fe400078ec0ff */
[----:B------:R-:W-:Y:S01]  /*151ce0*/  LOP3.LUT P5, RZ, R3, 0x8000, RZ, 0xc0, !PT ;  /* 0x0000800003ff7812 */ /* 0x000fe200078ac0ff */
[----:B------:R-:W3:Y:S08]  /*151cf0*/  LDL.LU.64 R46, [R1+0x2d30] ;  /* 0x002d3000012e7983 */ /* 0x000ef00000300a00 */
[----:B------:R-:W-:-:S02]  /*151d00*/  @P0 LOP3.LUT R9, R9, 0x100000, RZ, 0xfc, !PT ;  /* 0x0010000009090812 */ /* 0x000fc400078efcff */
[C---:B------:R-:W-:Y:S02]  /*151d10*/  LOP3.LUT P0, RZ, R3.reuse, 0x40000, RZ, 0xc0, !PT ;  /* 0x0004000003ff7812 */ /* 0x040fe4000780c0ff */
[----:B------:R-:W-:Y:S02]  /*151d20*/  LOP3.LUT P6, RZ, R3, 0x10000, RZ, 0xc0, !PT ;  /* 0x0001000003ff7812 */ /* 0x000fe400078cc0ff */
[----:B------:R-:W-:Y:S02]  /*151d30*/  LOP3.LUT R9, R9, 0xffdfffff, RZ, 0xc0, !PT ;  /* 0xffdfffff09097812 */ /* 0x000fe400078ec0ff */
[----:B------:R-:W-:-:S05]  /*151d40*/  PRMT R11, R37, 0x7771, RZ ;  /* 0x00007771250b7816 */ /* 0x000fca00000000ff */
[----:B----4-:R1:W-:Y:S02]  /*151d50*/  @P5 STG.E.U8 desc[UR4][R40.64], R11 ;  /* 0x0000000b28005986 */ /* 0x0103e4000c101104 */
[----:B------:R-:W-:Y:S02]  /*151d60*/  @P0 LOP3.LUT R9, R9, 0x200000, RZ, 0xfc, !PT ;  /* 0x0020000009090812 */ /* 0x000fe400078efcff */
[----:B------:R-:W-:Y:S02]  /*151d70*/  LOP3.LUT P0, RZ, R3, 0x20000, RZ, 0xc0, !PT ;  /* 0x0002000003ff7812 */ /* 0x000fe4000780c0ff */
[----:B-1----:R-:W-:-:S05]  /*151d80*/  PRMT R11, R37, 0x7772, RZ ;  /* 0x00007772250b7816 */ /* 0x002fca00000000ff */
[----:B------:R1:W-:Y:S02]  /*151d90*/  @P6 STG.E.U8 desc[UR4][R38.64], R11 ;  /* 0x0000000b26006986 */ /* 0x0003e4000c101104 */
[----:B-1----:R-:W-:-:S05]  /*151da0*/  PRMT R11, R37, 0x7773, RZ ;  /* 0x00007773250b7816 */ /* 0x002fca00000000ff */
[----:B------:R1:W-:Y:S04]  /*151db0*/  @P0 STG.E.U8 desc[UR4][R30.64], R11 ;  /* 0x0000000b1e000986 */ /* 0x0003e8000c101104 */
[----:B-1----:R-:W4:Y:S04]  /*151dc0*/  LDL.LU R31, [R1+0x528] ;  /* 0x00052800011f7983 */ /* 0x002f280000300800 */
[----:B------:R-:W4:Y:S04]  /*151dd0*/  LDL.LU.64 R44, [R1+0x2d28] ;  /* 0x002d2800012c7983 */ /* 0x000f280000300a00 */
[----:B------:R-:W4:Y:S04]  /*151de0*/  LDL.LU.64 R42, [R1+0x2d60] ;  /* 0x002d6000012a7983 */ /* 0x000f280000300a00 */
[----:B------:R-:W4:Y:S04]  /*151df0*/  LDL.LU.64 R40, [R1+0x2d58] ;  /* 0x002d580001287983 */ /* 0x000f280000300a00 */
[----:B------:R-:W4:Y:S04]  /*151e00*/  LDL.LU.64 R38, [R1+0x2d50] ;  /* 0x002d500001267983 */ /* 0x000f280000300a00 */
[----:B------:R-:W4:Y:S04]  /*151e10*/  LDL.LU R30, [R1+0x518] ;  /* 0x00051800011e7983 */ /* 0x000f280000300800 */
[----:B------:R-:W4:Y:S01]  /*151e20*/  LDL.LU.64 R36, [R1+0x2d48] ;  /* 0x002d480001247983 */ /* 0x000f220000300a00 */
[----:B------:R-:W-:-:S02]  /*151e30*/  LOP3.LUT P0, RZ, R9, 0x200000, RZ, 0xc0, !PT ;  /* 0x0020000009ff7812 */ /* 0x000fc4000780c0ff */
[----:B------:R-:W-:-:S11]  /*151e40*/  PRMT R11, R48, 0x7770, RZ ;  /* 0x00007770300b7816 */ /* 0x000fd600000000ff */
[----:B------:R1:W-:Y:S01]  /*151e50*/  @P0 STG.E.U8 desc[UR4][R34.64], R11 ;  /* 0x0000000b22000986 */ /* 0x0003e2000c101104 */
[----:B------:R-:W-:-:S03]  /*151e60*/  LOP3.LUT P0, RZ, R9, 0x100000, RZ, 0xc0, !PT ;  /* 0x0010000009ff7812 */ /* 0x000fc6000780c0ff */
[----:B-1----:R-:W4:Y:S01]  /*151e70*/  LDL.LU.64 R34, [R1+0x2d40] ;  /* 0x002d400001227983 */ /* 0x002f220000300a00 */
[----:B------:R-:W-:-:S09]  /*151e80*/  PRMT R11, R48, 0x7771, RZ ;  /* 0x00007771300b7816 */ /* 0x000fd200000000ff */
[----:B--2---:R1:W-:Y:S04]  /*151e90*/  @P0 STG.E.U8 desc[UR4][R32.64], R11 ;  /* 0x0000000b20000986 */ /* 0x0043e8000c101104 */
[----:B-1----:R-:W2:Y:S01]  /*151ea0*/  LDL.LU.64 R32, [R1+0x2d78] ;  /* 0x002d780001207983 */ /* 0x002ea20000300a00 */
[----:B------:R-:W-:Y:S02]  /*151eb0*/  LOP3.LUT P0, RZ, R9, 0x80000, RZ, 0xc0, !PT ;  /* 0x0008000009ff7812 */ /* 0x000fe4000780c0ff */
[----:B------:R-:W-:-:S11]  /*151ec0*/  PRMT R11, R48, 0x7772, RZ ;  /* 0x00007772300b7816 */ /* 0x000fd600000000ff */
        /* <DEDUP_REMOVED lines=19> */
[----:B----4-:R-:W-:-:S07]  /*152000*/  PRMT R11, R31, 0x7770, RZ ;  /* 0x000077701f0b7816 */ /* 0x010fce00000000ff */
[----:B------:R1:W-:Y:S01]  /*152010*/  @P0 STG.E.U8 desc[UR4][R44.64], R11 ;  /* 0x0000000b2c000986 */ /* 0x0003e2000c101104 */
[----:B------:R-:W-:Y:S02]  /*152020*/  LOP3.LUT P3, RZ, R3, 0x20000000, RZ, 0xc0, !PT ;  /* 0x2000000003ff7812 */ /* 0x000fe4000786c0ff */
[----:B-1----:R-:W-:-:S05]  /*152030*/  PRMT R11, R31, 0x7771, RZ ;  /* 0x000077711f0b7816 */ /* 0x002fca00000000ff */
[----:B------:R1:W-:Y:S01]  /*152040*/  @P1 STG.E.U8 desc[UR4][R42.64], R11 ;  /* 0x0000000b2a001986 */ /* 0x0003e2000c101104 */
[----:B------:R-:W-:Y:S02]  /*152050*/  LOP3.LUT P4, RZ, R3, 0x40000000, RZ, 0xc0, !PT ;  /* 0x4000000003ff7812 */ /* 0x000fe4000788c0ff */
[C---:B-1----:R-:W-:Y:S01]  /*152060*/  PRMT R11, R31.reuse, 0x7772, RZ ;  /* 0x000077721f0b7816 */ /* 0x042fe200000000ff */
[----:B------:R-:W3:Y:S04]  /*152070*/  LDL.LU.64 R42, [R1+0x2d70] ;  /* 0x002d7000012a7983 */ /* 0x000ee80000300a00 */
        /* <DEDUP_REMOVED lines=11> */
[----:B------:R-:W-:-:S09]  /*152130*/  LOP3.LUT P6, RZ, R2, 0x1, RZ, 0xc0, !PT ;  /* 0x0000000102ff7812 */ /* 0x000fd200078cc0ff */
[----:B------:R1:W-:Y:S04]  /*152140*/  @P5 STG.E.U8 desc[UR4][R34.64], R11 ;  /* 0x0000000b22005986 */ /* 0x0003e8000c101104 */
[----:B-1----:R-:W4:Y:S01]  /*152150*/  LDL.LU.64 R34, [R1+0x2d90] ;  /* 0x002d900001227983 */ /* 0x002f220000300a00 */
[----:B------:R-:W-:-:S05]  /*152160*/  PRMT R11, R30, 0x7772, RZ ;  /* 0x000077721e0b7816 */ /* 0x000fca00000000ff */
[----:B--2---:R1:W-:Y:S04]  /*152170*/  @P6 STG.E.U8 desc[UR4][R32.64], R11 ;  /* 0x0000000b20006986 */ /* 0x0043e8000c101104 */
[----:B-1----:R-:W2:Y:S04]  /*152180*/  LDL.LU.64 R32, [R1+0x2d88] ;  /* 0x002d880001207983 */ /* 0x002ea80000300a00 */
[----:B------:R-:W2:Y:S04]  /*152190*/  LDL.LU.64 R54, [R1+0x2d80] ;  /* 0x002d800001367983 */ /* 0x000ea80000300a00 */
[----:B------:R-:W2:Y:S01]  /*1521a0*/  LDL.LU.64 R52, [R1+0x2db8] ;  /* 0x002db80001347983 */ /* 0x000ea20000300a00 */
[----:B------:R-:W-:-:S02]  /*1521b0*/  LOP3.LUT P0, RZ, R2, 0x2000, RZ, 0xc0, !PT ;  /* 0x0000200002ff7812 */ /* 0x000fc4000780c0ff */
[----:B------:R-:W-:Y:S01]  /*1521c0*/  LOP3.LUT R9, R9, 0xffffffef, RZ, 0xc0, !PT ;  /* 0xffffffef09097812 */ /* 0x000fe200078ec0ff */
[----:B------:R-:W2:Y:S10]  /*1521d0*/  LDL.LU.64 R50, [R1+0x2db0] ;  /* 0x002db00001327983 */ /* 0x000eb40000300a00 */
        /* <DEDUP_REMOVED lines=22> */
[----:B------:R-:W-:Y:S02]  /*152340*/  LOP3.LUT P5, RZ, R2, 0x4, RZ, 0xc0, !PT ;  /* 0x0000000402ff7812 */ /* 0x000fe400078ac0ff */
[----:B------:R-:W-:-:S02]  /*152350*/  PRMT R11, R30, 0x7773, RZ ;  /* 0x000077731e0b7816 */ /* 0x000fc400000000ff */
[C---:B------:R-:W-:Y:S01]  /*152360*/  LOP3.LUT P6, RZ, R2.reuse, 0x8, RZ, 0xc0, !PT ;  /* 0x0000000802ff7812 */ /* 0x040fe200078cc0ff */
[----:B------:R-:W2:Y:S02]  /*152370*/  LDL.LU R30, [R1+0x52c] ;  /* 0x00052c00011e7983 */ /* 0x000ea40000300800 */
[----:B------:R-:W-:Y:S02]  /*152380*/  @P0 LOP3.LUT R9, R9, 0x800, RZ, 0xfc, !PT ;  /* 0x0000080009090812 */ /* 0x000fe400078efcff */
[----:B------:R-:W-:Y:S01]  /*152390*/  LOP3.LUT P0, RZ, R2, 0x20, RZ, 0xc0, !PT ;  /* 0x0000002002ff7812 */ /* 0x000fe2000780c0ff */
[----:B------:R-:W2:Y:S01]  /*1523a0*/  LDL.LU.64 R20, [R1+0x2da8] ;  /* 0x002da80001147983 */ /* 0x000ea20000300a00 */
[----:B------:R-:W-:-:S03]  /*1523b0*/  LOP3.LUT R9, R9, 0xffffefff, RZ, 0xc0, !PT ;  /* 0xffffefff09097812 */ /* 0x000fc600078ec0ff */
[----:B---3--:R1:W-:Y:S04]  /*1523c0*/  @P4 STG.E.U8 desc[UR4][R42.64], R11 ;  /* 0x0000000b2a004986 */ /* 0x0083e8000c101104 */
[----:B------:R-:W3:Y:S04]  /*1523d0*/  LDL.LU.64 R48, [R1+0x2de0] ;  /* 0x002de00001307983 */ /* 0x000ee80000300a00 */
[----:B------:R-:W-:Y:S01]  /*1523e0*/  @P0 LOP3.LUT R9, R9, 0x1000, RZ, 0xfc, !PT ;  /* 0x0000100009090812 */ /* 0x000fe200078efcff */
[----:B------:R-:W3:Y:S01]  /*1523f0*/  LDL.LU.64 R46, [R1+0x2dd8] ;  /* 0x002dd800012e7983 */ /* 0x000ee20000300a00 */
[----:B------:R-:W-:-:S03]  /*152400*/  LOP3.LUT P0, RZ, R2, 0x10, RZ, 0xc0, !PT ;  /* 0x0000001002ff7812 */ /* 0x000fc6000780c0ff */
[----:B------:R-:W3:Y:S04]  /*152410*/  LDL.LU.64 R44, [R1+0x2dd0] ;  /* 0x002dd000012c7983 */ /* 0x000ee80000300a00 */
[----:B-1----:R-:W3:Y:S01]  /*152420*/  LDL.LU.64 R42, [R1+0x2dc8] ;  /* 0x002dc800012a7983 */ /* 0x002ee20000300a00 */
[----:B----4-:R-:W-:-:S05]  /*152430*/  PRMT R11, R31, 0x7770, RZ ;  /* 0x000077701f0b7816 */ /* 0x010fca00000000ff */
[----:B------:R1:W-:Y:S02]  /*152440*/  @P5 STG.E.U8 desc[UR4][R40.64], R11 ;  /* 0x0000000b28005986 */ /* 0x0003e4000c101104 */
[C---:B-1----:R-:W-:Y:S02]  /*152450*/  PRMT R11, R31.reuse, 0x7771, RZ ;  /* 0x000077711f0b7816 */ /* 0x042fe400000000ff */
[----:B------:R-:W4:Y:S04]  /*152460*/  LDL.LU.64 R40, [R1+0x2dc0] ;  /* 0x002dc00001287983 */ /* 0x000f280000300a00 */
[----:B------:R1:W-:Y:S02]  /*152470*/  @P6 STG.E.U8 desc[UR4][R38.64], R11 ;  /* 0x0000000b26006986 */ /* 0x0003e4000c101104 */
[----:B-1----:R-:W-:-:S02]  /*152480*/  PRMT R11, R31, 0x7772, RZ ;  /* 0x000077721f0b7816 */ /* 0x002fc400000000ff */
[----:B------:R-:W4:Y:S04]  /*152490*/  LDL.LU.64 R38, [R1+0x2df8] ;  /* 0x002df80001267983 */ /* 0x000f280000300a00 */
[----:B------:R1:W-:Y:S01]  /*1524a0*/  @P0 STG.E.U8 desc[UR4][R36.64], R11 ;  /* 0x0000000b24000986 */ /* 0x0003e2000c101104 */
[----:B------:R-:W-:Y:S02]  /*1524b0*/  LOP3.LUT P0, RZ, R9, 0x1000, RZ, 0xc0, !PT ;  /* 0x0000100009ff7812 */ /* 0x000fe4000780c0ff */
[----:B-1----:R-:W-:Y:S02]  /*1524c0*/  PRMT R11, R31, 0x7773, RZ ;  /* 0x000077731f0b7816 */ /* 0x002fe400000000ff */
[----:B------:R-:W4:Y:S09]  /*1524d0*/  LDL.LU R31, [R1+0x50c] ;  /* 0x00050c00011f7983 */ /* 0x000f320000300800 */
[----:B------:R1:W-:Y:S01]  /*1524e0*/  @P0 STG.E.U8 desc[UR4][R34.64], R11 ;  /* 0x0000000b22000986 */ /* 0x0003e2000c101104 */
[----:B------:R-:W-:-:S03]  /*1524f0*/  LOP3.LUT P0, RZ, R9, 0x800, RZ, 0xc0, !PT ;  /* 0x0000080009ff7812 */ /* 0x000fc6000780c0ff */
[----:B------:R-:W4:Y:S01]  /*152500*/  LDL.LU.64 R36, [R1+0x2df0] ;  /* 0x002df00001247983 */ /* 0x000f220000300a00 */
[----:B-1----:R-:W-:-:S03]  /*152510*/  PRMT R11, R22, 0x7770, RZ ;  /* 0x00007770160b7816 */ /* 0x002fc600000000ff */
[----:B------:R-:W4:Y:S06]  /*152520*/  LDL.LU.64 R34, [R1+0x2de8] ;  /* 0x002de80001227983 */ /* 0x000f2c0000300a00 */
[----:B--2---:R1:W-:Y:S01]  /*152530*/  @P0 STG.E.U8 desc[UR4][R32.64], R11 ;  /* 0x0000000b20000986 */ /* 0x0043e2000c101104 */
[C---:B------:R-:W-:Y:S02]  /*152540*/  LOP3.LUT P0, RZ, R9.reuse, 0x400, RZ, 0xc0, !PT ;  /* 0x0000040009ff7812 */ /* 0x040fe4000780c0ff */
        /* <DEDUP_REMOVED lines=17> */
[----:B-1----:R-:W-:-:S11]  /*152660*/  PRMT R11, R30, 0x7771, RZ ;  /* 0x000077711e0b7816 */ /* 0x002fd600000000ff */
[----:B---3--:R1:W-:Y:S01]  /*152670*/  @P0 STG.E.U8 desc[UR4][R48.64], R11 ;  /* 0x0000000b30000986 */ /* 0x0083e2000c101104 */
[----:B------:R-:W-:Y:S02]  /*152680*/  LOP3.LUT P0, RZ, R9, 0x20, RZ, 0xc0, !PT ;  /* 0x0000002009ff7812 */ /* 0x000fe4000780c0ff */
[----:B-1----:R-:W-:-:S11]  /*152690*/  PRMT R11, R30, 0x7772, RZ ;  /* 0x000077721e0b7816 */ /* 0x002fd600000000ff */
[----:B------:R1:W-:Y:S01]  /*1526a0*/  @P0 STG.E.U8 desc[UR4][R46.64], R11 ;  /* 0x0000000b2e000986 */ /* 0x0003e2000c101104 */
[----:B------:R-:W-:Y:S02]  /*1526b0*/  LOP3.LUT P0, RZ, R9, 0x10, RZ, 0xc0, !PT ;  /* 0x0000001009ff7812 */ /* 0x000fe4000780c0ff */
[----:B-1----:R-:W-:-:S11]  /*1526c0*/  PRMT R11, R30, 0x7773, RZ ;  /* 0x000077731e0b7816 */ /* 0x002fd600000000ff */
[----:B------:R2:W-:Y:S01]  /*1526d0*/  @P0 STG.E.U8 desc[UR4][R44.64], R11 ;  /* 0x0000000b2c000986 */ /* 0x0005e2000c101104 */
[C---:B------:R-:W-:Y:S02]  /*1526e0*/  LOP3.LUT P4, RZ, R2.reuse, 0x20000, RZ, 0xc0, !PT ;  /* 0x0002000002ff7812 */ /* 0x040fe4000788c0ff */
[----:B------:R-:W-:Y:S02]  /*1526f0*/  LOP3.LUT P5, RZ, R2, 0x40000, RZ, 0xc0, !PT ;  /* 0x0004000002ff7812 */ /* 0x000fe400078ac0ff */
[----:B--2---:R-:W-:-:S05]  /*152700*/  PRMT R11, R22, 0x7770, RZ ;  /* 0x00007770160b7816 */ /* 0x004fca00000000ff */
[----:B------:R1:W-:Y:S02]  /*152710*/  @P1 STG.E.U8 desc[UR4][R42.64], R11 ;  /* 0x0000000b2a001986 */ /* 0x0003e4000c101104 */
[----:B-1----:R-:W-:-:S05]  /*152720*/  PRMT R11, R22, 0x7771, RZ ;  /* 0x00007771160b7816 */ /* 0x002fca00000000ff */
[----:B----4-:R1:W-:Y:S02]  /*152730*/  @P2 STG.E.U8 desc[UR4][R40.64], R11 ;  /* 0x0000000b28002986 */ /* 0x0103e4000c101104 */
[----:B-1----:R-:W-:-:S05]  /*152740*/  PRMT R11, R22, 0x7772, RZ ;  /* 0x00007772160b7816 */ /* 0x002fca00000000ff */
[----:B------:R1:W-:Y:S02]  /*152750*/  @P3 STG.E.U8 desc[UR4][R38.64], R11 ;  /* 0x0000000b26003986 */ /* 0x0003e4000c101104 */
[----:B-1----:R-:W-:Y:S02]  /*152760*/  PRMT R11, R22, 0x7773, RZ ;  /* 0x00007773160b7816 */ /* 0x002fe400000000ff */
[----:B------:R-:W2:Y:S04]  /*152770*/  LDL.LU R22, [R1+0x5afc] ;  /* 0x005afc0001167983 */ /* 0x000ea80000300800 */
[----:B------:R-:W3:Y:S04]  /*152780*/  LDL.LU.64 R42, [R1+0x2e20] ;  /* 0x002e2000012a7983 */ /* 0x000ee80000300a00 */
[----:B------:R-:W4:Y:S04]  /*152790*/  LDL.LU.64 R40, [R1+0x2e18] ;  /* 0x002e180001287983 */ /* 0x000f280000300a00 */
[----:B------:R1:W-:Y:S04]  /*1527a0*/  @P4 STG.E.U8 desc[UR4][R36.64], R11 ;  /* 0x0000000b24004986 */ /* 0x0003e8000c101104 */
[----:B------:R-:W3:Y:S01]  /*1527b0*/  LDL.LU.64 R38, [R1+0x2e10] ;  /* 0x002e100001267983 */ /* 0x000ee20000300a00 */
[----:B-1----:R-:W-:-:S03]  /*1527c0*/  PRMT R11, R31, 0x7770, RZ ;  /* 0x000077701f0b7816 */ /* 0x002fc600000000ff */
[----:B------:R-:W3:Y:S04]  /*1527d0*/  LDL.LU.64 R36, [R1+0x2e08] ;  /* 0x002e080001247983 */ /* 0x000ee80000300a00 */
[----:B------:R1:W-:Y:S04]  /*1527e0*/  @P5 STG.E.U8 desc[UR4][R34.64], R11 ;  /* 0x0000000b22005986 */ /* 0x0003e8000c101104 */
[----:B-1----:R-:W3:Y:S04]  /*1527f0*/  LDL.LU.64 R34, [R1+0x2e38] ;  /* 0x002e380001227983 */ /* 0x002ee80000300a00 */
[----:B------:R-:W3:Y:S01]  /*152800*/  LDL.LU R30, [R1+0x4fc] ;  /* 0x0004fc00011e7983 */ /* 0x000ee20000300800 */
[----:B------:R-:W-:-:S02]  /*152810*/  LOP3.LUT P6, RZ, R2, 0x80000, RZ, 0xc0, !PT ;  /* 0x0008000002ff7812 */ /* 0x000fc400078cc0ff */
[----:B------:R-:W-:-:S11]  /*152820*/  PRMT R11, R31, 0x7771, RZ ;  /* 0x000077711f0b7816 */ /* 0x000fd600000000ff */
[----:B------:R1:W-:Y:S04]  /*152830*/  @P6 STG.E.U8 desc[UR4][R32.64], R11 ;  /* 0x0000000b20006986 */ /* 0x0003e8000c101104 */
[----:B-1----:R-:W3:Y:S04]  /*152840*/  LDL.LU.64 R32, [R1+0x2e30] ;  /* 0x002e300001207983 */ /* 0x002ee80000300a00 */
[----:B------:R-:W4:Y:S01]  /*152850*/  LDL.LU R44, [R1+0x4e0] ;  /* 0x0004e000012c7983 */ /* 0x000f220000300800 */
[----:B------:R-:W-:-:S03]  /*152860*/  LOP3.LUT R3, R3, 0xf7ffffff, RZ, 0xc0, !PT ;  /* 0xf7ffffff03037812 */ /* 0x000fc600078ec0ff */
[----:B------:R-:W4:Y:S04]  /*152870*/  LDL.LU.64 R56, [R1+0x2e28] ;  /* 0x002e280001387983 */ /* 0x000f280000300a00 */
[----:B------:R-:W4:Y:S04]  /*152880*/  LDL.LU.64 R54, [R1+0x2e70] ;  /* 0x002e700001367983 */ /* 0x000f280000300a00 */
[----:B------:R-:W4:Y:S04]  /*152890*/  LDL.LU.64 R52, [R1+0x2e68] ;  /* 0x002e680001347983 */ /* 0x000f280000300a00 */
[----:B------:R-:W4:Y:S04]  /*1528a0*/  LDL.LU.64 R50, [R1+0x2e60] ;  /* 0x002e600001327983 */ /* 0x000f280000300a00 */
[----:B------:R-:W4:Y:S04]  /*1528b0*/  LDL.LU R45, [R1+0x4d0] ;  /* 0x0004d000012d7983 */ /* 0x000f280000300800 */
[----:B------:R-:W4:Y:S01]  /*1528c0*/  LDL.LU.64 R20, [R1+0x2e48] ;  /* 0x002e480001147983 */ /* 0x000f220000300a00 */
[----:B------:R-:W-:-:S03]  /*1528d0*/  LOP3.LUT P4, RZ, R2, 0x100000, RZ, 0xc0, !PT ;  /* 0x0010000002ff7812 */ /* 0x000fc6000788c0ff */
[----:B------:R-:W4:Y:S01]  /*1528e0*/  LDL.LU.64 R48, [R1+0x2e40] ;  /* 0x002e400001307983 */ /* 0x000f220000300a00 */
[----:B------:R-:W-:Y:S02]  /*1528f0*/  LOP3.LUT R9, R9, 0xfffffffe, RZ, 0xc0, !PT ;  /* 0xfffffffe09097812 */ /* 0x000fe400078ec0ff */
        /* <DEDUP_REMOVED lines=18> */
[----:B---3--:R1:W-:-:S12]  /*152a20*/  @P4 STG.E.U8 desc[UR4][R42.64], R11 ;  /* 0x0000000b2a004986 */ /* 0x0083d8000c101104 */
[----:B------:R-:W-:Y:S02]  /*152a30*/  @P0 LOP3.LUT R9, R9, 0x1, RZ, 0xfc, !PT ;  /* 0x0000000109090812 */ /* 0x000fe400078efcff */
[----:B------:R-:W-:Y:S02]  /*152a40*/  LOP3.LUT P0, RZ, R2, 0x4000000, RZ, 0xc0, !PT ;  /* 0x0400000002ff7812 */ /* 0x000fe4000780c0ff */
[----:B-1----:R-:W-:Y:S02]  /*152a50*/  PRMT R11, R31, 0x7773, RZ ;  /* 0x000077731f0b7816 */ /* 0x002fe400000000ff */
[----:B------:R-:W2:Y:S01]  /*152a60*/  LDL.LU R31, [R1+0x4c0] ;  /* 0x0004c000011f7983 */ /* 0x000ea20000300800 */
[----:B------:R-:W-:-:S03]  /*152a70*/  LOP3.LUT R9, R9, 0xfffffffd, RZ, 0xc0, !PT ;  /* 0xfffffffd09097812 */ /* 0x000fc600078ec0ff */
[----:B------:R-:W3:Y:S04]  /*152a80*/  LDL.LU.64 R46, [R1+0x2e88] ;  /* 0x002e8800012e7983 */ /* 0x000ee80000300a00 */
[----:B------:R-:W2:Y:S01]  /*152a90*/  LDL.LU.64 R42, [R1+0x2e80] ;  /* 0x002e8000012a7983 */ /* 0x000ea20000300a00 */
[----:B------:R-:W-:Y:S02]  /*152aa0*/  @P0 LOP3.LUT R9, R9, 0x2, RZ, 0xfc, !PT ;  /* 0x0000000209090812 */ /* 0x000fe400078efcff */
[----:B------:R-:W-:Y:S01]  /*152ab0*/  LOP3.LUT P0, RZ, R2, 0x2000000, RZ, 0xc0, !PT ;  /* 0x0200000002ff7812 */ /* 0x000fe2000780c0ff */
[----:B----4-:R1:W-:Y:S01]  /*152ac0*/  @P5 STG.E.U8 desc[UR4][R40.64], R11 ;  /* 0x0000000b28005986 */ /* 0x0103e2000c101104 */
[----:B------:R-:W-:-:S03]  /*152ad0*/  LOP3.LUT R9, R9, 0xfffffffb, RZ, 0xc0, !PT ;  /* 0xfffffffb09097812 */ /* 0x000fc600078ec0ff */
[----:B-1----:R-:W4:Y:S08]  /*152ae0*/  LDL.LU.64 R40, [R1+0x2e78] ;  /* 0x002e780001287983 */ /* 0x002f300000300a00 */
[----:B------:R-:W-:Y:S02]  /*152af0*/  @P0 LOP3.LUT R9, R9, 0x4, RZ, 0xfc, !PT ;  /* 0x0000000409090812 */ /* 0x000fe400078efcff */
[----:B------:R-:W-:-:S02]  /*152b00*/  LOP3.LUT P0, RZ, R2, 0x1000000, RZ, 0xc0, !PT ;  /* 0x0100000002ff7812 */ /* 0x000fc4000780c0ff */
        /* <DEDUP_REMOVED lines=15> */
[----:B------:R1:W-:Y:S04]  /*152c00*/  @P0 STG.E.U8 desc[UR4][R32.64], R11 ;  /* 0x0000000b20000986 */ /* 0x0003e8000c101104 */
[----:B-1----:R-:W4:Y:S04]  /*152c10*/  LDL.LU.64 R32, [R1+0x2e98] ;  /* 0x002e980001207983 */ /* 0x002f280000300a00 */
[----:B------:R-:W4:Y:S01]  /*152c20*/  LDL.LU R30, [R1+0x4b0] ;  /* 0x0004b000011e7983 */ /* 0x000f220000300800 */
[----:B------:R-:W-:-:S02]  /*152c30*/  LOP3.LUT P0, RZ, R9, 0x2, RZ, 0xc0, !PT ;  /* 0x0000000209ff7812 */ /* 0x000fc4000780c0ff */
[----:B------:R-:W-:-:S11]  /*152c40*/  PRMT R11, R44, 0x7770, RZ ;  /* 0x000077702c0b7816 */ /* 0x000fd600000000ff */
[----:B------:R-:W-:Y:S01]  /*152c50*/  @P0 STG.E.U8 desc[UR4][R56.64], R11 ;  /* 0x0000000b38000986 */ /* 0x000fe2000c101104 */
        /* <DEDUP_REMOVED lines=18> */
[----:B-1----:R-:W-:Y:S02]  /*152d80*/  PRMT R9, R45, 0x7772, RZ ;  /* 0x000077722d097816 */ /* 0x002fe400000000ff */
[C---:B------:R-:W-:Y:S02]  /*152d90*/  LOP3.LUT P3, RZ, R22.reuse, 0x8, RZ, 0xc0, !PT ;  /* 0x0000000816ff7812 */ /* 0x040fe4000786c0ff */
[----:B------:R-:W-:-:S02]  /*152da0*/  LOP3.LUT P4, RZ, R22, 0x10, RZ, 0xc0, !PT ;  /* 0x0000001016ff7812 */ /* 0x000fc4000788c0ff */
[C---:B------:R-:W-:Y:S02]  /*152db0*/  LOP3.LUT P5, RZ, R22.reuse, 0x20, RZ, 0xc0, !PT ;  /* 0x0000002016ff7812 */ /* 0x040fe400078ac0ff */
[----:B------:R-:W-:Y:S01]  /*152dc0*/  LOP3.LUT P6, RZ, R22, 0x40, RZ, 0xc0, !PT ;  /* 0x0000004016ff7812 */ /* 0x000fe200078cc0ff */
[----:B---3--:R1:W-:Y:S02]  /*152dd0*/  @P0 STG.E.U8 desc[UR4][R46.64], R9 ;  /* 0x000000092e000986 */ /* 0x0083e4000c101104 */
[----:B-1----:R-:W-:-:S05]  /*152de0*/  PRMT R9, R45, 0x7773, RZ ;  /* 0x000077732d097816 */ /* 0x002fca00000000ff */
[----:B--2---:R1:W-:Y:S02]  /*152df0*/  @P1 STG.E.U8 desc[UR4][R42.64], R9 ;  /* 0x000000092a001986 */ /* 0x0043e4000c101104 */
[----:B-1----:R-:W-:-:S05]  /*152e00*/  PRMT R9, R31, 0x7770, RZ ;  /* 0x000077701f097816 */ /* 0x002fca00000000ff */
[----:B----4-:R1:W-:Y:S04]  /*152e10*/  @P2 STG.E.U8 desc[UR4][R40.64], R9 ;  /* 0x0000000928002986 */ /* 0x0103e8000c101104 */
[----:B-1----:R-:W2:Y:S01]  /*152e20*/  LDL.LU.64 R40, [R1+0x2e90] ;  /* 0x002e900001287983 */ /* 0x002ea20000300a00 */
[----:B------:R-:W-:-:S03]  /*152e30*/  PRMT R9, R31, 0x7771, RZ ;  /* 0x000077711f097816 */ /* 0x000fc600000000ff */
[----:B------:R-:W3:Y:S04]  /*152e40*/  LDL.LU.64 R42, [R1+0x2ec8] ;  /* 0x002ec800012a7983 */ /* 0x000ee80000300a00 */
[----:B------:R1:W-:Y:S02]  /*152e50*/  @P3 STG.E.U8 desc[UR4][R38.64], R9 ;  /* 0x0000000926003986 */ /* 0x0003e4000c101104 */
[C---:B-1----:R-:W-:Y:S02]  /*152e60*/  PRMT R9, R31.reuse, 0x7772, RZ ;  /* 0x000077721f097816 */ /* 0x042fe400000000ff */
[----:B------:R-:W4:Y:S04]  /*152e70*/  LDL.LU.64 R38, [R1+0x2ec0] ;  /* 0x002ec00001267983 */ /* 0x000f280000300a00 */
[----:B------:R1:W-:Y:S02]  /*152e80*/  @P4 STG.E.U8 desc[UR4][R36.64], R9 ;  /* 0x0000000924004986 */ /* 0x0003e4000c101104 */
[----:B-1----:R-:W-:-:S02]  /*152e90*/  PRMT R9, R31, 0x7773, RZ ;  /* 0x000077731f097816 */ /* 0x002fc400000000ff */
[----:B------:R-:W3:Y:S04]  /*152ea0*/  LDL.LU.64 R36, [R1+0x2eb8] ;  /* 0x002eb80001247983 */ /* 0x000ee80000300a00 */
[----:B------:R1:W-:Y:S04]  /*152eb0*/  @P5 STG.E.U8 desc[UR4][R34.64], R9 ;  /* 0x0000000922005986 */ /* 0x0003e8000c101104 */
[----:B-1----:R-:W4:Y:S01]  /*152ec0*/  LDL.LU.64 R34, [R1+0x2ef0] ;  /* 0x002ef00001227983 */ /* 0x002f220000300a00 */
[----:B------:R-:W-:-:S05]  /*152ed0*/  PRMT R9, R30, 0x7770, RZ ;  /* 0x000077701e097816 */ /* 0x000fca00000000ff */
[----:B------:R1:W-:Y:S04]  /*152ee0*/  @P6 STG.E.U8 desc[UR4][R32.64], R9 ;  /* 0x0000000920006986 */ /* 0x0003e8000c101104 */
[----:B-1----:R-:W4:Y:S04]  /*152ef0*/  LDL.LU.64 R32, [R1+0x2ee8] ;  /* 0x002ee80001207983 */ /* 0x002f280000300a00 */
[----:B------:R-:W4:Y:S01]  /*152f00*/  LDL.LU R31, [R1+0x4e4] ;  /* 0x0004e400011f7983 */ /* 0x000f220000300800 */
[----:B------:R-:W-:Y:S02]  /*152f10*/  LOP3.LUT P0, RZ, R22, 0x80000, RZ, 0xc0, !PT ;  /* 0x0008000016ff7812 */ /* 0x000fe4000780c0ff */
[----:B------:R-:W-:Y:S01]  /*152f20*/  LOP3.LUT R3, R3, 0xfffbffff, RZ, 0xc0, !PT ;  /* 0xfffbffff03037812 */ /* 0x000fe200078ec0ff */
[----:B------:R-:W4:Y:S10]  /*152f30*/  LDL.LU.64 R54, [R1+0x2ee0] ;  /* 0x002ee00001367983 */ /* 0x000f340000300a00 */
[----:B------:R-:W-:-:S02]  /*152f40*/  @P0 LOP3.LUT R3, R3, 0x40000, RZ, 0xfc, !PT ;  /* 0x0004000003030812 */ /* 0x000fc400078efcff */
        /* <DEDUP_REMOVED lines=33> */
[----:B------:R-:W2:Y:S04]  /*153160*/  LDL.LU.64 R20, [R1+0x2f08] ;  /* 0x002f080001147983 */ /* 0x000ea80000300a00 */
[----:B------:R-:W2:Y:S01]  /*153170*/  LDL.LU.64 R48, [R1+0x2f00] ;  /* 0x002f000001307983 */ /* 0x000ea20000300a00 */
[----:B------:R-:W-:-:S03]  /*153180*/  PRMT R9, R30, 0x7772, RZ ;  /* 0x000077721e097816 */ /* 0x000fc600000000ff */
[----:B------:R-:W2:Y:S04]  /*153190*/  LDL.LU R41, [R1+0x4c4] ;  /* 0x0004c40001297983 */ /* 0x000ea80000300800 */
[----:B------:R-:W2:Y:S04]  /*1531a0*/  LDL.LU.64 R46, [R1+0x2ef8] ;  /* 0x002ef800012e7983 */ /* 0x000ea80000300a00 */
[----:B---3--:R1:W-:Y:S04]  /*1531b0*/  @P5 STG.E.U8 desc[UR4][R42.64], R9 ;  /* 0x000000092a005986 */ /* 0x0083e8000c101104 */
[----:B------:R-:W3:Y:S01]  /*1531c0*/  LDL.LU.64 R44, [R1+0x2f30] ;  /* 0x002f3000012c7983 */ /* 0x000ee20000300a00 */
[----:B-1----:R-:W-:-:S03]  /*1531d0*/  PRMT R9, R30, 0x7773, RZ ;  /* 0x000077731e097816 */ /* 0x002fc600000000ff */
[----:B------:R-:W3:Y:S04]  /*1531e0*/  LDL.LU.64 R42, [R1+0x2f28] ;  /* 0x002f2800012a7983 */ /* 0x000ee80000300a00 */
[----:B----4-:R1:W-:Y:S04]  /*1531f0*/  @P6 STG.E.U8 desc[UR4][R38.64], R9 ;  /* 0x0000000926006986 */ /* 0x0103e8000c101104 */
[----:B-1----:R-:W4:Y:S01]  /*153200*/  LDL.LU.64 R38, [R1+0x2f20] ;  /* 0x002f200001267983 */ /* 0x002f220000300a00 */
[----:B------:R-:W-:-:S05]  /*153210*/  PRMT R9, R31, 0x7770, RZ ;  /* 0x000077701f097816 */ /* 0x000fca00000000ff */
[----:B------:R1:W-:Y:S01]  /*153220*/  @P0 STG.E.U8 desc[UR4][R36.64], R9 ;  /* 0x0000000924000986 */ /* 0x0003e2000c101104 */
[----:B------:R-:W-:Y:S02]  /*153230*/  LOP3.LUT P0, RZ, R3, 0x4000000, RZ, 0xc0, !PT ;  /* 0x0400000003ff7812 */ /* 0x000fe4000780c0ff */
[----:B-1----:R-:W-:Y:S01]  /*153240*/  PRMT R9, R31, 0x7771, RZ ;  /* 0x000077711f097816 */ /* 0x002fe200000000ff */
[----:B------:R-:W3:Y:S10]  /*153250*/  LDL.LU.64 R36, [R1+0x2f18] ;  /* 0x002f180001247983 */ /* 0x000ef40000300a00 */
        /* <DEDUP_REMOVED lines=32> */
[----:B---3--:R1:W-:Y:S02]  /*153460*/  @P0 STG.E.U8 desc[UR4][R44.64], R9 ;  /* 0x000000092c000986 */ /* 0x0083e4000c101104 */
        /* <DEDUP_REMOVED lines=16> */
[----:B------:R-:W-:-:S13]  /*153570*/  LOP3.LUT P6, RZ, R22, 0x2000000, RZ, 0xc0, !PT ;  /* 0x0200000016ff7812 */ /* 0x000fda00078cc0ff */
[----:B------:R1:W-:Y:S04]  /*153580*/  @P6 STG.E.U8 desc[UR4][R30.64], R9 ;  /* 0x000000091e006986 */ /* 0x0003e8000c101104 */
[----:B-1----:R-:W4:Y:S04]  /*153590*/  LDL.LU.64 R30, [R1+0x2f60] ;  /* 0x002f6000011e7983 */ /* 0x002f280000300a00 */
[----:B------:R-:W4:Y:S04]  /*1535a0*/  LDL.LU.64 R34, [R1+0x2f58] ;  /* 0x002f580001227983 */ /* 0x000f280000300a00 */
[----:B------:R-:W4:Y:S01]  /*1535b0*/  LDL.LU R48, [R1+0x4d8] ;  /* 0x0004d80001307983 */ /* 0x000f220000300800 */
[----:B------:R-:W-:-:S02]  /*1535c0*/  LOP3.LUT R3, R3, 0xfffffdff, RZ, 0xc0, !PT ;  /* 0xfffffdff03037812 */ /* 0x000fc400078ec0ff */
[C---:B------:R-:W-:Y:S02]  /*1535d0*/  LOP3.LUT P4, RZ, R22.reuse, 0x4000000, RZ, 0xc0, !PT ;  /* 0x0400000016ff7812 */ /* 0x040fe4000788c0ff */
        /* <DEDUP_REMOVED lines=13> */
[----:B------:R-:W-:-:S03]  /*1536b0*/  LOP3.LUT R3, R3, 0xffffefff, RZ, 0xc0, !PT ;  /* 0xffffefff03037812 */ /* 0x000fc600078ec0ff */
[----:B-1----:R-:W2:Y:S08]  /*1536c0*/  LDL.LU.64 R32, [R1+0x2f50] ;  /* 0x002f500001207983 */ /* 0x002eb00000300a00 */
[----:B------:R-:W-:Y:S02]  /*1536d0*/  @P0 LOP3.LUT R3, R3, 0x1000, RZ, 0xfc, !PT ;  /* 0x0000100003030812 */ /* 0x000fe400078efcff */
[----:B------:R-:W-:Y:S01]  /*1536e0*/  LOP3.LUT P0, RZ, R23, 0x4, RZ, 0xc0, !PT ;  /* 0x0000000417ff7812 */ /* 0x000fe2000780c0ff */
[----:B------:R-:W3:Y:S01]  /*1536f0*/  LDL.LU.64 R56, [R1+0x2f88] ;  /* 0x002f880001387983 */ /* 0x000ee20000300a00 */
[----:B------:R-:W-:-:S03]  /*153700*/  LOP3.LUT R3, R3, 0xffffdfff, RZ, 0xc0, !PT ;  /* 0xffffdfff03037812 */ /* 0x000fc600078ec0ff */
[----:B------:R-:W3:Y:S04]  /*153710*/  LDL.LU.64 R54, [R1+0x2f80] ;  /* 0x002f800001367983 */ /* 0x000ee80000300a00 */
[----:B------:R-:W3:Y:S04]  /*153720*/  LDL.LU R49, [R1+0x4c8] ;  /* 0x0004c80001317983 */ /* 0x000ee80000300800 */
[----:B------:R-:W-:Y:S01]  /*153730*/  @P0 LOP3.LUT R3, R3, 0x2000, RZ, 0xfc, !PT ;  /* 0x0000200003030812 */ /* 0x000fe200078efcff */
[----:B------:R-:W3:Y:S01]  /*153740*/  LDL.LU.64 R52, [R1+0x2f78] ;  /* 0x002f780001347983 */ /* 0x000ee20000300a00 */
[----:B------:R-:W-:-:S02]  /*153750*/  LOP3.LUT P0, RZ, R23, 0x2, RZ, 0xc0, !PT ;  /* 0x0000000217ff7812 */ /* 0x000fc4000780c0ff */
[----:B------:R-:W-:Y:S01]  /*153760*/  LOP3.LUT R3, R3, 0xffffbfff, RZ, 0xc0, !PT ;  /* 0xffffbfff03037812 */ /* 0x000fe200078ec0ff */
[----:B------:R-:W3:Y:S04]  /*153770*/  LDL.LU.64 R50, [R1+0x2fb0] ;  /* 0x002fb00001327983 */ /* 0x000ee80000300a00 */
[----:B------:R-:W3:Y:S01]  /*153780*/  LDL.LU.64 R20, [R1+0x2fa8] ;  /* 0x002fa80001147983 */ /* 0x000ee20000300a00 */
[----:B------:R-:W-:-:S03]  /*153790*/  PRMT R9, R37, 0x7771, RZ ;  /* 0x0000777125097816 */ /* 0x000fc600000000ff */
[----:B------:R-:W3:Y:S02]  /*1537a0*/  LDL.LU.64 R46, [R1+0x2fa0] ;  /* 0x002fa000012e7983 */ /* 0x000ee40000300a00 */
        /* <DEDUP_REMOVED lines=25> */
[----:B------:R1:W-:Y:S04]  /*153940*/  @P0 STG.E.U8 desc[UR4][R34.64], R9 ;  /* 0x0000000922000986 */ /* 0x0003e8000c101104 */
[----:B-1----:R-:W4:Y:S01]  /*153950*/  LDL.LU.64 R34, [R1+0x2ff0] ;  /* 0x002ff00001227983 */ /* 0x002f220000300a00 */
[----:B------:R-:W-:Y:S02]  /*153960*/  LOP3.LUT P0, RZ, R3, 0x10000, RZ, 0xc0, !PT ;  /* 0x0001000003ff7812 */ /* 0x000fe4000780c0ff */
[----:B------:R-:W-:Y:S02]  /*153970*/  PRMT R9, R48, 0x7771, RZ ;  /* 0x0000777130097816 */ /* 0x000fe400000000ff */
[C---:B------:R-:W-:Y:S02]  /*153980*/  LOP3.LUT P1, RZ, R23.reuse, 0x80, RZ, 0xc0, !PT ;  /* 0x0000008017ff7812 */ /* 0x040fe4000782c0ff */
[----:B------:R-:W-:-:S02]  /*153990*/  LOP3.LUT P2, RZ, R23, 0x100, RZ, 0xc0, !PT ;  /* 0x0000010017ff7812 */ /* 0x000fc4000784c0ff */
[C---:B------:R-:W-:Y:S02]  /*1539a0*/  LOP3.LUT P3, RZ, R23.reuse, 0x200, RZ, 0xc0, !PT ;  /* 0x0000020017ff7812 */ /* 0x040fe4000786c0ff */
[----:B------:R-:W-:-:S03]  /*1539b0*/  LOP3.LUT P4, RZ, R23, 0x400, RZ, 0xc0, !PT ;  /* 0x0000040017ff7812 */ /* 0x000fc6000788c0ff */
        /* <DEDUP_REMOVED lines=21> */
[----:B----4-:R-:W-:-:S11]  /*153b10*/  PRMT R9, R31, 0x7770, RZ ;  /* 0x000077701f097816 */ /* 0x010fd600000000ff */
[----:B------:R1:W-:Y:S02]  /*153b20*/  @P0 STG.E.U8 desc[UR4][R44.64], R9 ;  /* 0x000000092c000986 */ /* 0x0003e4000c101104 */
[----:B-1----:R-:W-:-:S05]  /*153b30*/  PRMT R9, R31, 0x7771, RZ ;  /* 0x000077711f097816 */ /* 0x002fca00000000ff */
[----:B------:R1:W-:Y:S02]  /*153b40*/  @P1 STG.E.U8 desc[UR4][R42.64], R9 ;  /* 0x000000092a001986 */ /* 0x0003e4000c101104 */
[C---:B-1----:R-:W-:Y:S02]  /*153b50*/  PRMT R9, R31.reuse, 0x7772, RZ ;  /* 0x000077721f097816 */ /* 0x042fe400000000ff */
        /* <DEDUP_REMOVED lines=11> */
[----:B------:R-:W-:-:S11]  /*153c10*/  PRMT R9, R30, 0x7771, RZ ;  /* 0x000077711e097816 */ /* 0x000fd600000000ff */
[----:B------:R1:W-:Y:S04]  /*153c20*/  @P5 STG.E.U8 desc[UR4][R34.64], R9 ;  /* 0x0000000922005986 */ /* 0x0003e8000c101104 */
[----:B-1----:R-:W4:Y:S01]  /*153c30*/  LDL.LU.64 R34, [R1+0x3000] ;  /* 0x0030000001227983 */ /* 0x002f220000300a00 */
[----:B------:R-:W-:Y:S02]  /*153c40*/  LOP3.LUT P6, RZ, R23, 0x1000, RZ, 0xc0, !PT ;  /* 0x0000100017ff7812 */ /* 0x000fe400078cc0ff */
[C---:B------:R-:W-:Y:S01]  /*153c50*/  PRMT R9, R30.reuse, 0x7772, RZ ;  /* 0x000077721e097816 */ /* 0x040fe200000000ff */
[----:B------:R-:W4:Y:S10]  /*153c60*/  LDL.LU R53, [R1+0x4cc] ;  /* 0x0004cc0001357983 */ /* 0x000f340000300800 */
[----:B--2---:R1:W-:Y:S04]  /*153c70*/  @P6 STG.E.U8 desc[UR4][R32.64], R9 ;  /* 0x0000000920006986 */ /* 0x0043e8000c101104 */
[----:B-1----:R-:W2:Y:S04]  /*153c80*/  LDL.LU.64 R32, [R1+0x2ff8] ;  /* 0x002ff80001207983 */ /* 0x002ea80000300a00 */
[----:B------:R-:W2:Y:S04]  /*153c90*/  LDL.LU.64 R56, [R1+0x3030] ;  /* 0x0030300001387983 */ /* 0x000ea80000300a00 */
[----:B------:R-:W2:Y:S04]  /*153ca0*/  LDL.LU.64 R54, [R1+0x3028] ;  /* 0x0030280001367983 */ /* 0x000ea80000300a00 */
[----:B------:R-:W2:Y:S01]  /*153cb0*/  LDL.LU.64 R50, [R1+0x3020] ;  /* 0x0030200001327983 */ /* 0x000ea20000300a00 */
[----:B------:R-:W-:-:S03]  /*153cc0*/  PRMT R9, R30, 0x7773, RZ ;  /* 0x000077731e097816 */ /* 0x000fc600000000ff */
[----:B------:R-:W2:Y:S04]  /*153cd0*/  LDL.LU R30, [R1+0x4bc] ;  /* 0x0004bc00011e7983 */ /* 0x000ea80000300800 */
[----:B------:R-:W2:Y:S04]  /*153ce0*/  LDL.LU.64 R20, [R1+0x3018] ;  /* 0x0030180001147983 */ /* 0x000ea80000300a00 */
[----:B------:R-:W2:Y:S04]  /*153cf0*/  LDL.LU.64 R48, [R1+0x3010] ;  /* 0x0030100001307983 */ /* 0x000ea80000300a00 */
[----:B------:R-:W2:Y:S01]  /*153d00*/  LDL.LU.64 R46, [R1+0x3048] ;  /* 0x00304800012e7983 */ /* 0x000ea20000300a00 */
[----:B------:R-:W-:-:S02]  /*153d10*/  LOP3.LUT P4, RZ, R23, 0x2000, RZ, 0xc0, !PT ;  /* 0x0000200017ff7812 */ /* 0x000fc4000788c0ff */
[C---:B------:R-:W-:Y:S01]  /*153d20*/  LOP3.LUT P0, RZ, R23.reuse, 0x2000000, RZ, 0xc0, !PT ;  /* 0x0200000017ff7812 */ /* 0x040fe2000780c0ff */
[----:B------:R-:W2:Y:S01]  /*153d30*/  LDL.LU.64 R44, [R1+0x3040] ;  /* 0x00304000012c7983 */ /* 0x000ea20000300a00 */
        /* <DEDUP_REMOVED lines=12> */
[----:B---3--:R1:W-:Y:S04]  /*153e00*/  @P4 STG.E.U8 desc[UR4][R42.64], R9 ;  /* 0x000000092a004986 */ /* 0x0083e8000c101104 */
[----:B-1----:R-:W3:Y:S06]  /*153e10*/  LDL.LU.64 R42, [R1+0x3038] ;  /* 0x00303800012a7983 */ /* 0x002eec0000300a00 */
[----:B------:R-:W-:-:S02]  /*153e20*/  @P0 LOP3.LUT R3, R3, 0x8, RZ, 0xfc, !PT ;  /* 0x0000000803030812 */ /* 0x000fc400078efcff */
[----:B----4-:R-:W-:-:S05]  /*153e30*/  PRMT R9, R31, 0x7770, RZ ;  /* 0x000077701f097816 */ /* 0x010fca00000000ff */
[----:B------:R1:W-:Y:S02]  /*153e40*/  @P5 STG.E.U8 desc[UR4][R40.64], R9 ;  /* 0x0000000928005986 */ /* 0x0003e4000c101104 */
[----:B-1----:R-:W-:Y:S02]  /*153e50*/  PRMT R9, R31, 0x7771, RZ ;  /* 0x000077711f097816 */ /* 0x002fe400000000ff */
[----:B------:R-:W4:Y:S04]  /*153e60*/  LDL.LU.64 R40, [R1+0x3090] ;  /* 0x0030900001287983 */ /* 0x000f280000300a00 */
[----:B------:R1:W-:Y:S04]  /*153e70*/  @P6 STG.E.U8 desc[UR4][R38.64], R9 ;  /* 0x0000000926006986 */ /* 0x0003e8000c101104 */
[----:B-1----:R-:W4:Y:S01]  /*153e80*/  LDL.LU.64 R38, [R1+0x3088] ;  /* 0x0030880001267983 */ /* 0x002f220000300a00 */
        /* <DEDUP_REMOVED lines=26> */
[----:B--2---:R1:W-:Y:S04]  /*154030*/  @P0 STG.E.U8 desc[UR4][R32.64], R9 ;  /* 0x0000000920000986 */ /* 0x0043e8000c101104 */
[----:B-1----:R-:W2:Y:S01]  /*154040*/  LDL.LU.64 R32, [R1+0x3050] ;  /* 0x0030500001207983 */ /* 0x002ea20000300a00 */
        /* <DEDUP_REMOVED lines=19> */
[C---:B------:R-:W-:Y:S02]  /*154180*/  LOP3.LUT P1, RZ, R23.reuse, 0x4000000, RZ, 0xc0, !PT ;  /* 0x0400000017ff7812 */ /* 0x040fe4000782c0ff */
[----:B------:R-:W-:Y:S02]  /*154190*/  PRMT R3, R30, 0x7773, RZ ;  /* 0x000077731e037816 */ /* 0x000fe400000000ff */
[C---:B------:R-:W-:Y:S02]  /*1541a0*/  LOP3.LUT P2, RZ, R23.reuse, 0x8000000, RZ, 0xc0, !PT ;  /* 0x0800000017ff7812 */ /* 0x040fe4000784c0ff */
[----:B------:R-:W-:-:S05]  /*1541b0*/  LOP3.LUT P3, RZ, R23, 0x10000000, RZ, 0xc0, !PT ;  /* 0x1000000017ff7812 */ /* 0x000fca000786c0ff */
[----:B------:R1:W-:Y:S02]  /*1541c0*/  @P0 STG.E.U8 desc[UR4][R44.64], R3 ;  /* 0x000000032c000986 */ /* 0x0003e4000c101104 */
[----:B-1----:R-:W-:-:S05]  /*1541d0*/  PRMT R3, R24, 0x7770, RZ ;  /* 0x0000777018037816 */ /* 0x002fca00000000ff */
[----:B---3--:R1:W-:Y:S02]  /*1541e0*/  @P1 STG.E.U8 desc[UR4][R42.64], R3 ;  /* 0x000000032a001986 */ /* 0x0083e4000c101104 */
[----:B-1----:R-:W-:-:S05]  /*1541f0*/  PRMT R3, R24, 0x7771, RZ ;  /* 0x0000777118037816 */ /* 0x002fca00000000ff */
[----:B----4-:R1:W-:Y:S02]  /*154200*/  @P2 STG.E.U8 desc[UR4][R40.64], R3 ;  /* 0x0000000328002986 */ /* 0x0103e4000c101104 */
[----:B-1----:R-:W-:-:S05]  /*154210*/  PRMT R3, R24, 0x7772, RZ ;  /* 0x0000777218037816 */ /* 0x002fca00000000ff */
[----:B------:R1:W-:Y:S02]  /*154220*/  @P3 STG.E.U8 desc[UR4][R38.64], R3 ;  /* 0x0000000326003986 */ /* 0x0003e4000c101104 */
[----:B-1----:R-:W-:Y:S02]  /*154230*/  PRMT R3, R24, 0x7773, RZ ;  /* 0x0000777318037816 */ /* 0x002fe400000000ff */
[----:B------:R-:W3:Y:S01]  /*154240*/  LDL.LU R24, [R1+0x5af4] ;  /* 0x005af40001187983 */ /* 0x000ee20000300800 */
[C---:B------:R-:W-:Y:S02]  /*154250*/  LOP3.LUT P4, RZ, R23.reuse, 0x20000000, RZ, 0xc0, !PT ;  /* 0x2000000017ff7812 */ /* 0x040fe4000788c0ff */
[C---:B------:R-:W-:Y:S01]  /*154260*/  LOP3.LUT P5, RZ, R23.reuse, 0x40000000, RZ, 0xc0, !PT ;  /* 0x4000000017ff7812 */ /* 0x040fe200078ac0ff */
[----:B------:R-:W4:Y:S04]  /*154270*/  LDL.LU.64 R42, [R1+0x30a8] ;  /* 0x0030a800012a7983 */ /* 0x000f280000300a00 */
[----:B------:R-:W4:Y:S04]  /*154280*/  LDL.LU.64 R40, [R1+0x30a0] ;  /* 0x0030a00001287983 */ /* 0x000f280000300a00 */
[----:B------:R-:W4:Y:S01]  /*154290*/  LDL.LU.64 R38, [R1+0x3098] ;  /* 0x0030980001267983 */ /* 0x000f220000300a00 */
[----:B------:R-:W-:-:S03]  /*1542a0*/  LOP3.LUT P6, RZ, R23, 0x80000000, RZ, 0xc0, !PT ;  /* 0x8000000017ff7812 */ /* 0x000fc600078cc0ff */
[----:B------:R1:W-:Y:S02]  /*1542b0*/  @P4 STG.E.U8 desc[UR4][R36.64], R3 ;  /* 0x0000000324004986 */ /* 0x0003e4000c101104 */
[C---:B-1----:R-:W-:Y:S02]  /*1542c0*/  PRMT R3, R31.reuse, 0x7770, RZ ;  /* 0x000077701f037816 */ /* 0x042fe400000000ff */
[----:B------:R-:W4:Y:S04]  /*1542d0*/  LDL.LU.64 R36, [R1+0x30d0] ;  /* 0x0030d00001247983 */ /* 0x000f280000300a00 */
[----:B------:R1:W-:Y:S04]  /*1542e0*/  @P5 STG.E.U8 desc[UR4][R34.64], R3 ;  /* 0x0000000322005986 */ /* 0x0003e8000c101104 */
[----:B-1----:R-:W4:Y:S04]  /*1542f0*/  LDL.LU.64 R34, [R1+0x30c8] ;  /* 0x0030c80001227983 */ /* 0x002f280000300a00 */
[----:B------:R-:W4:Y:S01]  /*154300*/  LDL.LU R30, [R1+0x480] ;  /* 0x00048000011e7983 */ /* 0x000f220000300800 */
[----:B------:R-:W-:-:S05]  /*154310*/  PRMT R3, R31, 0x7771, RZ ;  /* 0x000077711f037816 */ /* 0x000fca00000000ff */
[----:B--2---:R1:W-:Y:S04]  /*154320*/  @P6 STG.E.U8 desc[UR4][R32.64], R3 ;  /* 0x0000000320006986 */ /* 0x0043e8000c101104 */
[----:B-1----:R-:W2:Y:S04]  /*154330*/  LDL.LU.64 R32, [R1+0x30c0] ;  /* 0x0030c00001207983 */ /* 0x002ea80000300a00 */
[----:B------:R-:W2:Y:S04]  /*154340*/  LDL.LU.64 R54, [R1+0x30b8] ;  /* 0x0030b80001367983 */ /* 0x000ea80000300a00 */
[----:B------:R-:W2:Y:S04]  /*154350*/  LDL.LU.64 R52, [R1+0x30b0] ;  /* 0x0030b00001347983 */ /* 0x000ea80000300a00 */
[----:B------:R-:W2:Y:S01]  /*154360*/  LDL.LU.64 R50, [R1+0x30e8] ;  /* 0x0030e80001327983 */ /* 0x000ea20000300a00 */
[----:B------:R-:W-:-:S02]  /*154370*/  LOP3.LUT R2, R2, 0xff7fffff, RZ, 0xc0, !PT ;  /* 0xff7fffff02027812 */ /* 0x000fc400078ec0ff */
[----:B------:R-:W-:Y:S01]  /*154380*/  PRMT R3, R31, 0x7772, RZ ;  /* 0x000077721f037816 */ /* 0x000fe200000000ff */
[----:B------:R-:W2:Y:S04]  /*154390*/  LDL.LU.64 R20, [R1+0x30e0] ;  /* 0x0030e00001147983 */ /* 0x000ea80000300a00 */
[----:B------:R-:W2:Y:S01]  /*1543a0*/  LDL.LU.64 R48, [R1+0x30d8] ;  /* 0x0030d80001307983 */ /* 0x000ea20000300a00 */
        /* <DEDUP_REMOVED lines=22> */
[C---:B------:R-:W-:Y:S02]  /*154510*/  LOP3.LUT P4, RZ, R24.reuse, 0x1, RZ, 0xc0, !PT ;  /* 0x0000000118ff7812 */ /* 0x040fe4000788c0ff */
[----:B------:R-:W-:-:S07]  /*154520*/  LOP3.LUT P5, RZ, R24, 0x2, RZ, 0xc0, !PT ;  /* 0x0000000218ff7812 */ /* 0x000fce00078ac0ff */
[----:B------:R-:W-:Y:S02]  /*154530*/  @P0 LOP3.LUT R2, R2, 0x40000000, RZ, 0xfc, !PT ;  /* 0x4000000002020812 */ /* 0x000fe400078efcff */
[C---:B------:R-:W-:Y:S02]  /*154540*/  LOP3.LUT P0, RZ, R24.reuse, 0x10, RZ, 0xc0, !PT ;  /* 0x0000001018ff7812 */ /* 0x040fe4000780c0ff */
[----:B------:R-:W-:Y:S01]  /*154550*/  LOP3.LUT P6, RZ, R24, 0x4, RZ, 0xc0, !PT ;  /* 0x0000000418ff7812 */ /* 0x000fe200078cc0ff */
[----:B----4-:R1:W-:Y:S01]  /*154560*/  @P4 STG.E.U8 desc[UR4][R42.64], R3 ;  /* 0x000000032a004986 */ /* 0x0103e2000c101104 */
[----:B------:R-:W-:Y:S02]  /*154570*/  LOP3.LUT R2, R2, 0x7fffffff, RZ, 0xc0, !PT ;  /* 0x7fffffff02027812 */ /* 0x000fe400078ec0ff */
[----:B-1----:R-:W-:-:S07]  /*154580*/  PRMT R3, R31, 0x7773, RZ ;  /* 0x000077731f037816 */ /* 0x002fce00000000ff */
[----:B------:R-:W-:Y:S01]  /*154590*/  @P0 LOP3.LUT R2, R2, 0x80000000, RZ, 0xfc, !PT ;  /* 0x8000000002020812 */ /* 0x000fe200078efcff */
[----:B------:R-:W3:Y:S01]  /*1545a0*/  LDL.LU R31, [R1+0x4a4] ;  /* 0x0004a400011f7983 */ /* 0x000ee20000300800 */
[----:B------:R-:W-:-:S03]  /*1545b0*/  LOP3.LUT P0, RZ, R24, 0x8, RZ, 0xc0, !PT ;  /* 0x0000000818ff7812 */ /* 0x000fc6000780c0ff */
[----:B------:R1:W-:Y:S04]  /*1545c0*/  @P5 STG.E.U8 desc[UR4][R40.64], R3 ;  /* 0x0000000328005986 */ /* 0x0003e8000c101104 */
[----:B------:R-:W4:Y:S04]  /*1545d0*/  LDL.LU.64 R46, [R1+0x3110] ;  /* 0x00311000012e7983 */ /* 0x000f280000300a00 */
[----:B------:R-:W4:Y:S01]  /*1545e0*/  LDL.LU.64 R44, [R1+0x3108] ;  /* 0x00310800012c7983 */ /* 0x000f220000300a00 */
[----:B-1----:R-:W-:-:S03]  /*1545f0*/  PRMT R3, R30, 0x7770, RZ ;  /* 0x000077701e037816 */ /* 0x002fc600000000ff */
[----:B------:R-:W4:Y:S04]  /*154600*/  LDL.LU.64 R42, [R1+0x3100] ;  /* 0x00310000012a7983 */ /* 0x000f280000300a00 */
[----:B------:R1:W-:Y:S04]  /*154610*/  @P6 STG.E.U8 desc[UR4][R38.64], R3 ;  /* 0x0000000326006986 */ /* 0x0003e8000c101104 */
[----:B------:R-:W4:Y:S01]  /*154620*/  LDL.LU.64 R40, [R1+0x30f8] ;  /* 0x0030f80001287983 */ /* 0x000f220000300a00 */
[----:B-1----:R-:W-:-:S03]  /*154630*/  PRMT R3, R30, 0x7771, RZ ;  /* 0x000077711e037816 */ /* 0x002fc600000000ff */
[----:B------:R-:W4:Y:S04]  /*154640*/  LDL.LU.64 R38, [R1+0x30f0] ;  /* 0x0030f00001267983 */ /* 0x000f280000300a00 */
        /* <DEDUP_REMOVED lines=8> */
[----:B--2---:R1:W-:Y:S01]  /*1546d0*/  @P0 STG.E.U8 desc[UR4][R32.64], R3 ;  /* 0x0000000320000986 */ /* 0x0043e2000c101104 */
[----:B------:R-:W-:-:S02]  /*1546e0*/  LOP3.LUT P0, RZ, R2, 0x20000000, RZ, 0xc0, !PT ;  /* 0x2000000002ff7812 */ /* 0x000fc4000780c0ff */
[----:B-1----:R-:W-:Y:S01]  /*1546f0*/  PRMT R3, R25, 0x7770, RZ ;  /* 0x0000777019037816 */ /* 0x002fe200000000ff */
[----:B------:R-:W2:Y:S10]  /*154700*/  LDL.LU.64 R32, [R1+0x3118] ;  /* 0x0031180001207983 */ /* 0x000eb40000300a00 */
[----:B------:R1:W-:Y:S01]  /*154710*/  @P0 STG.E.U8 desc[UR4][R54.64], R3 ;  /* 0x0000000336000986 */ /* 0x0003e2000c101104 */
[----:B------:R-:W-:-:S03]  /*154720*/  LOP3.LUT P0, RZ, R2, 0x10000000, RZ, 0xc0, !PT ;  /* 0x1000000002ff7812 */ /* 0x000fc6000780c0ff */
[----:B------:R-:W2:Y:S01]  /*154730*/  LDL.LU R30, [R1+0x484] ;  /* 0x00048400011e7983 */ /* 0x000ea20000300800 */
[----:B-1----:R-:W-:-:S09]  /*154740*/  PRMT R3, R25, 0x7771, RZ ;  /* 0x0000777119037816 */ /* 0x002fd200000000ff */
        /* <DEDUP_REMOVED lines=15> */
[----:B------:R1:W-:Y:S01]  /*154840*/  @P0 STG.E.U8 desc[UR4][R48.64], R3 ;  /* 0x0000000330000986 */ /* 0x0003e2000c101104 */
        /* <DEDUP_REMOVED lines=8> */
[----:B--2---:R-:W-:-:S05]  /*1548d0*/  PRMT R3, R25, 0x7770, RZ ;  /* 0x0000777019037816 */ /* 0x004fca00000000ff */
        /* <DEDUP_REMOVED lines=39> */
[----:B------:R-:W-:Y:S01]  /*154b50*/  LOP3.LUT P0, RZ, R24, 0x4000000, RZ, 0xc0, !PT ;  /* 0x0400000018ff7812 */ /* 0x000fe2000780c0ff */
[----:B------:R-:W3:Y:S01]  /*154b60*/  LDL.LU.64 R52, [R1+0x3190] ;  /* 0x0031900001347983 */ /* 0x000ee20000300a00 */
[----:B------:R-:W-:-:S03]  /*154b70*/  LOP3.LUT R2, R2, 0xfff7ffff, RZ, 0xc0, !PT ;  /* 0xfff7ffff02027812 */ /* 0x000fc600078ec0ff */
[----:B------:R-:W3:Y:S01]  /*154b80*/  LDL.LU.64 R50, [R1+0x3188] ;  /* 0x0031880001327983 */ /* 0x000ee20000300a00 */
[C---:B------:R-:W-:Y:S02]  /*154b90*/  LOP3.LUT P5, RZ, R24.reuse, 0x100000, RZ, 0xc0, !PT ;  /* 0x0010000018ff7812 */ /* 0x040fe400078ac0ff */
[----:B------:R-:W-:Y:S01]  /*154ba0*/  LOP3.LUT P6, RZ, R24, 0x200000, RZ, 0xc0, !PT ;  /* 0x0020000018ff7812 */ /* 0x000fe200078cc0ff */
[----:B------:R-:W3:Y:S04]  /*154bb0*/  LDL.LU.64 R48, [R1+0x3180] ;  /* 0x0031800001307983 */ /* 0x000ee80000300a00 */
[----:B------:R-:W-:Y:S02]  /*154bc0*/  @P0 LOP3.LUT R2, R2, 0x80000, RZ, 0xfc, !PT ;  /* 0x0008000002020812 */ /* 0x000fe400078efcff */
[----:B------:R-:W-:-:S02]  /*154bd0*/  LOP3.LUT P0, RZ, R24, 0x2000000, RZ, 0xc0, !PT ;  /* 0x0200000018ff7812 */ /* 0x000fc4000780c0ff */
[----:B------:R-:W-:-:S11]  /*154be0*/  LOP3.LUT R2, R2, 0xffefffff, RZ, 0xc0, !PT ;  /* 0xffefffff02027812 */ /* 0x000fd600078ec0ff */
[----:B------:R-:W-:Y:S02]  /*154bf0*/  @P0 LOP3.LUT R2, R2, 0x100000, RZ, 0xfc, !PT ;  /* 0x0010000002020812 */ /* 0x000fe400078efcff */
[----:B------:R-:W-:Y:S02]  /*154c00*/  LOP3.LUT P0, RZ, R24, 0x1000000, RZ, 0xc0, !PT ;  /* 0x0100000018ff7812 */ /* 0x000fe4000780c0ff */
[----:B------:R-:W-:Y:S02]  /*154c10*/  LOP3.LUT R2, R2, 0xffdfffff, RZ, 0xc0, !PT ;  /* 0xffdfffff02027812 */ /* 0x000fe400078ec0ff */
[----:B------:R-:W-:-:S05]  /*154c20*/  PRMT R3, R30, 0x7772, RZ ;  /* 0x000077721e037816 */ /* 0x000fca00000000ff */
[----:B----4-:R1:W-:Y:S04]  /*154c30*/  @P5 STG.E.U8 desc[UR4][R40.64], R3 ;  /* 0x0000000328005986 */ /* 0x0103e8000c101104 */
[----:B------:R-:W-:Y:S02]  /*154c40*/  @P0 LOP3.LUT R2, R2, 0x200000, RZ, 0xfc, !PT ;  /* 0x0020000002020812 */ /* 0x000fe400078efcff */
[----:B------:R-:W-:Y:S02]  /*154c50*/  LOP3.LUT P0, RZ, R24, 0x800000, RZ, 0xc0, !PT ;  /* 0x0080000018ff7812 */ /* 0x000fe4000780c0ff */
[----:B-1----:R-:W-:Y:S02]  /*154c60*/  PRMT R3, R30, 0x7773, RZ ;  /* 0x000077731e037816 */ /* 0x002fe400000000ff */
[----:B------:R-:W-:-:S03]  /*154c70*/  LOP3.LUT R2, R2, 0xffbfffff, RZ, 0xc0, !PT ;  /* 0xffbfffff02027812 */ /* 0x000fc600078ec0ff */
[----:B--2---:R1:W-:Y:S06]  /*154c80*/  @P6 STG.E.U8 desc[UR4][R32.64], R3 ;  /* 0x0000000320006986 */ /* 0x0043ec000c101104 */
[----:B------:R-:W-:Y:S02]  /*154c90*/  @P0 LOP3.LUT R2, R2, 0x400000, RZ, 0xfc, !PT ;  /* 0x0040000002020812 */ /* 0x000fe400078efcff */
[----:B------:R-:W-:Y:S01]  /*154ca0*/  LOP3.LUT P0, RZ, R24, 0x400000, RZ, 0xc0, !PT ;  /* 0x0040000018ff7812 */ /* 0x000fe2000780c0ff */
[----:B-1----:R-:W2:Y:S04]  /*154cb0*/  LDL.LU R32, [R1+0x498] ;  /* 0x0004980001207983 */ /* 0x002ea80000300800 */
[----:B------:R-:W4:Y:S01]  /*154cc0*/  LDL.LU.64 R46, [R1+0x3178] ;  /* 0x00317800012e7983 */ /* 0x000f220000300a00 */
[----:B------:R-:W-:-:S03]  /*154cd0*/  PRMT R3, R31, 0x7770, RZ ;  /* 0x000077701f037816 */ /* 0x000fc600000000ff */
[----:B------:R-:W2:Y:S04]  /*154ce0*/  LDL.LU.64 R44, [R1+0x3170] ;  /* 0x00317000012c7983 */ /* 0x000ea80000300a00 */
[----:B------:R1:W-:Y:S01]  /*154cf0*/  @P0 STG.E.U8 desc[UR4][R38.64], R3 ;  /* 0x0000000326000986 */ /* 0x0003e2000c101104 */
[----:B------:R-:W-:-:S03]  /*154d00*/  LOP3.LUT P0, RZ, R2, 0x400000, RZ, 0xc0, !PT ;  /* 0x0040000002ff7812 */ /* 0x000fc6000780c0ff */
[----:B------:R-:W2:Y:S04]  /*154d10*/  LDL.LU R33, [R1+0x488] ;  /* 0x0004880001217983 */ /* 0x000ea80000300800 */
[----:B------:R-:W2:Y:S01]  /*154d20*/  LDL.LU.64 R42, [R1+0x31a8] ;  /* 0x0031a800012a7983 */ /* 0x000ea20000300a00 */
[----:B-1----:R-:W-:-:S03]  /*154d30*/  PRMT R3, R31, 0x7771, RZ ;  /* 0x000077711f037816 */ /* 0x002fc600000000ff */
[----:B------:R-:W2:Y:S04]  /*154d40*/  LDL.LU.64 R40, [R1+0x31a0] ;  /* 0x0031a00001287983 */ /* 0x000ea80000300a00 */
[----:B------:R1:W-:Y:S01]  /*154d50*/  @P0 STG.E.U8 desc[UR4][R36.64], R3 ;  /* 0x0000000324000986 */ /* 0x0003e2000c101104 */
[----:B------:R-:W-:-:S03]  /*154d60*/  LOP3.LUT P0, RZ, R2, 0x200000, RZ, 0xc0, !PT ;  /* 0x0020000002ff7812 */ /* 0x000fc6000780c0ff */
[----:B------:R-:W4:Y:S01]  /*154d70*/  LDL.LU.64 R38, [R1+0x3198] ;  /* 0x0031980001267983 */ /* 0x000f220000300a00 */
[----:B-1----:R-:W-:-:S03]  /*154d80*/  PRMT R3, R31, 0x7772, RZ ;  /* 0x000077721f037816 */ /* 0x002fc600000000ff */
[----:B------:R-:W4:Y:S06]  /*154d90*/  LDL.LU.64 R36, [R1+0x31d0] ;  /* 0x0031d00001247983 */ /* 0x000f2c0000300a00 */
[----:B---3--:R1:W-:Y:S04]  /*154da0*/  @P0 STG.E.U8 desc[UR4][R34.64], R3 ;  /* 0x0000000322000986 */ /* 0x0083e8000c101104 */
[----:B-1----:R-:W3:Y:S01]  /*154db0*/  LDL.LU.64 R34, [R1+0x31c8] ;  /* 0x0031c80001227983 */ /* 0x002ee20000300a00 */
[----:B------:R-:W-:-:S03]  /*154dc0*/  PRMT R3, R31, 0x7773, RZ ;  /* 0x000077731f037816 */ /* 0x000fc600000000ff */
[----:B------:R-:W3:Y:S01]  /*154dd0*/  LDL.LU.64 R30, [R1+0x31c0] ;  /* 0x0031c000011e7983 */ /* 0x000ee20000300a00 */
        /* <DEDUP_REMOVED lines=33> */
[----:B-1----:R-:W-:-:S05]  /*154ff0*/  PRMT R3, R33, 0x7771, RZ ;  /* 0x0000777121037816 */ /* 0x002fca00000000ff */
[----:B------:R1:W-:Y:S02]  /*155000*/  @P4 STG.E.U8 desc[UR4][R36.64], R3 ;  /* 0x0000000324004986 */ /* 0x0003e4000c101104 */
[----:B-1----:R-:W-:-:S05]  /*155010*/  PRMT R3, R33, 0x7772, RZ ;  /* 0x0000777221037816 */ /* 0x002fca00000000ff */
[----:B---3--:R1:W-:Y:S02]  /*155020*/  @P5 STG.E.U8 desc[UR4][R34.64], R3 ;  /* 0x0000000322005986 */ /* 0x0083e4000c101104 */
[----:B-1----:R-:W-:-:S05]  /*155030*/  PRMT R3, R33, 0x7773, RZ ;  /* 0x0000777321037816 */ /* 0x002fca00000000ff */
[----:B------:R1:W-:Y:S04]  /*155040*/  @P6 STG.E.U8 desc[UR4][R30.64], R3 ;  /* 0x000000031e006986 */ /* 0x0003e8000c101104 */
[----:B-1----:R-:W3:Y:S04]  /*155050*/  LDL.LU.64 R30, [R1+0x31b0] ;  /* 0x0031b000011e7983 */ /* 0x002ee80000300a00 */
[----:B------:R-:W4:Y:S04]  /*155060*/  LDL.LU.64 R38, [R1+0x31e8] ;  /* 0x0031e80001267983 */ /* 0x000f280000300a00 */
[----:B------:R-:W4:Y:S04]  /*155070*/  LDL.LU.64 R36, [R1+0x31e0] ;  /* 0x0031e00001247983 */ /* 0x000f280000300a00 */
[----:B------:R-:W4:Y:S04]  /*155080*/  LDL.LU.64 R34, [R1+0x31d8] ;  /* 0x0031d80001227983 */ /* 0x000f280000300a00 */
[----:B------:R-:W4:Y:S04]  /*155090*/  LDL.LU.64 R32, [R1+0x3210] ;  /* 0x0032100001207983 */ /* 0x000f280000300a00 */
[----:B------:R-:W4:Y:S01]  /*1550a0*/  LDL.LU R55, [R1+0x4ac] ;  /* 0x0004ac0001377983 */ /* 0x000f220000300800 */
[----:B------:R-:W-:-:S03]  /*1550b0*/  LOP3.LUT P4, RZ, R25, 0x40, RZ, 0xc0, !PT ;  /* 0x0000004019ff7812 */ /* 0x000fc6000788c0ff */
[----:B------:R-:W4:Y:S01]  /*1550c0*/  LDL.LU.64 R56, [R1+0x3208] ;  /* 0x0032080001387983 */ /* 0x000f220000300a00 */
[C---:B------:R-:W-:Y:S02]  /*1550d0*/  LOP3.LUT P5, RZ, R25.reuse, 0x80, RZ, 0xc0, !PT ;  /* 0x0000008019ff7812 */ /* 0x040fe400078ac0ff */
[----:B------:R-:W-:Y:S01]  /*1550e0*/  PRMT R3, R26, 0x7770, RZ ;  /* 0x000077701a037816 */ /* 0x000fe200000000ff */
[----:B------:R-:W4:Y:S04]  /*1550f0*/  LDL.LU.64 R52, [R1+0x3200] ;  /* 0x0032000001347983 */ /* 0x000f280000300a00 */
[----:B------:R-:W4:Y:S01]  /*155100*/  LDL.LU.64 R50, [R1+0x31f8] ;  /* 0x0031f80001327983 */ /* 0x000f220000300a00 */
[C---:B------:R-:W-:Y:S02]  /*155110*/  LOP3.LUT P6, RZ, R25.reuse, 0x100, RZ, 0xc0, !PT ;  /* 0x0000010019ff7812 */ /* 0x040fe400078cc0ff */
[----:B------:R-:W-:-:S02]  /*155120*/  LOP3.LUT P0, RZ, R25, 0x40000, RZ, 0xc0, !PT ;  /* 0x0004000019ff7812 */ /* 0x000fc4000780c0ff */
[----:B------:R-:W-:-:S11]  /*155130*/  LOP3.LUT R2, R2, 0xffffffdf, RZ, 0xc0, !PT ;  /* 0xffffffdf02027812 */ /* 0x000fd600078ec0ff */
[----:B------:R-:W-:Y:S02]  /*155140*/  @P0 LOP3.LUT R2, R2, 0x20, RZ, 0xfc, !PT ;  /* 0x0000002002020812 */ /* 0x000fe400078efcff */
[----:B------:R-:W-:Y:S02]  /*155150*/  LOP3.LUT P0, RZ, R25, 0x20000, RZ, 0xc0, !PT ;  /* 0x0002000019ff7812 */ /* 0x000fe4000780c0ff */
[----:B------:R-:W-:Y:S01]  /*155160*/  LOP3.LUT R2, R2, 0xffffffbf, RZ, 0xc0, !PT ;  /* 0xffffffbf02027812 */ /* 0x000fe200078ec0ff */
[----:B--2---:R1:W-:Y:S02]  /*155170*/  @P4 STG.E.U8 desc[UR4][R40.64], R3 ;  /* 0x0000000328004986 */ /* 0x0043e4000c101104 */
[----:B-1----:R-:W-:-:S08]  /*155180*/  PRMT R3, R26, 0x7771, RZ ;  /* 0x000077711a037816 */ /* 0x002fd000000000ff */
        /* <DEDUP_REMOVED lines=9> */
[----:B-1----:R-:W2:Y:S04]  /*155220*/  LDL.LU R31, [R1+0x49c] ;  /* 0x00049c00011f7983 */ /* 0x002ea80000300800 */
[----:B------:R-:W3:Y:S01]  /*155230*/  LDL.LU.64 R20, [R1+0x31f0] ;  /* 0x0031f00001147983 */ /* 0x000ee20000300a00 */
[----:B------:R-:W-:-:S05]  /*155240*/  PRMT R3, R26, 0x7772, RZ ;  /* 0x000077721a037816 */ /* 0x000fca00000000ff */
[----:B----4-:R1:W-:Y:S02]  /*155250*/  @P6 STG.E.U8 desc[UR4][R38.64], R3 ;  /* 0x0000000326006986 */ /* 0x0103e4000c101104 */
[----:B-1----:R-:W-:Y:S02]  /*155260*/  PRMT R3, R26, 0x7773, RZ ;  /* 0x000077731a037816 */ /* 0x002fe400000000ff */
[----:B------:R-:W4:Y:S04]  /*155270*/  LDL.LU R26, [R1+0x5ae8] ;  /* 0x005ae800011a7983 */ /* 0x000f280000300800 */
[----:B------:R-:W4:Y:S04]  /*155280*/  LDL.LU.64 R48, [R1+0x3228] ;  /* 0x0032280001307983 */ /* 0x000f280000300a00 */
[----:B------:R-:W4:Y:S04]  /*155290*/  LDL.LU.64 R46, [R1+0x3220] ;  /* 0x00322000012e7983 */ /* 0x000f280000300a00 */
[----:B------:R-:W4:Y:S04]  /*1552a0*/  LDL.LU.64 R44, [R1+0x3218] ;  /* 0x00321800012c7983 */ /* 0x000f280000300a00 */
[----:B------:R-:W4:Y:S04]  /*1552b0*/  LDL.LU.64 R42, [R1+0x3250] ;  /* 0x00325000012a7983 */ /* 0x000f280000300a00 */
[----:B------:R-:W4:Y:S01]  /*1552c0*/  LDL.LU.64 R40, [R1+0x3248] ;  /* 0x0032480001287983 */ /* 0x000f220000300a00 */
[----:B------:R-:W-:-:S03]  /*1552d0*/  LOP3.LUT R2, R2, 0xfffffdff, RZ, 0xc0, !PT ;  /* 0xfffffdff02027812 */ /* 0x000fc600078ec0ff */
[----:B------:R-:W4:Y:S01]  /*1552e0*/  LDL.LU.64 R38, [R1+0x3240] ;  /* 0x0032400001267983 */ /* 0x000f220000300a00 */
[----:B------:R-:W-:Y:S02]  /*1552f0*/  @P0 LOP3.LUT R2, R2, 0x200, RZ, 0xfc, !PT ;  /* 0x0000020002020812 */ /* 0x000fe400078efcff */
[----:B------:R-:W-:Y:S01]  /*155300*/  LOP3.LUT P0, RZ, R25, 0x2000, RZ, 0xc0, !PT ;  /* 0x0000200019ff7812 */ /* 0x000fe2000780c0ff */
[----:B------:R-:W4:Y:S01]  /*155310*/  LDL.LU R30, [R1+0x47c] ;  /* 0x00047c00011e7983 */ /* 0x000f220000300800 */
        /* <DEDUP_REMOVED lines=12> */
[----:B------:R1:W-:Y:S04]  /*1553e0*/  @P0 STG.E.U8 desc[UR4][R36.64], R3 ;  /* 0x0000000324000986 */ /* 0x0003e8000c101104 */
[----:B-1----:R-:W4:Y:S01]  /*1553f0*/  LDL.LU.64 R36, [R1+0x3238] ;  /* 0x0032380001247983 */ /* 0x002f220000300a00 */
[----:B------:R-:W-:Y:S02]  /*155400*/  LOP3.LUT P0, RZ, R2, 0x2000, RZ, 0xc0, !PT ;  /* 0x0000200002ff7812 */ /* 0x000fe4000780c0ff */
[----:B------:R-:W-:-:S11]  /*155410*/  PRMT R3, R55, 0x7770, RZ ;  /* 0x0000777037037816 */ /* 0x000fd600000000ff */
[----:B------:R1:W-:Y:S04]  /*155420*/  @P0 STG.E.U8 desc[UR4][R34.64], R3 ;  /* 0x0000000322000986 */ /* 0x0003e8000c101104 */
[----:B-1----:R-:W4:Y:S01]  /*155430*/  LDL.LU.64 R34, [R1+0x3230] ;  /* 0x0032300001227983 */ /* 0x002f220000300a00 */
[----:B------:R-:W-:Y:S02]  /*155440*/  LOP3.LUT P0, RZ, R2, 0x1000, RZ, 0xc0, !PT ;  /* 0x0000100002ff7812 */ /* 0x000fe4000780c0ff */
[----:B------:R-:W-:-:S11]  /*155450*/  PRMT R3, R55, 0x7771, RZ ;  /* 0x0000777137037816 */ /* 0x000fd600000000ff */
[----:B------:R1:W-:Y:S01]  /*155460*/  @P0 STG.E.U8 desc[UR4][R32.64], R3 ;  /* 0x0000000320000986 */ /* 0x0003e2000c101104 */
[----:B------:R-:W-:-:S03]  /*155470*/  LOP3.LUT P0, RZ, R2, 0x800, RZ, 0xc0, !PT ;  /* 0x0000080002ff7812 */ /* 0x000fc6000780c0ff */
[----:B-1----:R-:W4:Y:S01]  /*155480*/  LDL.LU.64 R32, [R1+0x3258] ;  /* 0x0032580001207983 */ /* 0x002f220000300a00 */
[----:B------:R-:W-:-:S09]  /*155490*/  PRMT R3, R55, 0x7772, RZ ;  /* 0x0000777237037816 */ /* 0x000fd200000000ff */
[----:B------:R1:W-:Y:S01]  /*1554a0*/  @P0 STG.E.U8 desc[UR4][R56.64], R3 ;  /* 0x0000000338000986 */ /* 0x0003e2000c101104 */
[----:B------:R-:W-:Y:S02]  /*1554b0*/  LOP3.LUT P0, RZ, R2, 0x400, RZ, 0xc0, !PT ;  /* 0x0000040002ff7812 */ /* 0x000fe4000780c0ff */
[----:B-1----:R-:W-:-:S11]  /*1554c0*/  PRMT R3, R55, 0x7773, RZ ;  /* 0x0000777337037816 */ /* 0x002fd600000000ff */
[----:B------:R2:W-:Y:S01]  /*1554d0*/  @P0 STG.E.U8 desc[UR4][R52.64], R3 ;  /* 0x0000000334000986 */ /* 0x0005e2000c101104 */
[----:B------:R-:W-:Y:S02]  /*1554e0*/  LOP3.LUT P0, RZ, R2, 0x200, RZ, 0xc0, !PT ;  /* 0x0000020002ff7812 */ /* 0x000fe4000780c0ff */
[C---:B------:R-:W-:Y:S02]  /*1554f0*/  LOP3.LUT P1, RZ, R25.reuse, 0x80000, RZ, 0xc0, !PT ;  /* 0x0008000019ff7812 */ /* 0x040fe4000782c0ff */
[----:B------:R-:W-:Y:S02]  /*155500*/  LOP3.LUT P2, RZ, R25, 0x100000, RZ, 0xc0, !PT ;  /* 0x0010000019ff7812 */ /* 0x000fe4000784c0ff */
[----:B--2---:R-:W-:-:S07]  /*155510*/  PRMT R3, R31, 0x7770, RZ ;  /* 0x000077701f037816 */ /* 0x004fce00000000ff */
        /* <DEDUP_REMOVED lines=20> */
[----:B------:R-:W-:Y:S01]  /*155660*/  LOP3.LUT P4, RZ, R25, 0x400000, RZ, 0xc0, !PT ;  /* 0x0040000019ff7812 */ /* 0x000fe2000788c0ff */
[----:B------:R-:W3:Y:S04]  /*155670*/  LDL.LU.64 R42, [R1+0x3268] ;  /* 0x00326800012a7983 */ /* 0x000ee80000300a00 */
[----:B------:R-:W4:Y:S06]  /*155680*/  LDL.LU.64 R40, [R1+0x3260] ;  /* 0x0032600001287983 */ /* 0x000f2c0000300a00 */
[----:B------:R1:W-:Y:S02]  /*155690*/  @P3 STG.E.U8 desc[UR4][R38.64], R3 ;  /* 0x0000000326003986 */ /* 0x0003e4000c101104 */
[----:B-1----:R-:W-:-:S02]  /*1556a0*/  PRMT R3, R30, 0x7770, RZ ;  /* 0x000077701e037816 */ /* 0x002fc400000000ff */
[----:B------:R-:W3:Y:S04]  /*1556b0*/  LDL.LU.64 R38, [R1+0x3290] ;  /* 0x0032900001267983 */ /* 0x000ee80000300a00 */
[----:B------:R1:W-:Y:S04]  /*1556c0*/  @P4 STG.E.U8 desc[UR4][R36.64], R3 ;  /* 0x0000000324004986 */ /* 0x0003e8000c101104 */
[----:B-1----:R-:W3:Y:S04]  /*1556d0*/  LDL.LU.64 R36, [R1+0x3288] ;  /* 0x0032880001247983 */ /* 0x002ee80000300a00 */
[----:B------:R-:W3:Y:S01]  /*1556e0*/  LDL.LU R31, [R1+0x460] ;  /* 0x00046000011f7983 */ /* 0x000ee20000300800 */
[----:B------:R-:W-:-:S02]  /*1556f0*/  LOP3.LUT P5, RZ, R25, 0x800000, RZ, 0xc0, !PT ;  /* 0x0080000019ff7812 */ /* 0x000fc400078ac0ff */
[----:B------:R-:W-:-:S11]  /*155700*/  PRMT R3, R30, 0x7771, RZ ;  /* 0x000077711e037816 */ /* 0x000fd600000000ff */
[----:B------:R1:W-:Y:S04]  /*155710*/  @P5 STG.E.U8 desc[UR4][R34.64], R3 ;  /* 0x0000000322005986 */ /* 0x0003e8000c101104 */
[----:B-1----:R-:W3:Y:S01]  /*155720*/  LDL.LU.64 R34, [R1+0x3280] ;  /* 0x0032800001227983 */ /* 0x002ee20000300a00 */
[----:B------:R-:W-:Y:S02]  /*155730*/  LOP3.LUT P6, RZ, R25, 0x1000000, RZ, 0xc0, !PT ;  /* 0x0100000019ff7812 */ /* 0x000fe400078cc0ff */
[----:B------:R-:W-:Y:S01]  /*155740*/  PRMT R3, R30, 0x7772, RZ ;  /* 0x000077721e037816 */ /* 0x000fe200000000ff */
[----:B------:R-:W3:Y:S10]  /*155750*/  LDL.LU R53, [R1+0x450] ;  /* 0x0004500001357983 */ /* 0x000ef40000300800 */
[----:B------:R1:W-:Y:S04]  /*155760*/  @P6 STG.E.U8 desc[UR4][R32.64], R3 ;  /* 0x0000000320006986 */ /* 0x0003e8000c101104 */
[----:B-1----:R-:W3:Y:S01]  /*155770*/  LDL.LU.64 R32, [R1+0x3278] ;  /* 0x0032780001207983 */ /* 0x002ee20000300a00 */
[----:B------:R-:W-:-:S03]  /*155780*/  LOP3.LUT R8, R8, 0xefffffff, RZ, 0xc0, !PT ;  /* 0xefffffff08087812 */ /* 0x000fc600078ec0ff */
[----:B------:R-:W3:Y:S04]  /*155790*/  LDL.LU.64 R56, [R1+0x3270] ;  /* 0x0032700001387983 */ /* 0x000ee80000300a00 */
[----:B------:R-:W3:Y:S01]  /*1557a0*/  LDL.LU.64 R54, [R1+0x32a8] ;  /* 0x0032a80001367983 */ /* 0x000ee20000300a00 */
[----:B------:R-:W-:-:S03]  /*1557b0*/  LOP3.LUT R2, R2, 0xfffffffe, RZ, 0xc0, !PT ;  /* 0xfffffffe02027812 */ /* 0x000fc600078ec0ff */
[----:B------:R-:W4:Y:S01]  /*1557c0*/  LDL.LU.64 R50, [R1+0x32a0] ;  /* 0x0032a00001327983 */ /* 0x000f220000300a00 */
[----:B------:R-:W-:-:S03]  /*1557d0*/  PRMT R3, R30, 0x7773, RZ ;  /* 0x000077731e037816 */ /* 0x000fc600000000ff */
[----:B------:R-:W4:Y:S04]  /*1557e0*/  LDL.LU R30, [R1+0x440] ;  /* 0x00044000011e7983 */ /* 0x000f280000300800 */
[----:B------:R-:W4:Y:S04]  /*1557f0*/  LDL.LU.64 R20, [R1+0x3298] ;  /* 0x0032980001147983 */ /* 0x000f280000300a00 */
[----:B------:R-:W4:Y:S01]  /*155800*/  LDL.LU.64 R48, [R1+0x32d0] ;  /* 0x0032d00001307983 */ /* 0x000f220000300a00 */
[----:B------:R-:W-:-:S03]  /*155810*/  LOP3.LUT P4, RZ, R25, 0x2000000, RZ, 0xc0, !PT ;  /* 0x0200000019ff7812 */ /* 0x000fc6000788c0ff */
[----:B------:R-:W4:Y:S01]  /*155820*/  LDL.LU.64 R46, [R1+0x32c8] ;  /* 0x0032c800012e7983 */ /* 0x000f220000300a00 */
[C---:B------:R-:W-:Y:S02]  /*155830*/  LOP3.LUT P5, RZ, R25.reuse, 0x4000000, RZ, 0xc0, !PT ;  /* 0x0400000019ff7812 */ /* 0x040fe400078ac0ff */
[----:B------:R-:W-:Y:S01]  /*155840*/  LOP3.LUT P6, RZ, R25, 0x8000000, RZ, 0xc0, !PT ;  /* 0x0800000019ff7812 */ /* 0x000fe200078cc0ff */
        /* <DEDUP_REMOVED lines=27> */
[----:B------:R-:W-:-:S05]  /*155a00*/  PRMT R3, R31, 0x7770, RZ ;  /* 0x000077701f037816 */ /* 0x000fca00000000ff */
[----:B----4-:R1:W-:Y:S04]  /*155a10*/  @P5 STG.E.U8 desc[UR4][R40.64], R3 ;  /* 0x0000000328005986 */ /* 0x0103e8000c101104 */
        /* <DEDUP_REMOVED lines=8> */
[C---:B------:R-:W-:Y:S02]  /*155aa0*/  LOP3.LUT P0, RZ, R2.reuse, 0x10, RZ, 0xc0, !PT ;  /* 0x0000001002ff7812 */ /* 0x040fe4000780c0ff */
        /* <DEDUP_REMOVED lines=33> */
[C---:B-1----:R-:W-:Y:S02]  /*155cc0*/  PRMT R2, R27.reuse, 0x7770, RZ ;  /* 0x000077701b027816 */ /* 0x042fe400000000ff */
[C---:B------:R-:W-:Y:S02]  /*155cd0*/  LOP3.LUT P4, RZ, R26.reuse, 0x200, RZ, 0xc0, !PT ;  /* 0x000002001aff7812 */ /* 0x040fe4000788c0ff */
[C---:B------:R-:W-:Y:S02]  /*155ce0*/  LOP3.LUT P5, RZ, R26.reuse, 0x400, RZ, 0xc0, !PT ;  /* 0x000004001aff7812 */ /* 0x040fe400078ac0ff */
[----:B------:R-:W-:Y:S01]  /*155cf0*/  LOP3.LUT P6, RZ, R26, 0x800, RZ, 0xc0, !PT ;  /* 0x000008001aff7812 */ /* 0x000fe200078cc0ff */
[----:B--2---:R1:W-:Y:S02]  /*155d00*/  @P1 STG.E.U8 desc[UR4][R42.64], R2 ;  /* 0x000000022a001986 */ /* 0x0043e4000c101104 */
        /* <DEDUP_REMOVED lines=8> */
[----:B------:R-:W4:Y:S04]  /*155d90*/  LDL.LU.64 R40, [R1+0x3300] ;  /* 0x0033000001287983 */ /* 0x000f280000300a00 */
[----:B------:R-:W2:Y:S01]  /*155da0*/  LDL.LU.64 R38, [R1+0x32f8] ;  /* 0x0032f80001267983 */ /* 0x000ea20000300a00 */
[----:B-1----:R-:W-:-:S03]  /*155db0*/  PRMT R2, R31, 0x7770, RZ ;  /* 0x000077701f027816 */ /* 0x002fc600000000ff */
[----:B------:R-:W2:Y:S04]  /*155dc0*/  LDL.LU.64 R36, [R1+0x32f0] ;  /* 0x0032f00001247983 */ /* 0x000ea80000300a00 */
[----:B------:R1:W-:Y:S04]  /*155dd0*/  @P5 STG.E.U8 desc[UR4][R34.64], R2 ;  /* 0x0000000222005986 */ /* 0x0003e8000c101104 */
[----:B-1----:R-:W2:Y:S04]  /*155de0*/  LDL.LU.64 R34, [R1+0x3328] ;  /* 0x0033280001227983 */ /* 0x002ea80000300a00 */
[----:B------:R-:W2:Y:S01]  /*155df0*/  LDL.LU R30, [R1+0x454] ;  /* 0x00045400011e7983 */ /* 0x000ea20000300800 */
[----:B------:R-:W-:-:S05]  /*155e00*/  PRMT R2, R31, 0x7771, RZ ;  /* 0x000077711f027816 */ /* 0x000fca00000000ff */
[----:B------:R1:W-:Y:S04]  /*155e10*/  @P6 STG.E.U8 desc[UR4][R32.64], R2 ;  /* 0x0000000220006986 */ /* 0x0003e8000c101104 */
[----:B-1----:R-:W2:Y:S04]  /*155e20*/  LDL.LU.64 R32, [R1+0x3320] ;  /* 0x0033200001207983 */ /* 0x002ea80000300a00 */
[----:B------:R-:W2:Y:S04]  /*155e30*/  LDL.LU.64 R54, [R1+0x3318] ;  /* 0x0033180001367983 */ /* 0x000ea80000300a00 */
[----:B------:R-:W2:Y:S04]  /*155e40*/  LDL.LU.64 R52, [R1+0x3350] ;  /* 0x0033500001347983 */ /* 0x000ea80000300a00 */
[----:B------:R-:W2:Y:S01]  /*155e50*/  LDL.LU.64 R50, [R1+0x3348] ;  /* 0x0033480001327983 */ /* 0x000ea20000300a00 */
[----:B------:R-:W-:-:S02]  /*155e60*/  LOP3.LUT P0, RZ, R26, 0x1000000, RZ, 0xc0, !PT ;  /* 0x010000001aff7812 */ /* 0x000fc4000780c0ff */
[----:B------:R-:W-:Y:S01]  /*155e70*/  LOP3.LUT R8, R8, 0xfff7ffff, RZ, 0xc0, !PT ;  /* 0xfff7ffff08087812 */ /* 0x000fe200078ec0ff */
[----:B------:R-:W2:Y:S01]  /*155e80*/  LDL.LU.64 R20, [R1+0x3340] ;  /* 0x0033400001147983 */ /* 0x000ea20000300a00 */
[C---:B------:R-:W-:Y:S02]  /*155e90*/  LOP3.LUT P4, RZ, R26.reuse, 0x1000, RZ, 0xc0, !PT ;  /* 0x000010001aff7812 */ /* 0x040fe4000788c0ff */
[----:B------:R-:W-:Y:S01]  /*155ea0*/  LOP3.LUT P5, RZ, R26, 0x2000, RZ, 0xc0, !PT ;  /* 0x000020001aff7812 */ /* 0x000fe200078ac0ff */
[----:B------:R-:W2:Y:S06]  /*155eb0*/  LDL.LU.64 R48, [R1+0x3338] ;  /* 0x0033380001307983 */ /* 0x000eac0000300a00 */
        /* <DEDUP_REMOVED lines=23> */
[C---:B------:R-:W-:Y:S02]  /*156030*/  LOP3.LUT P0, RZ, R26.reuse, 0x10000, RZ, 0xc0, !PT ;  /* 0x000100001aff7812 */ /* 0x040fe4000780c0ff */
[----:B------:R-:W-:Y:S02]  /*156040*/  LOP3.LUT P6, RZ, R26, 0x4000, RZ, 0xc0, !PT ;  /* 0x000040001aff7812 */ /* 0x000fe400078cc0ff */
[----:B------:R-:W-:-:S09]  /*156050*/  LOP3.LUT R8, R8, 0xf7ffffff, RZ, 0xc0, !PT ;  /* 0xf7ffffff08087812 */ /* 0x000fd200078ec0ff */
[----:B------:R-:W-:Y:S02]  /*156060*/  @P0 LOP3.LUT R8, R8, 0x8000000, RZ, 0xfc, !PT ;  /* 0x0800000008080812 */ /* 0x000fe400078efcff */
[----:B------:R-:W-:Y:S01]  /*156070*/  LOP3.LUT P0, RZ, R26, 0x8000, RZ, 0xc0, !PT ;  /* 0x000080001aff7812 */ /* 0x000fe2000780c0ff */
[----:B---3--:R1:W-:Y:S02]  /*156080*/  @P4 STG.E.U8 desc[UR4][R42.64], R2 ;  /* 0x000000022a004986 */ /* 0x0083e4000c101104 */
[----:B-1----:R-:W-:Y:S02]  /*156090*/  PRMT R2, R31, 0x7773, RZ ;  /* 0x000077731f027816 */ /* 0x002fe400000000ff */
[----:B------:R-:W3:Y:S04]  /*1560a0*/  LDL.LU R31, [R1+0x434] ;  /* 0x00043400011f7983 */ /* 0x000ee80000300800 */
[----:B----4-:R1:W-:Y:S04]  /*1560b0*/  @P5 STG.E.U8 desc[UR4][R40.64], R2 ;  /* 0x0000000228005986 */ /* 0x0103e8000c101104 */
[----:B------:R-:W4:Y:S04]  /*1560c0*/  LDL.LU.64 R46, [R1+0x3330] ;  /* 0x00333000012e7983 */ /* 0x000f280000300a00 */
[----:B------:R-:W4:Y:S04]  /*1560d0*/  LDL.LU.64 R44, [R1+0x3368] ;  /* 0x00336800012c7983 */ /* 0x000f280000300a00 */
[----:B------:R-:W4:Y:S04]  /*1560e0*/  LDL.LU.64 R42, [R1+0x3360] ;  /* 0x00336000012a7983 */ /* 0x000f280000300a00 */
[----:B-1----:R-:W4:Y:S01]  /*1560f0*/  LDL.LU.64 R40, [R1+0x3358] ;  /* 0x0033580001287983 */ /* 0x002f220000300a00 */
[----:B--2---:R-:W-:-:S05]  /*156100*/  PRMT R2, R30, 0x7770, RZ ;  /* 0x000077701e027816 */ /* 0x004fca00000000ff */
[----:B------:R1:W-:Y:S02]  /*156110*/  @P6 STG.E.U8 desc[UR4][R38.64], R2 ;  /* 0x0000000226006986 */ /* 0x0003e4000c101104 */
[----:B-1----:R-:W-:Y:S02]  /*156120*/  PRMT R2, R30, 0x7771, RZ ;  /* 0x000077711e027816 */ /* 0x002fe400000000ff */
[----:B------:R-:W2:Y:S04]  /*156130*/  LDL.LU.64 R38, [R1+0x3390] ;  /* 0x0033900001267983 */ /* 0x000ea80000300a00 */
        /* <DEDUP_REMOVED lines=28> */
[----:B------:R-:W-:Y:S02]  /*156300*/  LOP3.LUT P4, RZ, R26, 0x10000000, RZ, 0xc0, !PT ;  /* 0x100000001aff7812 */ /* 0x000fe4000788c0ff */
        /* <DEDUP_REMOVED lines=21> */
[----:B------:R-:W4:Y:S04]  /*156460*/  LDL.LU.64 R40, [R1+0x33a8] ;  /* 0x0033a80001287983 */ /* 0x000f280000300a00 */
[----:B------:R-:W3:Y:S04]  /*156470*/  LDL.LU.64 R38, [R1+0x33a0] ;  /* 0x0033a00001267983 */ /* 0x000ee80000300a00 */
[----:B------:R1:W-:Y:S04]  /*156480*/  @P5 STG.E.U8 desc[UR4][R34.64], R2 ;  /* 0x0000000222005986 */ /* 0x0003e8000c101104 */
[----:B------:R-:W3:Y:S01]  /*156490*/  LDL.LU.64 R36, [R1+0x3398] ;  /* 0x0033980001247983 */ /* 0x000ee20000300a00 */
[----:B-1----:R-:W-:-:S03]  /*1564a0*/  PRMT R2, R30, 0x7770, RZ ;  /* 0x000077701e027816 */ /* 0x002fc600000000ff */
[----:B------:R-:W3:Y:S04]  /*1564b0*/  LDL.LU.64 R34, [R1+0x33d0] ;  /* 0x0033d00001227983 */ /* 0x000ee80000300a00 */
[----:B------:R1:W-:Y:S04]  /*1564c0*/  @P6 STG.E.U8 desc[UR4][R32.64], R2 ;  /* 0x0000000220006986 */ /* 0x0003e8000c101104 */
[----:B-1----:R-:W3:Y:S04]  /*1564d0*/  LDL.LU.64 R32, [R1+0x33c8] ;  /* 0x0033c80001207983 */ /* 0x002ee80000300a00 */
[----:B------:R-:W3:Y:S04]  /*1564e0*/  LDL.LU R31, [R1+0x448] ;  /* 0x00044800011f7983 */ /* 0x000ee80000300800 */
[----:B------:R-:W3:Y:S04]  /*1564f0*/  LDL.LU.64 R54, [R1+0x33c0] ;  /* 0x0033c00001367983 */ /* 0x000ee80000300a00 */
[----:B------:R-:W3:Y:S04]  /*156500*/  LDL.LU.64 R52, [R1+0x33b8] ;  /* 0x0033b80001347983 */ /* 0x000ee80000300a00 */
[----:B------:R-:W3:Y:S04]  /*156510*/  LDL.LU.64 R50, [R1+0x33b0] ;  /* 0x0033b00001327983 */ /* 0x000ee80000300a00 */
[----:B------:R-:W3:Y:S01]  /*156520*/  LDL.LU.64 R20, [R1+0x33e8] ;  /* 0x0033e80001147983 */ /* 0x000ee20000300a00 */
[----:B------:R-:W-:-:S02]  /*156530*/  LOP3.LUT R8, R8, 0xfffffbff, RZ, 0xc0, !PT ;  /* 0xfffffbff08087812 */ /* 0x000fc400078ec0ff */
[----:B------:R-:W-:Y:S01]  /*156540*/  LOP3.LUT P4, RZ, R26, 0x80000000, RZ, 0xc0, !PT ;  /* 0x800000001aff7812 */ /* 0x000fe2000788c0ff */
[----:B------:R-:W3:Y:S01]  /*156550*/  LDL.LU.64 R48, [R1+0x33e0] ;  /* 0x0033e00001307983 */ /* 0x000ee20000300a00 */
[----:B------:R-:W-:Y:S02]  /*156560*/  PRMT R2, R30, 0x7771, RZ ;  /* 0x000077711e027816 */ /* 0x000fe400000000ff */
        /* <DEDUP_REMOVED lines=25> */
[----:B---3--:R1:W-:Y:S01]  /*156700*/  @P4 STG.E.U8 desc[UR4][R42.64], R2 ;  /* 0x000000022a004986 */ /* 0x0083e2000c101104 */
[----:B------:R-:W-:Y:S02]  /*156710*/  LOP3.LUT P6, RZ, R27, 0x2, RZ, 0xc0, !PT ;  /* 0x000000021bff7812 */ /* 0x000fe400078cc0ff */
[----:B------:R-:W-:Y:S02]  /*156720*/  LOP3.LUT R8, R8, 0xfffbffff, RZ, 0xc0, !PT ;  /* 0xfffbffff08087812 */ /* 0x000fe400078ec0ff */
[----:B-1----:R-:W-:-:S07]  /*156730*/  PRMT R2, R30, 0x7772, RZ ;  /* 0x000077721e027816 */ /* 0x002fce00000000ff */
[----:B------:R-:W-:Y:S02]  /*156740*/  @P0 LOP3.LUT R8, R8, 0x40000, RZ, 0xfc, !PT ;  /* 0x0004000008080812 */ /* 0x000fe400078efcff */
[----:B------:R-:W-:Y:S01]  /*156750*/  LOP3.LUT P0, RZ, R27, 0x4, RZ, 0xc0, !PT ;  /* 0x000000041bff7812 */ /* 0x000fe2000780c0ff */
[----:B----4-:R1:W-:Y:S02]  /*156760*/  @P5 STG.E.U8 desc[UR4][R40.64], R2 ;  /* 0x0000000228005986 */ /* 0x0103e4000c101104 */
[----:B-1----:R-:W-:Y:S02]  /*156770*/  PRMT R2, R30, 0x7773, RZ ;  /* 0x000077731e027816 */ /* 0x002fe400000000ff */
[----:B------:R-:W2:Y:S04]  /*156780*/  LDL.LU R41, [R1+0x46c] ;  /* 0x00046c0001297983 */ /* 0x000ea80000300800 */
[----:B------:R1:W-:Y:S04]  /*156790*/  @P6 STG.E.U8 desc[UR4][R38.64], R2 ;  /* 0x0000000226006986 */ /* 0x0003e8000c101104 */
[----:B------:R-:W3:Y:S04]  /*1567a0*/  LDL.LU.64 R46, [R1+0x33d8] ;  /* 0x0033d800012e7983 */ /* 0x000ee80000300a00 */
        /* <DEDUP_REMOVED lines=18> */
[----:B------:R-:W4:Y:S01]  /*1568d0*/  LDL.LU.64 R30, [R1+0x3420] ;  /* 0x00342000011e7983 */ /* 0x000f220000300a00 */
        /* <DEDUP_REMOVED lines=59> */
[----:B--2---:R-:W-:-:S05]  /*156c90*/  PRMT R2, R37, 0x7770, RZ ;  /* 0x0000777025027816 */ /* 0x004fca00000000ff */
[----:B---3--:R1:W-:Y:S04]  /*156ca0*/  @P4 STG.E.U8 desc[UR4][R32.64], R2 ;  /* 0x0000000220004986 */ /* 0x0083e8000c101104 */
[----:B-1----:R-:W2:Y:S04]  /*156cb0*/  LDL.LU.64 R32, [R1+0x3430] ;  /* 0x0034300001207983 */ /* 0x002ea80000300a00 */
[----:B------:R-:W3:Y:S01]  /*156cc0*/  LDL.LU.64 R56, [R1+0x3468] ;  /* 0x0034680001387983 */ /* 0x000ee20000300a00 */
[----:B------:R-:W-:Y:S02]  /*156cd0*/  @P0 LOP3.LUT R8, R8, 0x20, RZ, 0xfc, !PT ;  /* 0x0000002008080812 */ /* 0x000fe400078efcff */
[----:B------:R-:W-:Y:S01]  /*156ce0*/  LOP3.LUT P0, RZ, R27, 0x2000000, RZ, 0xc0, !PT ;  /* 0x020000001bff7812 */ /* 0x000fe2000780c0ff */
[----:B------:R-:W3:Y:S01]  /*156cf0*/  LDL.LU.64 R54, [R1+0x3460] ;  /* 0x0034600001367983 */ /* 0x000ee20000300a00 */
[----:B------:R-:W-:-:S03]  /*156d00*/  LOP3.LUT R8, R8, 0xffffffbf, RZ, 0xc0, !PT ;  /* 0xffffffbf08087812 */ /* 0x000fc600078ec0ff */
[----:B------:R-:W3:Y:S04]  /*156d10*/  LDL.LU R49, [R1+0x420] ;  /* 0x0004200001317983 */ /* 0x000ee80000300800 */
[----:B------:R-:W3:Y:S04]  /*156d20*/  LDL.LU.64 R52, [R1+0x3458] ;  /* 0x0034580001347983 */ /* 0x000ee80000300a00 */
[----:B------:R-:W-:Y:S01]  /*156d30*/  @P0 LOP3.LUT R8, R8, 0x40, RZ, 0xfc, !PT ;  /* 0x0000004008080812 */ /* 0x000fe200078efcff */
[----:B------:R-:W3:Y:S01]  /*156d40*/  LDL.LU.64 R50, [R1+0x3490] ;  /* 0x0034900001327983 */ /* 0x000ee20000300a00 */
[----:B------:R-:W-:-:S02]  /*156d50*/  LOP3.LUT P0, RZ, R27, 0x1000000, RZ, 0xc0, !PT ;  /* 0x010000001bff7812 */ /* 0x000fc4000780c0ff */
[----:B------:R-:W-:Y:S01]  /*156d60*/  LOP3.LUT R8, R8, 0xffffff7f, RZ, 0xc0, !PT ;  /* 0xffffff7f08087812 */ /* 0x000fe200078ec0ff */
[----:B------:R-:W3:Y:S01]  /*156d70*/  LDL.LU.64 R20, [R1+0x3488] ;  /* 0x0034880001147983 */ /* 0x000ee20000300a00 */
[C---:B------:R-:W-:Y:S02]  /*156d80*/  LOP3.LUT P5, RZ, R27.reuse, 0x80000, RZ, 0xc0, !PT ;  /* 0x000800001bff7812 */ /* 0x040fe400078ac0ff */
[----:B------:R-:W-:Y:S01]  /*156d90*/  LOP3.LUT P6, RZ, R27, 0x100000, RZ, 0xc0, !PT ;  /* 0x001000001bff7812 */ /* 0x000fe200078cc0ff */
[----:B------:R-:W3:Y:S06]  /*156da0*/  LDL.LU.64 R46, [R1+0x3480] ;  /* 0x00348000012e7983 */ /* 0x000eec0000300a00 */
[----:B------:R-:W-:-:S02]  /*156db0*/  @P0 LOP3.LUT R8, R8, 0x80, RZ, 0xfc, !PT ;  /* 0x0000008008080812 */ /* 0x000fc400078efcff */
[----:B------:R-:W-:Y:S02]  /*156dc0*/  LOP3.LUT P0, RZ, R27, 0x800000, RZ, 0xc0, !PT ;  /* 0x008000001bff7812 */ /* 0x000fe4000780c0ff */
        /* <DEDUP_REMOVED lines=8> */
[----:B-1----:R-:W-:-:S05]  /*156e50*/  PRMT R2, R37, 0x7772, RZ ;  /* 0x0000777225027816 */ /* 0x002fca00000000ff */
[----:B------:R1:W-:Y:S02]  /*156e60*/  @P6 STG.E.U8 desc[UR4][R38.64], R2 ;  /* 0x0000000226006986 */ /* 0x0003e4000c101104 */
[----:B-1----:R-:W-:-:S05]  /*156e70*/  PRMT R2, R37, 0x7773, RZ ;  /* 0x0000777325027816 */ /* 0x002fca00000000ff */
[----:B------:R1:W-:Y:S04]  /*156e80*/  @P0 STG.E.U8 desc[UR4][R30.64], R2 ;  /* 0x000000021e000986 */ /* 0x0003e8000c101104 */
[----:B-1----:R-:W4:Y:S04]  /*156e90*/  LDL.LU R30, [R1+0x410] ;  /* 0x00041000011e7983 */ /* 0x002f280000300800 */
[----:B------:R-:W4:Y:S01]  /*156ea0*/  LDL.LU.64 R44, [R1+0x3478] ;  /* 0x00347800012c7983 */ /* 0x000f220000300a00 */
[----:B------:R-:W-:-:S03]  /*156eb0*/  LOP3.LUT P0, RZ, R8, 0x200, RZ, 0xc0, !PT ;  /* 0x0000020008ff7812 */ /* 0x000fc6000780c0ff */
[----:B------:R-:W4:Y:S04]  /*156ec0*/  LDL.LU.64 R42, [R1+0x3470] ;  /* 0x00347000012a7983 */ /* 0x000f280000300a00 */
[----:B------:R-:W4:Y:S01]  /*156ed0*/  LDL.LU.64 R40, [R1+0x34a8] ;  /* 0x0034a80001287983 */ /* 0x000f220000300a00 */
[----:B------:R-:W-:-:S03]  /*156ee0*/  PRMT R2, R48, 0x7770, RZ ;  /* 0x0000777030027816 */ /* 0x000fc600000000ff */
[----:B------:R-:W4:Y:S04]  /*156ef0*/  LDL.LU.64 R38, [R1+0x34a0] ;  /* 0x0034a00001267983 */ /* 0x000f280000300a00 */
[----:B------:R-:W4:Y:S04]  /*156f00*/  LDL.LU R31, [R1+0x400] ;  /* 0x00040000011f7983 */ /* 0x000f280000300800 */
[----:B------:R1:W-:Y:S01]  /*156f10*/  @P0 STG.E.U8 desc[UR4][R34.64], R2 ;  /* 0x0000000222000986 */ /* 0x0003e2000c101104 */
[----:B------:R-:W-:-:S03]  /*156f20*/  LOP3.LUT P0, RZ, R8, 0x100, RZ, 0xc0, !PT ;  /* 0x0000010008ff7812 */ /* 0x000fc6000780c0ff */
[----:B------:R-:W4:Y:S01]  /*156f30*/  LDL.LU.64 R36, [R1+0x3498] ;  /* 0x0034980001247983 */ /* 0x000f220000300a00 */
[----:B-1----:R-:W-:-:S03]  /*156f40*/  PRMT R2, R48, 0x7771, RZ ;  /* 0x0000777130027816 */ /* 0x002fc600000000ff */
[----:B------:R-:W4:Y:S06]  /*156f50*/  LDL.LU.64 R34, [R1+0x34b8] ;  /* 0x0034b80001227983 */ /* 0x000f2c0000300a00 */
[----:B--2---:R1:W-:Y:S04]  /*156f60*/  @P0 STG.E.U8 desc[UR4][R32.64], R2 ;  /* 0x0000000220000986 */ /* 0x0043e8000c101104 */
[----:B-1----:R-:W2:Y:S01]  /*156f70*/  LDL.LU.64 R32, [R1+0x34b0] ;  /* 0x0034b00001207983 */ /* 0x002ea20000300a00 */
[----:B------:R-:W-:-:S02]  /*156f80*/  LOP3.LUT P0, RZ, R8, 0x80, RZ, 0xc0, !PT ;  /* 0x0000008008ff7812 */ /* 0x000fc4000780c0ff */
[----:B------:R-:W-:-:S11]  /*156f90*/  PRMT R2, R48, 0x7772, RZ ;  /* 0x0000777230027816 */ /* 0x000fd600000000ff */
[----:B---3--:R1:W-:Y:S01]  /*156fa0*/  @P0 STG.E.U8 desc[UR4][R56.64], R2 ;  /* 0x0000000238000986 */ /* 0x0083e2000c101104 */
[----:B------:R-:W-:Y:S02]  /*156fb0*/  LOP3.LUT P0, RZ, R8, 0x40, RZ, 0xc0, !PT ;  /* 0x0000004008ff7812 */ /* 0x000fe4000780c0ff */
        /* <DEDUP_REMOVED lines=16> */
[----:B------:R-:W-:Y:S02]  /*1570c0*/  LOP3.LUT P1, RZ, R27, 0x80000000, RZ, 0xc0, !PT ;  /* 0x800000001bff7812 */ /* 0x000fe4000782c0ff */
[----:B------:R-:W-:Y:S02]  /*1570d0*/  LOP3.LUT P2, RZ, R28, 0x1, RZ, 0xc0, !PT ;  /* 0x000000011cff7812 */ /* 0x000fe4000784c0ff */
[----:B----4-:R-:W-:-:S07]  /*1570e0*/  PRMT R2, R30, 0x7770, RZ ;  /* 0x000077701e027816 */ /* 0x010fce00000000ff */
        /* <DEDUP_REMOVED lines=9> */
[----:B------:R-:W4:Y:S04]  /*157180*/  LDL.LU.64 R40, [R1+0x34d0] ;  /* 0x0034d00001287983 */ /* 0x000f280000300a00 */
[----:B------:R1:W-:Y:S01]  /*157190*/  @P3 STG.E.U8 desc[UR4][R38.64], R2 ;  /* 0x0000000226003986 */ /* 0x0003e2000c101104 */
[----:B------:R-:W-:Y:S02]  /*1571a0*/  LOP3.LUT P6, RZ, R28, 0x10, RZ, 0xc0, !PT ;  /* 0x000000101cff7812 */ /* 0x000fe400078cc0ff */
[----:B-1----:R-:W-:-:S05]  /*1571b0*/  PRMT R2, R31, 0x7770, RZ ;  /* 0x000077701f027816 */ /* 0x002fca00000000ff */
[----:B------:R1:W-:Y:S02]  /*1571c0*/  @P4 STG.E.U8 desc[UR4][R36.64], R2 ;  /* 0x0000000224004986 */ /* 0x0003e4000c101104 */
[----:B-1----:R-:W-:-:S05]  /*1571d0*/  PRMT R2, R31, 0x7771, RZ ;  /* 0x000077711f027816 */ /* 0x002fca00000000ff */
[----:B------:R1:W-:Y:S02]  /*1571e0*/  @P5 STG.E.U8 desc[UR4][R34.64], R2 ;  /* 0x0000000222005986 */ /* 0x0003e4000c101104 */
[----:B-1----:R-:W-:-:S05]  /*1571f0*/  PRMT R2, R31, 0x7772, RZ ;  /* 0x000077721f027816 */ /* 0x002fca00000000ff */
[----:B--2---:R1:W-:Y:S04]  /*157200*/  @P6 STG.E.U8 desc[UR4][R32.64], R2 ;  /* 0x0000000220006986 */ /* 0x0043e8000c101104 */
[----:B-1----:R-:W2:Y:S04]  /*157210*/  LDL.LU.64 R32, [R1+0x34c8] ;  /* 0x0034c80001207983 */ /* 0x002ea80000300a00 */
[----:B------:R-:W3:Y:S04]  /*157220*/  LDL.LU.64 R38, [R1+0x34c0] ;  /* 0x0034c00001267983 */ /* 0x000ee80000300a00 */
[----:B------:R-:W3:Y:S04]  /*157230*/  LDL.LU.64 R36, [R1+0x34e8] ;  /* 0x0034e80001247983 */ /* 0x000ee80000300a00 */
[----:B------:R-:W3:Y:S04]  /*157240*/  LDL.LU.64 R34, [R1+0x34e0] ;  /* 0x0034e00001227983 */ /* 0x000ee80000300a00 */
[----:B------:R-:W3:Y:S01]  /*157250*/  LDL.LU R53, [R1+0x424] ;  /* 0x0004240001357983 */ /* 0x000ee20000300800 */
[----:B------:R-:W-:-:S03]  /*157260*/  PRMT R2, R31, 0x7773, RZ ;  /* 0x000077731f027816 */ /* 0x000fc600000000ff */
[----:B------:R-:W3:Y:S01]  /*157270*/  LDL.LU.64 R30, [R1+0x34d8] ;  /* 0x0034d800011e7983 */ /* 0x000ee20000300a00 */
[----:B------:R-:W-:Y:S02]  /*157280*/  LOP3.LUT P0, RZ, R28, 0x20000, RZ, 0xc0, !PT ;  /* 0x000200001cff7812 */ /* 0x000fe4000780c0ff */
        /* <DEDUP_REMOVED lines=29> */
[----:B------:R-:W-:Y:S01]  /*157460*/  LOP3.LUT R8, R8, 0xfffffffe, RZ, 0xc0, !PT ;  /* 0xfffffffe08087812 */ /* 0x000fe200078ec0ff */
[----:B----4-:R1:W-:Y:S10]  /*157470*/  @P4 STG.E.U8 desc[UR4][R40.64], R2 ;  /* 0x0000000228004986 */ /* 0x0103f4000c101104 */
[----:B------:R-:W-:-:S02]  /*157480*/  @P0 LOP3.LUT R8, R8, 0x1, RZ, 0xfc, !PT ;  /* 0x0000000108080812 */ /* 0x000fc400078efcff */
[----:B------:R-:W-:Y:S02]  /*157490*/  LOP3.LUT P0, RZ, R28, 0x100, RZ, 0xc0, !PT ;  /* 0x000001001cff7812 */ /* 0x000fe4000780c0ff */
[----:B-1----:R-:W-:-:S05]  /*1574a0*/  PRMT R2, R29, 0x7770, RZ ;  /* 0x000077701d027816 */ /* 0x002fca00000000ff */
[----:B--2---:R1:W-:Y:S02]  /*1574b0*/  @P5 STG.E.U8 desc[UR4][R32.64], R2 ;  /* 0x0000000220005986 */ /* 0x0043e4000c101104 */
[C---:B-1----:R-:W-:Y:S02]  /*1574c0*/  PRMT R2, R29.reuse, 0x7771, RZ ;  /* 0x000077711d027816 */ /* 0x042fe400000000ff */
[----:B------:R-:W2:Y:S04]  /*1574d0*/  LDL.LU R32, [R1+0x414] ;  /* 0x0004140001207983 */ /* 0x000ea80000300800 */
[----:B---3--:R1:W-:Y:S04]  /*1574e0*/  @P6 STG.E.U8 desc[UR4][R38.64], R2 ;  /* 0x0000000226006986 */ /* 0x0083e8000c101104 */
[----:B------:R-:W3:Y:S04]  /*1574f0*/  LDL.LU.64 R20, [R1+0x34f8] ;  /* 0x0034f80001147983 */ /* 0x000ee80000300a00 */
[----:B------:R-:W4:Y:S01]  /*157500*/  LDL.LU.64 R48, [R1+0x34f0] ;  /* 0x0034f00001307983 */ /* 0x000f220000300a00 */
[----:B-1----:R-:W-:-:S03]  /*157510*/  PRMT R2, R29, 0x7772, RZ ;  /* 0x000077721d027816 */ /* 0x002fc600000000ff */
[----:B------:R-:W2:Y:S04]  /*157520*/  LDL.LU.64 R46, [R1+0x3528] ;  /* 0x00352800012e7983 */ /* 0x000ea80000300a00 */
[----:B------:R1:W-:Y:S01]  /*157530*/  @P0 STG.E.U8 desc[UR4][R36.64], R2 ;  /* 0x0000000224000986 */ /* 0x0003e2000c101104 */
[----:B------:R-:W-:-:S03]  /*157540*/  LOP3.LUT P0, RZ, R8, 0x1, RZ, 0xc0, !PT ;  /* 0x0000000108ff7812 */ /* 0x000fc6000780c0ff */
[----:B------:R-:W2:Y:S01]  /*157550*/  LDL.LU.64 R8, [R1+0x3510] ;  /* 0x0035100001087983 */ /* 0x000ea20000300a00 */
[----:B-1----:R-:W-:-:S03]  /*157560*/  PRMT R2, R29, 0x7773, RZ ;  /* 0x000077731d027816 */ /* 0x002fc600000000ff */
[----:B------:R-:W3:Y:S04]  /*157570*/  LDL.LU R29, [R1+0x5ac4] ;  /* 0x005ac400011d7983 */ /* 0x000ee80000300800 */
[----:B------:R-:W3:Y:S04]  /*157580*/  LDL.LU.64 R44, [R1+0x3520] ;  /* 0x00352000012c7983 */ /* 0x000ee80000300a00 */
[----:B------:R-:W3:Y:S04]  /*157590*/  LDL.LU.64 R42, [R1+0x3518] ;  /* 0x00351800012a7983 */ /* 0x000ee80000300a00 */
[----:B------:R-:W3:Y:S04]  /*1575a0*/  LDL.LU.64 R40, [R1+0x3550] ;  /* 0x0035500001287983 */ /* 0x000ee80000300a00 */
[----:B------:R-:W3:Y:S04]  /*1575b0*/  LDL.LU.64 R38, [R1+0x3548] ;  /* 0x0035480001267983 */ /* 0x000ee80000300a00 */
[----:B------:R1:W-:Y:S01]  /*1575c0*/  @P0 STG.E.U8 desc[UR4][R34.64], R2 ;  /* 0x0000000222000986 */ /* 0x0003e2000c101104 */
[----:B------:R-:W-:-:S03]  /*1575d0*/  LOP3.LUT P0, RZ, R10, 0x80000000, RZ, 0xc0, !PT ;  /* 0x800000000aff7812 */ /* 0x000fc6000780c0ff */
[----:B------:R-:W3:Y:S04]  /*1575e0*/  LDL.LU R33, [R1+0x3f4] ;  /* 0x0003f40001217983 */ /* 0x000ee80000300800 */
[----:B------:R-:W3:Y:S01]  /*1575f0*/  LDL.LU.64 R36, [R1+0x3540] ;  /* 0x0035400001247983 */ /* 0x000ee20000300a00 */
[----:B-1----:R-:W-:-:S03]  /*157600*/  PRMT R2, R53, 0x7770, RZ ;  /* 0x0000777035027816 */ /* 0x002fc600000000ff */
[----:B------:R-:W3:Y:S04]  /*157610*/  LDL.LU.64 R34, [R1+0x3538] ;  /* 0x0035380001227983 */ /* 0x000ee80000300a00 */
[----:B------:R1:W-:Y:S04]  /*157620*/  @P0 STG.E.U8 desc[UR4][R30.64], R2 ;  /* 0x000000021e000986 */ /* 0x0003e8000c101104 */
[----:B-1----:R-:W4:Y:S01]  /*157630*/  LDL.LU.64 R30, [R1+0x3530] ;  /* 0x00353000011e7983 */ /* 0x002f220000300a00 */
[----:B------:R-:W-:Y:S02]  /*157640*/  LOP3.LUT P0, RZ, R10, 0x40000000, RZ, 0xc0, !PT ;  /* 0x400000000aff7812 */ /* 0x000fe4000780c0ff */
[----:B------:R-:W-:-:S02]  /*157650*/  PRMT R2, R53, 0x7771, RZ ;  /* 0x0000777135027816 */ /* 0x000fc400000000ff */
[C---:B------:R-:W-:Y:S02]  /*157660*/  LOP3.LUT P1, RZ, R28.reuse, 0x40000, RZ, 0xc0, !PT ;  /* 0x000400001cff7812 */ /* 0x040fe4000782c0ff */
[C---:B------:R-:W-:Y:S02]  /*157670*/  LOP3.LUT P2, RZ, R28.reuse, 0x80000, RZ, 0xc0, !PT ;  /* 0x000800001cff7812 */ /* 0x040fe4000784c0ff */
[C---:B------:R-:W-:Y:S02]  /*157680*/  LOP3.LUT P3, RZ, R28.reuse, 0x100000, RZ, 0xc0, !PT ;  /* 0x001000001cff7812 */ /* 0x040fe4000786c0ff */
[C---:B------:R-:W-:Y:S02]  /*157690*/  LOP3.LUT P4, RZ, R28.reuse, 0x200000, RZ, 0xc0, !PT ;  /* 0x002000001cff7812 */ /* 0x040fe4000788c0ff */
[C---:B------:R-:W-:Y:S02]  /*1576a0*/  LOP3.LUT P5, RZ, R28.reuse, 0x400000, RZ, 0xc0, !PT ;  /* 0x004000001cff7812 */ /* 0x040fe400078ac0ff */
[----:B------:R-:W-:Y:S01]  /*1576b0*/  LOP3.LUT P6, RZ, R28, 0x800000, RZ, 0xc0, !PT ;  /* 0x008000001cff7812 */ /* 0x000fe200078cc0ff */
[----:B--2---:R1:W-:Y:S01]  /*1576c0*/  @P0 STG.E.U8 desc[UR4][R8.64], R2 ;  /* 0x0000000208000986 */ /* 0x0043e2000c101104 */
        /* <DEDUP_REMOVED lines=27> */
[----:B------:R-:W3:Y:S01]  /*157880*/  LDL.LU.64 R42, [R1+0x3568] ;  /* 0x00356800012a7983 */ /* 0x000ee20000300a00 */
[----:B-1----:R-:W-:-:S05]  /*157890*/  PRMT R2, R33, 0x7770, RZ ;  /* 0x0000777021027816 */ /* 0x002fca00000000ff */
[----:B------:R1:W-:Y:S02]  /*1578a0*/  @P5 STG.E.U8 desc[UR4][R34.64], R2 ;  /* 0x0000000222005986 */ /* 0x0003e4000c101104 */
[----:B-1----:R-:W-:-:S05]  /*1578b0*/  PRMT R2, R33, 0x7771, RZ ;  /* 0x0000777121027816 */ /* 0x002fca00000000ff */
[----:B------:R1:W-:Y:S04]  /*1578c0*/  @P6 STG.E.U8 desc[UR4][R30.64], R2 ;  /* 0x000000021e006986 */ /* 0x0003e8000c101104 */
[----:B-1----:R-:W4:Y:S04]  /*1578d0*/  LDL.LU.64 R30, [R1+0x3560] ;  /* 0x00356000011e7983 */ /* 0x002f280000300a00 */
[----:B------:R-:W4:Y:S04]  /*1578e0*/  LDL.LU.64 R40, [R1+0x3558] ;  /* 0x0035580001287983 */ /* 0x000f280000300a00 */
[----:B------:R-:W4:Y:S04]  /*1578f0*/  LDL.LU.64 R38, [R1+0x3590] ;  /* 0x0035900001267983 */ /* 0x000f280000300a00 */
[----:B------:R-:W4:Y:S04]  /*157900*/  LDL.LU.64 R36, [R1+0x3588] ;  /* 0x0035880001247983 */ /* 0x000f280000300a00 */
[----:B------:R-:W4:Y:S04]  /*157910*/  LDL.LU R32, [R1+0x428] ;  /* 0x0004280001207983 */ /* 0x000f280000300800 */
[----:B------:R-:W4:Y:S01]  /*157920*/  LDL.LU.64 R34, [R1+0x3580] ;  /* 0x0035800001227983 */ /* 0x000f220000300a00 */
[----:B------:R-:W-:-:S02]  /*157930*/  LOP3.LUT P4, RZ, R28, 0x1000000, RZ, 0xc0, !PT ;  /* 0x010000001cff7812 */ /* 0x000fc4000788c0ff */
[----:B------:R-:W-:Y:S01]  /*157940*/  LOP3.LUT P5, RZ, R28, 0x2000000, RZ, 0xc0, !PT ;  /* 0x020000001cff7812 */ /* 0x000fe200078ac0ff */
[----:B------:R-:W4:Y:S01]  /*157950*/  LDL.LU R46, [R1+0x418] ;  /* 0x00041800012e7983 */ /* 0x000f220000300800 */
[----:B------:R-:W-:Y:S02]  /*157960*/  PRMT R2, R33, 0x7772, RZ ;  /* 0x0000777221027816 */ /* 0x000fe400000000ff */
[----:B------:R-:W-:Y:S02]  /*157970*/  LOP3.LUT R10, R10, 0xffff7fff, RZ, 0xc0, !PT ;  /* 0xffff7fff0a0a7812 */ /* 0x000fe400078ec0ff */
[----:B------:R-:W-:Y:S02]  /*157980*/  LOP3.LUT P6, RZ, R28, 0x4000000, RZ, 0xc0, !PT ;  /* 0x040000001cff7812 */ /* 0x000fe400078cc0ff */
[----:B--2---:R-:W-:-:S03]  /*157990*/  LOP3.LUT P0, RZ, R29, 0x10, RZ, 0xc0, !PT ;  /* 0x000000101dff7812 */ /* 0x004fc6000780c0ff */
[----:B---3--:R1:W-:Y:S02]  /*1579a0*/  @P4 STG.E.U8 desc[UR4][R42.64], R2 ;  /* 0x000000022a004986 */ /* 0x0083e4000c101104 */
[----:B-1----:R-:W-:-:S08]  /*1579b0*/  PRMT R2, R33, 0x7773, RZ ;  /* 0x0000777321027816 */ /* 0x002fd000000000ff */
[----:B------:R-:W-:Y:S02]  /*1579c0*/  @P0 LOP3.LUT R10, R10, 0x8000, RZ, 0xfc, !PT ;  /* 0x000080000a0a0812 */ /* 0x000fe400078efcff */
[----:B------:R-:W-:Y:S02]  /*1579d0*/  LOP3.LUT P0, RZ, R29, 0x8, RZ, 0xc0, !PT ;  /* 0x000000081dff7812 */ /* 0x000fe4000780c0ff */
[----:B------:R-:W-:Y:S01]  /*1579e0*/  LOP3.LUT R10, R10, 0xfffeffff, RZ, 0xc0, !PT ;  /* 0xfffeffff0a0a7812 */ /* 0x000fe200078ec0ff */
[----:B----4-:R1:W-:Y:S04]  /*1579f0*/  @P5 STG.E.U8 desc[UR4][R30.64], R2 ;  /* 0x000000021e005986 */ /* 0x0103e8000c101104 */
[----:B-1----:R-:W2:Y:S04]  /*157a00*/  LDL.LU.64 R30, [R1+0x3578] ;  /* 0x00357800011e7983 */ /* 0x002ea80000300a00 */
[----:B------:R-:W3:Y:S02]  /*157a10*/  LDL.LU.64 R8, [R1+0x3570] ;  /* 0x0035700001087983 */ /* 0x000ee40000300a00 */
[----:B------:R-:W-:-:S02]  /*157a20*/  @P0 LOP3.LUT R10, R10, 0x10000, RZ, 0xfc, !PT ;  /* 0x000100000a0a0812 */ /* 0x000fc400078efcff */
[----:B------:R-:W-:Y:S01]  /*157a30*/  LOP3.LUT P0, RZ, R29, 0x4, RZ, 0xc0, !PT ;  /* 0x000000041dff7812 */ /* 0x000fe2000780c0ff */
[----:B------:R-:W4:Y:S01]  /*157a40*/  LDL.LU.64 R54, [R1+0x35a8] ;  /* 0x0035a80001367983 */ /* 0x000f220000300a00 */
[----:B------:R-:W-:-:S03]  /*157a50*/  LOP3.LUT R10, R10, 0xfffdffff, RZ, 0xc0, !PT ;  /* 0xfffdffff0a0a7812 */ /* 0x000fc600078ec0ff */
[----:B------:R-:W3:Y:S04]  /*157a60*/  LDL.LU.64 R52, [R1+0x35a0] ;  /* 0x0035a00001347983 */ /* 0x000ee80000300a00 */
[----:B------:R-:W3:Y:S04]  /*157a70*/  LDL.LU R47, [R1+0x408] ;  /* 0x00040800012f7983 */ /* 0x000ee80000300800 */
[----:B------:R-:W-:Y:S01]  /*157a80*/  @P0 LOP3.LUT R10, R10, 0x20000, RZ, 0xfc, !PT ;  /* 0x000200000a0a0812 */ /* 0x000fe200078efcff */
[----:B------:R-:W4:Y:S01]  /*157a90*/  LDL.LU.64 R50, [R1+0x3598] ;  /* 0x0035980001327983 */ /* 0x000f220000300a00 */
[----:B------:R-:W-:-:S02]  /*157aa0*/  LOP3.LUT P0, RZ, R29, 0x2, RZ, 0xc0, !PT ;  /* 0x000000021dff7812 */ /* 0x000fc4000780c0ff */
[----:B------:R-:W-:Y:S01]  /*157ab0*/  LOP3.LUT R10, R10, 0xfffbffff, RZ, 0xc0, !PT ;  /* 0xfffbffff0a0a7812 */ /* 0x000fe200078ec0ff */
[----:B------:R-:W4:Y:S04]  /*157ac0*/  LDL.LU.64 R20, [R1+0x35d0] ;  /* 0x0035d00001147983 */ /* 0x000f280000300a00 */
[----:B------:R-:W4:Y:S04]  /*157ad0*/  LDL.LU R33, [R1+0x3f8] ;  /* 0x0003f80001217983 */ /* 0x000f280000300800 */
[----:B------:R-:W4:Y:S02]  /*157ae0*/  LDL.LU.64 R48, [R1+0x35c8] ;  /* 0x0035c80001307983 */ /* 0x000f240000300a00 */
[----:B------:R-:W-:-:S02]  /*157af0*/  @P0 LOP3.LUT R10, R10, 0x40000, RZ, 0xfc, !PT ;  /* 0x000400000a0a0812 */ /* 0x000fc400078efcff */
[----:B------:R-:W-:Y:S01]  /*157b00*/  LOP3.LUT P0, RZ, R29, 0x1, RZ, 0xc0, !PT ;  /* 0x000000011dff7812 */ /* 0x000fe2000780c0ff */
[----:B------:R-:W4:Y:S01]  /*157b10*/  LDL.LU.64 R44, [R1+0x35c0] ;  /* 0x0035c000012c7983 */ /* 0x000f220000300a00 */
[----:B------:R-:W-:-:S03]  /*157b20*/  LOP3.LUT R10, R10, 0xfff7ffff, RZ, 0xc0, !PT ;  /* 0xfff7ffff0a0a7812 */ /* 0x000fc600078ec0ff */
[----:B------:R-:W4:Y:S08]  /*157b30*/  LDL.LU.64 R42, [R1+0x35b8] ;  /* 0x0035b800012a7983 */ /* 0x000f300000300a00 */
[----:B------:R-:W-:Y:S02]  /*157b40*/  @P0 LOP3.LUT R10, R10, 0x80000, RZ, 0xfc, !PT ;  /* 0x000800000a0a0812 */ /* 0x000fe400078efcff */
        /* <DEDUP_REMOVED lines=29> */
[----:B------:R-:W-:Y:S02]  /*157d20*/  PRMT R2, R46, 0x7770, RZ ;  /* 0x000077702e027816 */ /* 0x000fe400000000ff */
[C---:B------:R-:W-:Y:S02]  /*157d30*/  LOP3.LUT P1, RZ, R29.reuse, 0x20, RZ, 0xc0, !PT ;  /* 0x000000201dff7812 */ /* 0x040fe4000782c0ff */
[----:B------:R-:W-:-:S07]  /*157d40*/  LOP3.LUT P2, RZ, R29, 0x40, RZ, 0xc0, !PT ;  /* 0x000000401dff7812 */ /* 0x000fce000784c0ff */
[----:B--2---:R1:W-:Y:S01]  /*157d50*/  @P0 STG.E.U8 desc[UR4][R30.64], R2 ;  /* 0x000000021e000986 */ /* 0x0043e2000c101104 */
[----:B------:R-:W-:Y:S02]  /*157d60*/  LOP3.LUT P0, RZ, R10, 0x100000, RZ, 0xc0, !PT ;  /* 0x001000000aff7812 */ /* 0x000fe4000780c0ff */
[----:B-1----:R-:W-:Y:S01]  /*157d70*/  PRMT R2, R46, 0x7771, RZ ;  /* 0x000077712e027816 */ /* 0x002fe200000000ff */
[----:B------:R-:W2:Y:S10]  /*157d80*/  LDL.LU.64 R30, [R1+0x5ab8] ;  /* 0x005ab800011e7983 */ /* 0x000eb40000300a00 */
[----:B---3--:R1:W-:Y:S01]  /*157d90*/  @P0 STG.E.U8 desc[UR4][R8.64], R2 ;  /* 0x0000000208000986 */ /* 0x0083e2000c101104 */
[----:B------:R-:W-:-:S02]  /*157da0*/  LOP3.LUT P0, RZ, R10, 0x80000, RZ, 0xc0, !PT ;  /* 0x000800000aff7812 */ /* 0x000fc4000780c0ff */
[----:B-1----:R-:W-:-:S11]  /*157db0*/  PRMT R2, R46, 0x7772, RZ ;  /* 0x000077722e027816 */ /* 0x002fd600000000ff */
[----:B----4-:R1:W-:Y:S01]  /*157dc0*/  @P0 STG.E.U8 desc[UR4][R54.64], R2 ;  /* 0x0000000236000986 */ /* 0x0103e2000c101104 */
        /* <DEDUP_REMOVED lines=15> */
[----:B------:R1:W-:Y:S04]  /*157ec0*/  @P2 STG.E.U8 desc[UR4][R42.64], R2 ;  /* 0x000000022a002986 */ /* 0x0003e8000c101104 */
[----:B-1----:R-:W3:Y:S01]  /*157ed0*/  LDL.LU.64 R42, [R1+0x3610] ;  /* 0x00361000012a7983 */ /* 0x002ee20000300a00 */
[C---:B------:R-:W-:Y:S02]  /*157ee0*/  LOP3.LUT P3, RZ, R29.reuse, 0x80, RZ, 0xc0, !PT ;  /* 0x000000801dff7812 */ /* 0x040fe4000786c0ff */
[----:B------:R-:W-:Y:S01]  /*157ef0*/  LOP3.LUT P4, RZ, R29, 0x100, RZ, 0xc0, !PT ;  /* 0x000001001dff7812 */ /* 0x000fe2000788c0ff */
[----:B------:R-:W4:Y:S01]  /*157f00*/  LDL.LU.64 R44, [R1+0x3608] ;  /* 0x00360800012c7983 */ /* 0x000f220000300a00 */
[----:B------:R-:W-:Y:S02]  /*157f10*/  PRMT R2, R33, 0x7771, RZ ;  /* 0x0000777121027816 */ /* 0x000fe400000000ff */
[----:B------:R-:W-:-:S02]  /*157f20*/  LOP3.LUT P5, RZ, R29, 0x200, RZ, 0xc0, !PT ;  /* 0x000002001dff7812 */ /* 0x000fc400078ac0ff */
[----:B------:R-:W-:-:S05]  /*157f30*/  LOP3.LUT P6, RZ, R29, 0x400, RZ, 0xc0, !PT ;  /* 0x000004001dff7812 */ /* 0x000fca00078cc0ff */
[----:B------:R1:W-:Y:S02]  /*157f40*/  @P3 STG.E.U8 desc[UR4][R40.64], R2 ;  /* 0x0000000228003986 */ /* 0x0003e4000c101104 */
[C---:B-1----:R-:W-:Y:S02]  /*157f50*/  PRMT R2, R33.reuse, 0x7772, RZ ;  /* 0x0000777221027816 */ /* 0x042fe400000000ff */
[----:B------:R-:W2:Y:S04]  /*157f60*/  LDL.LU.64 R40, [R1+0x3600] ;  /* 0x0036000001287983 */ /* 0x000ea80000300a00 */
[----:B------:R1:W-:Y:S02]  /*157f70*/  @P4 STG.E.U8 desc[UR4][R38.64], R2 ;  /* 0x0000000226004986 */ /* 0x0003e4000c101104 */
[----:B-1----:R-:W-:-:S02]  /*157f80*/  PRMT R2, R33, 0x7773, RZ ;  /* 0x0000777321027816 */ /* 0x002fc400000000ff */
[----:B------:R-:W2:Y:S04]  /*157f90*/  LDL.LU.64 R38, [R1+0x35f8] ;  /* 0x0035f80001267983 */ /* 0x000ea80000300a00 */
[----:B------:R1:W-:Y:S02]  /*157fa0*/  @P5 STG.E.U8 desc[UR4][R36.64], R2 ;  /* 0x0000000224005986 */ /* 0x0003e4000c101104 */
[----:B-1----:R-:W-:Y:S02]  /*157fb0*/  PRMT R2, R32, 0x7770, RZ ;  /* 0x0000777020027816 */ /* 0x002fe400000000ff */
[----:B------:R-:W2:Y:S04]  /*157fc0*/  LDL.LU.64 R36, [R1+0x35f0] ;  /* 0x0035f00001247983 */ /* 0x000ea80000300a00 */
[----:B------:R1:W-:Y:S04]  /*157fd0*/  @P6 STG.E.U8 desc[UR4][R34.64], R2 ;  /* 0x0000000222006986 */ /* 0x0003e8000c101104 */
[----:B-1----:R-:W2:Y:S04]  /*157fe0*/  LDL.LU.64 R34, [R1+0x3628] ;  /* 0x0036280001227983 */ /* 0x002ea80000300a00 */
[----:B------:R-:W2:Y:S01]  /*157ff0*/  LDL.LU R33, [R1+0x41c] ;  /* 0x00041c0001217983 */ /* 0x000ea20000300800 */
[----:B------:R-:W-:-:S02]  /*158000*/  LOP3.LUT P0, RZ, R29, 0x800000, RZ, 0xc0, !PT ;  /* 0x008000001dff7812 */ /* 0x000fc4000780c0ff */
[----:B------:R-:W-:Y:S01]  /*158010*/  LOP3.LUT R10, R10, 0xffffffbf, RZ, 0xc0, !PT ;  /* 0xffffffbf0a0a7812 */ /* 0x000fe200078ec0ff */
[----:B------:R-:W2:Y:S10]  /*158020*/  LDL.LU.64 R8, [R1+0x3620] ;  /* 0x0036200001087983 */ /* 0x000eb40000300a00 */
        /* <DEDUP_REMOVED lines=30> */
[----:B---3--:R1:W-:Y:S04]  /*158210*/  @P4 STG.E.U8 desc[UR4][R42.64], R2 ;  /* 0x000000022a004986 */ /* 0x0083e8000c101104 */
[----:B-1----:R-:W3:Y:S04]  /*158220*/  LDL.LU R42, [R1+0x40c] ;  /* 0x00040c00012a7983 */ /* 0x002ee80000300800 */
[----:B------:R-:W3:Y:S04]  /*158230*/  LDL.LU.64 R54, [R1+0x3618] ;  /* 0x0036180001367983 */ /* 0x000ee80000300a00 */
[----:B------:R-:W3:Y:S04]  /*158240*/  LDL.LU.64 R52, [R1+0x3650] ;  /* 0x0036500001347983 */ /* 0x000ee80000300a00 */
[----:B------:R-:W3:Y:S04]  /*158250*/  LDL.LU.64 R50, [R1+0x3648] ;  /* 0x0036480001327983 */ /* 0x000ee80000300a00 */
[----:B------:R-:W3:Y:S01]  /*158260*/  LDL.LU.64 R20, [R1+0x3640] ;  /* 0x0036400001147983 */ /* 0x000ee20000300a00 */
[----:B------:R-:W-:-:S03]  /*158270*/  PRMT R2, R32, 0x7772, RZ ;  /* 0x0000777220027816 */ /* 0x000fc600000000ff */
[----:B------:R-:W3:Y:S04]  /*158280*/  LDL.LU R43, [R1+0x3fc] ;  /* 0x0003fc00012b7983 */ /* 0x000ee80000300800 */
[----:B------:R-:W3:Y:S04]  /*158290*/  LDL.LU.64 R48, [R1+0x3638] ;  /* 0x0036380001307983 */ /* 0x000ee80000300a00 */
[----:B----4-:R1:W-:Y:S04]  /*1582a0*/  @P5 STG.E.U8 desc[UR4][R44.64], R2 ;  /* 0x000000022c005986 */ /* 0x0103e8000c101104 */
[----:B------:R-:W4:Y:S01]  /*1582b0*/  LDL.LU.64 R46, [R1+0x3630] ;  /* 0x00363000012e7983 */ /* 0x000f220000300a00 */
[----:B-1----:R-:W-:-:S03]  /*1582c0*/  PRMT R2, R32, 0x7773, RZ ;  /* 0x0000777320027816 */ /* 0x002fc600000000ff */
[----:B------:R-:W4:Y:S04]  /*1582d0*/  LDL.LU.64 R44, [R1+0x3668] ;  /* 0x00366800012c7983 */ /* 0x000f280000300a00 */
[----:B--2---:R1:W-:Y:S04]  /*1582e0*/  @P6 STG.E.U8 desc[UR4][R40.64], R2 ;  /* 0x0000000228006986 */ /* 0x0043e8000c101104 */
[----:B-1----:R-:W2:Y:S01]  /*1582f0*/  LDL.LU.64 R40, [R1+0x3660] ;  /* 0x0036600001287983 */ /* 0x002ea20000300a00 */
[----:B------:R-:W-:-:S05]  /*158300*/  PRMT R2, R33, 0x7770, RZ ;  /* 0x0000777021027816 */ /* 0x000fca00000000ff */
        /* <DEDUP_REMOVED lines=8> */
[----:B------:R1:W-:Y:S04]  /*158390*/  @P0 STG.E.U8 desc[UR4][R34.64], R2 ;  /* 0x0000000222000986 */ /* 0x0003e8000c101104 */
[----:B-1----:R-:W2:Y:S01]  /*1583a0*/  LDL.LU.64 R34, [R1+0x3670] ;  /* 0x0036700001227983 */ /* 0x002ea20000300a00 */
[----:B------:R-:W-:-:S03]  /*1583b0*/  PRMT R2, R33, 0x7773, RZ ;  /* 0x0000777321027816 */ /* 0x000fc600000000ff */
[----:B------:R-:W2:Y:S01]  /*1583c0*/  LDL.LU.64 R32, [R1+0x3680] ;  /* 0x0036800001207983 */ /* 0x000ea20000300a00 */
        /* <DEDUP_REMOVED lines=40> */
[----:B------:R-:W3:Y:S04]  /*158650*/  LDL.LU R36, [R1+0x3d0] ;  /* 0x0003d00001247983 */ /* 0x000ee80000300800 */
[----:B------:R-:W3:Y:S01]  /*158660*/  LDL.LU.64 R38, [R1+0x36a0] ;  /* 0x0036a00001267983 */ /* 0x000ee20000300a00 */
[----:B------:R-:W-:-:S03]  /*158670*/  LOP3.LUT P6, RZ, R29, 0x20000000, RZ, 0xc0, !PT ;  /* 0x200000001dff7812 */ /* 0x000fc600078cc0ff */
[----:B------:R-:W3:Y:S10]  /*158680*/  LDL.LU.64 R34, [R1+0x36a8] ;  /* 0x0036a80001227983 */ /* 0x000ef40000300a00 */
[----:B------:R1:W-:Y:S04]  /*158690*/  @P6 STG.E.U8 desc[UR4][R32.64], R2 ;  /* 0x0000000220006986 */ /* 0x0003e8000c101104 */
[----:B-1----:R-:W3:Y:S04]  /*1586a0*/  LDL.LU.64 R32, [R1+0x36b0] ;  /* 0x0036b00001207983 */ /* 0x002ee80000300a00 */
[----:B------:R-:W3:Y:S01]  /*1586b0*/  LDL.LU.64 R8, [R1+0x36b8] ;  /* 0x0036b80001087983 */ /* 0x000ee20000300a00 */
[----:B------:R-:W-:-:S02]  /*1586c0*/  LOP3.LUT R12, R12, 0xdfffffff, RZ, 0xc0, !PT ;  /* 0xdfffffff0c0c7812 */ /* 0x000fc400078ec0ff */
[----:B------:R-:W-:Y:S01]  /*1586d0*/  LOP3.LUT R10, R10, 0xfffffffe, RZ, 0xc0, !PT ;  /* 0xfffffffe0a0a7812 */ /* 0x000fe200078ec0ff */
[----:B------:R-:W3:Y:S01]  /*1586e0*/  LDL.LU.64 R54, [R1+0x36c0] ;  /* 0x0036c00001367983 */ /* 0x000ee20000300a00 */
[C---:B------:R-:W-:Y:S02]  /*1586f0*/  LOP3.LUT P4, RZ, R29.reuse, 0x40000000, RZ, 0xc0, !PT ;  /* 0x400000001dff7812 */ /* 0x040fe4000788c0ff */
[----:B------:R-:W-:Y:S01]  /*158700*/  LOP3.LUT P5, RZ, R29, 0x80000000, RZ, 0xc0, !PT ;  /* 0x800000001dff7812 */ /* 0x000fe200078ac0ff */
[----:B------:R-:W3:Y:S04]  /*158710*/  LDL.LU.64 R52, [R1+0x36c8] ;  /* 0x0036c80001347983 */ /* 0x000ee80000300a00 */
[----:B------:R-:W3:Y:S04]  /*158720*/  LDL.LU R37, [R1+0x3b0] ;  /* 0x0003b00001257983 */ /* 0x000ee80000300800 */
[----:B------:R-:W3:Y:S04]  /*158730*/  LDL.LU.64 R50, [R1+0x36d0] ;  /* 0x0036d00001327983 */ /* 0x000ee80000300a00 */
[----:B------:R-:W3:Y:S04]  /*158740*/  LDL.LU.64 R20, [R1+0x36d8] ;  /* 0x0036d80001147983 */ /* 0x000ee80000300a00 */
[----:B------:R-:W3:Y:S04]  /*158750*/  LDL.LU.64 R48, [R1+0x36e0] ;  /* 0x0036e00001307983 */ /* 0x000ee80000300a00 */
[----:B------:R-:W3:Y:S01]  /*158760*/  LDL.LU.64 R46, [R1+0x36e8] ;  /* 0x0036e800012e7983 */ /* 0x000ee20000300a00 */
        /* <DEDUP_REMOVED lines=23> */
[C---:B------:R-:W-:Y:S01]  /*1588e0*/  LOP3.LUT P0, RZ, R30.reuse, 0x4, RZ, 0xc0, !PT ;  /* 0x000000041eff7812 */ /* 0x040fe2000780c0ff */
[----:B------:R1:W-:Y:S01]  /*1588f0*/  @P4 STG.E.U8 desc[UR4][R44.64], R2 ;  /* 0x000000022c004986 */ /* 0x0003e2000c101104 */
[----:B------:R-:W-:Y:S02]  /*158900*/  LOP3.LUT P6, RZ, R30, 0x1, RZ, 0xc0, !PT ;  /* 0x000000011eff7812 */ /* 0x000fe400078cc0ff */
[----:B------:R-:W-:Y:S02]  /*158910*/  LOP3.LUT R10, R10, 0xffffffdf, RZ, 0xc0, !PT ;  /* 0xffffffdf0a0a7812 */ /* 0x000fe400078ec0ff */
[----:B-1----:R-:W-:Y:S01]  /*158920*/  PRMT R2, R36, 0x7771, RZ ;  /* 0x0000777124027816 */ /* 0x002fe200000000ff */
[----:B------:R-:W2:Y:S06]  /*158930*/  LDL.LU.64 R44, [R1+0x36f0] ;  /* 0x0036f000012c7983 */ /* 0x000eac0000300a00 */
[----:B------:R-:W-:-:S02]  /*158940*/  @P0 LOP3.LUT R10, R10, 0x20, RZ, 0xfc, !PT ;  /* 0x000000200a0a0812 */ /* 0x000fc400078efcff */
[----:B------:R-:W-:Y:S01]  /*158950*/  LOP3.LUT P0, RZ, R30, 0x2, RZ, 0xc0, !PT ;  /* 0x000000021eff7812 */ /* 0x000fe2000780c0ff */
[----:B----4-:R1:W-:Y:S02]  /*158960*/  @P5 STG.E.U8 desc[UR4][R42.64], R2 ;  /* 0x000000022a005986 */ /* 0x0103e4000c101104 */
[C---:B-1----:R-:W-:Y:S02]  /*158970*/  PRMT R2, R36.reuse, 0x7772, RZ ;  /* 0x0000777224027816 */ /* 0x042fe400000000ff */
[----:B------:R-:W3:Y:S04]  /*158980*/  LDL.LU.64 R42, [R1+0x36f8] ;  /* 0x0036f800012a7983 */ /* 0x000ee80000300a00 */
[----:B------:R1:W-:Y:S02]  /*158990*/  @P6 STG.E.U8 desc[UR4][R40.64], R2 ;  /* 0x0000000228006986 */ /* 0x0003e4000c101104 */
[----:B-1----:R-:W-:-:S02]  /*1589a0*/  PRMT R2, R36, 0x7773, RZ ;  /* 0x0000777324027816 */ /* 0x002fc400000000ff */
        /* <DEDUP_REMOVED lines=55> */
[----:B------:R-:W2:Y:S04]  /*158d20*/  LDL.LU.64 R40, [R1+0x3730] ;  /* 0x0037300001287983 */ /* 0x000ea80000300a00 */
[----:B------:R-:W2:Y:S04]  /*158d30*/  LDL.LU.64 R38, [R1+0x3738] ;  /* 0x0037380001267983 */ /* 0x000ea80000300a00 */
[----:B------:R-:W2:Y:S01]  /*158d40*/  LDL.LU R37, [R1+0x3c4] ;  /* 0x0003c40001257983 */ /* 0x000ea20000300800 */
[----:B------:R-:W-:-:S03]  /*158d50*/  LOP3.LUT P4, RZ, R30, 0x20000, RZ, 0xc0, !PT ;  /* 0x000200001eff7812 */ /* 0x000fc6000788c0ff */
[----:B------:R-:W2:Y:S01]  /*158d60*/  LDL.LU.64 R34, [R1+0x3740] ;  /* 0x0037400001227983 */ /* 0x000ea20000300a00 */
[----:B------:R-:W-:-:S03]  /*158d70*/  PRMT R2, R36, 0x7773, RZ ;  /* 0x0000777324027816 */ /* 0x000fc600000000ff */
[----:B------:R-:W2:Y:S01]  /*158d80*/  LDL.LU R48, [R1+0x3b4] ;  /* 0x0003b40001307983 */ /* 0x000ea20000300800 */
        /* <DEDUP_REMOVED lines=15> */
[----:B-1----:R-:W3:Y:S04]  /*158e80*/  LDL.LU.64 R32, [R1+0x3748] ;  /* 0x0037480001207983 */ /* 0x002ee80000300a00 */
[----:B------:R-:W3:Y:S04]  /*158e90*/  LDL.LU.64 R10, [R1+0x3750] ;  /* 0x00375000010a7983 */ /* 0x000ee80000300a00 */
[----:B------:R-:W3:Y:S01]  /*158ea0*/  LDL.LU.64 R8, [R1+0x3758] ;  /* 0x0037580001087983 */ /* 0x000ee20000300a00 */
[----:B------:R-:W-:-:S02]  /*158eb0*/  @P0 LOP3.LUT R12, R12, 0x1000000, RZ, 0xfc, !PT ;  /* 0x010000000c0c0812 */ /* 0x000fc400078efcff */
        /* <DEDUP_REMOVED lines=12> */
[----:B------:R-:W3:Y:S01]  /*158f80*/  LDL.LU R36, [R1+0x3d8] ;  /* 0x0003d80001247983 */ /* 0x000ee20000300800 */
[----:B--2---:R-:W-:-:S03]  /*158f90*/  PRMT R2, R37, 0x7770, RZ ;  /* 0x0000777025027816 */ /* 0x004fc600000000ff */
[----:B------:R-:W2:Y:S02]  /*158fa0*/  LDL.LU.64 R46, [R1+0x3780] ;  /* 0x00378000012e7983 */ /* 0x000ea40000300a00 */
[----:B------:R-:W-:Y:S02]  /*158fb0*/  @P0 LOP3.LUT R12, R12, 0x4000000, RZ, 0xfc, !PT ;  /* 0x040000000c0c0812 */ /* 0x000fe400078efcff */
[----:B------:R-:W-:Y:S01]  /*158fc0*/  LOP3.LUT P0, RZ, R30, 0x400000, RZ, 0xc0, !PT ;  /* 0x004000001eff7812 */ /* 0x000fe2000780c0ff */
[----:B------:R-:W2:Y:S01]  /*158fd0*/  LDL.LU.64 R44, [R1+0x3788] ;  /* 0x00378800012c7983 */ /* 0x000ea20000300a00 */
        /* <DEDUP_REMOVED lines=8> */
[----:B------:R-:W-:-:S05]  /*159060*/  PRMT R2, R37, 0x7771, RZ ;  /* 0x0000777125027816 */ /* 0x000fca00000000ff */
[----:B------:R1:W-:Y:S02]  /*159070*/  @P6 STG.E.U8 desc[UR4][R40.64], R2 ;  /* 0x0000000228006986 */ /* 0x0003e4000c101104 */
[C---:B-1----:R-:W-:Y:S02]  /*159080*/  PRMT R2, R37.reuse, 0x7772, RZ ;  /* 0x0000777225027816 */ /* 0x042fe400000000ff */
[----:B------:R-:W2:Y:S04]  /*159090*/  LDL.LU.64 R40, [R1+0x3798] ;  /* 0x0037980001287983 */ /* 0x000ea80000300a00 */
[----:B------:R1:W-:Y:S01]  /*1590a0*/  @P0 STG.E.U8 desc[UR4][R38.64], R2 ;  /* 0x0000000226000986 */ /* 0x0003e2000c101104 */
[----:B------:R-:W-:Y:S02]  /*1590b0*/  LOP3.LUT P0, RZ, R12, 0x10000000, RZ, 0xc0, !PT ;  /* 0x100000000cff7812 */ /* 0x000fe4000780c0ff */
[----:B-1----:R-:W-:-:S02]  /*1590c0*/  PRMT R2, R37, 0x7773, RZ ;  /* 0x0000777325027816 */ /* 0x002fc400000000ff */
[----:B------:R-:W2:Y:S09]  /*1590d0*/  LDL.LU R37, [R1+0x3c8] ;  /* 0x0003c80001257983 */ /* 0x000eb20000300800 */
[----:B------:R1:W-:Y:S01]  /*1590e0*/  @P0 STG.E.U8 desc[UR4][R34.64], R2 ;  /* 0x0000000222000986 */ /* 0x0003e2000c101104 */
[----:B------:R-:W-:-:S03]  /*1590f0*/  LOP3.LUT P0, RZ, R12, 0x8000000, RZ, 0xc0, !PT ;  /* 0x080000000cff7812 */ /* 0x000fc6000780c0ff */
[----:B------:R-:W2:Y:S01]  /*159100*/  LDL.LU.64 R38, [R1+0x37a0] ;  /* 0x0037a00001267983 */ /* 0x000ea20000300a00 */
[----:B-1----:R-:W-:-:S03]  /*159110*/  PRMT R2, R48, 0x7770, RZ ;  /* 0x0000777030027816 */ /* 0x002fc600000000ff */
[----:B------:R-:W4:Y:S06]  /*159120*/  LDL.LU.64 R34, [R1+0x37a8] ;  /* 0x0037a80001227983 */ /* 0x000f2c0000300a00 */
[----:B---3--:R1:W-:Y:S04]  /*159130*/  @P0 STG.E.U8 desc[UR4][R32.64], R2 ;  /* 0x0000000220000986 */ /* 0x0083e8000c101104 */
[----:B-1----:R-:W3:Y:S01]  /*159140*/  LDL.LU.64 R32, [R1+0x37b0] ;  /* 0x0037b00001207983 */ /* 0x002ee20000300a00 */
        /* <DEDUP_REMOVED lines=22> */
[----:B--2---:R1:W-:Y:S01]  /*1592b0*/  @P0 STG.E.U8 desc[UR4][R46.64], R2 ;  /* 0x000000022e000986 */ /* 0x0043e2000c101104 */
[----:B------:R-:W-:Y:S02]  /*1592c0*/  LOP3.LUT P3, RZ, R31, 0x1, RZ, 0xc0, !PT ;  /* 0x000000011fff7812 */ /* 0x000fe4000786c0ff */
[----:B-1----:R-:W-:-:S05]  /*1592d0*/  PRMT R2, R36, 0x7770, RZ ;  /* 0x0000777024027816 */ /* 0x002fca00000000ff */
[----:B------:R1:W-:Y:S01]  /*1592e0*/  @P1 STG.E.U8 desc[UR4][R44.64], R2 ;  /* 0x000000022c001986 */ /* 0x0003e2000c101104 */
[C---:B------:R-:W-:Y:S02]  /*1592f0*/  LOP3.LUT P4, RZ, R31.reuse, 0x2, RZ, 0xc0, !PT ;  /* 0x000000021fff7812 */ /* 0x040fe4000788c0ff */
[C---:B-1----:R-:W-:Y:S01]  /*159300*/  PRMT R2, R36.reuse, 0x7771, RZ ;  /* 0x0000777124027816 */ /* 0x042fe200000000ff */
[----:B------:R-:W2:Y:S04]  /*159310*/  LDL.LU.64 R44, [R1+0x37b8] ;  /* 0x0037b800012c7983 */ /* 0x000ea80000300a00 */
[----:B----4-:R1:W-:Y:S01]  /*159320*/  @P2 STG.E.U8 desc[UR4][R42.64], R2 ;  /* 0x000000022a002986 */ /* 0x0103e2000c101104 */
[----:B------:R-:W-:Y:S02]  /*159330*/  LOP3.LUT P5, RZ, R31, 0x4, RZ, 0xc0, !PT ;  /* 0x000000041fff7812 */ /* 0x000fe400078ac0ff */
[----:B-1----:R-:W-:-:S05]  /*159340*/  PRMT R2, R36, 0x7772, RZ ;  /* 0x0000777224027816 */ /* 0x002fca00000000ff */
[----:B------:R1:W-:Y:S01]  /*159350*/  @P3 STG.E.U8 desc[UR4][R40.64], R2 ;  /* 0x0000000228003986 */ /* 0x0003e2000c101104 */
[----:B------:R-:W-:Y:S02]  /*159360*/  LOP3.LUT P6, RZ, R31, 0x8, RZ, 0xc0, !PT ;  /* 0x000000081fff7812 */ /* 0x000fe400078cc0ff */
[----:B-1----:R-:W-:-:S05]  /*159370*/  PRMT R2, R36, 0x7773, RZ ;  /* 0x0000777324027816 */ /* 0x002fca00000000ff */
[----:B------:R1:W-:Y:S02]  /*159380*/  @P4 STG.E.U8 desc[UR4][R38.64], R2 ;  /* 0x0000000226004986 */ /* 0x0003e4000c101104 */
[----:B-1----:R-:W-:-:S05]  /*159390*/  PRMT R2, R37, 0x7770, RZ ;  /* 0x0000777025027816 */ /* 0x002fca00000000ff */
[----:B------:R1:W-:Y:S02]  /*1593a0*/  @P5 STG.E.U8 desc[UR4][R34.64], R2 ;  /* 0x0000000222005986 */ /* 0x0003e4000c101104 */
[----:B-1----:R-:W-:-:S05]  /*1593b0*/  PRMT R2, R37, 0x7771, RZ ;  /* 0x0000777125027816 */ /* 0x002fca00000000ff */
[----:B---3--:R1:W-:Y:S04]  /*1593c0*/  @P6 STG.E.U8 desc[UR4][R32.64], R2 ;  /* 0x0000000220006986 */ /* 0x0083e8000c101104 */
[----:B-1----:R-:W3:Y:S04]  /*1593d0*/  LDL.LU.64 R32, [R1+0x37c0] ;  /* 0x0037c00001207983 */ /* 0x002ee80000300a00 */
[----:B------:R-:W4:Y:S04]  /*1593e0*/  LDL.LU.64 R42, [R1+0x37c8] ;  /* 0x0037c800012a7983 */ /* 0x000f280000300a00 */
[----:B------:R-:W4:Y:S04]  /*1593f0*/  LDL.LU.64 R40, [R1+0x37d0] ;  /* 0x0037d00001287983 */ /* 0x000f280000300a00 */
[----:B------:R-:W4:Y:S04]  /*159400*/  LDL.LU.64 R38, [R1+0x37d8] ;  /* 0x0037d80001267983 */ /* 0x000f280000300a00 */
[----:B------:R-:W4:Y:S01]  /*159410*/  LDL.LU R36, [R1+0x3b8] ;  /* 0x0003b80001247983 */ /* 0x000f220000300800 */
[----:B------:R-:W-:-:S02]  /*159420*/  LOP3.LUT P4, RZ, R31, 0x10, RZ, 0xc0, !PT ;  /* 0x000000101fff7812 */ /* 0x000fc4000788c0ff */
[----:B------:R-:W-:Y:S01]  /*159430*/  LOP3.LUT P5, RZ, R31, 0x20, RZ, 0xc0, !PT ;  /* 0x000000201fff7812 */ /* 0x000fe200078ac0ff */
[----:B------:R-:W4:Y:S01]  /*159440*/  LDL.LU.64 R34, [R1+0x37e0] ;  /* 0x0037e00001227983 */ /* 0x000f220000300a00 */
[----:B------:R-:W-:-:S03]  /*159450*/  PRMT R2, R37, 0x7772, RZ ;  /* 0x0000777225027816 */ /* 0x000fc600000000ff */
[----:B------:R-:W4:Y:S06]  /*159460*/  LDL.LU R55, [R1+0x3ec] ;  /* 0x0003ec0001377983 */ /* 0x000f2c0000300800 */
[----:B--2---:R1:W-:Y:S02]  /*159470*/  @P4 STG.E.U8 desc[UR4][R44.64], R2 ;  /* 0x000000022c004986 */ /* 0x0043e4000c101104 */
[----:B-1----:R-:W-:Y:S02]  /*159480*/  PRMT R2, R37, 0x7773, RZ ;  /* 0x0000777325027816 */ /* 0x002fe400000000ff */
[----:B------:R-:W-:-:S02]  /*159490*/  LOP3.LUT P0, RZ, R31, 0x10000, RZ, 0xc0, !PT ;  /* 0x000100001fff7812 */ /* 0x000fc4000780c0ff */
[----:B------:R-:W-:-:S11]  /*1594a0*/  LOP3.LUT R12, R12, 0xfffff7ff, RZ, 0xc0, !PT ;  /* 0xfffff7ff0c0c7812 */ /* 0x000fd600078ec0ff */
[----:B------:R-:W-:Y:S02]  /*1594b0*/  @P0 LOP3.LUT R12, R12, 0x800, RZ, 0xfc, !PT ;  /* 0x000008000c0c0812 */ /* 0x000fe400078efcff */
[----:B------:R-:W-:Y:S01]  /*1594c0*/  LOP3.LUT P0, RZ, R31, 0x8000, RZ, 0xc0, !PT ;  /* 0x000080001fff7812 */ /* 0x000fe2000780c0ff */
[----:B---3--:R1:W-:Y:S04]  /*1594d0*/  @P5 STG.E.U8 desc[UR4][R32.64], R2 ;  /* 0x0000000220005986 */ /* 0x0083e8000c101104 */
[----:B-1----:R-:W2:Y:S01]  /*1594e0*/  LDL.LU.64 R32, [R1+0x37e8] ;  /* 0x0037e80001207983 */ /* 0x002ea20000300a00 */
[----:B------:R-:W-:-:S03]  /*1594f0*/  LOP3.LUT R12, R12, 0xffffefff, RZ, 0xc0, !PT ;  /* 0xffffefff0c0c7812 */ /* 0x000fc600078ec0ff */
[----:B------:R-:W3:Y:S04]  /*159500*/  LDL.LU.64 R10, [R1+0x37f0] ;  /* 0x0037f000010a7983 */ /* 0x000ee80000300a00 */
[----:B------:R-:W-:Y:S02]  /*159510*/  @P0 LOP3.LUT R12, R12, 0x1000, RZ, 0xfc, !PT ;  /* 0x000010000c0c0812 */ /* 0x000fe400078efcff */
[C---:B------:R-:W-:Y:S01]  /*159520*/  LOP3.LUT P0, RZ, R31.reuse, 0x4000, RZ, 0xc0, !PT ;  /* 0x000040001fff7812 */ /* 0x040fe2000780c0ff */
[----:B------:R-:W3:Y:S01]  /*159530*/  LDL.LU.64 R8, [R1+0x37f8] ;  /* 0x0037f80001087983 */ /* 0x000ee20000300a00 */
[----:B------:R-:W-:Y:S02]  /*159540*/  LOP3.LUT R12, R12, 0xffffdfff, RZ, 0xc0, !PT ;  /* 0xffffdfff0c0c7812 */ /* 0x000fe400078ec0ff */
[----:B------:R-:W-:Y:S01]  /*159550*/  LOP3.LUT P6, RZ, R31, 0x40, RZ, 0xc0, !PT ;  /* 0x000000401fff7812 */ /* 0x000fe200078cc0ff */
[----:B------:R-:W3:Y:S01]  /*159560*/  LDL.LU.64 R52, [R1+0x3800] ;  /* 0x0038000001347983 */ /* 0x000ee20000300a00 */
[----:B----4-:R-:W-:-:S03]  /*159570*/  PRMT R2, R36, 0x7770, RZ ;  /* 0x0000777024027816 */ /* 0x010fc600000000ff */
[----:B------:R-:W4:Y:S04]  /*159580*/  LDL.LU.64 R50, [R1+0x3808] ;  /* 0x0038080001327983 */ /* 0x000f280000300a00 */
[----:B------:R-:W-:Y:S01]  /*159590*/  @P0 LOP3.LUT R12, R12, 0x2000, RZ, 0xfc, !PT ;  /* 0x000020000c0c0812 */ /* 0x000fe200078efcff */
[----:B------:R-:W3:Y:S01]  /*1595a0*/  LDL.LU R37, [R1+0x3dc] ;  /* 0x0003dc0001257983 */ /* 0x000ee20000300800 */
[----:B------:R-:W-:Y:S02]  /*1595b0*/  LOP3.LUT P0, RZ, R31, 0x2000, RZ, 0xc0, !PT ;  /* 0x000020001fff7812 */ /* 0x000fe4000780c0ff */
[----:B------:R-:W-:Y:S01]  /*1595c0*/  LOP3.LUT R12, R12, 0xffffbfff, RZ, 0xc0, !PT ;  /* 0xffffbfff0c0c7812 */ /* 0x000fe200078ec0ff */
[----:B------:R1:W-:Y:S04]  /*1595d0*/  @P6 STG.E.U8 desc[UR4][R42.64], R2 ;  /* 0x000000022a006986 */ /* 0x0003e8000c101104 */
[----:B------:R-:W4:Y:S04]  /*1595e0*/  LDL.LU.64 R20, [R1+0x3810] ;  /* 0x0038100001147983 */ /* 0x000f280000300a00 */
[----:B------:R-:W4:Y:S02]  /*1595f0*/  LDL.LU.64 R48, [R1+0x3818] ;  /* 0x0038180001307983 */ /* 0x000f240000300a00 */
[----:B------:R-:W-:-:S02]  /*159600*/  @P0 LOP3.LUT R12, R12, 0x4000, RZ, 0xfc, !PT ;  /* 0x000040000c0c0812 */ /* 0x000fc400078efcff */
[----:B------:R-:W-:Y:S01]  /*159610*/  LOP3.LUT P0, RZ, R31, 0x1000, RZ, 0xc0, !PT ;  /* 0x000010001fff7812 */ /* 0x000fe2000780c0ff */
[----:B------:R-:W4:Y:S01]  /*159620*/  LDL.LU.64 R46, [R1+0x3820] ;  /* 0x00382000012e7983 */ /* 0x000f220000300a00 */
[----:B------:R-:W-:Y:S02]  /*159630*/  LOP3.LUT R12, R12, 0xffff7fff, RZ, 0xc0, !PT ;  /* 0xffff7fff0c0c7812 */ /* 0x000fe400078ec0ff */
[----:B-1----:R-:W-:Y:S01]  /*159640*/  PRMT R2, R36, 0x7771, RZ ;  /* 0x0000777124027816 */ /* 0x002fe200000000ff */
[----:B------:R-:W4:Y:S04]  /*159650*/  LDL.LU.64 R44, [R1+0x3828] ;  /* 0x00382800012c7983 */ /* 0x000f280000300a00 */
[----:B------:R-:W4:Y:S04]  /*159660*/  LDL.LU.64 R42, [R1+0x3830] ;  /* 0x00383000012a7983 */ /* 0x000f280000300a00 */
        /* <DEDUP_REMOVED lines=25> */
[----:B------:R-:W4:Y:S04]  /*159800*/  LDL.LU.64 R34, [R1+0x3848] ;  /* 0x0038480001227983 */ /* 0x000f280000300a00 */
[----:B------:R-:W4:Y:S06]  /*159810*/  LDL.LU R36, [R1+0x3bc] ;  /* 0x0003bc0001247983 */ /* 0x000f2c0000300800 */
[----:B--2---:R1:W-:Y:S04]  /*159820*/  @P0 STG.E.U8 desc[UR4][R32.64], R2 ;  /* 0x0000000220000986 */ /* 0x0043e8000c101104 */
[----:B-1----:R-:W2:Y:S01]  /*159830*/  LDL.LU.64 R32, [R1+0x5aa0] ;  /* 0x005aa00001207983 */ /* 0x002ea20000300a00 */
[----:B------:R-:W-:-:S02]  /*159840*/  LOP3.LUT P0, RZ, R12, 0x10000, RZ, 0xc0, !PT ;  /* 0x000100000cff7812 */ /* 0x000fc4000780c0ff */
        /* <DEDUP_REMOVED lines=10> */
[----:B----4-:R1:W-:Y:S01]  /*1598f0*/  @P0 STG.E.U8 desc[UR4][R50.64], R2 ;  /* 0x0000000232000986 */ /* 0x0103e2000c101104 */
        /* <DEDUP_REMOVED lines=12> */
[C---:B------:R-:W-:Y:S02]  /*1599c0*/  LOP3.LUT P5, RZ, R31.reuse, 0x200000, RZ, 0xc0, !PT ;  /* 0x002000001fff7812 */ /* 0x040fe400078ac0ff */
[----:B------:R-:W-:Y:S02]  /*1599d0*/  LOP3.LUT P6, RZ, R31, 0x400000, RZ, 0xc0, !PT ;  /* 0x004000001fff7812 */ /* 0x000fe400078cc0ff */
        /* <DEDUP_REMOVED lines=8> */
[----:B------:R1:W-:Y:S02]  /*159a60*/  @P5 STG.E.U8 desc[UR4][R38.64], R2 ;  /* 0x0000000226005986 */ /* 0x0003e4000c101104 */
[----:B-1----:R-:W-:-:S05]  /*159a70*/  PRMT R2, R36, 0x7770, RZ ;  /* 0x0000777024027816 */ /* 0x002fca00000000ff */
[----:B------:R1:W-:Y:S04]  /*159a80*/  @P6 STG.E.U8 desc[UR4][R34.64], R2 ;  /* 0x0000000222006986 */ /* 0x0003e8000c101104 */
[----:B-1----:R-:W3:Y:S04]  /*159a90*/  LDL.LU.64 R34, [R1+0x3850] ;  /* 0x0038500001227983 */ /* 0x002ee80000300a00 */
[----:B------:R-:W4:Y:S04]  /*159aa0*/  LDL.LU.64 R48, [R1+0x3858] ;  /* 0x0038580001307983 */ /* 0x000f280000300a00 */
[----:B------:R-:W2:Y:S04]  /*159ab0*/  LDL.LU.64 R44, [R1+0x3860] ;  /* 0x00386000012c7983 */ /* 0x000ea80000300a00 */
[----:B------:R-:W2:Y:S04]  /*159ac0*/  LDL.LU.64 R42, [R1+0x3868] ;  /* 0x00386800012a7983 */ /* 0x000ea80000300a00 */
[----:B------:R-:W4:Y:S04]  /*159ad0*/  LDL.LU.64 R40, [R1+0x3870] ;  /* 0x0038700001287983 */ /* 0x000f280000300a00 */
[----:B------:R-:W4:Y:S04]  /*159ae0*/  LDL.LU.64 R38, [R1+0x3878] ;  /* 0x0038780001267983 */ /* 0x000f280000300a00 */
[----:B------:R-:W4:Y:S01]  /*159af0*/  LDL.LU R37, [R1+0x3a0] ;  /* 0x0003a00001257983 */ /* 0x000f220000300800 */
[----:B------:R-:W-:-:S02]  /*159b00*/  LOP3.LUT P4, RZ, R31, 0x800000, RZ, 0xc0, !PT ;  /* 0x008000001fff7812 */ /* 0x000fc4000788c0ff */
[----:B------:R-:W-:Y:S02]  /*159b10*/  PRMT R2, R36, 0x7771, RZ ;  /* 0x0000777124027816 */ /* 0x000fe400000000ff */
[----:B------:R-:W-:Y:S02]  /*159b20*/  LOP3.LUT R12, R12, 0xfffffffb, RZ, 0xc0, !PT ;  /* 0xfffffffb0c0c7812 */ /* 0x000fe400078ec0ff */
[C---:B------:R-:W-:Y:S02]  /*159b30*/  LOP3.LUT P5, RZ, R31.reuse, 0x1000000, RZ, 0xc0, !PT ;  /* 0x010000001fff7812 */ /* 0x040fe400078ac0ff */
[----:B------:R-:W-:-:S05]  /*159b40*/  LOP3.LUT P6, RZ, R31, 0x2000000, RZ, 0xc0, !PT ;  /* 0x020000001fff7812 */ /* 0x000fca00078cc0ff */
[----:B---3--:R1:W-:Y:S04]  /*159b50*/  @P4 STG.E.U8 desc[UR4][R34.64], R2 ;  /* 0x0000000222004986 */ /* 0x0083e8000c101104 */
[----:B-1----:R-:W3:Y:S01]  /*159b60*/  LDL.LU.64 R34, [R1+0x3880] ;  /* 0x0038800001227983 */ /* 0x002ee20000300a00 */
[----:B--2---:R-:W-:-:S03]  /*159b70*/  LOP3.LUT P0, RZ, R32, 0x8, RZ, 0xc0, !PT ;  /* 0x0000000820ff7812 */ /* 0x004fc6000780c0ff */
[----:B------:R-:W2:Y:S04]  /*159b80*/  LDL.LU R46, [R1+0x390] ;  /* 0x00039000012e7983 */ /* 0x000ea80000300800 */
[----:B------:R-:W2:Y:S04]  /*159b90*/  LDL.LU.64 R10, [R1+0x3888] ;  /* 0x00388800010a7983 */ /* 0x000ea80000300a00 */
[----:B------:R-:W2:Y:S02]  /*159ba0*/  LDL.LU.64 R8, [R1+0x3890] ;  /* 0x0038900001087983 */ /* 0x000ea40000300a00 */
[----:B------:R-:W-:-:S02]  /*159bb0*/  @P0 LOP3.LUT R12, R12, 0x4, RZ, 0xfc, !PT ;  /* 0x000000040c0c0812 */ /* 0x000fc400078efcff */
[----:B------:R-:W-:Y:S01]  /*159bc0*/  LOP3.LUT P0, RZ, R32, 0x4, RZ, 0xc0, !PT ;  /* 0x0000000420ff7812 */ /* 0x000fe2000780c0ff */
[----:B------:R-:W2:Y:S01]  /*159bd0*/  LDL.LU.64 R54, [R1+0x3898] ;  /* 0x0038980001367983 */ /* 0x000ea20000300a00 */
[----:B------:R-:W-:Y:S02]  /*159be0*/  LOP3.LUT R12, R12, 0xfffffff7, RZ, 0xc0, !PT ;  /* 0xfffffff70c0c7812 */ /* 0x000fe400078ec0ff */
[----:B------:R-:W-:Y:S01]  /*159bf0*/  PRMT R2, R36, 0x7772, RZ ;  /* 0x0000777224027816 */ /* 0x000fe200000000ff */
[----:B------:R-:W2:Y:S08]  /*159c00*/  LDL.LU.64 R52, [R1+0x38a0] ;  /* 0x0038a00001347983 */ /* 0x000eb00000300a00 */
[----:B------:R-:W-:Y:S01]  /*159c10*/  @P0 LOP3.LUT R12, R12, 0x8, RZ, 0xfc, !PT ;  /* 0x000000080c0c0812 */ /* 0x000fe200078efcff */
[----:B----4-:R1:W-:Y:S01]  /*159c20*/  @P5 STG.E.U8 desc[UR4][R48.64], R2 ;  /* 0x0000000230005986 */ /* 0x0103e2000c101104 */
[----:B------:R-:W-:-:S02]  /*159c30*/  LOP3.LUT P0, RZ, R32, 0x2, RZ, 0xc0, !PT ;  /* 0x0000000220ff7812 */ /* 0x000fc4000780c0ff */
[----:B------:R-:W-:Y:S01]  /*159c40*/  LOP3.LUT R12, R12, 0xffffffef, RZ, 0xc0, !PT ;  /* 0xffffffef0c0c7812 */ /* 0x000fe200078ec0ff */
[----:B------:R-:W4:Y:S04]  /*159c50*/  LDL.LU R47, [R1+0x380] ;  /* 0x00038000012f7983 */ /* 0x000f280000300800 */
[----:B------:R-:W4:Y:S01]  /*159c60*/  LDL.LU.64 R50, [R1+0x38a8] ;  /* 0x0038a80001327983 */ /* 0x000f220000300a00 */
[----:B-1----:R-:W-:-:S03]  /*159c70*/  PRMT R2, R36, 0x7773, RZ ;  /* 0x0000777324027816 */ /* 0x002fc600000000ff */
[----:B------:R-:W4:Y:S02]  /*159c80*/  LDL.LU.64 R20, [R1+0x38b0] ;  /* 0x0038b00001147983 */ /* 0x000f240000300a00 */
[----:B------:R-:W-:Y:S02]  /*159c90*/  @P0 LOP3.LUT R12, R12, 0x10, RZ, 0xfc, !PT ;  /* 0x000000100c0c0812 */ /* 0x000fe400078efcff */
[----:B------:R-:W-:Y:S01]  /*159ca0*/  LOP3.LUT P0, RZ, R32, 0x1, RZ, 0xc0, !PT ;  /* 0x0000000120ff7812 */ /* 0x000fe2000780c0ff */
[----:B------:R1:W-:Y:S01]  /*159cb0*/  @P6 STG.E.U8 desc[UR4][R44.64], R2 ;  /* 0x000000022c006986 */ /* 0x0003e2000c101104 */
        /* <DEDUP_REMOVED lines=33> */
[----:B------:R-:W4:Y:S06]  /*159ed0*/  LDL.LU.64 R36, [R1+0x38e0] ;  /* 0x0038e00001247983 */ /* 0x000f2c0000300a00 */
[----:B---3--:R1:W-:Y:S04]  /*159ee0*/  @P0 STG.E.U8 desc[UR4][R34.64], R2 ;  /* 0x0000000222000986 */ /* 0x0083e8000c101104 */
[----:B-1----:R-:W3:Y:S01]  /*159ef0*/  LDL.LU.64 R34, [R1+0x5a90] ;  /* 0x005a900001227983 */ /* 0x002ee20000300a00 */
[----:B------:R-:W-:-:S02]  /*159f00*/  LOP3.LUT P0, RZ, R12, 0x80, RZ, 0xc0, !PT ;  /* 0x000000800cff7812 */ /* 0x000fc4000780c0ff */
[----:B--2---:R-:W-:-:S11]  /*159f10*/  PRMT R2, R46, 0x7770, RZ ;  /* 0x000077702e027816 */ /* 0x004fd600000000ff */
        /* <DEDUP_REMOVED lines=24> */
[C---:B------:R-:W-:Y:S02]  /*15a0a0*/  LOP3.LUT P5, RZ, R32.reuse, 0x100, RZ, 0xc0, !PT ;  /* 0x0000010020ff7812 */ /* 0x040fe400078ac0ff */
[----:B------:R-:W-:Y:S02]  /*15a0b0*/  LOP3.LUT P6, RZ, R32, 0x200, RZ, 0xc0, !PT ;  /* 0x0000020020ff7812 */ /* 0x000fe400078cc0ff */
[----:B---3--:R-:W-:-:S05]  /*15a0c0*/  PRMT R2, R34, 0x7770, RZ ;  /* 0x0000777022027816 */ /* 0x008fca00000000ff */
        /* <DEDUP_REMOVED lines=15> */
[----:B------:R-:W4:Y:S01]  /*15a1c0*/  LDL.LU R16, [R1+0x394] ;  /* 0x0003940001107983 */ /* 0x000f220000300800 */
[----:B------:R-:W-:-:S02]  /*15a1d0*/  LOP3.LUT P0, RZ, R32, 0x400000, RZ, 0xc0, !PT ;  /* 0x0040000020ff7812 */ /* 0x000fc4000780c0ff */
[----:B------:R-:W-:Y:S01]  /*15a1e0*/  LOP3.LUT R14, R14, 0xfdffffff, RZ, 0xc0, !PT ;  /* 0xfdffffff0e0e7812 */ /* 0x000fe200078ec0ff */
[----:B------:R-:W4:Y:S01]  /*15a1f0*/  LDL.LU.64 R10, [R1+0x3920] ;  /* 0x00392000010a7983 */ /* 0x000f220000300a00 */
[----:B------:R-:W-:Y:S02]  /*15a200*/  LOP3.LUT R12, R12, 0xfffffffe, RZ, 0xc0, !PT ;  /* 0xfffffffe0c0c7812 */ /* 0x000fe400078ec0ff */
[C---:B------:R-:W-:Y:S01]  /*15a210*/  LOP3.LUT P4, RZ, R32.reuse, 0x400, RZ, 0xc0, !PT ;  /* 0x0000040020ff7812 */ /* 0x040fe2000788c0ff */
[----:B------:R-:W4:Y:S01]  /*15a220*/  LDL.LU.64 R8, [R1+0x3928] ;  /* 0x0039280001087983 */ /* 0x000f220000300a00 */
[C---:B------:R-:W-:Y:S02]  /*15a230*/  LOP3.LUT P5, RZ, R32.reuse, 0x800, RZ, 0xc0, !PT ;  /* 0x0000080020ff7812 */ /* 0x040fe400078ac0ff */
[----:B------:R-:W-:Y:S01]  /*15a240*/  LOP3.LUT P6, RZ, R32, 0x1000, RZ, 0xc0, !PT ;  /* 0x0000100020ff7812 */ /* 0x000fe200078cc0ff */
[----:B------:R-:W4:Y:S02]  /*15a250*/  LDL.LU R36, [R1+0x384] ;  /* 0x0003840001247983 */ /* 0x000f240000300800 */
[----:B------:R-:W-:-:S02]  /*15a260*/  @P0 LOP3.LUT R14, R14, 0x2000000, RZ, 0xfc, !PT ;  /* 0x020000000e0e0812 */ /* 0x000fc400078efcff */
        /* <DEDUP_REMOVED lines=28> */
[----:B--2---:R-:W-:-:S05]  /*15a430*/  PRMT R2, R37, 0x7770, RZ ;  /* 0x0000777025027816 */ /* 0x004fca00000000ff */
[----:B---3--:R1:W-:Y:S02]  /*15a440*/  @P4 STG.E.U8 desc[UR4][R48.64], R2 ;  /* 0x0000000230004986 */ /* 0x0083e4000c101104 */
        /* <DEDUP_REMOVED lines=11> */
[----:B-1----:R-:W-:-:S09]  /*15a500*/  PRMT R2, R16, 0x7770, RZ ;  /* 0x0000777010027816 */ /* 0x002fd200000000ff */
[----:B------:R1:W-:Y:S01]  /*15a510*/  @P0 STG.E.U8 desc[UR4][R40.64], R2 ;  /* 0x0000000228000986 */ /* 0x0003e2000c101104 */
[----:B------:R-:W-:-:S03]  /*15a520*/  LOP3.LUT P0, RZ, R12, 0x1, RZ, 0xc0, !PT ;  /* 0x000000010cff7812 */ /* 0x000fc6000780c0ff */
[----:B------:R-:W2:Y:S04]  /*15a530*/  LDL.LU.64 R12, [R1+0x3918] ;  /* 0x00391800010c7983 */ /* 0x000ea80000300a00 */
[----:B------:R-:W3:Y:S01]  /*15a540*/  LDL.LU.64 R42, [R1+0x3968] ;  /* 0x00396800012a7983 */ /* 0x000ee20000300a00 */
[----:B-1----:R-:W-:-:S03]  /*15a550*/  PRMT R2, R16, 0x7771, RZ ;  /* 0x0000777110027816 */ /* 0x002fc600000000ff */
[----:B------:R-:W3:Y:S04]  /*15a560*/  LDL.LU.64 R40, [R1+0x3970] ;  /* 0x0039700001287983 */ /* 0x000ee80000300a00 */
[----:B------:R1:W-:Y:S04]  /*15a570*/  @P0 STG.E.U8 desc[UR4][R38.64], R2 ;  /* 0x0000000226000986 */ /* 0x0003e8000c101104 */
[----:B-1----:R-:W3:Y:S01]  /*15a580*/  LDL.LU.64 R38, [R1+0x3978] ;  /* 0x0039780001267983 */ /* 0x002ee20000300a00 */
        /* <DEDUP_REMOVED lines=30> */
[----:B---3--:R1:W-:Y:S02]  /*15a770*/  @P2 STG.E.U8 desc[UR4][R46.64], R2 ;  /* 0x000000022e002986 */ /* 0x0083e4000c101104 */
[----:B-1----:R-:W-:Y:S02]  /*15a780*/  PRMT R2, R33, 0x7773, RZ ;  /* 0x0000777321027816 */ /* 0x002fe400000000ff */
[----:B------:R-:W2:Y:S04]  /*15a790*/  LDL.LU R33, [R1+0x5a88] ;  /* 0x005a880001217983 */ /* 0x000ea80000300800 */
[----:B----4-:R1:W-:Y:S04]  /*15a7a0*/  @P3 STG.E.U8 desc[UR4][R44.64], R2 ;  /* 0x000000022c003986 */ /* 0x0103e8000c101104 */
[----:B------:R-:W3:Y:S04]  /*15a7b0*/  LDL.LU.64 R48, [R1+0x3980] ;  /* 0x0039800001307983 */ /* 0x000ee80000300a00 */
[----:B------:R-:W4:Y:S01]  /*15a7c0*/  LDL.LU.64 R46, [R1+0x3988] ;  /* 0x00398800012e7983 */ /* 0x000f220000300a00 */
[----:B-1----:R-:W-:-:S03]  /*15a7d0*/  PRMT R2, R37, 0x7770, RZ ;  /* 0x0000777025027816 */ /* 0x002fc600000000ff */
[----:B------:R-:W3:Y:S04]  /*15a7e0*/  LDL.LU.64 R44, [R1+0x3990] ;  /* 0x00399000012c7983 */ /* 0x000ee80000300a00 */
[----:B------:R1:W-:Y:S02]  /*15a7f0*/  @P4 STG.E.U8 desc[UR4][R42.64], R2 ;  /* 0x000000022a004986 */ /* 0x0003e4000c101104 */
[C---:B-1----:R-:W-:Y:S02]  /*15a800*/  PRMT R2, R37.reuse, 0x7771, RZ ;  /* 0x0000777125027816 */ /* 0x042fe400000000ff */
[----:B------:R-:W3:Y:S04]  /*15a810*/  LDL.LU.64 R42, [R1+0x3998] ;  /* 0x00399800012a7983 */ /* 0x000ee80000300a00 */
[----:B------:R1:W-:Y:S02]  /*15a820*/  @P5 STG.E.U8 desc[UR4][R40.64], R2 ;  /* 0x0000000228005986 */ /* 0x0003e4000c101104 */
[----:B-1----:R-:W-:-:S05]  /*15a830*/  PRMT R2, R37, 0x7772, RZ ;  /* 0x0000777225027816 */ /* 0x002fca00000000ff */
[----:B------:R1:W-:Y:S04]  /*15a840*/  @P6 STG.E.U8 desc[UR4][R38.64], R2 ;  /* 0x0000000226006986 */ /* 0x0003e8000c101104 */
[----:B-1----:R-:W3:Y:S04]  /*15a850*/  LDL.LU R38, [R1+0x398] ;  /* 0x0003980001267983 */ /* 0x002ee80000300800 */
[----:B------:R-:W3:Y:S01]  /*15a860*/  LDL.LU.64 R40, [R1+0x39a0] ;  /* 0x0039a00001287983 */ /* 0x000ee20000300a00 */
[----:B------:R-:W-:-:S03]  /*15a870*/  PRMT R2, R37, 0x7773, RZ ;  /* 0x0000777325027816 */ /* 0x000fc600000000ff */
[----:B------:R-:W3:Y:S04]  /*15a880*/  LDL.LU.64 R36, [R1+0x39a8] ;  /* 0x0039a80001247983 */ /* 0x000ee80000300a00 */
[----:B------:R-:W3:Y:S04]  /*15a890*/  LDL.LU.64 R12, [R1+0x39b0] ;  /* 0x0039b000010c7983 */ /* 0x000ee80000300a00 */
[----:B------:R-:W3:Y:S01]  /*15a8a0*/  LDL.LU.64 R10, [R1+0x39b8] ;  /* 0x0039b800010a7983 */ /* 0x000ee20000300a00 */
[----:B------:R-:W-:Y:S02]  /*15a8b0*/  LOP3.LUT R14, R14, 0xfffeffff, RZ, 0xc0, !PT ;  /* 0xfffeffff0e0e7812 */ /* 0x000fe400078ec0ff */
[C---:B------:R-:W-:Y:S01]  /*15a8c0*/  LOP3.LUT P4, RZ, R32.reuse, 0x20000000, RZ, 0xc0, !PT ;  /* 0x2000000020ff7812 */ /* 0x040fe2000788c0ff */
[----:B------:R-:W3:Y:S01]  /*15a8d0*/  LDL.LU.64 R8, [R1+0x39c0] ;  /* 0x0039c00001087983 */ /* 0x000ee20000300a00 */
[----:B------:R-:W-:-:S02]  /*15a8e0*/  LOP3.LUT P5, RZ, R32, 0x40000000, RZ, 0xc0, !PT ;  /* 0x4000000020ff7812 */ /* 0x000fc400078ac0ff */
[----:B------:R-:W-:Y:S01]  /*15a8f0*/  LOP3.LUT P6, RZ, R32, 0x80000000, RZ, 0xc0, !PT ;  /* 0x8000000020ff7812 */ /* 0x000fe200078cc0ff */
[----:B------:R-:W3:Y:S04]  /*15a900*/  LDL.LU R39, [R1+0x378] ;  /* 0x0003780001277983 */ /* 0x000ee80000300800 */
[----:B------:R-:W3:Y:S04]  /*15a910*/  LDL.LU.64 R54, [R1+0x39c8] ;  /* 0x0039c80001367983 */ /* 0x000ee80000300a00 */
[----:B------:R-:W3:Y:S04]  /*15a920*/  LDL.LU.64 R52, [R1+0x39d0] ;  /* 0x0039d00001347983 */ /* 0x000ee80000300a00 */
[----:B------:R-:W3:Y:S04]  /*15a930*/  LDL.LU.64 R50, [R1+0x39d8] ;  /* 0x0039d80001327983 */ /* 0x000ee80000300a00 */
        /* <DEDUP_REMOVED lines=94> */
[----:B------:R1:W-:Y:S01]  /*15af20*/  @P6 STG.E.U8 desc[UR4][R36.64], R2 ;  /* 0x0000000224006986 */ /* 0x0003e2000c101104 */
[----:B------:R-:W-:-:S03]  /*15af30*/  LOP3.LUT P0, RZ, R33, 0x10000000, RZ, 0xc0, !PT ;  /* 0x1000000021ff7812 */ /* 0x000fc6000780c0ff */
[----:B-1----:R-:W2:Y:S01]  /*15af40*/  LDL.LU.64 R36, [R1+0x3a40] ;  /* 0x003a400001247983 */ /* 0x002ea20000300a00 */
[----:B------:R-:W-:-:S09]  /*15af50*/  LOP3.LUT R14, R14, 0xffffff7f, RZ, 0xc0, !PT ;  /* 0xffffff7f0e0e7812 */ /* 0x000fd200078ec0ff */
        /* <DEDUP_REMOVED lines=18> */
[----:B------:R-:W-:Y:S02]  /*15b080*/  LOP3.LUT P4, RZ, R33, 0x10000, RZ, 0xc0, !PT ;  /* 0x0001000021ff7812 */ /* 0x000fe4000788c0ff */
[----:B------:R-:W-:-:S07]  /*15b090*/  PRMT R2, R38, 0x7772, RZ ;  /* 0x0000777226027816 */ /* 0x000fce00000000ff */
[----:B------:R-:W-:Y:S02]  /*15b0a0*/  @P0 LOP3.LUT R14, R14, 0x2000, RZ, 0xfc, !PT ;  /* 0x000020000e0e0812 */ /* 0x000fe400078efcff */
[----:B------:R-:W-:Y:S02]  /*15b0b0*/  LOP3.LUT P0, RZ, R33, 0x200000, RZ, 0xc0, !PT ;  /* 0x0020000021ff7812 */ /* 0x000fe4000780c0ff */
[----:B------:R-:W-:-:S11]  /*15b0c0*/  LOP3.LUT R14, R14, 0xffffbfff, RZ, 0xc0, !PT ;  /* 0xffffbfff0e0e7812 */ /* 0x000fd600078ec0ff */
[----:B------:R-:W-:Y:S02]  /*15b0d0*/  @P0 LOP3.LUT R14, R14, 0x4000, RZ, 0xfc, !PT ;  /* 0x000040000e0e0812 */ /* 0x000fe400078efcff */
[C---:B------:R-:W-:Y:S02]  /*15b0e0*/  LOP3.LUT P0, RZ, R33.reuse, 0x100000, RZ, 0xc0, !PT ;  /* 0x0010000021ff7812 */ /* 0x040fe4000780c0ff */
[----:B------:R-:W-:Y:S02]  /*15b0f0*/  LOP3.LUT R14, R14, 0xffff7fff, RZ, 0xc0, !PT ;  /* 0xffff7fff0e0e7812 */ /* 0x000fe400078ec0ff */
[C---:B------:R-:W-:Y:S02]  /*15b100*/  LOP3.LUT P5, RZ, R33.reuse, 0x20000, RZ, 0xc0, !PT ;  /* 0x0002000021ff7812 */ /* 0x040fe400078ac0ff */
[C---:B------:R-:W-:Y:S02]  /*15b110*/  LOP3.LUT P6, RZ, R33.reuse, 0x40000, RZ, 0xc0, !PT ;  /* 0x0004000021ff7812 */ /* 0x040fe400078cc0ff */
[----:B------:R-:W-:-:S02]  /*15b120*/  LOP3.LUT P1, RZ, R33, 0x20000000, RZ, 0xc0, !PT ;  /* 0x2000000021ff7812 */ /* 0x000fc4000782c0ff */
[C---:B------:R-:W-:Y:S02]  /*15b130*/  LOP3.LUT P2, RZ, R33.reuse, 0x40000000, RZ, 0xc0, !PT ;  /* 0x4000000021ff7812 */ /* 0x040fe4000784c0ff */
[C---:B------:R-:W-:Y:S02]  /*15b140*/  LOP3.LUT P3, RZ, R33.reuse, 0x80000000, RZ, 0xc0, !PT ;  /* 0x8000000021ff7812 */ /* 0x040fe4000786c0ff */
        /* <DEDUP_REMOVED lines=33> */
[----:B------:R-:W-:Y:S02]  /*15b360*/  LOP3.LUT P4, RZ, R34, 0x1, RZ, 0xc0, !PT ;  /* 0x0000000122ff7812 */ /* 0x000fe4000788c0ff */
[----:B---3--:R-:W-:-:S09]  /*15b370*/  PRMT R2, R44, 0x7770, RZ ;  /* 0x000077702c027816 */ /* 0x008fd200000000ff */
[----:B------:R1:W-:Y:S01]  /*15b380*/  @P0 STG.E.U8 desc[UR4][R54.64], R2 ;  /* 0x0000000236000986 */ /* 0x0003e2000c101104 */
        /* <DEDUP_REMOVED lines=26> */
[----:B------:R-:W-:-:S03]  /*15b530*/  PRMT R2, R41, 0x7772, RZ ;  /* 0x0000777229027816 */ /* 0x000fc600000000ff */
[----:B------:R-:W4:Y:S04]  /*15b540*/  LDL.LU.64 R48, [R1+0x3ab8] ;  /* 0x003ab80001307983 */ /* 0x000f280000300a00 */
[----:B------:R1:W-:Y:S01]  /*15b550*/  @P4 STG.E.U8 desc[UR4][R42.64], R2 ;  /* 0x000000022a004986 */ /* 0x0003e2000c101104 */
[----:B------:R-:W-:-:S03]  /*15b560*/  LOP3.LUT P5, RZ, R34, 0x2, RZ, 0xc0, !PT ;  /* 0x0000000222ff7812 */ /* 0x000fc600078ac0ff */
[----:B-1----:R-:W3:Y:S01]  /*15b570*/  LDL.LU.64 R42, [R1+0x3ac0] ;  /* 0x003ac000012a7983 */ /* 0x002ee20000300a00 */
[----:B------:R-:W-:-:S03]  /*15b580*/  PRMT R2, R41, 0x7773, RZ ;  /* 0x0000777329027816 */ /* 0x000fc600000000ff */
[----:B------:R-:W3:Y:S01]  /*15b590*/  LDL.LU.64 R40, [R1+0x3ac8] ;  /* 0x003ac80001287983 */ /* 0x000ee20000300a00 */
[----:B------:R-:W-:-:S05]  /*15b5a0*/  LOP3.LUT P6, RZ, R34, 0x4, RZ, 0xc0, !PT ;  /* 0x0000000422ff7812 */ /* 0x000fca00078cc0ff */
[----:B------:R1:W-:Y:S04]  /*15b5b0*/  @P5 STG.E.U8 desc[UR4][R38.64], R2 ;  /* 0x0000000226005986 */ /* 0x0003e8000c101104 */
[----:B-1----:R-:W3:Y:S01]  /*15b5c0*/  LDL.LU.64 R38, [R1+0x3ad0] ;  /* 0x003ad00001267983 */ /* 0x002ee20000300a00 */
[----:B------:R-:W-:-:S05]  /*15b5d0*/  PRMT R2, R45, 0x7770, RZ ;  /* 0x000077702d027816 */ /* 0x000fca00000000ff */
[----:B------:R1:W-:Y:S04]  /*15b5e0*/  @P6 STG.E.U8 desc[UR4][R36.64], R2 ;  /* 0x0000000224006986 */ /* 0x0003e8000c101104 */
[----:B-1----:R-:W3:Y:S01]  /*15b5f0*/  LDL.LU.64 R36, [R1+0x3ad8] ;  /* 0x003ad80001247983 */ /* 0x002ee20000300a00 */
[----:B------:R-:W-:Y:S02]  /*15b600*/  LOP3.LUT P0, RZ, R34, 0x8000, RZ, 0xc0, !PT ;  /* 0x0000800022ff7812 */ /* 0x000fe4000780c0ff */
[----:B------:R-:W-:Y:S01]  /*15b610*/  LOP3.LUT R18, R18, 0xbfffffff, RZ, 0xc0, !PT ;  /* 0xbfffffff12127812 */ /* 0x000fe200078ec0ff */
[----:B------:R-:W3:Y:S10]  /*15b620*/  LDL.LU.64 R32, [R1+0x3ae0] ;  /* 0x003ae00001207983 */ /* 0x000ef40000300a00 */
        /* <DEDUP_REMOVED lines=37> */
[----:B----4-:R1:W-:Y:S04]  /*15b880*/  @P5 STG.E.U8 desc[UR4][R48.64], R2 ;  /* 0x0000000230005986 */ /* 0x0103e8000c101104 */
[----:B------:R-:W4:Y:S04]  /*15b890*/  LDL.LU R47, [R1+0x354] ;  /* 0x00035400012f7983 */ /* 0x000f280000300800 */
[----:B------:R-:W4:Y:S01]  /*15b8a0*/  LDL.LU.64 R50, [R1+0x3b08] ;  /* 0x003b080001327983 */ /* 0x000f220000300a00 */
[----:B-1----:R-:W-:-:S03]  /*15b8b0*/  PRMT R2, R45, 0x7773, RZ ;  /* 0x000077732d027816 */ /* 0x002fc600000000ff */
[----:B------:R-:W4:Y:S04]  /*15b8c0*/  LDL.LU.64 R20, [R1+0x3b10] ;  /* 0x003b100001147983 */ /* 0x000f280000300a00 */
[----:B---3--:R1:W-:Y:S04]  /*15b8d0*/  @P6 STG.E.U8 desc[UR4][R42.64], R2 ;  /* 0x000000022a006986 */ /* 0x0083e8000c101104 */
[----:B------:R-:W3:Y:S04]  /*15b8e0*/  LDL.LU.64 R48, [R1+0x3b18] ;  /* 0x003b180001307983 */ /* 0x000ee80000300a00 */
[----:B------:R-:W3:Y:S01]  /*15b8f0*/  LDL.LU.64 R44, [R1+0x3b20] ;  /* 0x003b2000012c7983 */ /* 0x000ee20000300a00 */
[----:B-1----:R-:W-:-:S03]  /*15b900*/  PRMT R2, R35, 0x7770, RZ ;  /* 0x0000777023027816 */ /* 0x002fc600000000ff */
[----:B------:R-:W3:Y:S04]  /*15b910*/  LDL.LU.64 R42, [R1+0x3b28] ;  /* 0x003b2800012a7983 */ /* 0x000ee80000300a00 */
[----:B------:R1:W-:Y:S01]  /*15b920*/  @P0 STG.E.U8 desc[UR4][R40.64], R2 ;  /* 0x0000000228000986 */ /* 0x0003e2000c101104 */
[C---:B------:R-:W-:Y:S02]  /*15b930*/  LOP3.LUT P0, RZ, R14.reuse, 0x40, RZ, 0xc0, !PT ;  /* 0x000000400eff7812 */ /* 0x040fe4000780c0ff */
[----:B-1----:R-:W-:Y:S01]  /*15b940*/  PRMT R2, R35, 0x7771, RZ ;  /* 0x0000777123027816 */ /* 0x002fe200000000ff */
[----:B------:R-:W3:Y:S10]  /*15b950*/  LDL.LU.64 R40, [R1+0x3b30] ;  /* 0x003b300001287983 */ /* 0x000ef40000300a00 */
[----:B------:R1:W-:Y:S01]  /*15b960*/  @P0 STG.E.U8 desc[UR4][R38.64], R2 ;  /* 0x0000000226000986 */ /* 0x0003e2000c101104 */
[----:B------:R-:W-:-:S02]  /*15b970*/  LOP3.LUT P0, RZ, R14, 0x20, RZ, 0xc0, !PT ;  /* 0x000000200eff7812 */ /* 0x000fc4000780c0ff */
[C---:B-1----:R-:W-:Y:S01]  /*15b980*/  PRMT R2, R35.reuse, 0x7772, RZ ;  /* 0x0000777223027816 */ /* 0x042fe200000000ff */
[----:B------:R-:W3:Y:S10]  /*15b990*/  LDL.LU.64 R38, [R1+0x3b38] ;  /* 0x003b380001267983 */ /* 0x000ef40000300a00 */
[----:B------:R1:W-:Y:S02]  /*15b9a0*/  @P0 STG.E.U8 desc[UR4][R36.64], R2 ;  /* 0x0000000224000986 */ /* 0x0003e4000c101104 */
[----:B-1----:R-:W-:-:S02]  /*15b9b0*/  PRMT R2, R35, 0x7773, RZ ;  /* 0x0000777323027816 */ /* 0x002fc400000000ff */
[----:B------:R-:W3:Y:S04]  /*15b9c0*/  LDL.LU R35, [R1+0x5a74] ;  /* 0x005a740001237983 */ /* 0x000ee80000300800 */
[----:B------:R-:W3:Y:S01]  /*15b9d0*/  LDL.LU.64 R36, [R1+0x3b40] ;  /* 0x003b400001247983 */ /* 0x000ee20000300a00 */
        /* <DEDUP_REMOVED lines=24> */
[----:B-1----:R-:W-:-:S11]  /*15bb60*/  PRMT R2, R47, 0x7771, RZ ;  /* 0x000077712f027816 */ /* 0x002fd600000000ff */
[----:B------:R1:W-:Y:S02]  /*15bb70*/  @P0 STG.E.U8 desc[UR4][R20.64], R2 ;  /* 0x0000000214000986 */ /* 0x0003e4000c101104 */
[----:B-1----:R-:W-:-:S05]  /*15bb80*/  PRMT R2, R47, 0x7772, RZ ;  /* 0x000077722f027816 */ /* 0x002fca00000000ff */
[----:B---3--:R1:W-:Y:S02]  /*15bb90*/  @P1 STG.E.U8 desc[UR4][R48.64], R2 ;  /* 0x0000000230001986 */ /* 0x0083e4000c101104 */
        /* <DEDUP_REMOVED lines=11> */
[----:B-1----:R-:W3:Y:S04]  /*15bc50*/  LDL.LU.64 R36, [R1+0x3b48] ;  /* 0x003b480001247983 */ /* 0x002ee80000300a00 */
[----:B------:R-:W4:Y:S04]  /*15bc60*/  LDL.LU.64 R38, [R1+0x3b50] ;  /* 0x003b500001267983 */ /* 0x000f280000300a00 */
[----:B------:R-:W2:Y:S04]  /*15bc70*/  LDL.LU.64 R46, [R1+0x3b58] ;  /* 0x003b5800012e7983 */ /* 0x000ea80000300a00 */
[----:B------:R-:W2:Y:S04]  /*15bc80*/  LDL.LU R45, [R1+0x334] ;  /* 0x00033400012d7983 */ /* 0x000ea80000300800 */
[----:B------:R-:W3:Y:S04]  /*15bc90*/  LDL.LU.64 R40, [R1+0x3b60] ;  /* 0x003b600001287983 */ /* 0x000ee80000300a00 */
[----:B------:R-:W4:Y:S04]  /*15bca0*/  LDL.LU.64 R42, [R1+0x3b68] ;  /* 0x003b6800012a7983 */ /* 0x000f280000300a00 */
[----:B------:R-:W4:Y:S01]  /*15bcb0*/  LDL.LU R15, [R1+0x368] ;  /* 0x00036800010f7983 */ /* 0x000f220000300800 */
[----:B------:R-:W-:-:S02]  /*15bcc0*/  LOP3.LUT P4, RZ, R34, 0x400000, RZ, 0xc0, !PT ;  /* 0x0040000022ff7812 */ /* 0x000fc4000788c0ff */
[----:B------:R-:W-:Y:S02]  /*15bcd0*/  LOP3.LUT R18, R18, 0xffdfffff, RZ, 0xc0, !PT ;  /* 0xffdfffff12127812 */ /* 0x000fe400078ec0ff */
[C---:B------:R-:W-:Y:S02]  /*15bce0*/  LOP3.LUT P5, RZ, R34.reuse, 0x800000, RZ, 0xc0, !PT ;  /* 0x0080000022ff7812 */ /* 0x040fe400078ac0ff */
[----:B------:R-:W-:Y:S02]  /*15bcf0*/  LOP3.LUT P6, RZ, R34, 0x1000000, RZ, 0xc0, !PT ;  /* 0x0100000022ff7812 */ /* 0x000fe400078cc0ff */
[----:B--2---:R-:W-:-:S05]  /*15bd00*/  PRMT R2, R45, 0x7770, RZ ;  /* 0x000077702d027816 */ /* 0x004fca00000000ff */
[----:B---3--:R1:W-:Y:S04]  /*15bd10*/  @P4 STG.E.U8 desc[UR4][R36.64], R2 ;  /* 0x0000000224004986 */ /* 0x0083e8000c101104 */
[----:B-1----:R-:W2:Y:S01]  /*15bd20*/  LDL.LU.64 R36, [R1+0x3b70] ;  /* 0x003b700001247983 */ /* 0x002ea20000300a00 */
        /* <DEDUP_REMOVED lines=13> */
[----:B----4-:R1:W-:Y:S01]  /*15be00*/  @P5 STG.E.U8 desc[UR4][R38.64], R2 ;  /* 0x0000000226005986 */ /* 0x0103e2000c101104 */
[----:B------:R-:W-:-:S03]  /*15be10*/  LOP3.LUT R18, R18, 0xfdffffff, RZ, 0xc0, !PT ;  /* 0xfdffffff12127812 */ /* 0x000fc600078ec0ff */
[----:B-1----:R-:W3:Y:S08]  /*15be20*/  LDL.LU.64 R38, [R1+0x3b78] ;  /* 0x003b780001267983 */ /* 0x002ef00000300a00 */
[----:B------:R-:W-:Y:S02]  /*15be30*/  @P0 LOP3.LUT R18, R18, 0x2000000, RZ, 0xfc, !PT ;  /* 0x0200000012120812 */ /* 0x000fe400078efcff */
[----:B------:R-:W-:Y:S01]  /*15be40*/  LOP3.LUT P0, RZ, R34, 0x20000000, RZ, 0xc0, !PT ;  /* 0x2000000022ff7812 */ /* 0x000fe2000780c0ff */
[----:B------:R-:W4:Y:S01]  /*15be50*/  LDL.LU.64 R32, [R1+0x3b80] ;  /* 0x003b800001207983 */ /* 0x000f220000300a00 */
[----:B------:R-:W-:-:S03]  /*15be60*/  LOP3.LUT R18, R18, 0xfbffffff, RZ, 0xc0, !PT ;  /* 0xfbffffff12127812 */ /* 0x000fc600078ec0ff */
[----:B------:R-:W4:Y:S04]  /*15be70*/  LDL.LU R16, [R1+0x358] ;  /* 0x0003580001107983 */ /* 0x000f280000300800 */
[----:B------:R-:W4:Y:S04]  /*15be80*/  LDL.LU.64 R12, [R1+0x3b88] ;  /* 0x003b8800010c7983 */ /* 0x000f280000300a00 */
[----:B------:R-:W-:Y:S01]  /*15be90*/  @P0 LOP3.LUT R18, R18, 0x4000000, RZ, 0xfc, !PT ;  /* 0x0400000012120812 */ /* 0x000fe200078efcff */
[----:B------:R-:W4:Y:S01]  /*15bea0*/  LDL.LU.64 R10, [R1+0x3b90] ;  /* 0x003b9000010a7983 */ /* 0x000f220000300a00 */
[----:B------:R-:W-:-:S02]  /*15beb0*/  LOP3.LUT P0, RZ, R34, 0x10000000, RZ, 0xc0, !PT ;  /* 0x1000000022ff7812 */ /* 0x000fc4000780c0ff */
[----:B------:R-:W-:Y:S01]  /*15bec0*/  LOP3.LUT R18, R18, 0xf7ffffff, RZ, 0xc0, !PT ;  /* 0xf7ffffff12127812 */ /* 0x000fe200078ec0ff */
[----:B------:R-:W4:Y:S01]  /*15bed0*/  LDL.LU.64 R8, [R1+0x3b98] ;  /* 0x003b980001087983 */ /* 0x000f220000300a00 */
[----:B------:R-:W-:-:S03]  /*15bee0*/  PRMT R2, R45, 0x7772, RZ ;  /* 0x000077722d027816 */ /* 0x000fc600000000ff */
[----:B------:R-:W4:Y:S06]  /*15bef0*/  LDL.LU.64 R52, [R1+0x3ba0] ;  /* 0x003ba00001347983 */ /* 0x000f2c0000300a00 */
        /* <DEDUP_REMOVED lines=8> */
[----:B------:R-:W-:Y:S02]  /*15bf80*/  LOP3.LUT P0, RZ, R34, 0x2000000, RZ, 0xc0, !PT ;  /* 0x0200000022ff7812 */ /* 0x000fe4000780c0ff */
[----:B-1----:R-:W-:-:S11]  /*15bf90*/  PRMT R2, R45, 0x7773, RZ ;  /* 0x000077732d027816 */ /* 0x002fd600000000ff */
        /* <DEDUP_REMOVED lines=19> */
[C---:B------:R-:W-:Y:S02]  /*15c0d0*/  LOP3.LUT P0, RZ, R18.reuse, 0x4000000, RZ, 0xc0, !PT ;  /* 0x0400000012ff7812 */ /* 0x040fe4000780c0ff */
[----:B-1----:R-:W-:Y:S01]  /*15c0e0*/  PRMT R2, R15, 0x7773, RZ ;  /* 0x000077730f027816 */ /* 0x002fe200000000ff */
[----:B------:R-:W3:Y:S10]  /*15c0f0*/  LDL.LU.64 R38, [R1+0x5a68] ;  /* 0x005a680001267983 */ /* 0x000ef40000300a00 */
[----:B----4-:R1:W-:Y:S01]  /*15c100*/  @P0 STG.E.U8 desc[UR4][R32.64], R2 ;  /* 0x0000000220000986 */ /* 0x0103e2000c101104 */
        /* <DEDUP_REMOVED lines=35> */
[----:B------:R-:W2:Y:S04]  /*15c340*/  LDL.LU.64 R48, [R1+0x3bf0] ;  /* 0x003bf00001307983 */ /* 0x000ea80000300a00 */
[----:B------:R-:W2:Y:S04]  /*15c350*/  LDL.LU.64 R46, [R1+0x3bf8] ;  /* 0x003bf800012e7983 */ /* 0x000ea80000300a00 */
[----:B------:R-:W2:Y:S04]  /*15c360*/  LDL.LU R41, [R1+0x36c] ;  /* 0x00036c0001297983 */ /* 0x000ea80000300800 */
[----:B------:R-:W3:Y:S01]  /*15c370*/  LDL.LU.64 R44, [R1+0x3c00] ;  /* 0x003c0000012c7983 */ /* 0x000ee20000300a00 */
[----:B------:R-:W-:-:S03]  /*15c380*/  LOP3.LUT P4, RZ, R35, 0x200, RZ, 0xc0, !PT ;  /* 0x0000020023ff7812 */ /* 0x000fc6000788c0ff */
[----:B------:R-:W3:Y:S01]  /*15c390*/  LDL.LU R16, [R1+0x35c] ;  /* 0x00035c0001107983 */ /* 0x000ee20000300800 */
[----:B------:R-:W-:-:S03]  /*15c3a0*/  LOP3.LUT P5, RZ, R35, 0x400, RZ, 0xc0, !PT ;  /* 0x0000040023ff7812 */ /* 0x000fc600078ac0ff */
[----:B------:R-:W3:Y:S01]  /*15c3b0*/  LDL.LU.64 R42, [R1+0x3c08] ;  /* 0x003c0800012a7983 */ /* 0x000ee20000300a00 */
[----:B------:R-:W-:Y:S02]  /*15c3c0*/  PRMT R2, R40, 0x7773, RZ ;  /* 0x0000777328027816 */ /* 0x000fe400000000ff */
[----:B------:R-:W-:Y:S02]  /*15c3d0*/  LOP3.LUT P0, RZ, R35, 0x200000, RZ, 0xc0, !PT ;  /* 0x0020000023ff7812 */ /* 0x000fe4000780c0ff */
[----:B------:R-:W-:-:S11]  /*15c3e0*/  LOP3.LUT R18, R18, 0xffffefff, RZ, 0xc0, !PT ;  /* 0xffffefff12127812 */ /* 0x000fd600078ec0ff */
[----:B------:R-:W-:Y:S02]  /*15c3f0*/  @P0 LOP3.LUT R18, R18, 0x1000, RZ, 0xfc, !PT ;  /* 0x0000100012120812 */ /* 0x000fe400078efcff */
[----:B------:R-:W-:Y:S01]  /*15c400*/  LOP3.LUT P0, RZ, R35, 0x100000, RZ, 0xc0, !PT ;  /* 0x0010000023ff7812 */ /* 0x000fe2000780c0ff */
[----:B----4-:R2:W-:Y:S02]  /*15c410*/  @P4 STG.E.U8 desc[UR4][R20.64], R2 ;  /* 0x0000000214004986 */ /* 0x0105e4000c101104 */
[----:B--2---:R-:W-:-:S05]  /*15c420*/  PRMT R2, R41, 0x7770, RZ ;  /* 0x0000777029027816 */ /* 0x004fca00000000ff */
[----:B------:R1:W-:Y:S04]  /*15c430*/  @P5 STG.E.U8 desc[UR4][R36.64], R2 ;  /* 0x0000000224005986 */ /* 0x0003e8000c101104 */
[----:B-1----:R-:W2:Y:S01]  /*15c440*/  LDL.LU.64 R36, [R1+0x3c10] ;  /* 0x003c100001247983 */ /* 0x002ea20000300a00 */
[----:B------:R-:W-:-:S03]  /*15c450*/  LOP3.LUT R18, R18, 0xffffdfff, RZ, 0xc0, !PT ;  /* 0xffffdfff12127812 */ /* 0x000fc600078ec0ff */
[----:B------:R-:W4:Y:S01]  /*15c460*/  LDL.LU.64 R14, [R1+0x3c18] ;  /* 0x003c1800010e7983 */ /* 0x000f220000300a00 */
[----:B------:R-:W-:Y:S02]  /*15c470*/  @P0 LOP3.LUT R18, R18, 0x2000, RZ, 0xfc, !PT ;  /* 0x0000200012120812 */ /* 0x000fe400078efcff */
[C---:B------:R-:W-:Y:S01]  /*15c480*/  LOP3.LUT P0, RZ, R35.reuse, 0x80000, RZ, 0xc0, !PT ;  /* 0x0008000023ff7812 */ /* 0x040fe2000780c0ff */
[----:B------:R-:W4:Y:S01]  /*15c490*/  LDL.LU.64 R32, [R1+0x3c20] ;  /* 0x003c200001207983 */ /* 0x000f220000300a00 */
[----:B------:R-:W-:Y:S02]  /*15c4a0*/  LOP3.LUT R18, R18, 0xffffbfff, RZ, 0xc0, !PT ;  /* 0xffffbfff12127812 */ /* 0x000fe400078ec0ff */
[----:B------:R-:W-:Y:S01]  /*15c4b0*/  LOP3.LUT P6, RZ, R35, 0x800, RZ, 0xc0, !PT ;  /* 0x0000080023ff7812 */ /* 0x000fe200078cc0ff */
[----:B------:R-:W4:Y:S01]  /*15c4c0*/  LDL.LU R40, [R1+0x34c] ;  /* 0x00034c0001287983 */ /* 0x000f220000300800 */
[----:B------:R-:W-:-:S03]  /*15c4d0*/  PRMT R2, R41, 0x7771, RZ ;  /* 0x0000777129027816 */ /* 0x000fc600000000ff */
[----:B------:R-:W4:Y:S04]  /*15c4e0*/  LDL.LU.64 R12, [R1+0x3c28] ;  /* 0x003c2800010c7983 */ /* 0x000f280000300a00 */
[----:B------:R-:W-:Y:S01]  /*15c4f0*/  @P0 LOP3.LUT R18, R18, 0x4000, RZ, 0xfc, !PT ;  /* 0x0000400012120812 */ /* 0x000fe200078efcff */
[----:B------:R-:W4:Y:S01]  /*15c500*/  LDL.LU.64 R10, [R1+0x3c30] ;  /* 0x003c3000010a7983 */ /* 0x000f220000300a00 */
        /* <DEDUP_REMOVED lines=27> */
[C---:B------:R-:W-:Y:S02]  /*15c6c0*/  LOP3.LUT P0, RZ, R18.reuse, 0x100000, RZ, 0xc0, !PT ;  /* 0x0010000012ff7812 */ /* 0x040fe4000780c0ff */
[----:B-1----:R-:W-:Y:S02]  /*15c6d0*/  PRMT R2, R41, 0x7773, RZ ;  /* 0x0000777329027816 */ /* 0x002fe400000000ff */
[----:B------:R-:W4:Y:S09]  /*15c6e0*/  LDL.LU R41, [R1+0x320] ;  /* 0x0003200001297983 */ /* 0x000f320000300800 */
[----:B---3--:R1:W-:Y:S01]  /*15c6f0*/  @P0 STG.E.U8 desc[UR4][R44.64], R2 ;  /* 0x000000022c000986 */ /* 0x0083e2000c101104 */
[----:B------:R-:W-:-:S03]  /*15c700*/  LOP3.LUT P0, RZ, R18, 0x80000, RZ, 0xc0, !PT ;  /* 0x0008000012ff7812 */ /* 0x000fc6000780c0ff */
[----:B------:R-:W3:Y:S01]  /*15c710*/  LDL.LU.64 R46, [R1+0x3c60] ;  /* 0x003c6000012e7983 */ /* 0x000ee20000300a00 */
[----:B-1----:R-:W-:-:S03]  /*15c720*/  PRMT R2, R16, 0x7770, RZ ;  /* 0x0000777010027816 */ /* 0x002fc600000000ff */
[----:B------:R-:W3:Y:S06]  /*15c730*/  LDL.LU.64 R44, [R1+0x3c68] ;  /* 0x003c6800012c7983 */ /* 0x000eec0000300a00 */
[----:B------:R1:W-:Y:S01]  /*15c740*/  @P0 STG.E.U8 desc[UR4][R42.64], R2 ;  /* 0x000000022a000986 */ /* 0x0003e2000c101104 */
[----:B------:R-:W-:Y:S02]  /*15c750*/  LOP3.LUT P0, RZ, R18, 0x40000, RZ, 0xc0, !PT ;  /* 0x0004000012ff7812 */ /* 0x000fe4000780c0ff */
[----:B-1----:R-:W-:Y:S01]  /*15c760*/  PRMT R2, R16, 0x7771, RZ ;  /* 0x0000777110027816 */ /* 0x002fe200000000ff */
[----:B------:R-:W3:Y:S10]  /*15c770*/  LDL.LU.64 R42, [R1+0x3c70] ;  /* 0x003c7000012a7983 */ /* 0x000ef40000300a00 */
[----:B--2---:R1:W-:Y:S04]  /*15c780*/  @P0 STG.E.U8 desc[UR4][R36.64], R2 ;  /* 0x0000000224000986 */ /* 0x0043e8000c101104 */
[----:B-1----:R-:W2:Y:S01]  /*15c790*/  LDL.LU.64 R36, [R1+0x5a60] ;  /* 0x005a600001247983 */ /* 0x002ea20000300a00 */
[----:B------:R-:W-:-:S02]  /*15c7a0*/  LOP3.LUT P0, RZ, R18, 0x20000, RZ, 0xc0, !PT ;  /* 0x0002000012ff7812 */ /* 0x000fc4000780c0ff */
[----:B------:R-:W-:-:S11]  /*15c7b0*/  PRMT R2, R16, 0x7772, RZ ;  /* 0x0000777210027816 */ /* 0x000fd600000000ff */
        /* <DEDUP_REMOVED lines=27> */
[----:B------:R-:W-:Y:S02]  /*15c970*/  LOP3.LUT R18, R18, 0xfffffff7, RZ, 0xc0, !PT ;  /* 0xfffffff712127812 */ /* 0x000fe400078ec0ff */
[C---:B------:R-:W-:Y:S01]  /*15c980*/  LOP3.LUT P4, RZ, R35.reuse, 0x2000000, RZ, 0xc0, !PT ;  /* 0x0200000023ff7812 */ /* 0x040fe2000788c0ff */
[----:B------:R-:W4:Y:S01]  /*15c990*/  LDL.LU.64 R50, [R1+0x3c78] ;  /* 0x003c780001327983 */ /* 0x000f220000300a00 */
[----:B------:R-:W-:-:S03]  /*15c9a0*/  LOP3.LUT P5, RZ, R35, 0x4000000, RZ, 0xc0, !PT ;  /* 0x0400000023ff7812 */ /* 0x000fc600078ac0ff */
[----:B------:R-:W4:Y:S04]  /*15c9b0*/  LDL.LU.64 R20, [R1+0x3c80] ;  /* 0x003c800001147983 */ /* 0x000f280000300a00 */
[----:B------:R-:W4:Y:S04]  /*15c9c0*/  LDL.LU.64 R48, [R1+0x3c88] ;  /* 0x003c880001307983 */ /* 0x000f280000300a00 */
[----:B---3--:R1:W-:Y:S02]  /*15c9d0*/  @P4 STG.E.U8 desc[UR4][R46.64], R2 ;  /* 0x000000022e004986 */ /* 0x0083e4000c101104 */
        /* <DEDUP_REMOVED lines=39> */
[----:B------:R-:W2:Y:S04]  /*15cc50*/  LDL.LU.64 R34, [R1+0x3ca8] ;  /* 0x003ca80001227983 */ /* 0x000ea80000300a00 */
[----:B------:R-:W2:Y:S04]  /*15cc60*/  LDL.LU.64 R14, [R1+0x3cb0] ;  /* 0x003cb000010e7983 */ /* 0x000ea80000300a00 */
[----:B------:R-:W2:Y:S01]  /*15cc70*/  LDL.LU.64 R32, [R1+0x3cb8] ;  /* 0x003cb80001207983 */ /* 0x000ea20000300a00 */
[----:B------:R-:W-:-:S03]  /*15cc80*/  PRMT R2, R41, 0x7772, RZ ;  /* 0x0000777229027816 */ /* 0x000fc600000000ff */
[----:B------:R-:W2:Y:S04]  /*15cc90*/  LDL.LU.64 R12, [R1+0x3cc0] ;  /* 0x003cc000010c7983 */ /* 0x000ea80000300a00 */
[----:B----4-:R1:W-:Y:S04]  /*15cca0*/  @P4 STG.E.U8 desc[UR4][R50.64], R2 ;  /* 0x0000000232004986 */ /* 0x0103e8000c101104 */
[----:B------:R-:W4:Y:S01]  /*15ccb0*/  LDL.LU.64 R10, [R1+0x3cc8] ;  /* 0x003cc800010a7983 */ /* 0x000f220000300a00 */
[----:B-1----:R-:W-:-:S03]  /*15ccc0*/  PRMT R2, R41, 0x7773, RZ ;  /* 0x0000777329027816 */ /* 0x002fc600000000ff */
[----:B------:R-:W4:Y:S04]  /*15ccd0*/  LDL.LU R41, [R1+0x2f0] ;  /* 0x0002f00001297983 */ /* 0x000f280000300800 */
[----:B------:R3:W-:Y:S04]  /*15cce0*/  @P5 STG.E.U8 desc[UR4][R20.64], R2 ;  /* 0x0000000214005986 */ /* 0x0007e8000c101104 */
[----:B------:R-:W4:Y:S04]  /*15ccf0*/  LDL.LU.64 R8, [R1+0x3cd0] ;  /* 0x003cd00001087983 */ /* 0x000f280000300a00 */
[----:B------:R-:W4:Y:S01]  /*15cd00*/  LDL.LU.64 R52, [R1+0x3cd8] ;  /* 0x003cd80001347983 */ /* 0x000f220000300a00 */
[----:B---3--:R-:W-:-:S03]  /*15cd10*/  PRMT R2, R40, 0x7770, RZ ;  /* 0x0000777028027816 */ /* 0x008fc600000000ff */
[----:B------:R-:W3:Y:S04]  /*15cd20*/  LDL.LU.64 R50, [R1+0x3ce0] ;  /* 0x003ce00001327983 */ /* 0x000ee80000300a00 */
[----:B------:R1:W-:Y:S04]  /*15cd30*/  @P6 STG.E.U8 desc[UR4][R48.64], R2 ;  /* 0x0000000230006986 */ /* 0x0003e8000c101104 */
[----:B------:R-:W3:Y:S01]  /*15cd40*/  LDL.LU.64 R20, [R1+0x3ce8] ;  /* 0x003ce80001147983 */ /* 0x000ee20000300a00 */
[----:B-1----:R-:W-:-:S03]  /*15cd50*/  PRMT R2, R40, 0x7771, RZ ;  /* 0x0000777128027816 */ /* 0x002fc600000000ff */
[----:B------:R-:W3:Y:S04]  /*15cd60*/  LDL.LU.64 R48, [R1+0x3cf0] ;  /* 0x003cf00001307983 */ /* 0x000ee80000300a00 */
[----:B------:R1:W-:Y:S01]  /*15cd70*/  @P0 STG.E.U8 desc[UR4][R46.64], R2 ;  /* 0x000000022e000986 */ /* 0x0003e2000c101104 */
[----:B------:R-:W-:Y:S02]  /*15cd80*/  LOP3.LUT P0, RZ, R18, 0x800, RZ, 0xc0, !PT ;  /* 0x0000080012ff7812 */ /* 0x000fe4000780c0ff */
[----:B-1----:R-:W-:Y:S01]  /*15cd90*/  PRMT R2, R40, 0x7772, RZ ;  /* 0x0000777228027816 */ /* 0x002fe200000000ff */
[----:B------:R-:W3:Y:S10]  /*15cda0*/  LDL.LU.64 R46, [R1+0x3cf8] ;  /* 0x003cf800012e7983 */ /* 0x000ef40000300a00 */
[----:B------:R1:W-:Y:S01]  /*15cdb0*/  @P0 STG.E.U8 desc[UR4][R44.64], R2 ;  /* 0x000000022c000986 */ /* 0x0003e2000c101104 */
[----:B------:R-:W-:-:S02]  /*15cdc0*/  LOP3.LUT P0, RZ, R18, 0x400, RZ, 0xc0, !PT ;  /* 0x0000040012ff7812 */ /* 0x000fc4000780c0ff */
[----:B-1----:R-:W-:Y:S01]  /*15cdd0*/  PRMT R2, R40, 0x7773, RZ ;  /* 0x0000777328027816 */ /* 0x002fe200000000ff */
[----:B------:R-:W3:Y:S10]  /*15cde0*/  LDL.LU.64 R44, [R1+0x3d00] ;  /* 0x003d0000012c7983 */ /* 0x000ef40000300a00 */
[----:B------:R1:W-:Y:S01]  /*15cdf0*/  @P0 STG.E.U8 desc[UR4][R42.64], R2 ;  /* 0x000000022a000986 */ /* 0x0003e2000c101104 */
[----:B------:R-:W-:-:S02]  /*15ce00*/  LOP3.LUT P0, RZ, R18, 0x200, RZ, 0xc0, !PT ;  /* 0x0000020012ff7812 */ /* 0x000fc4000780c0ff */
[----:B-1----:R-:W-:Y:S01]  /*15ce10*/  PRMT R2, R37, 0x7770, RZ ;  /* 0x0000777025027816 */ /* 0x002fe200000000ff */
[----:B------:R-:W3:Y:S04]  /*15ce20*/  LDL.LU.64 R42, [R1+0x3d08] ;  /* 0x003d0800012a7983 */ /* 0x000ee80000300a00 */
[----:B------:R-:W3:Y:S06]  /*15ce30*/  LDL.LU R40, [R1+0x314] ;  /* 0x0003140001287983 */ /* 0x000eec0000300800 */
[----:B--2---:R1:W-:Y:S01]  /*15ce40*/  @P0 STG.E.U8 desc[UR4][R34.64], R2 ;  /* 0x0000000222000986 */ /* 0x0043e2000c101104 */
[----:B------:R-:W-:-:S02]  /*15ce50*/  LOP3.LUT P0, RZ, R18, 0x100, RZ, 0xc0, !PT ;  /* 0x0000010012ff7812 */ /* 0x000fc4000780c0ff */
        /* <DEDUP_REMOVED lines=10> */
[----:B----4-:R-:W-:-:S11]  /*15cf00*/  PRMT R2, R41, 0x7770, RZ ;  /* 0x0000777029027816 */ /* 0x010fd600000000ff */
        /* <DEDUP_REMOVED lines=11> */
[----:B---3--:R2:W-:Y:S01]  /*15cfc0*/  @P1 STG.E.U8 desc[UR4][R50.64], R2 ;  /* 0x0000000232001986 */ /* 0x0085e2000c101104 */
        /* <DEDUP_REMOVED lines=38> */
[----:B------:R-:W3:Y:S04]  /*15d230*/  LDL.LU R16, [R1+0x2f4] ;  /* 0x0002f40001107983 */ /* 0x000ee80000300800 */
[----:B------:R-:W3:Y:S04]  /*15d240*/  LDL.LU.64 R34, [R1+0x3d40] ;  /* 0x003d400001227983 */ /* 0x000ee80000300a00 */
[----:B------:R-:W3:Y:S01]  /*15d250*/  LDL.LU.64 R14, [R1+0x3d48] ;  /* 0x003d4800010e7983 */ /* 0x000ee20000300a00 */
[----:B------:R-:W-:-:S03]  /*15d260*/  @P0 LOP3.LUT R19, R19, 0x40000000, RZ, 0xfc, !PT ;  /* 0x4000000013130812 */ /* 0x000fc600078efcff */
[----:B------:R-:W3:Y:S01]  /*15d270*/  LDL.LU.64 R32, [R1+0x3d50] ;  /* 0x003d500001207983 */ /* 0x000ee20000300a00 */
[C---:B------:R-:W-:Y:S02]  /*15d280*/  LOP3.LUT P0, RZ, R36.reuse, 0x400000, RZ, 0xc0, !PT ;  /* 0x0040000024ff7812 */ /* 0x040fe4000780c0ff */
[----:B------:R-:W-:Y:S01]  /*15d290*/  LOP3.LUT R19, R19, 0x7fffffff, RZ, 0xc0, !PT ;  /* 0x7fffffff13137812 */ /* 0x000fe200078ec0ff */
[----:B------:R-:W3:Y:S01]  /*15d2a0*/  LDL.LU.64 R12, [R1+0x3d58] ;  /* 0x003d5800010c7983 */ /* 0x000ee20000300a00 */
[C---:B------:R-:W-:Y:S02]  /*15d2b0*/  LOP3.LUT P5, RZ, R36.reuse, 0x10000, RZ, 0xc0, !PT ;  /* 0x0001000024ff7812 */ /* 0x040fe400078ac0ff */
[----:B------:R-:W-:Y:S01]  /*15d2c0*/  LOP3.LUT P6, RZ, R36, 0x20000, RZ, 0xc0, !PT ;  /* 0x0002000024ff7812 */ /* 0x000fe200078cc0ff */
[----:B------:R-:W3:Y:S06]  /*15d2d0*/  LDL.LU.64 R10, [R1+0x3d60] ;  /* 0x003d6000010a7983 */ /* 0x000eec0000300a00 */
[----:B------:R-:W-:-:S02]  /*15d2e0*/  @P0 LOP3.LUT R19, R19, 0x80000000, RZ, 0xfc, !PT ;  /* 0x8000000013130812 */ /* 0x000fc400078efcff */
[----:B------:R-:W-:Y:S02]  /*15d2f0*/  LOP3.LUT P0, RZ, R36, 0x200000, RZ, 0xc0, !PT ;  /* 0x0020000024ff7812 */ /* 0x000fe4000780c0ff */
[----:B------:R-:W-:Y:S02]  /*15d300*/  PRMT R2, R40, 0x7772, RZ ;  /* 0x0000777228027816 */ /* 0x000fe400000000ff */
[----:B------:R-:W-:-:S03]  /*15d310*/  LOP3.LUT R18, R18, 0xfffffffe, RZ, 0xc0, !PT ;  /* 0xfffffffe12127812 */ /* 0x000fc600078ec0ff */
[----:B----4-:R1:W-:Y:S06]  /*15d320*/  @P5 STG.E.U8 desc[UR4][R20.64], R2 ;  /* 0x0000000214005986 */ /* 0x0103ec000c101104 */
[----:B------:R-:W-:Y:S02]  /*15d330*/  @P0 LOP3.LUT R18, R18, 0x1, RZ, 0xfc, !PT ;  /* 0x0000000112120812 */ /* 0x000fe400078efcff */
[----:B------:R-:W-:Y:S02]  /*15d340*/  LOP3.LUT P0, RZ, R36, 0x100000, RZ, 0xc0, !PT ;  /* 0x0010000024ff7812 */ /* 0x000fe4000780c0ff */
[----:B-1----:R-:W-:-:S05]  /*15d350*/  PRMT R2, R40, 0x7773, RZ ;  /* 0x0000777328027816 */ /* 0x002fca00000000ff */
[----:B--2---:R1:W-:Y:S01]  /*15d360*/  @P6 STG.E.U8 desc[UR4][R42.64], R2 ;  /* 0x000000022a006986 */ /* 0x0043e2000c101104 */
[----:B------:R-:W-:-:S03]  /*15d370*/  LOP3.LUT R18, R18, 0xfffffffd, RZ, 0xc0, !PT ;  /* 0xfffffffd12127812 */ /* 0x000fc600078ec0ff */
[----:B-1----:R-:W2:Y:S02]  /*15d380*/  LDL.LU R42, [R1+0x328] ;  /* 0x00032800012a7983 */ /* 0x002ea40000300800 */
[----:B------:R-:W-:Y:S02]  /*15d390*/  @P0 LOP3.LUT R18, R18, 0x2, RZ, 0xfc, !PT ;  /* 0x0000000212120812 */ /* 0x000fe400078efcff */
[----:B------:R-:W4:Y:S01]  /*15d3a0*/  LDL.LU.64 R8, [R1+0x3d68] ;  /* 0x003d680001087983 */ /* 0x000f220000300a00 */
[----:B------:R-:W-:Y:S02]  /*15d3b0*/  LOP3.LUT P0, RZ, R36, 0x80000, RZ, 0xc0, !PT ;  /* 0x0008000024ff7812 */ /* 0x000fe4000780c0ff */
[----:B------:R-:W-:Y:S01]  /*15d3c0*/  LOP3.LUT R18, R18, 0xfffffffb, RZ, 0xc0, !PT ;  /* 0xfffffffb12127812 */ /* 0x000fe200078ec0ff */
[----:B------:R-:W2:Y:S04]  /*15d3d0*/  LDL.LU.64 R52, [R1+0x3d70] ;  /* 0x003d700001347983 */ /* 0x000ea80000300a00 */
[----:B------:R-:W2:Y:S04]  /*15d3e0*/  LDL.LU R43, [R1+0x318] ;  /* 0x00031800012b7983 */ /* 0x000ea80000300800 */
[----:B------:R-:W2:Y:S02]  /*15d3f0*/  LDL.LU.64 R50, [R1+0x3d78] ;  /* 0x003d780001327983 */ /* 0x000ea40000300a00 */
[----:B------:R-:W-:-:S02]  /*15d400*/  @P0 LOP3.LUT R18, R18, 0x4, RZ, 0xfc, !PT ;  /* 0x0000000412120812 */ /* 0x000fc400078efcff */
[----:B------:R-:W-:Y:S01]  /*15d410*/  LOP3.LUT P0, RZ, R36, 0x40000, RZ, 0xc0, !PT ;  /* 0x0004000024ff7812 */ /* 0x000fe2000780c0ff */
[----:B------:R-:W2:Y:S01]  /*15d420*/  LDL.LU.64 R20, [R1+0x3d80] ;  /* 0x003d800001147983 */ /* 0x000ea20000300a00 */
[----:B------:R-:W-:-:S11]  /*15d430*/  PRMT R2, R41, 0x7770, RZ ;  /* 0x0000777029027816 */ /* 0x000fd600000000ff */
[----:B------:R1:W-:Y:S01]  /*15d440*/  @P0 STG.E.U8 desc[UR4][R48.64], R2 ;  /* 0x0000000230000986 */ /* 0x0003e2000c101104 */
[----:B------:R-:W-:-:S03]  /*15d450*/  LOP3.LUT P0, RZ, R18, 0x4, RZ, 0xc0, !PT ;  /* 0x0000000412ff7812 */ /* 0x000fc6000780c0ff */
[----:B-1----:R-:W4:Y:S01]  /*15d460*/  LDL.LU.64 R48, [R1+0x3d88] ;  /* 0x003d880001307983 */ /* 0x002f220000300a00 */
[----:B------:R-:W-:-:S09]  /*15d470*/  PRMT R2, R41, 0x7771, RZ ;  /* 0x0000777129027816 */ /* 0x000fd200000000ff */
[----:B------:R1:W-:Y:S01]  /*15d480*/  @P0 STG.E.U8 desc[UR4][R46.64], R2 ;  /* 0x000000022e000986 */ /* 0x0003e2000c101104 */
[----:B------:R-:W-:-:S03]  /*15d490*/  LOP3.LUT P0, RZ, R18, 0x2, RZ, 0xc0, !PT ;  /* 0x0000000212ff7812 */ /* 0x000fc6000780c0ff */
[----:B-1----:R-:W4:Y:S01]  /*15d4a0*/  LDL.LU.64 R46, [R1+0x3d90] ;  /* 0x003d9000012e7983 */ /* 0x002f220000300a00 */
[----:B------:R-:W-:-:S09]  /*15d4b0*/  PRMT R2, R41, 0x7772, RZ ;  /* 0x0000777229027816 */ /* 0x000fd200000000ff */
        /* <DEDUP_REMOVED lines=28> */
[----:B------:R1:W-:Y:S02]  /*15d680*/  @P1 STG.E.U8 desc[UR4][R50.64], R2 ;  /* 0x0000000232001986 */ /* 0x0003e4000c101104 */
[----:B-1----:R-:W-:Y:S02]  /*15d690*/  PRMT R2, R42, 0x7773, RZ ;  /* 0x000077732a027816 */ /* 0x002fe400000000ff */
[----:B------:R-:W2:Y:S04]  /*15d6a0*/  LDL.LU.64 R50, [R1+0x3da8] ;  /* 0x003da80001327983 */ /* 0x000ea80000300a00 */
[----:B------:R1:W-:Y:S02]  /*15d6b0*/  @P2 STG.E.U8 desc[UR4][R20.64], R2 ;  /* 0x0000000214002986 */ /* 0x0003e4000c101104 */
[----:B-1----:R-:W-:-:S02]  /*15d6c0*/  PRMT R2, R43, 0x7770, RZ ;  /* 0x000077702b027816 */ /* 0x002fc400000000ff */
[----:B------:R-:W4:Y:S04]  /*15d6d0*/  LDL.LU.64 R20, [R1+0x3db0] ;  /* 0x003db00001147983 */ /* 0x000f280000300a00 */
[----:B------:R1:W-:Y:S01]  /*15d6e0*/  @P3 STG.E.U8 desc[UR4][R48.64], R2 ;  /* 0x0000000230003986 */ /* 0x0003e2000c101104 */
[----:B------:R-:W-:-:S03]  /*15d6f0*/  LOP3.LUT P4, RZ, R36, 0x80000000, RZ, 0xc0, !PT ;  /* 0x8000000024ff7812 */ /* 0x000fc6000788c0ff */
[----:B-1----:R-:W2:Y:S04]  /*15d700*/  LDL.LU.64 R48, [R1+0x3db8] ;  /* 0x003db80001307983 */ /* 0x002ea80000300a00 */
[----:B------:R-:W2:Y:S01]  /*15d710*/  LDL.LU R42, [R1+0x308] ;  /* 0x00030800012a7983 */ /* 0x000ea20000300800 */
[----:B------:R-:W-:Y:S02]  /*15d720*/  PRMT R2, R43, 0x7771, RZ ;  /* 0x000077712b027816 */ /* 0x000fe400000000ff */
[----:B------:R-:W-:-:S03]  /*15d730*/  LOP3.LUT P5, RZ, R37, 0x1, RZ, 0xc0, !PT ;  /* 0x0000000125ff7812 */ /* 0x000fc600078ac0ff */
[----:B------:R1:W-:Y:S04]  /*15d740*/  @P4 STG.E.U8 desc[UR4][R46.64], R2 ;  /* 0x000000022e004986 */ /* 0x0003e8000c101104 */
[----:B-1----:R-:W4:Y:S01]  /*15d750*/  LDL.LU.64 R46, [R1+0x3dc0] ;  /* 0x003dc000012e7983 */ /* 0x002f220000300a00 */
[----:B------:R-:W-:Y:S02]  /*15d760*/  PRMT R2, R43, 0x7772, RZ ;  /* 0x000077722b027816 */ /* 0x000fe400000000ff */
[----:B------:R-:W-:-:S03]  /*15d770*/  LOP3.LUT P6, RZ, R37, 0x2, RZ, 0xc0, !PT ;  /* 0x0000000225ff7812 */ /* 0x000fc600078cc0ff */
[----:B---3--:R1:W-:Y:S04]  /*15d780*/  @P5 STG.E.U8 desc[UR4][R44.64], R2 ;  /* 0x000000022c005986 */ /* 0x0083e8000c101104 */
[----:B-1----:R-:W3:Y:S01]  /*15d790*/  LDL.LU.64 R44, [R1+0x3dc8] ;  /* 0x003dc800012c7983 */ /* 0x002ee20000300a00 */
[----:B------:R-:W-:-:S05]  /*15d7a0*/  PRMT R2, R43, 0x7773, RZ ;  /* 0x000077732b027816 */ /* 0x000fca00000000ff */
[----:B------:R1:W-:Y:S04]  /*15d7b0*/  @P6 STG.E.U8 desc[UR4][R40.64], R2 ;  /* 0x0000000228006986 */ /* 0x0003e8000c101104 */
[----:B-1----:R-:W3:Y:S04]  /*15d7c0*/  LDL.LU.64 R40, [R1+0x3dd0] ;  /* 0x003dd00001287983 */ /* 0x002ee80000300a00 */
[----:B------:R-:W3:Y:S01]  /*15d7d0*/  LDL.LU.64 R52, [R1+0x3dd8] ;  /* 0x003dd80001347983 */ /* 0x000ee20000300a00 */
[----:B------:R-:W-:Y:S02]  /*15d7e0*/  LOP3.LUT P0, RZ, R37, 0x4000, RZ, 0xc0, !PT ;  /* 0x0000400025ff7812 */ /* 0x000fe4000780c0ff */
[----:B------:R-:W-:Y:S01]  /*15d7f0*/  LOP3.LUT R19, R19, 0xfffdffff, RZ, 0xc0, !PT ;  /* 0xfffdffff13137812 */ /* 0x000fe200078ec0ff */
[----:B------:R-:W3:Y:S01]  /*15d800*/  LDL.LU.64 R34, [R1+0x3de0] ;  /* 0x003de00001227983 */ /* 0x000ee20000300a00 */
[----:B------:R-:W-:-:S02]  /*15d810*/  LOP3.LUT P4, RZ, R37, 0x4, RZ, 0xc0, !PT ;  /* 0x0000000425ff7812 */ /* 0x000fc4000788c0ff */
[C---:B------:R-:W-:Y:S01]  /*15d820*/  LOP3.LUT P5, RZ, R37.reuse, 0x8, RZ, 0xc0, !PT ;  /* 0x0000000825ff7812 */ /* 0x040fe200078ac0ff */
[----:B------:R-:W3:Y:S01]  /*15d830*/  LDL.LU.64 R14, [R1+0x3de8] ;  /* 0x003de800010e7983 */ /* 0x000ee20000300a00 */
[----:B------:R-:W-:-:S03]  /*15d840*/  LOP3.LUT P6, RZ, R37, 0x10, RZ, 0xc0, !PT ;  /* 0x0000001025ff7812 */ /* 0x000fc600078cc0ff */
[----:B------:R-:W3:Y:S02]  /*15d850*/  LDL.LU R43, [R1+0x32c] ;  /* 0x00032c00012b7983 */ /* 0x000ee40000300800 */
        /* <DEDUP_REMOVED lines=30> */
[----:B--2---:R-:W-:-:S05]  /*15da40*/  PRMT R2, R42, 0x7770, RZ ;  /* 0x000077702a027816 */ /* 0x004fca00000000ff */
[----:B------:R1:W-:Y:S02]  /*15da50*/  @P4 STG.E.U8 desc[UR4][R50.64], R2 ;  /* 0x0000000232004986 */ /* 0x0003e4000c101104 */
[C---:B-1----:R-:W-:Y:S02]  /*15da60*/  PRMT R2, R42.reuse, 0x7771, RZ ;  /* 0x000077712a027816 */ /* 0x042fe400000000ff */
[----:B------:R-:W2:Y:S04]  /*15da70*/  LDL.LU.64 R50, [R1+0x3e10] ;  /* 0x003e100001327983 */ /* 0x000ea80000300a00 */
[----:B----4-:R1:W-:Y:S02]  /*15da80*/  @P5 STG.E.U8 desc[UR4][R20.64], R2 ;  /* 0x0000000214005986 */ /* 0x0103e4000c101104 */
[----:B-1----:R-:W-:-:S02]  /*15da90*/  PRMT R2, R42, 0x7772, RZ ;  /* 0x000077722a027816 */ /* 0x002fc400000000ff */
[----:B------:R-:W4:Y:S04]  /*15daa0*/  LDL.LU.64 R20, [R1+0x3e18] ;  /* 0x003e180001147983 */ /* 0x000f280000300a00 */
[----:B------:R1:W-:Y:S02]  /*15dab0*/  @P6 STG.E.U8 desc[UR4][R48.64], R2 ;  /* 0x0000000230006986 */ /* 0x0003e4000c101104 */
[----:B-1----:R-:W-:Y:S02]  /*15dac0*/  PRMT R2, R42, 0x7773, RZ ;  /* 0x000077732a027816 */ /* 0x002fe400000000ff */
[----:B------:R-:W2:Y:S04]  /*15dad0*/  LDL.LU.64 R48, [R1+0x3e20] ;  /* 0x003e200001307983 */ /* 0x000ea80000300a00 */
[----:B------:R1:W-:Y:S01]  /*15dae0*/  @P0 STG.E.U8 desc[UR4][R46.64], R2 ;  /* 0x000000022e000986 */ /* 0x0003e2000c101104 */
[----:B------:R-:W-:-:S03]  /*15daf0*/  LOP3.LUT P0, RZ, R19, 0x2000000, RZ, 0xc0, !PT ;  /* 0x0200000013ff7812 */ /* 0x000fc6000780c0ff */
[----:B------:R-:W2:Y:S01]  /*15db00*/  LDL.LU R42, [R1+0x30c] ;  /* 0x00030c00012a7983 */ /* 0x000ea20000300800 */
[----:B-1----:R-:W-:-:S03]  /*15db10*/  PRMT R2, R38, 0x7770, RZ ;  /* 0x0000777026027816 */ /* 0x002fc600000000ff */
[----:B------:R-:W2:Y:S06]  /*15db20*/  LDL.LU.64 R46, [R1+0x3e28] ;  /* 0x003e2800012e7983 */ /* 0x000eac0000300a00 */
[----:B---3--:R1:W-:Y:S01]  /*15db30*/  @P0 STG.E.U8 desc[UR4][R44.64], R2 ;  /* 0x000000022c000986 */ /* 0x0083e2000c101104 */
[C---:B------:R-:W-:Y:S02]  /*15db40*/  LOP3.LUT P0, RZ, R19.reuse, 0x1000000, RZ, 0xc0, !PT ;  /* 0x0100000013ff7812 */ /* 0x040fe4000780c0ff */
[----:B-1----:R-:W-:Y:S01]  /*15db50*/  PRMT R2, R38, 0x7771, RZ ;  /* 0x0000777126027816 */ /* 0x002fe200000000ff */
[----:B------:R-:W3:Y:S10]  /*15db60*/  LDL.LU.64 R44, [R1+0x3e30] ;  /* 0x003e3000012c7983 */ /* 0x000ef40000300a00 */
[----:B------:R1:W-:Y:S01]  /*15db70*/  @P0 STG.E.U8 desc[UR4][R40.64], R2 ;  /* 0x0000000228000986 */ /* 0x0003e2000c101104 */
[----:B------:R-:W-:-:S02]  /*15db80*/  LOP3.LUT P0, RZ, R19, 0x800000, RZ, 0xc0, !PT ;  /* 0x0080000013ff7812 */ /* 0x000fc4000780c0ff */
[C---:B-1----:R-:W-:Y:S01]  /*15db90*/  PRMT R2, R38.reuse, 0x7772, RZ ;  /* 0x0000777226027816 */ /* 0x042fe200000000ff */
[----:B------:R-:W2:Y:S10]  /*15dba0*/  LDL.LU.64 R40, [R1+0x3e38] ;  /* 0x003e380001287983 */ /* 0x000eb40000300a00 */
[----:B------:R1:W-:Y:S04]  /*15dbb0*/  @P0 STG.E.U8 desc[UR4][R52.64], R2 ;  /* 0x0000000234000986 */ /* 0x0003e8000c101104 */
[----:B-1----:R-:W2:Y:S01]  /*15dbc0*/  LDL.LU.64 R52, [R1+0x5a48] ;  /* 0x005a480001347983 */ /* 0x002ea20000300a00 */
[----:B------:R-:W-:-:S03]  /*15dbd0*/  PRMT R2, R38, 0x7773, RZ ;  /* 0x0000777326027816 */ /* 0x000fc600000000ff */
        /* <DEDUP_REMOVED lines=27> */
[----:B----4-:R1:W-:Y:S02]  /*15dd90*/  @P2 STG.E.U8 desc[UR4][R20.64], R2 ;  /* 0x0000000214002986 */ /* 0x0103e4000c101104 */
[----:B-1----:R-:W-:Y:S02]  /*15dda0*/  PRMT R2, R38, 0x7773, RZ ;  /* 0x0000777326027816 */ /* 0x002fe400000000ff */
[----:B------:R-:W2:Y:S04]  /*15ddb0*/  LDL.LU R38, [R1+0x5a40] ;  /* 0x005a400001267983 */ /* 0x000ea80000300800 */
[----:B------:R1:W-:Y:S02]  /*15ddc0*/  @P3 STG.E.U8 desc[UR4][R48.64], R2 ;  /* 0x0000000230003986 */ /* 0x0003e4000c101104 */
        /* <DEDUP_REMOVED lines=10> */
[----:B------:R-:W4:Y:S01]  /*15de70*/  LDL.LU R43, [R1+0x2fc] ;  /* 0x0002fc00012b7983 */ /* 0x000f220000300800 */
[----:B------:R-:W-:-:S03]  /*15de80*/  LOP3.LUT P4, RZ, R37, 0x200000, RZ, 0xc0, !PT ;  /* 0x0020000025ff7812 */ /* 0x000fc6000788c0ff */
[----:B------:R-:W4:Y:S01]  /*15de90*/  LDL.LU.64 R44, [R1+0x3e60] ;  /* 0x003e6000012c7983 */ /* 0x000f220000300a00 */
[----:B------:R-:W-:-:S03]  /*15dea0*/  PRMT R2, R42, 0x7773, RZ ;  /* 0x000077732a027816 */ /* 0x000fc600000000ff */
[----:B------:R-:W4:Y:S01]  /*15deb0*/  LDL.LU R3, [R1+0x2e0] ;  /* 0x0002e00001037983 */ /* 0x000f220000300800 */
[----:B------:R-:W-:Y:S02]  /*15dec0*/  LOP3.LUT R19, R19, 0xfffffeff, RZ, 0xc0, !PT ;  /* 0xfffffeff13137812 */ /* 0x000fe400078ec0ff */
[C---:B------:R-:W-:Y:S02]  /*15ded0*/  LOP3.LUT P5, RZ, R37.reuse, 0x400000, RZ, 0xc0, !PT ;  /* 0x0040000025ff7812 */ /* 0x040fe400078ac0ff */
[----:B------:R-:W-:Y:S02]  /*15dee0*/  LOP3.LUT P6, RZ, R37, 0x800000, RZ, 0xc0, !PT ;  /* 0x0080000025ff7812 */ /* 0x000fe400078cc0ff */
[----:B--2---:R-:W-:Y:S01]  /*15def0*/  LOP3.LUT P0, RZ, R38, 0x2, RZ, 0xc0, !PT ;  /* 0x0000000226ff7812 */ /* 0x004fe2000780c0ff */
[----:B---3--:R1:W-:Y:S04]  /*15df00*/  @P4 STG.E.U8 desc[UR4][R40.64], R2 ;  /* 0x0000000228004986 */ /* 0x0083e8000c101104 */
[----:B-1----:R-:W2:Y:S08]  /*15df10*/  LDL.LU.64 R40, [R1+0x3e68] ;  /* 0x003e680001287983 */ /* 0x002eb00000300a00 */
        /* <DEDUP_REMOVED lines=26> */
[----:B------:R-:W3:Y:S04]  /*15e0c0*/  LDL.LU.64 R36, [R1+0x3e70] ;  /* 0x003e700001247983 */ /* 0x000ee80000300a00 */
[----:B------:R-:W3:Y:S04]  /*15e0d0*/  LDL.LU.64 R34, [R1+0x3e78] ;  /* 0x003e780001227983 */ /* 0x000ee80000300a00 */
[----:B------:R-:W3:Y:S04]  /*15e0e0*/  LDL.LU R16, [R1+0x2d0] ;  /* 0x0002d00001107983 */ /* 0x000ee80000300800 */
[----:B------:R-:W3:Y:S04]  /*15e0f0*/  LDL.LU.64 R14, [R1+0x3e80] ;  /* 0x003e8000010e7983 */ /* 0x000ee80000300a00 */
[----:B------:R-:W3:Y:S04]  /*15e100*/  LDL.LU.64 R32, [R1+0x3e88] ;  /* 0x003e880001207983 */ /* 0x000ee80000300a00 */
[----:B------:R-:W3:Y:S04]  /*15e110*/  LDL.LU.64 R12, [R1+0x3e90] ;  /* 0x003e9000010c7983 */ /* 0x000ee80000300a00 */
[----:B------:R-:W3:Y:S01]  /*15e120*/  LDL.LU.64 R10, [R1+0x3e98] ;  /* 0x003e9800010a7983 */ /* 0x000ee20000300a00 */
[----:B----4-:R-:W-:-:S03]  /*15e130*/  PRMT R2, R43, 0x7770, RZ ;  /* 0x000077702b027816 */ /* 0x010fc600000000ff */
[----:B------:R-:W4:Y:S04]  /*15e140*/  LDL.LU R42, [R1+0x2c0] ;  /* 0x0002c000012a7983 */ /* 0x000f280000300800 */
[----:B------:R1:W-:Y:S04]  /*15e150*/  @P5 STG.E.U8 desc[UR4][R20.64], R2 ;  /* 0x0000000214005986 */ /* 0x0003e8000c101104 */
[----:B------:R-:W4:Y:S04]  /*15e160*/  LDL.LU.64 R8, [R1+0x3ea0] ;  /* 0x003ea00001087983 */ /* 0x000f280000300a00 */
[----:B------:R-:W4:Y:S01]  /*15e170*/  LDL.LU.64 R50, [R1+0x3ea8] ;  /* 0x003ea80001327983 */ /* 0x000f220000300a00 */
[----:B-1----:R-:W-:-:S03]  /*15e180*/  PRMT R2, R43, 0x7771, RZ ;  /* 0x000077712b027816 */ /* 0x002fc600000000ff */
[----:B------:R-:W4:Y:S04]  /*15e190*/  LDL.LU.64 R20, [R1+0x3eb0] ;  /* 0x003eb00001147983 */ /* 0x000f280000300a00 */
[----:B------:R1:W-:Y:S02]  /*15e1a0*/  @P6 STG.E.U8 desc[UR4][R48.64], R2 ;  /* 0x0000000230006986 */ /* 0x0003e4000c101104 */
[----:B-1----:R-:W-:Y:S02]  /*15e1b0*/  PRMT R2, R43, 0x7772, RZ ;  /* 0x000077722b027816 */ /* 0x002fe400000000ff */
[----:B------:R-:W4:Y:S04]  /*15e1c0*/  LDL.LU.64 R48, [R1+0x3eb8] ;  /* 0x003eb80001307983 */ /* 0x000f280000300a00 */
[----:B------:R1:W-:Y:S01]  /*15e1d0*/  @P0 STG.E.U8 desc[UR4][R46.64], R2 ;  /* 0x000000022e000986 */ /* 0x0003e2000c101104 */
[----:B------:R-:W-:-:S02]  /*15e1e0*/  LOP3.LUT P0, RZ, R19, 0x10000, RZ, 0xc0, !PT ;  /* 0x0001000013ff7812 */ /* 0x000fc4000780c0ff */
[----:B-1----:R-:W-:Y:S02]  /*15e1f0*/  PRMT R2, R43, 0x7773, RZ ;  /* 0x000077732b027816 */ /* 0x002fe400000000ff */
[----:B------:R-:W4:Y:S09]  /*15e200*/  LDL.LU R43, [R1+0x2b0] ;  /* 0x0002b000012b7983 */ /* 0x000f320000300800 */
        /* <DEDUP_REMOVED lines=8> */
[----:B------:R-:W-:Y:S02]  /*15e290*/  PRMT R2, R3, 0x7771, RZ ;  /* 0x0000777103027816 */ /* 0x000fe400000000ff */
[C---:B------:R-:W-:Y:S02]  /*15e2a0*/  LOP3.LUT P1, RZ, R38.reuse, 0x4, RZ, 0xc0, !PT ;  /* 0x0000000426ff7812 */ /* 0x040fe4000782c0ff */
[C---:B------:R-:W-:Y:S02]  /*15e2b0*/  LOP3.LUT P2, RZ, R38.reuse, 0x8, RZ, 0xc0, !PT ;  /* 0x0000000826ff7812 */ /* 0x040fe4000784c0ff */
[C---:B------:R-:W-:Y:S02]  /*15e2c0*/  LOP3.LUT P3, RZ, R38.reuse, 0x10, RZ, 0xc0, !PT ;  /* 0x0000001026ff7812 */ /* 0x040fe4000786c0ff */
[----:B------:R-:W-:-:S03]  /*15e2d0*/  LOP3.LUT P4, RZ, R38, 0x20, RZ, 0xc0, !PT ;  /* 0x0000002026ff7812 */ /* 0x000fc6000788c0ff */
        /* <DEDUP_REMOVED lines=20> */
[----:B------:R1:W-:Y:S01]  /*15e420*/  @P1 STG.E.U8 desc[UR4][R50.64], R2 ;  /* 0x0000000232001986 */ /* 0x0003e2000c101104 */
[----:B------:R-:W-:Y:S02]  /*15e430*/  LOP3.LUT P5, RZ, R38, 0x40, RZ, 0xc0, !PT ;  /* 0x0000004026ff7812 */ /* 0x000fe400078ac0ff */
[----:B-1----:R-:W-:Y:S01]  /*15e440*/  PRMT R2, R42, 0x7771, RZ ;  /* 0x000077712a027816 */ /* 0x002fe200000000ff */
[----:B------:R-:W3:Y:S04]  /*15e450*/  LDL.LU.64 R50, [R1+0x3ed8] ;  /* 0x003ed80001327983 */ /* 0x000ee80000300a00 */
        /* <DEDUP_REMOVED lines=8> */
[----:B-1----:R-:W-:-:S05]  /*15e4e0*/  PRMT R2, R43, 0x7771, RZ ;  /* 0x000077712b027816 */ /* 0x002fca00000000ff */
[----:B--2---:R1:W-:Y:S04]  /*15e4f0*/  @P6 STG.E.U8 desc[UR4][R40.64], R2 ;  /* 0x0000000228006986 */ /* 0x0043e8000c101104 */
[----:B-1----:R-:W2:Y:S04]  /*15e500*/  LDL.LU.64 R40, [R1+0x3ee0] ;  /* 0x003ee00001287983 */ /* 0x002ea80000300a00 */
[----:B------:R-:W4:Y:S04]  /*15e510*/  LDL.LU.64 R20, [R1+0x3ee8] ;  /* 0x003ee80001147983 */ /* 0x000f280000300a00 */
[----:B------:R-:W4:Y:S04]  /*15e520*/  LDL.LU.64 R48, [R1+0x3ef0] ;  /* 0x003ef00001307983 */ /* 0x000f280000300a00 */
[----:B------:R-:W4:Y:S04]  /*15e530*/  LDL.LU.64 R46, [R1+0x3ef8] ;  /* 0x003ef800012e7983 */ /* 0x000f280000300a00 */
[----:B------:R-:W4:Y:S04]  /*15e540*/  LDL.LU R42, [R1+0x2e4] ;  /* 0x0002e400012a7983 */ /* 0x000f280000300800 */
[----:B------:R-:W4:Y:S01]  /*15e550*/  LDL.LU.64 R44, [R1+0x3f00] ;  /* 0x003f0000012c7983 */ /* 0x000f220000300a00 */
[----:B------:R-:W-:-:S02]  /*15e560*/  LOP3.LUT P0, RZ, R38, 0x100000, RZ, 0xc0, !PT ;  /* 0x0010000026ff7812 */ /* 0x000fc4000780c0ff */
[----:B------:R-:W-:Y:S01]  /*15e570*/  LOP3.LUT R22, R22, 0x7fffffff, RZ, 0xc0, !PT ;  /* 0x7fffffff16167812 */ /* 0x000fe200078ec0ff */
[----:B------:R-:W4:Y:S01]  /*15e580*/  LDL.LU R16, [R1+0x2d4] ;  /* 0x0002d40001107983 */ /* 0x000f220000300800 */
[----:B------:R-:W-:-:S09]  /*15e590*/  LOP3.LUT P4, RZ, R38, 0x100, RZ, 0xc0, !PT ;  /* 0x0000010026ff7812 */ /* 0x000fd2000788c0ff */
[----:B------:R-:W-:Y:S02]  /*15e5a0*/  @P0 LOP3.LUT R22, R22, 0x80000000, RZ, 0xfc, !PT ;  /* 0x8000000016160812 */ /* 0x000fe400078efcff */
[C---:B------:R-:W-:Y:S02]  /*15e5b0*/  LOP3.LUT P0, RZ, R38.reuse, 0x80000, RZ, 0xc0, !PT ;  /* 0x0008000026ff7812 */ /* 0x040fe4000780c0ff */
[----:B------:R-:W-:Y:S02]  /*15e5c0*/  LOP3.LUT R19, R19, 0xfffffffe, RZ, 0xc0, !PT ;  /* 0xfffffffe13137812 */ /* 0x000fe400078ec0ff */
[----:B------:R-:W-:Y:S02]  /*15e5d0*/  PRMT R2, R43, 0x7772, RZ ;  /* 0x000077722b027816 */ /* 0x000fe400000000ff */
        /* <DEDUP_REMOVED lines=20> */
[----:B-1----:R-:W3:Y:S01]  /*15e720*/  LDL.LU.64 R50, [R1+0x3f08] ;  /* 0x003f080001327983 */ /* 0x002ee20000300a00 */
[----:B------:R-:W-:-:S05]  /*15e730*/  PRMT R2, R43, 0x7773, RZ ;  /* 0x000077732b027816 */ /* 0x000fca00000000ff */
[----:B------:R-:W-:Y:S02]  /*15e740*/  @P0 LOP3.LUT R19, R19, 0x40, RZ, 0xfc, !PT ;  /* 0x0000004013130812 */ /* 0x000fe400078efcff */
[C---:B------:R-:W-:Y:S01]  /*15e750*/  LOP3.LUT P0, RZ, R38.reuse, 0x1000, RZ, 0xc0, !PT ;  /* 0x0000100026ff7812 */ /* 0x040fe2000780c0ff */
[----:B--2---:R1:W-:Y:S04]  /*15e760*/  @P5 STG.E.U8 desc[UR4][R40.64], R2 ;  /* 0x0000000228005986 */ /* 0x0043e8000c101104 */
[----:B-1----:R-:W2:Y:S04]  /*15e770*/  LDL.LU.64 R40, [R1+0x3f10] ;  /* 0x003f100001287983 */ /* 0x002ea80000300a00 */
[----:B------:R-:W2:Y:S04]  /*15e780*/  LDL.LU.64 R36, [R1+0x3f18] ;  /* 0x003f180001247983 */ /* 0x000ea80000300a00 */
[----:B------:R-:W2:Y:S04]  /*15e790*/  LDL.LU.64 R34, [R1+0x3f20] ;  /* 0x003f200001227983 */ /* 0x000ea80000300a00 */
[----:B------:R-:W2:Y:S04]  /*15e7a0*/  LDL.LU.64 R14, [R1+0x3f28] ;  /* 0x003f2800010e7983 */ /* 0x000ea80000300a00 */
[----:B------:R-:W2:Y:S04]  /*15e7b0*/  LDL.LU R43, [R1+0x2c4] ;  /* 0x0002c400012b7983 */ /* 0x000ea80000300800 */
[----:B------:R-:W2:Y:S04]  /*15e7c0*/  LDL.LU.64 R32, [R1+0x3f30] ;  /* 0x003f300001207983 */ /* 0x000ea80000300a00 */
[----:B------:R-:W2:Y:S01]  /*15e7d0*/  LDL.LU.64 R12, [R1+0x3f38] ;  /* 0x003f3800010c7983 */ /* 0x000ea20000300a00 */
[----:B------:R-:W-:-:S02]  /*15e7e0*/  LOP3.LUT P6, RZ, R38, 0x400, RZ, 0xc0, !PT ;  /* 0x0000040026ff7812 */ /* 0x000fc400078cc0ff */
[----:B------:R-:W-:Y:S01]  /*15e7f0*/  LOP3.LUT R19, R19, 0xffffff7f, RZ, 0xc0, !PT ;  /* 0xffffff7f13137812 */ /* 0x000fe200078ec0ff */
[----:B------:R-:W2:Y:S03]  /*15e800*/  LDL.LU.64 R10, [R1+0x3f40] ;  /* 0x003f4000010a7983 */ /* 0x000ea60000300a00 */
[----:B------:R-:W-:Y:S01]  /*15e810*/  @P0 LOP3.LUT R19, R19, 0x80, RZ, 0xfc, !PT ;  /* 0x0000008013130812 */ /* 0x000fe200078efcff */
[----:B------:R-:W2:Y:S01]  /*15e820*/  LDL.LU.64 R8, [R1+0x3f48] ;  /* 0x003f480001087983 */ /* 0x000ea20000300a00 */
[----:B------:R-:W-:Y:S02]  /*15e830*/  LOP3.LUT P0, RZ, R38, 0x800, RZ, 0xc0, !PT ;  /* 0x0000080026ff7812 */ /* 0x000fe4000780c0ff */
[----:B----4-:R-:W-:-:S05]  /*15e840*/  PRMT R2, R42, 0x7770, RZ ;  /* 0x000077702a027816 */ /* 0x010fca00000000ff */
        /* <DEDUP_REMOVED lines=17> */
[C---:B------:R-:W-:Y:S02]  /*15e960*/  LOP3.LUT P2, RZ, R38.reuse, 0x400000, RZ, 0xc0, !PT ;  /* 0x0040000026ff7812 */ /* 0x040fe4000784c0ff */
[----:B------:R-:W-:-:S05]  /*15e970*/  LOP3.LUT P3, RZ, R38, 0x800000, RZ, 0xc0, !PT ;  /* 0x0080000026ff7812 */ /* 0x000fca000786c0ff */
[----:B---3--:R1:W-:Y:S01]  /*15e980*/  @P0 STG.E.U8 desc[UR4][R50.64], R2 ;  /* 0x0000000232000986 */ /* 0x0083e2000c101104 */
[C---:B------:R-:W-:Y:S02]  /*15e990*/  LOP3.LUT P0, RZ, R19.reuse, 0x10, RZ, 0xc0, !PT ;  /* 0x0000001013ff7812 */ /* 0x040fe4000780c0ff */
[----:B-1----:R-:W-:Y:S01]  /*15e9a0*/  PRMT R2, R16, 0x7771, RZ ;  /* 0x0000777110027816 */ /* 0x002fe200000000ff */
[----:B------:R-:W3:Y:S10]  /*15e9b0*/  LDL.LU.64 R50, [R1+0x5a38] ;  /* 0x005a380001327983 */ /* 0x000ef40000300a00 */
[----:B--2---:R1:W-:Y:S01]  /*15e9c0*/  @P0 STG.E.U8 desc[UR4][R40.64], R2 ;  /* 0x0000000228000986 */ /* 0x0043e2000c101104 */
[----:B------:R-:W-:-:S02]  /*15e9d0*/  LOP3.LUT P0, RZ, R19, 0x8, RZ, 0xc0, !PT ;  /* 0x0000000813ff7812 */ /* 0x000fc4000780c0ff */
[----:B-1----:R-:W-:Y:S01]  /*15e9e0*/  PRMT R2, R16, 0x7772, RZ ;  /* 0x0000777210027816 */ /* 0x002fe200000000ff */
[----:B------:R-:W2:Y:S10]  /*15e9f0*/  LDL.LU.64 R40, [R1+0x5a30] ;  /* 0x005a300001287983 */ /* 0x000eb40000300a00 */
        /* <DEDUP_REMOVED lines=14> */
[----:B-1----:R-:W-:-:S05]  /*15eae0*/  PRMT R2, R43, 0x7773, RZ ;  /* 0x000077732b027816 */ /* 0x002fca00000000ff */
[----:B------:R1:W-:Y:S02]  /*15eaf0*/  @P1 STG.E.U8 desc[UR4][R10.64], R2 ;  /* 0x000000020a001986 */ /* 0x0003e4000c101104 */
[----:B-1----:R-:W-:-:S05]  /*15eb00*/  PRMT R2, R39, 0x7770, RZ ;  /* 0x0000777027027816 */ /* 0x002fca00000000ff */
[----:B------:R1:W-:Y:S02]  /*15eb10*/  @P2 STG.E.U8 desc[UR4][R8.64], R2 ;  /* 0x0000000208002986 */ /* 0x0003e4000c101104 */
[----:B-1----:R-:W-:-:S05]  /*15eb20*/  PRMT R2, R39, 0x7771, RZ ;  /* 0x0000777127027816 */ /* 0x002fca00000000ff */
[----:B----4-:R1:W-:Y:S02]  /*15eb30*/  @P3 STG.E.U8 desc[UR4][R20.64], R2 ;  /* 0x0000000214003986 */ /* 0x0103e4000c101104 */
[----:B-1----:R-:W-:-:S05]  /*15eb40*/  PRMT R2, R39, 0x7772, RZ ;  /* 0x0000777227027816 */ /* 0x002fca00000000ff */
[----:B------:R1:W-:Y:S02]  /*15eb50*/  @P4 STG.E.U8 desc[UR4][R48.64], R2 ;  /* 0x0000000230004986 */ /* 0x0003e4000c101104 */
[----:B-1----:R-:W-:Y:S02]  /*15eb60*/  PRMT R2, R39, 0x7773, RZ ;  /* 0x0000777327027816 */ /* 0x002fe400000000ff */
[----:B------:R-:W4:Y:S01]  /*15eb70*/  LDL.LU R39, [R1+0x5a28] ;  /* 0x005a280001277983 */ /* 0x000f220000300800 */
[C---:B------:R-:W-:Y:S02]  /*15eb80*/  LOP3.LUT P5, RZ, R38.reuse, 0x2000000, RZ, 0xc0, !PT ;  /* 0x0200000026ff7812 */ /* 0x040fe400078ac0ff */
[----:B------:R-:W-:Y:S01]  /*15eb90*/  LOP3.LUT P6, RZ, R38, 0x4000000, RZ, 0xc0, !PT ;  /* 0x0400000026ff7812 */ /* 0x000fe200078cc0ff */
[----:B------:R-:W2:Y:S04]  /*15eba0*/  LDL.LU.64 R10, [R1+0x3f70] ;  /* 0x003f7000010a7983 */ /* 0x000ea80000300a00 */
[----:B------:R-:W2:Y:S04]  /*15ebb0*/  LDL.LU.64 R8, [R1+0x3f78] ;  /* 0x003f780001087983 */ /* 0x000ea80000300a00 */
[----:B------:R-:W2:Y:S04]  /*15ebc0*/  LDL.LU.64 R20, [R1+0x3f80] ;  /* 0x003f800001147983 */ /* 0x000ea80000300a00 */
[----:B------:R1:W-:Y:S04]  /*15ebd0*/  @P5 STG.E.U8 desc[UR4][R46.64], R2 ;  /* 0x000000022e005986 */ /* 0x0003e8000c101104 */
[----:B------:R-:W2:Y:S01]  /*15ebe0*/  LDL.LU.64 R48, [R1+0x3f88] ;  /* 0x003f880001307983 */ /* 0x000ea20000300a00 */
[----:B-1----:R-:W-:-:S03]  /*15ebf0*/  PRMT R2, R42, 0x7770, RZ ;  /* 0x000077702a027816 */ /* 0x002fc600000000ff */
[----:B------:R-:W2:Y:S04]  /*15ec00*/  LDL.LU.64 R46, [R1+0x3f90] ;  /* 0x003f9000012e7983 */ /* 0x000ea80000300a00 */
        /* <DEDUP_REMOVED lines=11> */
[----:B------:R-:W-:Y:S01]  /*15ecc0*/  PRMT R2, R42, 0x7771, RZ ;  /* 0x000077712a027816 */ /* 0x000fe200000000ff */
[----:B------:R-:W2:Y:S01]  /*15ecd0*/  LDL.LU R16, [R1+0x2b8] ;  /* 0x0002b80001107983 */ /* 0x000ea20000300800 */
[----:B------:R-:W-:-:S03]  /*15ece0*/  LOP3.LUT P6, RZ, R38, 0x20000000, RZ, 0xc0, !PT ;  /* 0x2000000026ff7812 */ /* 0x000fc600078cc0ff */
[----:B------:R-:W2:Y:S01]  /*15ecf0*/  LDL.LU.64 R12, [R1+0x3fc8] ;  /* 0x003fc800010c7983 */ /* 0x000ea20000300a00 */
[----:B----4-:R-:W-:-:S13]  /*15ed00*/  LOP3.LUT P0, RZ, R39, 0x80, RZ, 0xc0, !PT ;  /* 0x0000008027ff7812 */ /* 0x010fda000780c0ff */
        /* <DEDUP_REMOVED lines=21> */
[----:B--2---:R1:W-:Y:S10]  /*15ee60*/  @P4 STG.E.U8 desc[UR4][R10.64], R2 ;  /* 0x000000020a004986 */ /* 0x0043f4000c101104 */
[----:B------:R-:W-:-:S02]  /*15ee70*/  @P0 LOP3.LUT R22, R22, 0x20000000, RZ, 0xfc, !PT ;  /* 0x2000000016160812 */ /* 0x000fc400078efcff */
[----:B------:R-:W-:Y:S01]  /*15ee80*/  LOP3.LUT P0, RZ, R38, 0x80000000, RZ, 0xc0, !PT ;  /* 0x8000000026ff7812 */ /* 0x000fe2000780c0ff */
[----:B-1----:R-:W2:Y:S01]  /*15ee90*/  LDL.LU.64 R10, [R1+0x3fd0] ;  /* 0x003fd000010a7983 */ /* 0x002ea20000300a00 */
[----:B------:R-:W-:Y:S02]  /*15eea0*/  LOP3.LUT R22, R22, 0xbfffffff, RZ, 0xc0, !PT ;  /* 0xbfffffff16167812 */ /* 0x000fe400078ec0ff */
[----:B------:R-:W-:-:S05]  /*15eeb0*/  PRMT R2, R42, 0x7772, RZ ;  /* 0x000077722a027816 */ /* 0x000fca00000000ff */
[----:B------:R1:W-:Y:S04]  /*15eec0*/  @P5 STG.E.U8 desc[UR4][R8.64], R2 ;  /* 0x0000000208005986 */ /* 0x0003e8000c101104 */
[----:B------:R-:W-:Y:S02]  /*15eed0*/  @P0 LOP3.LUT R22, R22, 0x40000000, RZ, 0xfc, !PT ;  /* 0x4000000016160812 */ /* 0x000fe400078efcff */
[----:B------:R-:W-:Y:S02]  /*15eee0*/  LOP3.LUT P0, RZ, R38, 0x40000000, RZ, 0xc0, !PT ;  /* 0x4000000026ff7812 */ /* 0x000fe4000780c0ff */
[----:B-1----:R-:W-:Y:S01]  /*15eef0*/  PRMT R2, R42, 0x7773, RZ ;  /* 0x000077732a027816 */ /* 0x002fe200000000ff */
[----:B------:R-:W4:Y:S04]  /*15ef00*/  LDL.LU.64 R8, [R1+0x3fd8] ;  /* 0x003fd80001087983 */ /* 0x000f280000300a00 */
[----:B------:R1:W-:Y:S02]  /*15ef10*/  @P6 STG.E.U8 desc[UR4][R20.64], R2 ;  /* 0x0000000214006986 */ /* 0x0003e4000c101104 */
[----:B-1----:R-:W-:-:S02]  /*15ef20*/  PRMT R2, R43, 0x7770, RZ ;  /* 0x000077702b027816 */ /* 0x002fc400000000ff */
[----:B------:R-:W3:Y:S04]  /*15ef30*/  LDL.LU.64 R20, [R1+0x3fe0] ;  /* 0x003fe00001147983 */ /* 0x000ee80000300a00 */
[----:B------:R1:W-:Y:S01]  /*15ef40*/  @P0 STG.E.U8 desc[UR4][R48.64], R2 ;  /* 0x0000000230000986 */ /* 0x0003e2000c101104 */
[C---:B------:R-:W-:Y:S02]  /*15ef50*/  LOP3.LUT P0, RZ, R22.reuse, 0x40000000, RZ, 0xc0, !PT ;  /* 0x4000000016ff7812 */ /* 0x040fe4000780c0ff */
        /* <DEDUP_REMOVED lines=9> */
[----:B------:R-:W3:Y:S10]  /*15eff0*/  LDL.LU.64 R44, [R1+0x3ff8] ;  /* 0x003ff800012c7983 */ /* 0x000ef40000300a00 */
[----:B------:R1:W-:Y:S01]  /*15f000*/  @P0 STG.E.U8 desc[UR4][R18.64], R2 ;  /* 0x0000000212000986 */ /* 0x0003e2000c101104 */
[----:B------:R-:W-:-:S03]  /*15f010*/  LOP3.LUT P0, RZ, R22, 0x8000000, RZ, 0xc0, !PT ;  /* 0x0800000016ff7812 */ /* 0x000fc6000780c0ff */
[----:B------:R-:W3:Y:S01]  /*15f020*/  LDL.LU.64 R42, [R1+0x4000] ;  /* 0x00400000012a7983 */ /* 0x000ee20000300a00 */
        /* <DEDUP_REMOVED lines=21> */
[----:B------:R-:W-:Y:S01]  /*15f180*/  LOP3.LUT P5, RZ, R39, 0x1000, RZ, 0xc0, !PT ;  /* 0x0000100027ff7812 */ /* 0x000fe200078ac0ff */
[----:B--2---:R1:W-:Y:S02]  /*15f190*/  @P0 STG.E.U8 desc[UR4][R10.64], R2 ;  /* 0x000000020a000986 */ /* 0x0043e4000c101104 */
[----:B-1----:R-:W-:-:S05]  /*15f1a0*/  PRMT R2, R16, 0x7772, RZ ;  /* 0x0000777210027816 */ /* 0x002fca00000000ff */
[----:B----4-:R1:W-:Y:S02]  /*15f1b0*/  @P1 STG.E.U8 desc[UR4][R8.64], R2 ;  /* 0x0000000208001986 */ /* 0x0103e4000c101104 */
        /* <DEDUP_REMOVED lines=43> */
[----:B---3--:R1:W-:Y:S04]  /*15f470*/  @P4 STG.E.U8 desc[UR4][R44.64], R2 ;  /* 0x000000022c004986 */ /* 0x0083e8000c101104 */
[----:B-1----:R-:W2:Y:S01]  /*15f480*/  LDL.LU.64 R44, [R1+0x4030] ;  /* 0x00403000012c7983 */ /* 0x002ea20000300a00 */
[----:B------:R-:W-:Y:S02]  /*15f490*/  LOP3.LUT R22, R22, 0xffefffff, RZ, 0xc0, !PT ;  /* 0xffefffff16167812 */ /* 0x000fe400078ec0ff */
[C---:B------:R-:W-:Y:S01]  /*15f4a0*/  LOP3.LUT P5, RZ, R39.reuse, 0x8000, RZ, 0xc0, !PT ;  /* 0x0000800027ff7812 */ /* 0x040fe200078ac0ff */
[----:B------:R-:W3:Y:S01]  /*15f4b0*/  LDL.LU.64 R18, [R1+0x4040] ;  /* 0x0040400001127983 */ /* 0x000ee20000300a00 */
[----:B------:R-:W-:Y:S02]  /*15f4c0*/  @P0 LOP3.LUT R22, R22, 0x100000, RZ, 0xfc, !PT ;  /* 0x0010000016160812 */ /* 0x000fe400078efcff */
[----:B------:R-:W-:Y:S01]  /*15f4d0*/  LOP3.LUT P0, RZ, R39, 0x40000, RZ, 0xc0, !PT ;  /* 0x0004000027ff7812 */ /* 0x000fe2000780c0ff */
[----:B------:R-:W3:Y:S01]  /*15f4e0*/  LDL.LU R16, [R1+0x2bc] ;  /* 0x0002bc0001107983 */ /* 0x000ee20000300800 */
[----:B------:R-:W-:-:S02]  /*15f4f0*/  PRMT R2, R49, 0x7771, RZ ;  /* 0x0000777131027816 */ /* 0x000fc400000000ff */
[----:B------:R-:W-:Y:S01]  /*15f500*/  LOP3.LUT R22, R22, 0xffdfffff, RZ, 0xc0, !PT ;  /* 0xffdfffff16167812 */ /* 0x000fe200078ec0ff */
[----:B------:R-:W3:Y:S01]  /*15f510*/  LDL.LU.64 R36, [R1+0x4048] ;  /* 0x0040480001247983 */ /* 0x000ee20000300a00 */
[C---:B------:R-:W-:Y:S02]  /*15f520*/  LOP3.LUT P6, RZ, R39.reuse, 0x10000, RZ, 0xc0, !PT ;  /* 0x0001000027ff7812 */ /* 0x040fe400078cc0ff */
[C---:B------:R-:W-:Y:S01]  /*15f530*/  LOP3.LUT P1, RZ, R39.reuse, 0x8000000, RZ, 0xc0, !PT ;  /* 0x0800000027ff7812 */ /* 0x040fe2000782c0ff */
[----:B----4-:R1:W-:Y:S01]  /*15f540*/  @P5 STG.E.U8 desc[UR4][R8.64], R2 ;  /* 0x0000000208005986 */ /* 0x0103e2000c101104 */
[C---:B------:R-:W-:Y:S02]  /*15f550*/  LOP3.LUT P2, RZ, R39.reuse, 0x10000000, RZ, 0xc0, !PT ;  /* 0x1000000027ff7812 */ /* 0x040fe4000784c0ff */
[----:B------:R-:W-:Y:S01]  /*15f560*/  LOP3.LUT P3, RZ, R39, 0x20000000, RZ, 0xc0, !PT ;  /* 0x2000000027ff7812 */ /* 0x000fe2000786c0ff */
[----:B------:R-:W4:Y:S01]  /*15f570*/  LDL.LU.64 R34, [R1+0x4050] ;  /* 0x0040500001227983 */ /* 0x000f220000300a00 */
[----:B------:R-:W-:-:S02]  /*15f580*/  @P0 LOP3.LUT R22, R22, 0x200000, RZ, 0xfc, !PT ;  /* 0x0020000016160812 */ /* 0x000fc400078efcff */
[C---:B------:R-:W-:Y:S02]  /*15f590*/  LOP3.LUT P0, RZ, R39.reuse, 0x20000, RZ, 0xc0, !PT ;  /* 0x0002000027ff7812 */ /* 0x040fe4000780c0ff */
[C---:B------:R-:W-:Y:S02]  /*15f5a0*/  LOP3.LUT P4, RZ, R39.reuse, 0x40000000, RZ, 0xc0, !PT ;  /* 0x4000000027ff7812 */ /* 0x040fe4000788c0ff */
[----:B------:R-:W-:Y:S02]  /*15f5b0*/  LOP3.LUT P5, RZ, R39, 0x80000000, RZ, 0xc0, !PT ;  /* 0x8000000027ff7812 */ /* 0x000fe400078ac0ff */
[----:B------:R-:W3:Y:S04]  /*15f5c0*/  LDL.LU.64 R38, [R1+0x4038] ;  /* 0x0040380001267983 */ /* 0x000ee80000300a00 */
[----:B------:R-:W4:Y:S01]  /*15f5d0*/  LDL.LU.64 R14, [R1+0x4058] ;  /* 0x00405800010e7983 */ /* 0x000f220000300a00 */
[----:B-1----:R-:W-:-:S03]  /*15f5e0*/  PRMT R2, R49, 0x7772, RZ ;  /* 0x0000777231027816 */ /* 0x002fc600000000ff */
[----:B------:R-:W4:Y:S04]  /*15f5f0*/  LDL.LU.64 R32, [R1+0x4060] ;  /* 0x0040600001207983 */ /* 0x000f280000300a00 */
        /* <DEDUP_REMOVED lines=41> */
[----:B-1----:R-:W-:Y:S02]  /*15f890*/  PRMT R2, R42, 0x7772, RZ ;  /* 0x000077722a027816 */ /* 0x002fe400000000ff */
[----:B------:R-:W3:Y:S04]  /*15f8a0*/  LDL.LU.64 R10, [R1+0x40a0] ;  /* 0x0040a000010a7983 */ /* 0x000ee80000300a00 */
[----:B------:R1:W-:Y:S01]  /*15f8b0*/  @P2 STG.E.U8 desc[UR4][R8.64], R2 ;  /* 0x0000000208002986 */ /* 0x0003e2000c101104 */
[----:B------:R-:W-:Y:S02]  /*15f8c0*/  LOP3.LUT P6, RZ, R40, 0x1, RZ, 0xc0, !PT ;  /* 0x0000000128ff7812 */ /* 0x000fe400078cc0ff */
[----:B-1----:R-:W-:Y:S01]  /*15f8d0*/  PRMT R2, R42, 0x7773, RZ ;  /* 0x000077732a027816 */ /* 0x002fe200000000ff */
[----:B------:R-:W4:Y:S04]  /*15f8e0*/  LDL.LU.64 R8, [R1+0x40a8] ;  /* 0x0040a80001087983 */ /* 0x000f280000300a00 */
[----:B------:R1:W-:Y:S02]  /*15f8f0*/  @P3 STG.E.U8 desc[UR4][R20.64], R2 ;  /* 0x0000000214003986 */ /* 0x0003e4000c101104 */
[----:B-1----:R-:W-:-:S02]  /*15f900*/  PRMT R2, R43, 0x7770, RZ ;  /* 0x000077702b027816 */ /* 0x002fc400000000ff */
[----:B------:R-:W4:Y:S04]  /*15f910*/  LDL.LU.64 R20, [R1+0x40b0] ;  /* 0x0040b00001147983 */ /* 0x000f280000300a00 */
[----:B------:R1:W-:Y:S02]  /*15f920*/  @P4 STG.E.U8 desc[UR4][R48.64], R2 ;  /* 0x0000000230004986 */ /* 0x0003e4000c101104 */
[C---:B-1----:R-:W-:Y:S02]  /*15f930*/  PRMT R2, R43.reuse, 0x7771, RZ ;  /* 0x000077712b027816 */ /* 0x042fe400000000ff */
[----:B------:R-:W4:Y:S04]  /*15f940*/  LDL.LU.64 R48, [R1+0x40b8] ;  /* 0x0040b80001307983 */ /* 0x000f280000300a00 */
[----:B------:R1:W-:Y:S02]  /*15f950*/  @P5 STG.E.U8 desc[UR4][R46.64], R2 ;  /* 0x000000022e005986 */ /* 0x0003e4000c101104 */
[----:B-1----:R-:W-:-:S05]  /*15f960*/  PRMT R2, R43, 0x7772, RZ ;  /* 0x000077722b027816 */ /* 0x002fca00000000ff */
[----:B--2---:R1:W-:Y:S04]  /*15f970*/  @P6 STG.E.U8 desc[UR4][R44.64], R2 ;  /* 0x000000022c006986 */ /* 0x0043e8000c101104 */
[----:B-1----:R-:W2:Y:S04]  /*15f980*/  LDL.LU R45, [R1+0x280] ;  /* 0x00028000012d7983 */ /* 0x002ea80000300800 */
[----:B------:R-:W4:Y:S01]  /*15f990*/  LDL.LU.64 R46, [R1+0x40c0] ;  /* 0x0040c000012e7983 */ /* 0x000f220000300a00 */
[----:B------:R-:W-:-:S03]  /*15f9a0*/  PRMT R2, R43, 0x7773, RZ ;  /* 0x000077732b027816 */ /* 0x000fc600000000ff */
[----:B------:R-:W4:Y:S04]  /*15f9b0*/  LDL.LU.64 R42, [R1+0x40c8] ;  /* 0x0040c800012a7983 */ /* 0x000f280000300a00 */
[----:B------:R-:W4:Y:S04]  /*15f9c0*/  LDL.LU.64 R38, [R1+0x40d0] ;  /* 0x0040d00001267983 */ /* 0x000f280000300a00 */
[----:B------:R-:W4:Y:S01]  /*15f9d0*/  LDL.LU.64 R18, [R1+0x40d8] ;  /* 0x0040d80001127983 */ /* 0x000f220000300a00 */
[----:B------:R-:W-:Y:S02]  /*15f9e0*/  LOP3.LUT P0, RZ, R40, 0x2000, RZ, 0xc0, !PT ;  /* 0x0000200028ff7812 */ /* 0x000fe4000780c0ff */
[----:B------:R-:W-:Y:S01]  /*15f9f0*/  LOP3.LUT R22, R22, 0xffffffef, RZ, 0xc0, !PT ;  /* 0xffffffef16167812 */ /* 0x000fe200078ec0ff */
[----:B------:R-:W4:Y:S01]  /*15fa00*/  LDL.LU.64 R36, [R1+0x40e0] ;  /* 0x0040e00001247983 */ /* 0x000f220000300a00 */
[----:B------:R-:W-:-:S02]  /*15fa10*/  LOP3.LUT P4, RZ, R40, 0x2, RZ, 0xc0, !PT ;  /* 0x0000000228ff7812 */ /* 0x000fc4000788c0ff */
[C---:B------:R-:W-:Y:S01]  /*15fa20*/  LOP3.LUT P5, RZ, R40.reuse, 0x4, RZ, 0xc0, !PT ;  /* 0x0000000428ff7812 */ /* 0x040fe200078ac0ff */
[----:B------:R-:W4:Y:S01]  /*15fa30*/  LDL.LU R44, [R1+0x2a4] ;  /* 0x0002a400012c7983 */ /* 0x000f220000300800 */
[----:B------:R-:W-:-:S03]  /*15fa40*/  LOP3.LUT P6, RZ, R40, 0x8, RZ, 0xc0, !PT ;  /* 0x0000000828ff7812 */ /* 0x000fc600078cc0ff */
[----:B------:R-:W4:Y:S02]  /*15fa50*/  LDL.LU.64 R34, [R1+0x40e8] ;  /* 0x0040e80001227983 */ /* 0x000f240000300a00 */
[----:B------:R-:W-:Y:S02]  /*15fa60*/  @P0 LOP3.LUT R22, R22, 0x10, RZ, 0xfc, !PT ;  /* 0x0000001016160812 */ /* 0x000fe400078efcff */
[----:B------:R-:W-:Y:S01]  /*15fa70*/  LOP3.LUT P0, RZ, R40, 0x1000, RZ, 0xc0, !PT ;  /* 0x0000100028ff7812 */ /* 0x000fe2000780c0ff */
[----:B------:R-:W4:Y:S01]  /*15fa80*/  LDL.LU.64 R14, [R1+0x40f0] ;  /* 0x0040f000010e7983 */ /* 0x000f220000300a00 */
[----:B------:R-:W-:-:S03]  /*15fa90*/  LOP3.LUT R22, R22, 0xffffffdf, RZ, 0xc0, !PT ;  /* 0xffffffdf16167812 */ /* 0x000fc600078ec0ff */
[----:B------:R-:W4:Y:S04]  /*15faa0*/  LDL.LU.64 R32, [R1+0x40f8] ;  /* 0x0040f80001207983 */ /* 0x000f280000300a00 */
[----:B------:R-:W4:Y:S04]  /*15fab0*/  LDL.LU.64 R12, [R1+0x4100] ;  /* 0x00410000010c7983 */ /* 0x000f280000300a00 */
        /* <DEDUP_REMOVED lines=20> */
[----:B---3--:R1:W-:Y:S01]  /*15fc00*/  @P4 STG.E.U8 desc[UR4][R10.64], R2 ;  /* 0x000000020a004986 */ /* 0x0083e2000c101104 */
[----:B------:R-:W-:-:S11]  /*15fc10*/  LOP3.LUT R22, R22, 0xffffefff, RZ, 0xc0, !PT ;  /* 0xffffefff16167812 */ /* 0x000fd600078ec0ff */
[----:B------:R-:W-:Y:S01]  /*15fc20*/  @P0 LOP3.LUT R22, R22, 0x1000, RZ, 0xfc, !PT ;  /* 0x0000100016160812 */ /* 0x000fe200078efcff */
[----:B-1----:R-:W3:Y:S01]  /*15fc30*/  LDL.LU.64 R10, [R1+0x4108] ;  /* 0x00410800010a7983 */ /* 0x002ee20000300a00 */
[----:B------:R-:W-:Y:S02]  /*15fc40*/  LOP3.LUT P0, RZ, R40, 0x10, RZ, 0xc0, !PT ;  /* 0x0000001028ff7812 */ /* 0x000fe4000780c0ff */
[----:B--2---:R-:W-:-:S05]  /*15fc50*/  PRMT R2, R45, 0x7770, RZ ;  /* 0x000077702d027816 */ /* 0x004fca00000000ff */
[----:B----4-:R1:W-:Y:S02]  /*15fc60*/  @P5 STG.E.U8 desc[UR4][R8.64], R2 ;  /* 0x0000000208005986 */ /* 0x0103e4000c101104 */
[C---:B-1----:R-:W-:Y:S02]  /*15fc70*/  PRMT R2, R45.reuse, 0x7771, RZ ;  /* 0x000077712d027816 */ /* 0x042fe400000000ff */
[----:B------:R-:W2:Y:S04]  /*15fc80*/  LDL.LU.64 R8, [R1+0x4110] ;  /* 0x0041100001087983 */ /* 0x000ea80000300a00 */
[----:B------:R1:W-:Y:S02]  /*15fc90*/  @P6 STG.E.U8 desc[UR4][R20.64], R2 ;  /* 0x0000000214006986 */ /* 0x0003e4000c101104 */
[----:B-1----:R-:W-:-:S02]  /*15fca0*/  PRMT R2, R45, 0x7772, RZ ;  /* 0x000077722d027816 */ /* 0x002fc400000000ff */
[----:B------:R-:W4:Y:S04]  /*15fcb0*/  LDL.LU.64 R20, [R1+0x4118] ;  /* 0x0041180001147983 */ /* 0x000f280000300a00 */
[----:B------:R1:W-:Y:S01]  /*15fcc0*/  @P0 STG.E.U8 desc[UR4][R48.64], R2 ;  /* 0x0000000230000986 */ /* 0x0003e2000c101104 */
[C---:B------:R-:W-:Y:S02]  /*15fcd0*/  LOP3.LUT P0, RZ, R22.reuse, 0x1000, RZ, 0xc0, !PT ;  /* 0x0000100016ff7812 */ /* 0x040fe4000780c0ff */
        /* <DEDUP_REMOVED lines=38> */
[----:B---3--:R1:W-:Y:S02]  /*15ff40*/  @P1 STG.E.U8 desc[UR4][R10.64], R2 ;  /* 0x000000020a001986 */ /* 0x0083e4000c101104 */
[----:B-1----:R-:W-:-:S05]  /*15ff50*/  PRMT R2, R41, 0x7771, RZ ;  /* 0x0000777129027816 */ /* 0x002fca00000000ff */
[----:B------:R1:W-:Y:S02]  /*15ff60*/  @P2 STG.E.U8 desc[UR4][R8.64], R2 ;  /* 0x0000000208002986 */ /* 0x0003e4000c101104 */
[----:B-1----:R-:W-:-:S05]  /*15ff70*/  PRMT R2, R41, 0x7772, RZ ;  /* 0x0000777229027816 */ /* 0x002fca00000000ff */
[----:B----4-:R1:W-:Y:S02]  /*15ff80*/  @P3 STG.E.U8 desc[UR4][R20.64], R2 ;  /* 0x0000000214003986 */ /* 0x0103e4000c101104 */
        /* <DEDUP_REMOVED lines=14> */
[----:B------:R-:W-:-:S02]  /*160070*/  LOP3.LUT R23, R23, 0xf7ffffff, RZ, 0xc0, !PT ;  /* 0xf7ffffff17177812 */ /* 0x000fc400078ec0ff */
[C---:B------:R-:W-:Y:S01]  /*160080*/  LOP3.LUT P4, RZ, R40.reuse, 0x100000, RZ, 0xc0, !PT ;  /* 0x0010000028ff7812 */ /* 0x040fe2000788c0ff */
[----:B------:R-:W4:Y:S01]  /*160090*/  LDL.LU R3, [R1+0x2a8] ;  /* 0x0002a80001037983 */ /* 0x000f220000300800 */
[----:B------:R-:W-:Y:S02]  /*1600a0*/  LOP3.LUT P5, RZ, R40, 0x200000, RZ, 0xc0, !PT ;  /* 0x0020000028ff7812 */ /* 0x000fe400078ac0ff */
[----:B------:R-:W-:Y:S02]  /*1600b0*/  PRMT R2, R45, 0x7772, RZ ;  /* 0x000077722d027816 */ /* 0x000fe400000000ff */
[----:B------:R-:W-:Y:S02]  /*1600c0*/  LOP3.LUT R22, R22, 0xfffffffe, RZ, 0xc0, !PT ;  /* 0xfffffffe16167812 */ /* 0x000fe400078ec0ff */
[----:B------:R-:W-:Y:S02]  /*1600d0*/  LOP3.LUT P6, RZ, R40, 0x400000, RZ, 0xc0, !PT ;  /* 0x0040000028ff7812 */ /* 0x000fe400078cc0ff */
[----:B--2---:R-:W-:-:S13]  /*1600e0*/  LOP3.LUT P0, RZ, R41, 0x1, RZ, 0xc0, !PT ;  /* 0x0000000129ff7812 */ /* 0x004fda000780c0ff */
        /* <DEDUP_REMOVED lines=9> */
[----:B-1----:R-:W-:Y:S02]  /*160180*/  PRMT R2, R45, 0x7773, RZ ;  /* 0x000077732d027816 */ /* 0x002fe400000000ff */
[----:B------:R-:W-:-:S03]  /*160190*/  LOP3.LUT R23, R23, 0xbfffffff, RZ, 0xc0, !PT ;  /* 0xbfffffff17177812 */ /* 0x000fc600078ec0ff */
[----:B----4-:R1:W-:Y:S06]  /*1601a0*/  @P5 STG.E.U8 desc[UR4][R42.64], R2 ;  /* 0x000000022a005986 */ /* 0x0103ec000c101104 */
[----:B------:R-:W-:Y:S02]  /*1601b0*/  @P0 LOP3.LUT R23, R23, 0x40000000, RZ, 0xfc, !PT ;  /* 0x4000000017170812 */ /* 0x000fe400078efcff */
[----:B------:R-:W-:Y:S01]  /*1601c0*/  LOP3.LUT P0, RZ, R40, 0x10000000, RZ, 0xc0, !PT ;  /* 0x1000000028ff7812 */ /* 0x000fe2000780c0ff */
[----:B-1----:R-:W2:Y:S01]  /*1601d0*/  LDL.LU.64 R42, [R1+0x4168] ;  /* 0x00416800012a7983 */ /* 0x002ea20000300a00 */
[----:B------:R-:W-:-:S03]  /*1601e0*/  LOP3.LUT R23, R23, 0x7fffffff, RZ, 0xc0, !PT ;  /* 0x7fffffff17177812 */ /* 0x000fc600078ec0ff */
[----:B------:R-:W3:Y:S04]  /*1601f0*/  LDL.LU.64 R38, [R1+0x4170] ;  /* 0x0041700001267983 */ /* 0x000ee80000300a00 */
[----:B------:R-:W4:Y:S04]  /*160200*/  LDL.LU.64 R18, [R1+0x4178] ;  /* 0x0041780001127983 */ /* 0x000f280000300a00 */
[----:B------:R-:W-:Y:S02]  /*160210*/  @P0 LOP3.LUT R23, R23, 0x80000000, RZ, 0xfc, !PT ;  /* 0x8000000017170812 */ /* 0x000fe400078efcff */
[----:B------:R-:W-:Y:S01]  /*160220*/  LOP3.LUT P0, RZ, R40, 0x8000000, RZ, 0xc0, !PT ;  /* 0x0800000028ff7812 */ /* 0x000fe2000780c0ff */
[----:B------:R-:W3:Y:S04]  /*160230*/  LDL.LU.64 R36, [R1+0x4180] ;  /* 0x0041800001247983 */ /* 0x000ee80000300a00 */
[----:B------:R-:W3:Y:S04]  /*160240*/  LDL.LU R16, [R1+0x298] ;  /* 0x0002980001107983 */ /* 0x000ee80000300800 */
[----:B------:R-:W4:Y:S04]  /*160250*/  LDL.LU.64 R34, [R1+0x4188] ;  /* 0x0041880001227983 */ /* 0x000f280000300a00 */
[----:B------:R-:W-:Y:S01]  /*160260*/  @P0 LOP3.LUT R22, R22, 0x1, RZ, 0xfc, !PT ;  /* 0x0000000116160812 */ /* 0x000fe200078efcff */
[----:B------:R-:W4:Y:S01]  /*160270*/  LDL.LU.64 R14, [R1+0x4190] ;  /* 0x00419000010e7983 */ /* 0x000f220000300a00 */
[----:B------:R-:W-:-:S02]  /*160280*/  LOP3.LUT P0, RZ, R40, 0x4000000, RZ, 0xc0, !PT ;  /* 0x0400000028ff7812 */ /* 0x000fc4000780c0ff */
[----:B------:R-:W-:Y:S01]  /*160290*/  LOP3.LUT R22, R22, 0xfffffffd, RZ, 0xc0, !PT ;  /* 0xfffffffd16167812 */ /* 0x000fe200078ec0ff */
[----:B------:R-:W4:Y:S01]  /*1602a0*/  LDL.LU R45, [R1+0x288] ;  /* 0x00028800012d7983 */ /* 0x000f220000300800 */
[----:B------:R-:W-:-:S03]  /*1602b0*/  PRMT R2, R44, 0x7770, RZ ;  /* 0x000077702c027816 */ /* 0x000fc600000000ff */
[----:B------:R-:W4:Y:S06]  /*1602c0*/  LDL.LU.64 R32, [R1+0x4198] ;  /* 0x0041980001207983 */ /* 0x000f2c0000300a00 */
[----:B------:R-:W-:Y:S01]  /*1602d0*/  @P0 LOP3.LUT R22, R22, 0x2, RZ, 0xfc, !PT ;  /* 0x0000000216160812 */ /* 0x000fe200078efcff */
[----:B------:R1:W-:Y:S01]  /*1602e0*/  @P6 STG.E.U8 desc[UR4][R8.64], R2 ;  /* 0x0000000208006986 */ /* 0x0003e2000c101104 */
[----:B------:R-:W-:Y:S02]  /*1602f0*/  LOP3.LUT P0, RZ, R40, 0x2000000, RZ, 0xc0, !PT ;  /* 0x0200000028ff7812 */ /* 0x000fe4000780c0ff */
[----:B------:R-:W-:Y:S01]  /*160300*/  LOP3.LUT R22, R22, 0xfffffffb, RZ, 0xc0, !PT ;  /* 0xfffffffb16167812 */ /* 0x000fe200078ec0ff */
[----:B------:R-:W4:Y:S04]  /*160310*/  LDL.LU.64 R12, [R1+0x41a0] ;  /* 0x0041a000010c7983 */ /* 0x000f280000300a00 */
[----:B------:R-:W4:Y:S01]  /*160320*/  LDL.LU.64 R10, [R1+0x41a8] ;  /* 0x0041a800010a7983 */ /* 0x000f220000300a00 */
[----:B-1----:R-:W-:-:S03]  /*160330*/  PRMT R2, R44, 0x7771, RZ ;  /* 0x000077712c027816 */ /* 0x002fc600000000ff */
[----:B------:R-:W4:Y:S02]  /*160340*/  LDL.LU.64 R8, [R1+0x41b0] ;  /* 0x0041b00001087983 */ /* 0x000f240000300a00 */
        /* <DEDUP_REMOVED lines=20> */
[C---:B------:R-:W-:Y:S02]  /*160490*/  LOP3.LUT P3, RZ, R41.reuse, 0x8, RZ, 0xc0, !PT ;  /* 0x0000000829ff7812 */ /* 0x040fe4000786c0ff */
[C---:B------:R-:W-:Y:S02]  /*1604a0*/  LOP3.LUT P4, RZ, R41.reuse, 0x10, RZ, 0xc0, !PT ;  /* 0x0000001029ff7812 */ /* 0x040fe4000788c0ff */
[----:B------:R-:W-:-:S02]  /*1604b0*/  LOP3.LUT P5, RZ, R41, 0x20, RZ, 0xc0, !PT ;  /* 0x0000002029ff7812 */ /* 0x000fc400078ac0ff */
[----:B------:R-:W-:Y:S01]  /*1604c0*/  LOP3.LUT P6, RZ, R41, 0x40, RZ, 0xc0, !PT ;  /* 0x0000004029ff7812 */ /* 0x000fe200078cc0ff */
        /* <DEDUP_REMOVED lines=41> */
[----:B------:R-:W2:Y:S04]  /*160760*/  LDL.LU.64 R38, [R1+0x4200] ;  /* 0x0042000001267983 */ /* 0x000ea80000300a00 */
[----:B------:R-:W2:Y:S04]  /*160770*/  LDL.LU R3, [R1+0x29c] ;  /* 0x00029c0001037983 */ /* 0x000ea80000300800 */
[----:B------:R-:W2:Y:S02]  /*160780*/  LDL.LU.64 R18, [R1+0x4208] ;  /* 0x0042080001127983 */ /* 0x000ea40000300a00 */
[----:B------:R-:W-:-:S02]  /*160790*/  @P0 LOP3.LUT R23, R23, 0x40000, RZ, 0xfc, !PT ;  /* 0x0004000017170812 */ /* 0x000fc400078efcff */
[----:B------:R-:W-:Y:S01]  /*1607a0*/  LOP3.LUT P0, RZ, R41, 0x40000, RZ, 0xc0, !PT ;  /* 0x0004000029ff7812 */ /* 0x000fe2000780c0ff */
[----:B------:R-:W2:Y:S01]  /*1607b0*/  LDL.LU.64 R36, [R1+0x4210] ;  /* 0x0042100001247983 */ /* 0x000ea20000300a00 */
[----:B------:R-:W-:-:S03]  /*1607c0*/  LOP3.LUT R23, R23, 0xfff7ffff, RZ, 0xc0, !PT ;  /* 0xfff7ffff17177812 */ /* 0x000fc600078ec0ff */
[----:B------:R-:W2:Y:S01]  /*1607d0*/  LDL.LU.64 R34, [R1+0x4218] ;  /* 0x0042180001227983 */ /* 0x000ea20000300a00 */
[----:B------:R-:W-:-:S03]  /*1607e0*/  LOP3.LUT P4, RZ, R41, 0x80, RZ, 0xc0, !PT ;  /* 0x0000008029ff7812 */ /* 0x000fc6000788c0ff */
[----:B------:R-:W2:Y:S04]  /*1607f0*/  LDL.LU.64 R14, [R1+0x4220] ;  /* 0x00422000010e7983 */ /* 0x000ea80000300a00 */
[----:B------:R-:W-:Y:S01]  /*160800*/  @P0 LOP3.LUT R23, R23, 0x80000, RZ, 0xfc, !PT ;  /* 0x0008000017170812 */ /* 0x000fe200078efcff */
[----:B------:R-:W2:Y:S01]  /*160810*/  LDL.LU R16, [R1+0x28c] ;  /* 0x00028c0001107983 */ /* 0x000ea20000300800 */
[----:B------:R-:W-:Y:S02]  /*160820*/  LOP3.LUT P0, RZ, R41, 0x20000, RZ, 0xc0, !PT ;  /* 0x0002000029ff7812 */ /* 0x000fe4000780c0ff */
        /* <DEDUP_REMOVED lines=20> */
[C---:B------:R-:W-:Y:S02]  /*160970*/  LOP3.LUT P0, RZ, R41.reuse, 0x800, RZ, 0xc0, !PT ;  /* 0x0000080029ff7812 */ /* 0x040fe4000780c0ff */
[----:B------:R-:W-:Y:S02]  /*160980*/  LOP3.LUT P6, RZ, R41, 0x200, RZ, 0xc0, !PT ;  /* 0x0000020029ff7812 */ /* 0x000fe400078cc0ff */
[----:B------:R-:W-:-:S09]  /*160990*/  LOP3.LUT R23, R23, 0xfbffffff, RZ, 0xc0, !PT ;  /* 0xfbffffff17177812 */ /* 0x000fd200078ec0ff */
[----:B------:R-:W-:Y:S02]  /*1609a0*/  @P0 LOP3.LUT R23, R23, 0x4000000, RZ, 0xfc, !PT ;  /* 0x0400000017170812 */ /* 0x000fe400078efcff */
[----:B------:R-:W-:Y:S01]  /*1609b0*/  LOP3.LUT P0, RZ, R41, 0x400, RZ, 0xc0, !PT ;  /* 0x0000040029ff7812 */ /* 0x000fe2000780c0ff */
[----:B---3--:R1:W-:Y:S02]  /*1609c0*/  @P4 STG.E.U8 desc[UR4][R12.64], R2 ;  /* 0x000000020c004986 */ /* 0x0083e4000c101104 */
[C---:B-1----:R-:W-:Y:S02]  /*1609d0*/  PRMT R2, R44.reuse, 0x7772, RZ ;  /* 0x000077722c027816 */ /* 0x042fe400000000ff */
[----:B------:R-:W3:Y:S04]  /*1609e0*/  LDL.LU.64 R12, [R1+0x4230] ;  /* 0x00423000010c7983 */ /* 0x000ee80000300a00 */
[----:B----4-:R1:W-:Y:S02]  /*1609f0*/  @P5 STG.E.U8 desc[UR4][R10.64], R2 ;  /* 0x000000020a005986 */ /* 0x0103e4000c101104 */
[----:B-1----:R-:W-:-:S02]  /*160a00*/  PRMT R2, R44, 0x7773, RZ ;  /* 0x000077732c027816 */ /* 0x002fc400000000ff */
[----:B------:R-:W4:Y:S04]  /*160a10*/  LDL.LU.64 R10, [R1+0x4238] ;  /* 0x00423800010a7983 */ /* 0x000f280000300a00 */
[----:B--2---:R1:W-:Y:S04]  /*160a20*/  @P6 STG.E.U8 desc[UR4][R8.64], R2 ;  /* 0x0000000208006986 */ /* 0x0043e8000c101104 */
[----:B-1----:R-:W2:Y:S01]  /*160a30*/  LDL.LU.64 R8, [R1+0x4240] ;  /* 0x0042400001087983 */ /* 0x002ea20000300a00 */
[----:B------:R-:W-:-:S05]  /*160a40*/  PRMT R2, R45, 0x7770, RZ ;  /* 0x000077702d027816 */ /* 0x000fca00000000ff */
        /* <DEDUP_REMOVED lines=8> */
[----:B------:R1:W-:Y:S04]  /*160ad0*/  @P0 STG.E.U8 desc[UR4][R46.64], R2 ;  /* 0x000000022e000986 */ /* 0x0003e8000c101104 */
[----:B-1----:R-:W2:Y:S01]  /*160ae0*/  LDL.LU.64 R46, [R1+0x4258] ;  /* 0x00425800012e7983 */ /* 0x002ea20000300a00 */
[----:B------:R-:W-:-:S02]  /*160af0*/  LOP3.LUT P0, RZ, R23, 0x1000000, RZ, 0xc0, !PT ;  /* 0x0100000017ff7812 */ /* 0x000fc4000780c0ff */
[----:B------:R-:W-:Y:S02]  /*160b00*/  PRMT R2, R45, 0x7773, RZ ;  /* 0x000077732d027816 */ /* 0x000fe400000000ff */
[----:B------:R-:W2:Y:S09]  /*160b10*/  LDL.LU.64 R44, [R1+0x4260] ;  /* 0x00426000012c7983 */ /* 0x000eb20000300a00 */
        /* <DEDUP_REMOVED lines=23> */
[----:B---3--:R1:W-:Y:S02]  /*160c90*/  @P0 STG.E.U8 desc[UR4][R12.64], R2 ;  /* 0x000000020c000986 */ /* 0x0083e4000c101104 */
[----:B-1----:R-:W-:-:S05]  /*160ca0*/  PRMT R2, R16, 0x7772, RZ ;  /* 0x0000777210027816 */ /* 0x002fca00000000ff */
[----:B----4-:R1:W-:Y:S02]  /*160cb0*/  @P1 STG.E.U8 desc[UR4][R10.64], R2 ;  /* 0x000000020a001986 */ /* 0x0103e4000c101104 */
        /* <DEDUP_REMOVED lines=9> */
[----:B------:R-:W2:Y:S01]  /*160d50*/  LDL.LU R42, [R1+0x5a0c] ;  /* 0x005a0c00012a7983 */ /* 0x000ea20000300800 */
[----:B------:R-:W-:-:S03]  /*160d60*/  LOP3.LUT P6, RZ, R41, 0x2000000, RZ, 0xc0, !PT ;  /* 0x0200000029ff7812 */ /* 0x000fc600078cc0ff */
[----:B------:R-:W3:Y:S04]  /*160d70*/  LDL.LU.64 R12, [R1+0x4268] ;  /* 0x00426800010c7983 */ /* 0x000ee80000300a00 */
[----:B------:R-:W4:Y:S04]  /*160d80*/  LDL.LU.64 R10, [R1+0x4270] ;  /* 0x00427000010a7983 */ /* 0x000f280000300a00 */
[----:B------:R-:W3:Y:S04]  /*160d90*/  LDL.LU.64 R8, [R1+0x4278] ;  /* 0x0042780001087983 */ /* 0x000ee80000300a00 */
[----:B------:R1:W-:Y:S04]  /*160da0*/  @P6 STG.E.U8 desc[UR4][R44.64], R2 ;  /* 0x000000022c006986 */ /* 0x0003e8000c101104 */
[----:B-1----:R-:W3:Y:S04]  /*160db0*/  LDL.LU R45, [R1+0x260] ;  /* 0x00026000012d7983 */ /* 0x002ee80000300800 */
[----:B------:R-:W3:Y:S04]  /*160dc0*/  LDL.LU.64 R20, [R1+0x4280] ;  /* 0x0042800001147983 */ /* 0x000ee80000300a00 */
[----:B------:R-:W3:Y:S04]  /*160dd0*/  LDL.LU.64 R48, [R1+0x4288] ;  /* 0x0042880001307983 */ /* 0x000ee80000300a00 */
[----:B------:R-:W3:Y:S04]  /*160de0*/  LDL.LU.64 R46, [R1+0x4290] ;  /* 0x00429000012e7983 */ /* 0x000ee80000300a00 */
[----:B------:R-:W3:Y:S01]  /*160df0*/  LDL.LU R16, [R1+0x250] ;  /* 0x0002500001107983 */ /* 0x000ee20000300800 */
        /* <DEDUP_REMOVED lines=33> */
[----:B------:R-:W2:Y:S04]  /*161010*/  LDL.LU.64 R18, [R1+0x42a8] ;  /* 0x0042a80001127983 */ /* 0x000ea80000300a00 */
[----:B------:R-:W2:Y:S04]  /*161020*/  LDL.LU R44, [R1+0x240] ;  /* 0x00024000012c7983 */ /* 0x000ea80000300800 */
[----:B------:R-:W2:Y:S04]  /*161030*/  LDL.LU.64 R36, [R1+0x42b0] ;  /* 0x0042b00001247983 */ /* 0x000ea80000300a00 */
[----:B------:R-:W2:Y:S01]  /*161040*/  LDL.LU.64 R34, [R1+0x42b8] ;  /* 0x0042b80001227983 */ /* 0x000ea20000300a00 */
[----:B---3--:R-:W-:-:S03]  /*161050*/  PRMT R2, R45, 0x7770, RZ ;  /* 0x000077702d027816 */ /* 0x008fc600000000ff */
[----:B------:R-:W3:Y:S04]  /*161060*/  LDL.LU.64 R14, [R1+0x42c0] ;  /* 0x0042c000010e7983 */ /* 0x000ee80000300a00 */
[----:B------:R1:W-:Y:S04]  /*161070*/  @P4 STG.E.U8 desc[UR4][R12.64], R2 ;  /* 0x000000020c004986 */ /* 0x0003e8000c101104 */
[----:B------:R-:W3:Y:S01]  /*161080*/  LDL.LU.64 R32, [R1+0x42c8] ;  /* 0x0042c80001207983 */ /* 0x000ee20000300a00 */
[----:B-1----:R-:W-:-:S03]  /*161090*/  PRMT R2, R45, 0x7771, RZ ;  /* 0x000077712d027816 */ /* 0x002fc600000000ff */
[----:B------:R-:W3:Y:S04]  /*1610a0*/  LDL.LU.64 R12, [R1+0x42d0] ;  /* 0x0042d000010c7983 */ /* 0x000ee80000300a00 */
[----:B----4-:R1:W-:Y:S02]  /*1610b0*/  @P5 STG.E.U8 desc[UR4][R10.64], R2 ;  /* 0x000000020a005986 */ /* 0x0103e4000c101104 */
[C---:B-1----:R-:W-:Y:S02]  /*1610c0*/  PRMT R2, R45.reuse, 0x7772, RZ ;  /* 0x000077722d027816 */ /* 0x042fe400000000ff */
[----:B------:R-:W4:Y:S04]  /*1610d0*/  LDL.LU.64 R10, [R1+0x42d8] ;  /* 0x0042d800010a7983 */ /* 0x000f280000300a00 */
[----:B------:R1:W-:Y:S02]  /*1610e0*/  @P6 STG.E.U8 desc[UR4][R8.64], R2 ;  /* 0x0000000208006986 */ /* 0x0003e4000c101104 */
[----:B-1----:R-:W-:-:S02]  /*1610f0*/  PRMT R2, R45, 0x7773, RZ ;  /* 0x000077732d027816 */ /* 0x002fc400000000ff */
[----:B------:R-:W3:Y:S04]  /*161100*/  LDL.LU.64 R8, [R1+0x42e0] ;  /* 0x0042e00001087983 */ /* 0x000ee80000300a00 */
[----:B------:R1:W-:Y:S01]  /*161110*/  @P0 STG.E.U8 desc[UR4][R20.64], R2 ;  /* 0x0000000214000986 */ /* 0x0003e2000c101104 */
[----:B------:R-:W-:-:S03]  /*161120*/  LOP3.LUT P0, RZ, R23, 0x20000, RZ, 0xc0, !PT ;  /* 0x0002000017ff7812 */ /* 0x000fc6000780c0ff */
[----:B------:R-:W4:Y:S01]  /*161130*/  LDL.LU R45, [R1+0x264] ;  /* 0x00026400012d7983 */ /* 0x000f220000300800 */
[----:B-1----:R-:W-:-:S03]  /*161140*/  PRMT R2, R16, 0x7770, RZ ;  /* 0x0000777010027816 */ /* 0x002fc600000000ff */
[----:B------:R-:W4:Y:S06]  /*161150*/  LDL.LU.64 R20, [R1+0x42e8] ;  /* 0x0042e80001147983 */ /* 0x000f2c0000300a00 */
[----:B------:R1:W-:Y:S01]  /*161160*/  @P0 STG.E.U8 desc[UR4][R48.64], R2 ;  /* 0x0000000230000986 */ /* 0x0003e2000c101104 */
[C---:B------:R-:W-:Y:S02]  /*161170*/  LOP3.LUT P0, RZ, R23.reuse, 0x10000, RZ, 0xc0, !PT ;  /* 0x0001000017ff7812 */ /* 0x040fe4000780c0ff */
[----:B-1----:R-:W-:Y:S01]  /*161180*/  PRMT R2, R16, 0x7771, RZ ;  /* 0x0000777110027816 */ /* 0x002fe200000000ff */
[----:B------:R-:W4:Y:S10]  /*161190*/  LDL.LU.64 R48, [R1+0x42f0] ;  /* 0x0042f00001307983 */ /* 0x000f340000300a00 */
[----:B------:R1:W-:Y:S04]  /*1611a0*/  @P0 STG.E.U8 desc[UR4][R46.64], R2 ;  /* 0x000000022e000986 */ /* 0x0003e8000c101104 */
[----:B-1----:R-:W4:Y:S01]  /*1611b0*/  LDL.LU.64 R46, [R1+0x42f8] ;  /* 0x0042f800012e7983 */ /* 0x002f220000300a00 */
        /* <DEDUP_REMOVED lines=26> */
[----:B------:R1:W-:Y:S02]  /*161360*/  @P0 STG.E.U8 desc[UR4][R32.64], R2 ;  /* 0x0000000220000986 */ /* 0x0003e4000c101104 */
        /* <DEDUP_REMOVED lines=10> */
[C---:B-1----:R-:W-:Y:S02]  /*161410*/  PRMT R2, R45.reuse, 0x7771, RZ ;  /* 0x000077712d027816 */ /* 0x042fe400000000ff */
[----:B------:R-:W4:Y:S04]  /*161420*/  LDL.LU.64 R20, [R1+0x4308] ;  /* 0x0043080001147983 */ /* 0x000f280000300a00 */
[----:B------:R1:W-:Y:S04]  /*161430*/  @P5 STG.E.U8 desc[UR4][R48.64], R2 ;  /* 0x0000000230005986 */ /* 0x0003e8000c101104 */
[----:B------:R-:W2:Y:S04]  /*161440*/  LDL.LU.64 R10, [R1+0x4310] ;  /* 0x00431000010a7983 */ /* 0x000ea80000300a00 */
[----:B------:R-:W2:Y:S01]  /*161450*/  LDL.LU.64 R8, [R1+0x4318] ;  /* 0x0043180001087983 */ /* 0x000ea20000300a00 */
[----:B-1----:R-:W-:-:S05]  /*161460*/  PRMT R2, R45, 0x7772, RZ ;  /* 0x000077722d027816 */ /* 0x002fca00000000ff */
[----:B------:R1:W-:Y:S04]  /*161470*/  @P6 STG.E.U8 desc[UR4][R46.64], R2 ;  /* 0x000000022e006986 */ /* 0x0003e8000c101104 */
[----:B-1----:R-:W2:Y:S04]  /*161480*/  LDL.LU R47, [R1+0x254] ;  /* 0x00025400012f7983 */ /* 0x002ea80000300800 */
[----:B------:R-:W4:Y:S01]  /*161490*/  LDL.LU.64 R48, [R1+0x4320] ;  /* 0x0043200001307983 */ /* 0x000f220000300a00 */
[----:B------:R-:W-:Y:S02]  /*1614a0*/  LOP3.LUT P4, RZ, R42, 0x2000, RZ, 0xc0, !PT ;  /* 0x000020002aff7812 */ /* 0x000fe4000788c0ff */
[----:B------:R-:W-:-:S02]  /*1614b0*/  PRMT R2, R45, 0x7773, RZ ;  /* 0x000077732d027816 */ /* 0x000fc400000000ff */
[C---:B------:R-:W-:Y:S01]  /*1614c0*/  LOP3.LUT P5, RZ, R42.reuse, 0x4000, RZ, 0xc0, !PT ;  /* 0x000040002aff7812 */ /* 0x040fe200078ac0ff */
[----:B------:R-:W4:Y:S01]  /*1614d0*/  LDL.LU.64 R44, [R1+0x4328] ;  /* 0x00432800012c7983 */ /* 0x000f220000300a00 */
        /* <DEDUP_REMOVED lines=11> */
[----:B---3--:R2:W-:Y:S02]  /*161590*/  @P4 STG.E.U8 desc[UR4][R12.64], R2 ;  /* 0x000000020c004986 */ /* 0x0085e4000c101104 */
[----:B--2---:R-:W-:-:S05]  /*1615a0*/  PRMT R2, R47, 0x7770, RZ ;  /* 0x000077702f027816 */ /* 0x004fca00000000ff */
[----:B----4-:R1:W-:Y:S04]  /*1615b0*/  @P5 STG.E.U8 desc[UR4][R20.64], R2 ;  /* 0x0000000214005986 */ /* 0x0103e8000c101104 */
[----:B-1----:R-:W2:Y:S04]  /*1615c0*/  LDL.LU.64 R20, [R1+0x4330] ;  /* 0x0043300001147983 */ /* 0x002ea80000300a00 */
[----:B------:R-:W3:Y:S01]  /*1615d0*/  LDL.LU.64 R40, [R1+0x4338] ;  /* 0x0043380001287983 */ /* 0x000ee20000300a00 */
[----:B------:R-:W-:Y:S02]  /*1615e0*/  @P0 LOP3.LUT R23, R23, 0x8, RZ, 0xfc, !PT ;  /* 0x0000000817170812 */ /* 0x000fe400078efcff */
[----:B------:R-:W-:Y:S01]  /*1615f0*/  LOP3.LUT P0, RZ, R42, 0x200000, RZ, 0xc0, !PT ;  /* 0x002000002aff7812 */ /* 0x000fe2000780c0ff */
[----:B------:R-:W4:Y:S01]  /*161600*/  LDL.LU.64 R38, [R1+0x4340] ;  /* 0x0043400001267983 */ /* 0x000f220000300a00 */
[----:B------:R-:W-:-:S02]  /*161610*/  LOP3.LUT R23, R23, 0xffffffef, RZ, 0xc0, !PT ;  /* 0xffffffef17177812 */ /* 0x000fc400078ec0ff */
[----:B------:R-:W-:Y:S01]  /*161620*/  LOP3.LUT P6, RZ, R42, 0x8000, RZ, 0xc0, !PT ;  /* 0x000080002aff7812 */ /* 0x000fe200078cc0ff */
[----:B------:R-:W3:Y:S01]  /*161630*/  LDL.LU R46, [R1+0x234] ;  /* 0x00023400012e7983 */ /* 0x000ee20000300800 */
[----:B------:R-:W-:-:S03]  /*161640*/  PRMT R2, R47, 0x7771, RZ ;  /* 0x000077712f027816 */ /* 0x000fc600000000ff */
[----:B------:R-:W3:Y:S04]  /*161650*/  LDL.LU.64 R18, [R1+0x4348] ;  /* 0x0043480001127983 */ /* 0x000ee80000300a00 */
        /* <DEDUP_REMOVED lines=31> */
[----:B------:R1:W-:Y:S01]  /*161850*/  @P0 STG.E.U8 desc[UR4][R44.64], R2 ;  /* 0x000000022c000986 */ /* 0x0003e2000c101104 */
[----:B------:R-:W-:Y:S02]  /*161860*/  LOP3.LUT P0, RZ, R23, 0x40, RZ, 0xc0, !PT ;  /* 0x0000004017ff7812 */ /* 0x000fe4000780c0ff */
[----:B-1----:R-:W-:Y:S01]  /*161870*/  PRMT R2, R43, 0x7771, RZ ;  /* 0x000077712b027816 */ /* 0x002fe200000000ff */
[----:B------:R-:W4:Y:S10]  /*161880*/  LDL.LU.64 R44, [R1+0x4398] ;  /* 0x00439800012c7983 */ /* 0x000f340000300a00 */
[----:B--2---:R1:W-:Y:S01]  /*161890*/  @P0 STG.E.U8 desc[UR4][R20.64], R2 ;  /* 0x0000000214000986 */ /* 0x0043e2000c101104 */
[----:B------:R-:W-:-:S02]  /*1618a0*/  LOP3.LUT P0, RZ, R23, 0x20, RZ, 0xc0, !PT ;  /* 0x0000002017ff7812 */ /* 0x000fc4000780c0ff */
[C---:B-1----:R-:W-:Y:S01]  /*1618b0*/  PRMT R2, R43.reuse, 0x7772, RZ ;  /* 0x000077722b027816 */ /* 0x042fe200000000ff */
[----:B------:R-:W2:Y:S10]  /*1618c0*/  LDL.LU.64 R20, [R1+0x5a00] ;  /* 0x005a000001147983 */ /* 0x000eb40000300a00 */
[----:B---3--:R1:W-:Y:S02]  /*1618d0*/  @P0 STG.E.U8 desc[UR4][R40.64], R2 ;  /* 0x0000000228000986 */ /* 0x0083e4000c101104 */
[----:B-1----:R-:W-:-:S02]  /*1618e0*/  PRMT R2, R43, 0x7773, RZ ;  /* 0x000077732b027816 */ /* 0x002fc400000000ff */
[----:B------:R-:W3:Y:S01]  /*1618f0*/  LDL.LU R43, [R1+0x59fc] ;  /* 0x0059fc00012b7983 */ /* 0x000ee20000300800 */
[----:B------:R-:W-:-:S13]  /*161900*/  LOP3.LUT P0, RZ, R23, 0x10, RZ, 0xc0, !PT ;  /* 0x0000001017ff7812 */ /* 0x000fda000780c0ff */
        /* <DEDUP_REMOVED lines=26> */
[----:B------:R-:W3:Y:S04]  /*161ab0*/  LDL.LU R43, [R1+0x59f8] ;  /* 0x0059f800012b7983 */ /* 0x000ee80000300800 */
[----:B------:R1:W-:Y:S04]  /*161ac0*/  @P4 STG.E.U8 desc[UR4][R8.64], R2 ;  /* 0x0000000208004986 */ /* 0x0003e8000c101104 */
[----:B------:R-:W4:Y:S01]  /*161ad0*/  LDL.LU.64 R32, [R1+0x43c0] ;  /* 0x0043c00001207983 */ /* 0x000f220000300a00 */
[----:B-1----:R-:W-:-:S05]  /*161ae0*/  PRMT R2, R47, 0x7770, RZ ;  /* 0x000077702f027816 */ /* 0x002fca00000000ff */
[----:B------:R1:W-:Y:S02]  /*161af0*/  @P5 STG.E.U8 desc[UR4][R48.64], R2 ;  /* 0x0000000230005986 */ /* 0x0003e4000c101104 */
[----:B-1----:R-:W-:-:S05]  /*161b00*/  PRMT R2, R47, 0x7771, RZ ;  /* 0x000077712f027816 */ /* 0x002fca00000000ff */
[----:B------:R1:W-:Y:S04]  /*161b10*/  @P6 STG.E.U8 desc[UR4][R44.64], R2 ;  /* 0x000000022c006986 */ /* 0x0003e8000c101104 */
[----:B-1----:R-:W2:Y:S04]  /*161b20*/  LDL.LU.64 R44, [R1+0x43e0] ;  /* 0x0043e000012c7983 */ /* 0x002ea80000300a00 */
[----:B------:R-:W2:Y:S04]  /*161b30*/  LDL.LU.64 R12, [R1+0x43f0] ;  /* 0x0043f000010c7983 */ /* 0x000ea80000300a00 */
[----:B------:R-:W2:Y:S04]  /*161b40*/  LDL.LU.64 R10, [R1+0x4408] ;  /* 0x00440800010a7983 */ /* 0x000ea80000300a00 */
[----:B------:R-:W2:Y:S04]  /*161b50*/  LDL.LU.64 R8, [R1+0x4418] ;  /* 0x0044180001087983 */ /* 0x000ea80000300a00 */
[----:B------:R-:W2:Y:S01]  /*161b60*/  LDL.LU R46, [R1+0x248] ;  /* 0x00024800012e7983 */ /* 0x000ea20000300800 */
[----:B------:R-:W-:-:S03]  /*161b70*/  PRMT R2, R47, 0x7772, RZ ;  /* 0x000077722f027816 */ /* 0x000fc600000000ff */
[----:B------:R-:W2:Y:S01]  /*161b80*/  LDL.LU.64 R48, [R1+0x4430] ;  /* 0x0044300001307983 */ /* 0x000ea20000300a00 */
[----:B------:R-:W-:Y:S02]  /*161b90*/  LOP3.LUT R24, R24, 0xff7fffff, RZ, 0xc0, !PT ;  /* 0xff7fffff18187812 */ /* 0x000fe400078ec0ff */
[C---:B---3--:R-:W-:Y:S02]  /*161ba0*/  LOP3.LUT P4, RZ, R43.reuse, 0x1, RZ, 0xc0, !PT ;  /* 0x000000012bff7812 */ /* 0x048fe4000788c0ff */
[----:B------:R-:W-:-:S11]  /*161bb0*/  LOP3.LUT P5, RZ, R43, 0x2, RZ, 0xc0, !PT ;  /* 0x000000022bff7812 */ /* 0x000fd600078ac0ff */
[----:B----4-:R1:W-:Y:S02]  /*161bc0*/  @P4 STG.E.U8 desc[UR4][R32.64], R2 ;  /* 0x0000000220004986 */ /* 0x0103e4000c101104 */
[----:B-1----:R-:W-:-:S05]  /*161bd0*/  PRMT R2, R47, 0x7773, RZ ;  /* 0x000077732f027816 */ /* 0x002fca00000000ff */
[----:B--2---:R1:W-:Y:S04]  /*161be0*/  @P5 STG.E.U8 desc[UR4][R44.64], R2 ;  /* 0x000000022c005986 */ /* 0x0043e8000c101104 */
[----:B-1----:R-:W2:Y:S04]  /*161bf0*/  LDL.LU.64 R44, [R1+0x4448] ;  /* 0x00444800012c7983 */ /* 0x002ea80000300a00 */
[----:B------:R-:W3:Y:S04]  /*161c00*/  LDL.LU.64 R22, [R1+0x4468] ;  /* 0x0044680001167983 */ /* 0x000ee80000300a00 */
[----:B------:R-:W4:Y:S01]  /*161c10*/  LDL.LU.64 R40, [R1+0x4480] ;  /* 0x0044800001287983 */ /* 0x000f220000300a00 */
[----:B------:R-:W-:-:S02]  /*161c20*/  LOP3.LUT P0, RZ, R43, 0x1000, RZ, 0xc0, !PT ;  /* 0x000010002bff7812 */ /* 0x000fc4000780c0ff */
[----:B------:R-:W-:Y:S01]  /*161c30*/  LOP3.LUT P6, RZ, R43, 0x4, RZ, 0xc0, !PT ;  /* 0x000000042bff7812 */ /* 0x000fe200078cc0ff */
[----:B------:R-:W3:Y:S01]  /*161c40*/  LDL.LU.64 R38, [R1+0x4498] ;  /* 0x0044980001267983 */ /* 0x000ee20000300a00 */
[----:B------:R-:W-:-:S03]  /*161c50*/  PRMT R2, R46, 0x7770, RZ ;  /* 0x000077702e027816 */ /* 0x000fc600000000ff */
[----:B------:R-:W3:Y:S04]  /*161c60*/  LDL.LU.64 R18, [R1+0x44a8] ;  /* 0x0044a80001127983 */ /* 0x000ee80000300a00 */
[----:B------:R-:W4:Y:S02]  /*161c70*/  LDL.LU R47, [R1+0x26c] ;  /* 0x00026c00012f7983 */ /* 0x000f240000300800 */
[----:B------:R-:W-:Y:S02]  /*161c80*/  @P0 LOP3.LUT R24, R24, 0x800000, RZ, 0xfc, !PT ;  /* 0x0080000018180812 */ /* 0x000fe400078efcff */
[----:B------:R-:W-:Y:S01]  /*161c90*/  LOP3.LUT P0, RZ, R43, 0x800, RZ, 0xc0, !PT ;  /* 0x000008002bff7812 */ /* 0x000fe2000780c0ff */
[----:B------:R1:W-:Y:S01]  /*161ca0*/  @P6 STG.E.U8 desc[UR4][R12.64], R2 ;  /* 0x000000020c006986 */ /* 0x0003e2000c101104 */
[----:B------:R-:W-:-:S03]  /*161cb0*/  LOP3.LUT R24, R24, 0xfeffffff, RZ, 0xc0, !PT ;  /* 0xfeffffff18187812 */ /* 0x000fc600078ec0ff */
[----:B------:R-:W4:Y:S04]  /*161cc0*/  LDL.LU.64 R36, [R1+0x44d8] ;  /* 0x0044d80001247983 */ /* 0x000f280000300a00 */
[----:B------:R-:W4:Y:S04]  /*161cd0*/  LDL.LU.64 R34, [R1+0x44f0] ;  /* 0x0044f00001227983 */ /* 0x000f280000300a00 */
[----:B------:R-:W-:Y:S01]  /*161ce0*/  @P0 LOP3.LUT R24, R24, 0x1000000, RZ, 0xfc, !PT ;  /* 0x0100000018180812 */ /* 0x000fe200078efcff */
[----:B------:R-:W4:Y:S01]  /*161cf0*/  LDL.LU.64 R14, [R1+0x4500] ;  /* 0x00450000010e7983 */ /* 0x000f220000300a00 */
[----:B------:R-:W-:-:S02]  /*161d00*/  LOP3.LUT P0, RZ, R43, 0x400, RZ, 0xc0, !PT ;  /* 0x000004002bff7812 */ /* 0x000fc4000780c0ff */
[----:B------:R-:W-:Y:S01]  /*161d10*/  LOP3.LUT R24, R24, 0xfdffffff, RZ, 0xc0, !PT ;  /* 0xfdffffff18187812 */ /* 0x000fe200078ec0ff */
[----:B------:R-:W4:Y:S01]  /*161d20*/  LDL.LU.64 R32, [R1+0x4518] ;  /* 0x0045180001207983 */ /* 0x000f220000300a00 */
[----:B-1----:R-:W-:-:S03]  /*161d30*/  PRMT R2, R46, 0x7771, RZ ;  /* 0x000077712e027816 */ /* 0x002fc600000000ff */
[----:B------:R-:W4:Y:S06]  /*161d40*/  LDL.LU.64 R12, [R1+0x4538] ;  /* 0x00453800010c7983 */ /* 0x000f2c0000300a00 */
        /* <DEDUP_REMOVED lines=33> */
[----:B--2---:R1:W-:Y:S01]  /*161f60*/  @P0 STG.E.U8 desc[UR4][R44.64], R2 ;  /* 0x000000022c000986 */ /* 0x0043e2000c101104 */
[----:B------:R-:W-:-:S02]  /*161f70*/  LOP3.LUT P0, RZ, R24, 0x10000000, RZ, 0xc0, !PT ;  /* 0x1000000018ff7812 */ /* 0x000fc4000780c0ff */
[----:B-1----:R-:W-:Y:S01]  /*161f80*/  PRMT R2, R21, 0x7771, RZ ;  /* 0x0000777115027816 */ /* 0x002fe200000000ff */
[----:B------:R-:W2:Y:S10]  /*161f90*/  LDL.LU.64 R44, [R1+0x59f0] ;  /* 0x0059f000012c7983 */ /* 0x000eb40000300a00 */
[----:B---3--:R1:W-:Y:S01]  /*161fa0*/  @P0 STG.E.U8 desc[UR4][R22.64], R2 ;  /* 0x0000000216000986 */ /* 0x0083e2000c101104 */
[----:B------:R-:W-:-:S02]  /*161fb0*/  LOP3.LUT P0, RZ, R24, 0x8000000, RZ, 0xc0, !PT ;  /* 0x0800000018ff7812 */ /* 0x000fc4000780c0ff */
[----:B-1----:R-:W-:-:S11]  /*161fc0*/  PRMT R2, R21, 0x7772, RZ ;  /* 0x0000777215027816 */ /* 0x002fd600000000ff */
[----:B----4-:R1:W-:Y:S02]  /*161fd0*/  @P0 STG.E.U8 desc[UR4][R40.64], R2 ;  /* 0x0000000228000986 */ /* 0x0103e4000c101104 */
        /* <DEDUP_REMOVED lines=29> */
[----:B-1----:R-:W4:Y:S01]  /*1621b0*/  LDL.LU.64 R8, [R1+0x45a8] ;  /* 0x0045a80001087983 */ /* 0x002f220000300a00 */
[----:B------:R-:W-:-:S02]  /*1621c0*/  LOP3.LUT P6, RZ, R43, 0x40000, RZ, 0xc0, !PT ;  /* 0x000400002bff7812 */ /* 0x000fc400078cc0ff */
[----:B------:R-:W-:Y:S01]  /*1621d0*/  PRMT R2, R46, 0x7770, RZ ;  /* 0x000077702e027816 */ /* 0x000fe200000000ff */
[----:B------:R-:W2:Y:S10]  /*1621e0*/  LDL.LU.64 R32, [R1+0x45c0] ;  /* 0x0045c00001207983 */ /* 0x000eb40000300a00 */
        /* <DEDUP_REMOVED lines=27> */
[----:B----4-:R1:W-:Y:S04]  /*1623a0*/  @P4 STG.E.U8 desc[UR4][R8.64], R2 ;  /* 0x0000000208004986 */ /* 0x0103e8000c101104 */
[----:B-1----:R-:W4:Y:S06]  /*1623b0*/  LDL.LU.64 R8, [R1+0x4618] ;  /* 0x0046180001087983 */ /* 0x002f2c0000300a00 */
[----:B------:R-:W-:-:S02]  /*1623c0*/  @P0 LOP3.LUT R24, R24, 0x100000, RZ, 0xfc, !PT ;  /* 0x0010000018180812 */ /* 0x000fc400078efcff */
[----:B------:R-:W-:Y:S01]  /*1623d0*/  LOP3.LUT P0, RZ, R43, 0x1000000, RZ, 0xc0, !PT ;  /* 0x010000002bff7812 */ /* 0x000fe2000780c0ff */
[----:B------:R-:W3:Y:S01]  /*1623e0*/  LDL.LU R16, [R1+0x220] ;  /* 0x0002200001107983 */ /* 0x000ee20000300800 */
        /* <DEDUP_REMOVED lines=8> */
[----:B------:R-:W3:Y:S04]  /*162470*/  LDL.LU.64 R42, [R1+0x4628] ;  /* 0x00462800012a7983 */ /* 0x000ee80000300a00 */
[----:B------:R-:W3:Y:S04]  /*162480*/  LDL.LU.64 R22, [R1+0x4638] ;  /* 0x0046380001167983 */ /* 0x000ee80000300a00 */
[----:B------:R-:W3:Y:S04]  /*162490*/  LDL.LU.64 R40, [R1+0x4650] ;  /* 0x0046500001287983 */ /* 0x000ee80000300a00 */
[----:B------:R-:W3:Y:S01]  /*1624a0*/  LDL.LU.64 R38, [R1+0x4660] ;  /* 0x0046600001267983 */ /* 0x000ee20000300a00 */
[----:B------:R-:W-:-:S03]  /*1624b0*/  PRMT R2, R46, 0x7772, RZ ;  /* 0x000077722e027816 */ /* 0x000fc600000000ff */
[----:B------:R-:W3:Y:S04]  /*1624c0*/  LDL.LU.64 R18, [R1+0x4680] ;  /* 0x0046800001127983 */ /* 0x000ee80000300a00 */
[----:B--2---:R1:W-:Y:S02]  /*1624d0*/  @P5 STG.E.U8 desc[UR4][R32.64], R2 ;  /* 0x0000000220005986 */ /* 0x0043e4000c101104 */
[----:B-1----:R-:W-:-:S05]  /*1624e0*/  PRMT R2, R46, 0x7773, RZ ;  /* 0x000077732e027816 */ /* 0x002fca00000000ff */
[----:B------:R1:W-:Y:S04]  /*1624f0*/  @P6 STG.E.U8 desc[UR4][R48.64], R2 ;  /* 0x0000000230006986 */ /* 0x0003e8000c101104 */
[----:B-1----:R-:W2:Y:S04]  /*162500*/  LDL.LU R48, [R1+0x210] ;  /* 0x0002100001307983 */ /* 0x002ea80000300800 */
[----:B------:R-:W2:Y:S01]  /*162510*/  LDL.LU.64 R36, [R1+0x4690] ;  /* 0x0046900001247983 */ /* 0x000ea20000300a00 */
        /* <DEDUP_REMOVED lines=10> */
[----:B------:R-:W2:Y:S01]  /*1625c0*/  LDL.LU.64 R12, [R1+0x46d8] ;  /* 0x0046d800010c7983 */ /* 0x000ea20000300a00 */
[----:B-1----:R-:W-:-:S03]  /*1625d0*/  PRMT R2, R47, 0x7772, RZ ;  /* 0x000077722f027816 */ /* 0x002fc600000000ff */
[----:B------:R-:W2:Y:S06]  /*1625e0*/  LDL.LU.64 R10, [R1+0x46e8] ;  /* 0x0046e800010a7983 */ /* 0x000eac0000300a00 */
[----:B----4-:R1:W-:Y:S04]  /*1625f0*/  @P0 STG.E.U8 desc[UR4][R8.64], R2 ;  /* 0x0000000208000986 */ /* 0x0103e8000c101104 */
[----:B-1----:R-:W4:Y:S01]  /*162600*/  LDL.LU.64 R8, [R1+0x46f0] ;  /* 0x0046f00001087983 */ /* 0x002f220000300a00 */
[----:B------:R-:W-:-:S03]  /*162610*/  PRMT R2, R47, 0x7773, RZ ;  /* 0x000077732f027816 */ /* 0x000fc600000000ff */
[----:B------:R-:W4:Y:S01]  /*162620*/  LDL.LU.64 R46, [R1+0x46f8] ;  /* 0x0046f800012e7983 */ /* 0x000f220000300a00 */
[----:B------:R-:W-:-:S13]  /*162630*/  LOP3.LUT P0, RZ, R24, 0x100000, RZ, 0xc0, !PT ;  /* 0x0010000018ff7812 */ /* 0x000fda000780c0ff */
        /* <DEDUP_REMOVED lines=28> */
[C---:B-1----:R-:W-:Y:S01]  /*162800*/  PRMT R2, R49.reuse, 0x7770, RZ ;  /* 0x0000777031027816 */ /* 0x042fe200000000ff */
[----:B------:R-:W2:Y:S04]  /*162810*/  LDL.LU.64 R32, [R1+0x4700] ;  /* 0x0047000001207983 */ /* 0x000ea80000300a00 */
[----:B------:R1:W-:Y:S02]  /*162820*/  @P3 STG.E.U8 desc[UR4][R12.64], R2 ;  /* 0x000000020c003986 */ /* 0x0003e4000c101104 */
[----:B-1----:R-:W-:-:S05]  /*162830*/  PRMT R2, R49, 0x7771, RZ ;  /* 0x0000777131027816 */ /* 0x002fca00000000ff */
[----:B------:R1:W-:Y:S02]  /*162840*/  @P4 STG.E.U8 desc[UR4][R10.64], R2 ;  /* 0x000000020a004986 */ /* 0x0003e4000c101104 */
[----:B-1----:R-:W-:Y:S02]  /*162850*/  PRMT R2, R49, 0x7772, RZ ;  /* 0x0000777231027816 */ /* 0x002fe400000000ff */
[----:B------:R-:W-:-:S03]  /*162860*/  LOP3.LUT P6, RZ, R21, 0x20, RZ, 0xc0, !PT ;  /* 0x0000002015ff7812 */ /* 0x000fc600078cc0ff */
[----:B----4-:R1:W-:Y:S02]  /*162870*/  @P5 STG.E.U8 desc[UR4][R8.64], R2 ;  /* 0x0000000208005986 */ /* 0x0103e4000c101104 */
[----:B-1----:R-:W-:Y:S02]  /*162880*/  PRMT R2, R49, 0x7773, RZ ;  /* 0x0000777331027816 */ /* 0x002fe400000000ff */
[----:B------:R-:W3:Y:S04]  /*162890*/  LDL.LU.64 R48, [R1+0x4708] ;  /* 0x0047080001307983 */ /* 0x000ee80000300a00 */
[----:B------:R-:W4:Y:S04]  /*1628a0*/  LDL.LU.64 R12, [R1+0x4710] ;  /* 0x00471000010c7983 */ /* 0x000f280000300a00 */
[----:B------:R-:W4:Y:S04]  /*1628b0*/  LDL.LU.64 R10, [R1+0x4718] ;  /* 0x00471800010a7983 */ /* 0x000f280000300a00 */
[----:B------:R1:W-:Y:S04]  /*1628c0*/  @P6 STG.E.U8 desc[UR4][R46.64], R2 ;  /* 0x000000022e006986 */ /* 0x0003e8000c101104 */
[----:B------:R-:W4:Y:S04]  /*1628d0*/  LDL.LU.64 R8, [R1+0x4720] ;  /* 0x0047200001087983 */ /* 0x000f280000300a00 */
[----:B-1----:R-:W4:Y:S04]  /*1628e0*/  LDL.LU.64 R46, [R1+0x4728] ;  /* 0x00472800012e7983 */ /* 0x002f280000300a00 */
[----:B------:R-:W4:Y:S01]  /*1628f0*/  LDL.LU R16, [R1+0x224] ;  /* 0x0002240001107983 */ /* 0x000f220000300800 */
[----:B------:R-:W-:-:S02]  /*162900*/  LOP3.LUT P0, RZ, R21, 0x80000, RZ, 0xc0, !PT ;  /* 0x0008000015ff7812 */ /* 0x000fc4000780c0ff */
[----:B------:R-:W-:Y:S01]  /*162910*/  LOP3.LUT R24, R24, 0xffffffdf, RZ, 0xc0, !PT ;  /* 0xffffffdf18187812 */ /* 0x000fe200078ec0ff */
[----:B------:R-:W4:Y:S01]  /*162920*/  LDL.LU.64 R42, [R1+0x4730] ;  /* 0x00473000012a7983 */ /* 0x000f220000300a00 */
[C---:B------:R-:W-:Y:S02]  /*162930*/  LOP3.LUT P4, RZ, R21.reuse, 0x40, RZ, 0xc0, !PT ;  /* 0x0000004015ff7812 */ /* 0x040fe4000788c0ff */
[----:B------:R-:W-:Y:S01]  /*162940*/  LOP3.LUT P5, RZ, R21, 0x80, RZ, 0xc0, !PT ;  /* 0x0000008015ff7812 */ /* 0x000fe200078ac0ff */
[----:B------:R-:W4:Y:S01]  /*162950*/  LDL.LU.64 R22, [R1+0x4738] ;  /* 0x0047380001167983 */ /* 0x000f220000300a00 */
[----:B------:R-:W-:-:S03]  /*162960*/  PRMT R2, R44, 0x7770, RZ ;  /* 0x000077702c027816 */ /* 0x000fc600000000ff */
[----:B------:R-:W4:Y:S02]  /*162970*/  LDL.LU.64 R40, [R1+0x4740] ;  /* 0x0047400001287983 */ /* 0x000f240000300a00 */
        /* <DEDUP_REMOVED lines=40> */
[----:B------:R1:W-:Y:S01]  /*162c00*/  @P0 STG.E.U8 desc[UR4][R10.64], R2 ;  /* 0x000000020a000986 */ /* 0x0003e2000c101104 */
[----:B------:R-:W-:-:S03]  /*162c10*/  LOP3.LUT P0, RZ, R24, 0x2000, RZ, 0xc0, !PT ;  /* 0x0000200018ff7812 */ /* 0x000fc6000780c0ff */
[----:B------:R-:W4:Y:S04]  /*162c20*/  LDL.LU.64 R32, [R1+0x4770] ;  /* 0x0047700001207983 */ /* 0x000f280000300a00 */
[----:B------:R-:W4:Y:S01]  /*162c30*/  LDL.LU.64 R12, [R1+0x4778] ;  /* 0x00477800010c7983 */ /* 0x000f220000300a00 */
[----:B-1----:R-:W-:-:S03]  /*162c40*/  PRMT R2, R16, 0x7770, RZ ;  /* 0x0000777010027816 */ /* 0x002fc600000000ff */
[----:B------:R-:W4:Y:S04]  /*162c50*/  LDL.LU R48, [R1+0x1f4] ;  /* 0x0001f40001307983 */ /* 0x000f280000300800 */
[----:B------:R1:W-:Y:S01]  /*162c60*/  @P0 STG.E.U8 desc[UR4][R8.64], R2 ;  /* 0x0000000208000986 */ /* 0x0003e2000c101104 */
[----:B------:R-:W-:-:S03]  /*162c70*/  LOP3.LUT P0, RZ, R24, 0x1000, RZ, 0xc0, !PT ;  /* 0x0000100018ff7812 */ /* 0x000fc6000780c0ff */
[----:B------:R-:W4:Y:S01]  /*162c80*/  LDL.LU.64 R10, [R1+0x4780] ;  /* 0x00478000010a7983 */ /* 0x000f220000300a00 */
[----:B-1----:R-:W-:-:S03]  /*162c90*/  PRMT R2, R16, 0x7771, RZ ;  /* 0x0000777110027816 */ /* 0x002fc600000000ff */
[----:B------:R-:W4:Y:S06]  /*162ca0*/  LDL.LU.64 R8, [R1+0x4788] ;  /* 0x0047880001087983 */ /* 0x000f2c0000300a00 */
        /* <DEDUP_REMOVED lines=46> */
[----:B------:R-:W4:Y:S01]  /*162f90*/  LDL.LU R49, [R1+0x228] ;  /* 0x0002280001317983 */ /* 0x000f220000300800 */
[----:B------:R-:W-:-:S03]  /*162fa0*/  LOP3.LUT P4, RZ, R21, 0x4000000, RZ, 0xc0, !PT ;  /* 0x0400000015ff7812 */ /* 0x000fc6000788c0ff */
[----:B------:R-:W4:Y:S01]  /*162fb0*/  LDL.LU.64 R8, [R1+0x47b8] ;  /* 0x0047b80001087983 */ /* 0x000f220000300a00 */
[----:B------:R-:W-:-:S03]  /*162fc0*/  PRMT R2, R48, 0x7773, RZ ;  /* 0x0000777330027816 */ /* 0x000fc600000000ff */
[----:B------:R-:W4:Y:S01]  /*162fd0*/  LDL.LU R3, [R1+0x218] ;  /* 0x0002180001037983 */ /* 0x000f220000300800 */
[----:B------:R-:W-:Y:S02]  /*162fe0*/  LOP3.LUT R25, R25, 0xefffffff, RZ, 0xc0, !PT ;  /* 0xefffffff19197812 */ /* 0x000fe400078ec0ff */
[----:B------:R-:W-:Y:S02]  /*162ff0*/  LOP3.LUT R24, R24, 0xfffffffe, RZ, 0xc0, !PT ;  /* 0xfffffffe18187812 */ /* 0x000fe400078ec0ff */
[C---:B------:R-:W-:Y:S02]  /*163000*/  LOP3.LUT P5, RZ, R21.reuse, 0x8000000, RZ, 0xc0, !PT ;  /* 0x0800000015ff7812 */ /* 0x040fe400078ac0ff */
[----:B------:R-:W-:Y:S01]  /*163010*/  LOP3.LUT P6, RZ, R21, 0x10000000, RZ, 0xc0, !PT ;  /* 0x1000000015ff7812 */ /* 0x000fe200078cc0ff */
[----:B---3--:R1:W-:Y:S04]  /*163020*/  @P4 STG.E.U8 desc[UR4][R46.64], R2 ;  /* 0x000000022e004986 */ /* 0x0083e8000c101104 */
[----:B-1----:R-:W3:Y:S01]  /*163030*/  LDL.LU.64 R46, [R1+0x47c0] ;  /* 0x0047c000012e7983 */ /* 0x002ee20000300a00 */
[----:B--2---:R-:W-:-:S03]  /*163040*/  LOP3.LUT P0, RZ, R44, 0x40, RZ, 0xc0, !PT ;  /* 0x000000402cff7812 */ /* 0x004fc6000780c0ff */
[----:B------:R-:W2:Y:S04]  /*163050*/  LDL.LU.64 R42, [R1+0x47c8] ;  /* 0x0047c800012a7983 */ /* 0x000ea80000300a00 */
[----:B------:R-:W2:Y:S04]  /*163060*/  LDL.LU.64 R22, [R1+0x47d0] ;  /* 0x0047d00001167983 */ /* 0x000ea80000300a00 */
[----:B------:R-:W2:Y:S02]  /*163070*/  LDL.LU R16, [R1+0x208] ;  /* 0x0002080001107983 */ /* 0x000ea40000300800 */
[----:B------:R-:W-:-:S02]  /*163080*/  @P0 LOP3.LUT R25, R25, 0x10000000, RZ, 0xfc, !PT ;  /* 0x1000000019190812 */ /* 0x000fc400078efcff */
[----:B------:R-:W-:Y:S01]  /*163090*/  LOP3.LUT P0, RZ, R44, 0x20, RZ, 0xc0, !PT ;  /* 0x000000202cff7812 */ /* 0x000fe2000780c0ff */
[----:B------:R-:W2:Y:S01]  /*1630a0*/  LDL.LU.64 R40, [R1+0x47d8] ;  /* 0x0047d80001287983 */ /* 0x000ea20000300a00 */
[----:B------:R-:W-:-:S03]  /*1630b0*/  LOP3.LUT R25, R25, 0xdfffffff, RZ, 0xc0, !PT ;  /* 0xdfffffff19197812 */ /* 0x000fc600078ec0ff */
[----:B------:R-:W2:Y:S04]  /*1630c0*/  LDL.LU.64 R38, [R1+0x47e0] ;  /* 0x0047e00001267983 */ /* 0x000ea80000300a00 */
[----:B------:R-:W2:Y:S04]  /*1630d0*/  LDL.LU.64 R18, [R1+0x47e8] ;  /* 0x0047e80001127983 */ /* 0x000ea80000300a00 */
[----:B------:R-:W-:Y:S01]  /*1630e0*/  @P0 LOP3.LUT R25, R25, 0x20000000, RZ, 0xfc, !PT ;  /* 0x2000000019190812 */ /* 0x000fe200078efcff */
[----:B------:R-:W2:Y:S01]  /*1630f0*/  LDL.LU.64 R36, [R1+0x47f0] ;  /* 0x0047f00001247983 */ /* 0x000ea20000300a00 */
[----:B------:R-:W-:-:S02]  /*163100*/  LOP3.LUT P0, RZ, R44, 0x10, RZ, 0xc0, !PT ;  /* 0x000000102cff7812 */ /* 0x000fc4000780c0ff */
[----:B------:R-:W-:Y:S01]  /*163110*/  LOP3.LUT R25, R25, 0xbfffffff, RZ, 0xc0, !PT ;  /* 0xbfffffff19197812 */ /* 0x000fe200078ec0ff */
[----:B------:R-:W2:Y:S01]  /*163120*/  LDL.LU R48, [R1+0x1f8] ;  /* 0x0001f80001307983 */ /* 0x000ea20000300800 */
[----:B----4-:R-:W-:-:S03]  /*163130*/  PRMT R2, R49, 0x7770, RZ ;  /* 0x0000777031027816 */ /* 0x010fc600000000ff */
[----:B------:R-:W4:Y:S06]  /*163140*/  LDL.LU.64 R34, [R1+0x47f8] ;  /* 0x0047f80001227983 */ /* 0x000f2c0000300a00 */
[----:B------:R-:W-:Y:S01]  /*163150*/  @P0 LOP3.LUT R25, R25, 0x40000000, RZ, 0xfc, !PT ;  /* 0x4000000019190812 */ /* 0x000fe200078efcff */
[----:B------:R1:W-:Y:S01]  /*163160*/  @P5 STG.E.U8 desc[UR4][R32.64], R2 ;  /* 0x0000000220005986 */ /* 0x0003e2000c101104 */
[----:B------:R-:W-:Y:S02]  /*163170*/  LOP3.LUT P0, RZ, R44, 0x8, RZ, 0xc0, !PT ;  /* 0x000000082cff7812 */ /* 0x000fe4000780c0ff */
[----:B------:R-:W-:Y:S01]  /*163180*/  LOP3.LUT R25, R25, 0x7fffffff, RZ, 0xc0, !PT ;  /* 0x7fffffff19197812 */ /* 0x000fe200078ec0ff */
[----:B------:R-:W4:Y:S01]  /*163190*/  LDL.LU.64 R14, [R1+0x4800] ;  /* 0x00480000010e7983 */ /* 0x000f220000300a00 */
[----:B-1----:R-:W-:-:S03]  /*1631a0*/  PRMT R2, R49, 0x7771, RZ ;  /* 0x0000777131027816 */ /* 0x002fc600000000ff */
[----:B------:R-:W4:Y:S06]  /*1631b0*/  LDL.LU.64 R32, [R1+0x4808] ;  /* 0x0048080001207983 */ /* 0x000f2c0000300a00 */
        /* <DEDUP_REMOVED lines=17> */
[----:B-1----:R-:W4:Y:S01]  /*1632d0*/  LDL.LU.64 R12, [R1+0x4810] ;  /* 0x00481000010c7983 */ /* 0x002f220000300a00 */
[----:B------:R-:W-:-:S11]  /*1632e0*/  PRMT R2, R49, 0x7772, RZ ;  /* 0x0000777231027816 */ /* 0x000fd600000000ff */
[----:B------:R1:W-:Y:S01]  /*1632f0*/  @P0 STG.E.U8 desc[UR4][R10.64], R2 ;  /* 0x000000020a000986 */ /* 0x0003e2000c101104 */
[C---:B------:R-:W-:Y:S02]  /*163300*/  LOP3.LUT P0, RZ, R24.reuse, 0x10, RZ, 0xc0, !PT ;  /* 0x0000001018ff7812 */ /* 0x040fe4000780c0ff */
[----:B-1----:R-:W-:Y:S02]  /*163310*/  PRMT R2, R49, 0x7773, RZ ;  /* 0x0000777331027816 */ /* 0x002fe400000000ff */
[----:B------:R-:W4:Y:S09]  /*163320*/  LDL.LU R49, [R1+0x22c] ;  /* 0x00022c0001317983 */ /* 0x000f320000300800 */
[----:B------:R1:W-:Y:S01]  /*163330*/  @P0 STG.E.U8 desc[UR4][R8.64], R2 ;  /* 0x0000000208000986 */ /* 0x0003e2000c101104 */
[----:B------:R-:W-:-:S03]  /*163340*/  LOP3.LUT P0, RZ, R24, 0x8, RZ, 0xc0, !PT ;  /* 0x0000000818ff7812 */ /* 0x000fc6000780c0ff */
[----:B------:R-:W4:Y:S01]  /*163350*/  LDL.LU.64 R10, [R1+0x4818] ;  /* 0x00481800010a7983 */ /* 0x000f220000300a00 */
[----:B-1----:R-:W-:-:S03]  /*163360*/  PRMT R2, R3, 0x7770, RZ ;  /* 0x0000777003027816 */ /* 0x002fc600000000ff */
[----:B------:R-:W4:Y:S06]  /*163370*/  LDL.LU.64 R8, [R1+0x4820] ;  /* 0x0048200001087983 */ /* 0x000f2c0000300a00 */
[----:B---3--:R1:W-:Y:S04]  /*163380*/  @P0 STG.E.U8 desc[UR4][R46.64], R2 ;  /* 0x000000022e000986 */ /* 0x0083e8000c101104 */
[----:B-1----:R-:W3:Y:S01]  /*163390*/  LDL.LU.64 R46, [R1+0x4828] ;  /* 0x00482800012e7983 */ /* 0x002ee20000300a00 */
[----:B------:R-:W-:-:S02]  /*1633a0*/  LOP3.LUT P0, RZ, R24, 0x4, RZ, 0xc0, !PT ;  /* 0x0000000418ff7812 */ /* 0x000fc4000780c0ff */
[----:B------:R-:W-:-:S11]  /*1633b0*/  PRMT R2, R3, 0x7771, RZ ;  /* 0x0000777103027816 */ /* 0x000fd600000000ff */
        /* <DEDUP_REMOVED lines=20> */
[----:B----4-:R1:W-:Y:S01]  /*163500*/  @P0 STG.E.U8 desc[UR4][R34.64], R2 ;  /* 0x0000000222000986 */ /* 0x0103e2000c101104 */
        /* <DEDUP_REMOVED lines=26> */
[C---:B------:R-:W-:Y:S02]  /*1636b0*/  LOP3.LUT P4, RZ, R44.reuse, 0x2000, RZ, 0xc0, !PT ;  /* 0x000020002cff7812 */ /* 0x040fe4000788c0ff */
[----:B------:R-:W-:-:S07]  /*1636c0*/  LOP3.LUT P5, RZ, R44, 0x4000, RZ, 0xc0, !PT ;  /* 0x000040002cff7812 */ /* 0x000fce00078ac0ff */
[----:B------:R-:W-:Y:S02]  /*1636d0*/  @P0 LOP3.LUT R25, R25, 0x80000, RZ, 0xfc, !PT ;  /* 0x0008000019190812 */ /* 0x000fe400078efcff */
[----:B------:R-:W-:Y:S02]  /*1636e0*/  LOP3.LUT P0, RZ, R44, 0x1000000, RZ, 0xc0, !PT ;  /* 0x010000002cff7812 */ /* 0x000fe4000780c0ff */
[----:B------:R-:W-:Y:S02]  /*1636f0*/  PRMT R2, R49, 0x7772, RZ ;  /* 0x0000777231027816 */ /* 0x000fe400000000ff */
        /* <DEDUP_REMOVED lines=25> */
[----:B---3--:R1:W-:Y:S04]  /*163890*/  @P5 STG.E.U8 desc[UR4][R46.64], R2 ;  /* 0x000000022e005986 */ /* 0x0083e8000c101104 */
[----:B-1----:R-:W2:Y:S04]  /*1638a0*/  LDL.LU.64 R46, [R1+0x4860] ;  /* 0x00486000012e7983 */ /* 0x002ea80000300a00 */
[----:B------:R-:W3:Y:S04]  /*1638b0*/  LDL.LU.64 R42, [R1+0x4868] ;  /* 0x00486800012a7983 */ /* 0x000ee80000300a00 */
[----:B------:R-:W3:Y:S04]  /*1638c0*/  LDL.LU.64 R22, [R1+0x4870] ;  /* 0x0048700001167983 */ /* 0x000ee80000300a00 */
[----:B------:R-:W3:Y:S04]  /*1638d0*/  LDL.LU.64 R40, [R1+0x4878] ;  /* 0x0048780001287983 */ /* 0x000ee80000300a00 */
[----:B------:R-:W3:Y:S04]  /*1638e0*/  LDL.LU.64 R38, [R1+0x4880] ;  /* 0x0048800001267983 */ /* 0x000ee80000300a00 */
[----:B------:R-:W3:Y:S04]  /*1638f0*/  LDL.LU R49, [R1+0x1fc] ;  /* 0x0001fc0001317983 */ /* 0x000ee80000300800 */
[----:B------:R-:W3:Y:S04]  /*163900*/  LDL.LU.64 R18, [R1+0x4888] ;  /* 0x0048880001127983 */ /* 0x000ee80000300a00 */
[----:B------:R-:W3:Y:S01]  /*163910*/  LDL.LU.64 R36, [R1+0x4890] ;  /* 0x0048900001247983 */ /* 0x000ee20000300a00 */
[----:B------:R-:W-:-:S03]  /*163920*/  @P0 LOP3.LUT R25, R25, 0x8000000, RZ, 0xfc, !PT ;  /* 0x0800000019190812 */ /* 0x000fc600078efcff */
[----:B------:R-:W3:Y:S01]  /*163930*/  LDL.LU.64 R34, [R1+0x4898] ;  /* 0x0048980001227983 */ /* 0x000ee20000300a00 */
[----:B------:R-:W-:Y:S02]  /*163940*/  LOP3.LUT P0, RZ, R44, 0x10000, RZ, 0xc0, !PT ;  /* 0x000100002cff7812 */ /* 0x000fe4000780c0ff */
[C---:B----4-:R-:W-:Y:S01]  /*163950*/  PRMT R2, R48.reuse, 0x7770, RZ ;  /* 0x0000777030027816 */ /* 0x050fe200000000ff */
[----:B------:R-:W4:Y:S04]  /*163960*/  LDL.LU.64 R14, [R1+0x48a0] ;  /* 0x0048a000010e7983 */ /* 0x000f280000300a00 */
[----:B------:R1:W-:Y:S02]  /*163970*/  @P6 STG.E.U8 desc[UR4][R32.64], R2 ;  /* 0x0000000220006986 */ /* 0x0003e4000c101104 */
[----:B-1----:R-:W-:-:S02]  /*163980*/  PRMT R2, R48, 0x7771, RZ ;  /* 0x0000777130027816 */ /* 0x002fc400000000ff */
[----:B------:R-:W4:Y:S04]  /*163990*/  LDL.LU.64 R32, [R1+0x48a8] ;  /* 0x0048a80001207983 */ /* 0x000f280000300a00 */
[----:B------:R1:W-:Y:S04]  /*1639a0*/  @P0 STG.E.U8 desc[UR4][R12.64], R2 ;  /* 0x000000020c000986 */ /* 0x0003e8000c101104 */
[----:B-1----:R-:W4:Y:S01]  /*1639b0*/  LDL.LU.64 R12, [R1+0x48b0] ;  /* 0x0048b000010c7983 */ /* 0x002f220000300a00 */
[----:B------:R-:W-:Y:S02]  /*1639c0*/  LOP3.LUT P0, RZ, R25, 0x8000000, RZ, 0xc0, !PT ;  /* 0x0800000019ff7812 */ /* 0x000fe4000780c0ff */
        /* <DEDUP_REMOVED lines=13> */
[----:B------:R-:W-:-:S03]  /*163aa0*/  LOP3.LUT P4, RZ, R44, 0x20000000, RZ, 0xc0, !PT ;  /* 0x200000002cff7812 */ /* 0x000fc6000788c0ff */
[----:B--2---:R1:W-:Y:S01]  /*163ab0*/  @P0 STG.E.U8 desc[UR4][R46.64], R2 ;  /* 0x000000022e000986 */ /* 0x0043e2000c101104 */
[C---:B------:R-:W-:Y:S02]  /*163ac0*/  LOP3.LUT P0, RZ, R25.reuse, 0x1000000, RZ, 0xc0, !PT ;  /* 0x0100000019ff7812 */ /* 0x040fe4000780c0ff */
[----:B-1----:R-:W-:Y:S01]  /*163ad0*/  PRMT R2, R16, 0x7771, RZ ;  /* 0x0000777110027816 */ /* 0x002fe200000000ff */
[----:B------:R-:W2:Y:S10]  /*163ae0*/  LDL.LU.64 R46, [R1+0x59d8] ;  /* 0x0059d800012e7983 */ /* 0x000eb40000300a00 */
[----:B---3--:R1:W-:Y:S01]  /*163af0*/  @P0 STG.E.U8 desc[UR4][R42.64], R2 ;  /* 0x000000022a000986 */ /* 0x0083e2000c101104 */
        /* <DEDUP_REMOVED lines=42> */
[----:B------:R-:W-:Y:S01]  /*163da0*/  PRMT R2, R48, 0x7771, RZ ;  /* 0x0000777130027816 */ /* 0x000fe200000000ff */
[----:B------:R-:W2:Y:S04]  /*163db0*/  LDL.LU.64 R18, [R1+0x4918] ;  /* 0x0049180001127983 */ /* 0x000ea80000300a00 */
[----:B------:R-:W2:Y:S04]  /*163dc0*/  LDL.LU R16, [R1+0x1e4] ;  /* 0x0001e40001107983 */ /* 0x000ea80000300800 */
        /* <DEDUP_REMOVED lines=30> */
[----:B-1----:R-:W-:Y:S01]  /*163fb0*/  PRMT R2, R48, 0x7772, RZ ;  /* 0x0000777230027816 */ /* 0x002fe200000000ff */
[----:B------:R-:W3:Y:S06]  /*163fc0*/  LDL.LU.64 R34, [R1+0x4928] ;  /* 0x0049280001227983 */ /* 0x000eec0000300a00 */
[----:B------:R-:W-:-:S02]  /*163fd0*/  @P0 LOP3.LUT R25, R25, 0x40000, RZ, 0xfc, !PT ;  /* 0x0004000019190812 */ /* 0x000fc400078efcff */
[----:B------:R-:W-:Y:S01]  /*163fe0*/  LOP3.LUT P0, RZ, R45, 0x8, RZ, 0xc0, !PT ;  /* 0x000000082dff7812 */ /* 0x000fe2000780c0ff */
[----:B--2---:R1:W-:Y:S02]  /*163ff0*/  @P5 STG.E.U8 desc[UR4][R14.64], R2 ;  /* 0x000000020e005986 */ /* 0x0043e4000c101104 */
[----:B-1----:R-:W-:Y:S02]  /*164000*/  PRMT R2, R48, 0x7773, RZ ;  /* 0x0000777330027816 */ /* 0x002fe400000000ff */
[----:B------:R-:W2:Y:S04]  /*164010*/  LDL.LU.64 R14, [R1+0x4930] ;  /* 0x00493000010e7983 */ /* 0x000ea80000300a00 */
[----:B------:R1:W-:Y:S02]  /*164020*/  @P6 STG.E.U8 desc[UR4][R32.64], R2 ;  /* 0x0000000220006986 */ /* 0x0003e4000c101104 */
[----:B-1----:R-:W-:-:S02]  /*164030*/  PRMT R2, R49, 0x7770, RZ ;  /* 0x0000777031027816 */ /* 0x002fc400000000ff */
        /* <DEDUP_REMOVED lines=53> */
[----:B------:R-:W3:Y:S04]  /*164390*/  LDL.LU.64 R8, [R1+0x4960] ;  /* 0x0049600001087983 */ /* 0x000ee80000300a00 */
[----:B-1----:R-:W4:Y:S04]  /*1643a0*/  LDL.LU.64 R48, [R1+0x4968] ;  /* 0x0049680001307983 */ /* 0x002f280000300a00 */
[----:B------:R-:W2:Y:S04]  /*1643b0*/  LDL.LU.64 R32, [R1+0x4970] ;  /* 0x0049700001207983 */ /* 0x000ea80000300a00 */
[----:B------:R-:W2:Y:S04]  /*1643c0*/  LDL.LU R16, [R1+0x1c4] ;  /* 0x0001c40001107983 */ /* 0x000ea80000300800 */
[----:B------:R-:W3:Y:S01]  /*1643d0*/  LDL.LU.64 R12, [R1+0x4978] ;  /* 0x00497800010c7983 */ /* 0x000ee20000300a00 */
[----:B------:R-:W-:-:S02]  /*1643e0*/  LOP3.LUT P0, RZ, R45, 0x80000000, RZ, 0xc0, !PT ;  /* 0x800000002dff7812 */ /* 0x000fc4000780c0ff */
[----:B------:R-:W-:Y:S01]  /*1643f0*/  LOP3.LUT R25, R25, 0xfffffffd, RZ, 0xc0, !PT ;  /* 0xfffffffd19197812 */ /* 0x000fe200078ec0ff */
[----:B------:R-:W4:Y:S04]  /*164400*/  LDL.LU.64 R10, [R1+0x4980] ;  /* 0x00498000010a7983 */ /* 0x000f280000300a00 */
[----:B------:R-:W4:Y:S06]  /*164410*/  LDL.LU R14, [R1+0x1b4] ;  /* 0x0001b400010e7983 */ /* 0x000f2c0000300800 */
        /* <DEDUP_REMOVED lines=29> */
[----:B--2---:R-:W-:-:S05]  /*1645f0*/  PRMT R2, R16, 0x7770, RZ ;  /* 0x0000777010027816 */ /* 0x004fca00000000ff */
[----:B---3--:R1:W-:Y:S04]  /*164600*/  @P4 STG.E.U8 desc[UR4][R8.64], R2 ;  /* 0x0000000208004986 */ /* 0x0083e8000c101104 */
[----:B-1----:R-:W2:Y:S01]  /*164610*/  LDL.LU.64 R8, [R1+0x4988] ;  /* 0x0049880001087983 */ /* 0x002ea20000300a00 */
[----:B------:R-:W-:-:S05]  /*164620*/  PRMT R2, R16, 0x7771, RZ ;  /* 0x0000777110027816 */ /* 0x000fca00000000ff */
[----:B----4-:R1:W-:Y:S04]  /*164630*/  @P5 STG.E.U8 desc[UR4][R48.64], R2 ;  /* 0x0000000230005986 */ /* 0x0103e8000c101104 */
[----:B-1----:R-:W3:Y:S04]  /*164640*/  LDL.LU.64 R48, [R1+0x4990] ;  /* 0x0049900001307983 */ /* 0x002ee80000300a00 */
[----:B------:R-:W4:Y:S04]  /*164650*/  LDL.LU.64 R44, [R1+0x4998] ;  /* 0x00499800012c7983 */ /* 0x000f280000300a00 */
        /* <DEDUP_REMOVED lines=9> */
[----:B------:R-:W-:-:S05]  /*1646f0*/  PRMT R2, R16, 0x7772, RZ ;  /* 0x0000777210027816 */ /* 0x000fca00000000ff */
[----:B------:R1:W-:Y:S02]  /*164700*/  @P6 STG.E.U8 desc[UR4][R32.64], R2 ;  /* 0x0000000220006986 */ /* 0x0003e4000c101104 */
[----:B-1----:R-:W-:Y:S02]  /*164710*/  PRMT R2, R16, 0x7773, RZ ;  /* 0x0000777310027816 */ /* 0x002fe400000000ff */
[----:B------:R-:W4:Y:S04]  /*164720*/  LDL.LU.64 R32, [R1+0x49d8] ;  /* 0x0049d80001207983 */ /* 0x000f280000300a00 */
[----:B------:R-:W4:Y:S04]  /*164730*/  LDL.LU R16, [R1+0x1c8] ;  /* 0x0001c80001107983 */ /* 0x000f280000300800 */
[----:B------:R1:W-:Y:S04]  /*164740*/  @P0 STG.E.U8 desc[UR4][R12.64], R2 ;  /* 0x000000020c000986 */ /* 0x0003e8000c101104 */
[----:B-1----:R-:W4:Y:S01]  /*164750*/  LDL.LU.64 R12, [R1+0x49e0] ;  /* 0x0049e000010c7983 */ /* 0x002f220000300a00 */
[----:B------:R-:W-:-:S02]  /*164760*/  LOP3.LUT P0, RZ, R25, 0x200, RZ, 0xc0, !PT ;  /* 0x0000020019ff7812 */ /* 0x000fc4000780c0ff */
[----:B------:R-:W-:-:S11]  /*164770*/  PRMT R2, R14, 0x7770, RZ ;  /* 0x000077700e027816 */ /* 0x000fd600000000ff */
[----:B------:R1:W-:Y:S01]  /*164780*/  @P0 STG.E.U8 desc[UR4][R10.64], R2 ;  /* 0x000000020a000986 */ /* 0x0003e2000c101104 */
[----:B------:R-:W-:Y:S02]  /*164790*/  LOP3.LUT P0, RZ, R25, 0x100, RZ, 0xc0, !PT ;  /* 0x0000010019ff7812 */ /* 0x000fe4000780c0ff */
[----:B-1----:R-:W-:Y:S01]  /*1647a0*/  PRMT R2, R14, 0x7771, RZ ;  /* 0x000077710e027816 */ /* 0x002fe200000000ff */
[----:B------:R-:W4:Y:S01]  /*1647b0*/  LDL.LU.64 R10, [R1+0x49e8] ;  /* 0x0049e800010a7983 */ /* 0x000f220000300a00 */
        /* <DEDUP_REMOVED lines=32> */
[----:B-1----:R-:W4:Y:S01]  /*1649c0*/  LDL.LU.64 R34, [R1+0x49f8] ;  /* 0x0049f80001227983 */ /* 0x002f220000300a00 */
[----:B------:R-:W-:-:S03]  /*1649d0*/  PRMT R2, R15, 0x7773, RZ ;  /* 0x000077730f027816 */ /* 0x000fc600000000ff */
[----:B------:R-:W3:Y:S04]  /*1649e0*/  LDL.LU.64 R14, [R1+0x4a00] ;  /* 0x004a0000010e7983 */ /* 0x000ee80000300a00 */
[----:B------:R1:W-:Y:S02]  /*1649f0*/  @P3 STG.E.U8 desc[UR4][R32.64], R2 ;  /* 0x0000000220003986 */ /* 0x0003e4000c101104 */
[----:B-1----:R-:W-:Y:S02]  /*164a00*/  PRMT R2, R16, 0x7770, RZ ;  /* 0x0000777010027816 */ /* 0x002fe400000000ff */
[----:B------:R-:W3:Y:S04]  /*164a10*/  LDL.LU.64 R32, [R1+0x4a08] ;  /* 0x004a080001207983 */ /* 0x000ee80000300a00 */
[----:B------:R1:W-:Y:S04]  /*164a20*/  @P4 STG.E.U8 desc[UR4][R12.64], R2 ;  /* 0x000000020c004986 */ /* 0x0003e8000c101104 */
[----:B-1----:R-:W3:Y:S01]  /*164a30*/  LDL.LU.64 R12, [R1+0x4a10] ;  /* 0x004a1000010c7983 */ /* 0x002ee20000300a00 */
        /* <DEDUP_REMOVED lines=14> */
[----:B------:R-:W-:Y:S02]  /*164b20*/  PRMT R2, R16, 0x7771, RZ ;  /* 0x0000777110027816 */ /* 0x000fe400000000ff */
[----:B------:R-:W-:-:S03]  /*164b30*/  LOP3.LUT R21, R21, 0xefffffff, RZ, 0xc0, !PT ;  /* 0xefffffff15157812 */ /* 0x000fc600078ec0ff */
[----:B------:R1:W-:Y:S06]  /*164b40*/  @P5 STG.E.U8 desc[UR4][R10.64], R2 ;  /* 0x000000020a005986 */ /* 0x0003ec000c101104 */
[----:B------:R-:W-:Y:S02]  /*164b50*/  @P0 LOP3.LUT R21, R21, 0x10000000, RZ, 0xfc, !PT ;  /* 0x1000000015150812 */ /* 0x000fe400078efcff */
[----:B------:R-:W-:Y:S01]  /*164b60*/  LOP3.LUT P0, RZ, R46, 0x2000, RZ, 0xc0, !PT ;  /* 0x000020002eff7812 */ /* 0x000fe2000780c0ff */
[----:B-1----:R-:W3:Y:S01]  /*164b70*/  LDL.LU.64 R10, [R1+0x4a18] ;  /* 0x004a1800010a7983 */ /* 0x002ee20000300a00 */
[----:B------:R-:W-:-:S02]  /*164b80*/  LOP3.LUT R21, R21, 0xdfffffff, RZ, 0xc0, !PT ;  /* 0xdfffffff15157812 */ /* 0x000fc400078ec0ff */
[C---:B------:R-:W-:Y:S01]  /*164b90*/  LOP3.LUT P6, RZ, R46.reuse, 0x20, RZ, 0xc0, !PT ;  /* 0x000000202eff7812 */ /* 0x040fe200078cc0ff */
[----:B------:R-:W3:Y:S08]  /*164ba0*/  LDL.LU R42, [R1+0x1ec] ;  /* 0x0001ec00012a7983 */ /* 0x000ef00000300800 */
[----:B------:R-:W-:Y:S02]  /*164bb0*/  @P0 LOP3.LUT R21, R21, 0x20000000, RZ, 0xfc, !PT ;  /* 0x2000000015150812 */ /* 0x000fe400078efcff */
[----:B------:R-:W-:-:S02]  /*164bc0*/  LOP3.LUT P0, RZ, R46, 0x1000, RZ, 0xc0, !PT ;  /* 0x000010002eff7812 */ /* 0x000fc4000780c0ff */
[----:B------:R-:W-:-:S11]  /*164bd0*/  LOP3.LUT R21, R21, 0xbfffffff, RZ, 0xc0, !PT ;  /* 0xbfffffff15157812 */ /* 0x000fd600078ec0ff */
[----:B------:R-:W-:Y:S02]  /*164be0*/  @P0 LOP3.LUT R21, R21, 0x40000000, RZ, 0xfc, !PT ;  /* 0x4000000015150812 */ /* 0x000fe400078efcff */
[C---:B------:R-:W-:Y:S02]  /*164bf0*/  LOP3.LUT P0, RZ, R46.reuse, 0x800, RZ, 0xc0, !PT ;  /* 0x000008002eff7812 */ /* 0x040fe4000780c0ff */
[----:B------:R-:W-:Y:S02]  /*164c00*/  LOP3.LUT R21, R21, 0x7fffffff, RZ, 0xc0, !PT ;  /* 0x7fffffff15157812 */ /* 0x000fe400078ec0ff */
[----:B------:R-:W-:Y:S02]  /*164c10*/  LOP3.LUT P4, RZ, R46, 0x40, RZ, 0xc0, !PT ;  /* 0x000000402eff7812 */ /* 0x000fe4000788c0ff */
[----:B------:R-:W-:Y:S02]  /*164c20*/  PRMT R2, R16, 0x7772, RZ ;  /* 0x0000777210027816 */ /* 0x000fe400000000ff */
[----:B------:R-:W-:-:S05]  /*164c30*/  LOP3.LUT P5, RZ, R46, 0x80, RZ, 0xc0, !PT ;  /* 0x000000802eff7812 */ /* 0x000fca00078ac0ff */
[----:B------:R-:W-:Y:S02]  /*164c40*/  @P0 LOP3.LUT R21, R21, 0x80000000, RZ, 0xfc, !PT ;  /* 0x8000000015150812 */ /* 0x000fe400078efcff */
[C---:B------:R-:W-:Y:S01]  /*164c50*/  LOP3.LUT P0, RZ, R46.reuse, 0x400, RZ, 0xc0, !PT ;  /* 0x000004002eff7812 */ /* 0x040fe2000780c0ff */
[----:B--2---:R1:W-:Y:S01]  /*164c60*/  @P6 STG.E.U8 desc[UR4][R8.64], R2 ;  /* 0x0000000208006986 */ /* 0x0043e2000c101104 */
[----:B------:R-:W-:Y:S02]  /*164c70*/  LOP3.LUT P6, RZ, R46, 0x100, RZ, 0xc0, !PT ;  /* 0x000001002eff7812 */ /* 0x000fe400078cc0ff */
[----:B------:R-:W-:Y:S02]  /*164c80*/  LOP3.LUT R25, R25, 0xfffffffe, RZ, 0xc0, !PT ;  /* 0xfffffffe19197812 */ /* 0x000fe400078ec0ff */
[----:B-1----:R-:W-:Y:S01]  /*164c90*/  PRMT R2, R16, 0x7773, RZ ;  /* 0x0000777310027816 */ /* 0x002fe200000000ff */
[----:B------:R-:W2:Y:S06]  /*164ca0*/  LDL.LU.64 R8, [R1+0x4a20] ;  /* 0x004a200001087983 */ /* 0x000eac0000300a00 */
[----:B------:R-:W-:-:S02]  /*164cb0*/  @P0 LOP3.LUT R25, R25, 0x1, RZ, 0xfc, !PT ;  /* 0x0000000119190812 */ /* 0x000fc400078efcff */
[----:B------:R-:W-:Y:S01]  /*164cc0*/  LOP3.LUT P0, RZ, R46, 0x200, RZ, 0xc0, !PT ;  /* 0x000002002eff7812 */ /* 0x000fe2000780c0ff */
[----:B------:R-:W2:Y:S04]  /*164cd0*/  LDL.LU.64 R44, [R1+0x4a30] ;  /* 0x004a3000012c7983 */ /* 0x000ea80000300a00 */
[----:B------:R-:W2:Y:S04]  /*164ce0*/  LDL.LU.64 R22, [R1+0x4a38] ;  /* 0x004a380001167983 */ /* 0x000ea80000300a00 */
[----:B------:R-:W2:Y:S04]  /*164cf0*/  LDL.LU R16, [R1+0x1dc] ;  /* 0x0001dc0001107983 */ /* 0x000ea80000300800 */
[----:B------:R-:W2:Y:S04]  /*164d00*/  LDL.LU.64 R40, [R1+0x4a40] ;  /* 0x004a400001287983 */ /* 0x000ea80000300a00 */
[----:B------:R-:W2:Y:S04]  /*164d10*/  LDL.LU.64 R38, [R1+0x4a48] ;  /* 0x004a480001267983 */ /* 0x000ea80000300a00 */
[----:B------:R-:W2:Y:S04]  /*164d20*/  LDL.LU.64 R18, [R1+0x4a50] ;  /* 0x004a500001127983 */ /* 0x000ea80000300a00 */
[----:B----4-:R1:W-:Y:S02]  /*164d30*/  @P4 STG.E.U8 desc[UR4][R34.64], R2 ;  /* 0x0000000222004986 */ /* 0x0103e4000c101104 */
[----:B-1----:R-:W-:-:S05]  /*164d40*/  PRMT R2, R47, 0x7770, RZ ;  /* 0x000077702f027816 */ /* 0x002fca00000000ff */
[----:B---3--:R1:W-:Y:S02]  /*164d50*/  @P5 STG.E.U8 desc[UR4][R14.64], R2 ;  /* 0x000000020e005986 */ /* 0x0083e4000c101104 */
[----:B-1----:R-:W-:-:S05]  /*164d60*/  PRMT R2, R47, 0x7771, RZ ;  /* 0x000077712f027816 */ /* 0x002fca00000000ff */
[----:B------:R1:W-:Y:S02]  /*164d70*/  @P6 STG.E.U8 desc[UR4][R32.64], R2 ;  /* 0x0000000220006986 */ /* 0x0003e4000c101104 */
[----:B-1----:R-:W-:-:S05]  /*164d80*/  PRMT R2, R47, 0x7772, RZ ;  /* 0x000077722f027816 */ /* 0x002fca00000000ff */
[----:B------:R1:W-:Y:S01]  /*164d90*/  @P0 STG.E.U8 desc[UR4][R12.64], R2 ;  /* 0x000000020c000986 */ /* 0x0003e2000c101104 */
[----:B------:R-:W-:-:S03]  /*164da0*/  LOP3.LUT P0, RZ, R25, 0x1, RZ, 0xc0, !PT ;  /* 0x0000000119ff7812 */ /* 0x000fc6000780c0ff */
[----:B------:R-:W3:Y:S01]  /*164db0*/  LDL.LU.64 R24, [R1+0x4a28] ;  /* 0x004a280001187983 */ /* 0x000ee20000300a00 */
[----:B-1----:R-:W-:-:S03]  /*164dc0*/  PRMT R2, R47, 0x7773, RZ ;  /* 0x000077732f027816 */ /* 0x002fc600000000ff */
[----:B------:R-:W4:Y:S04]  /*164dd0*/  LDL.LU R47, [R1+0x59b8] ;  /* 0x0059b800012f7983 */ /* 0x000f280000300800 */
[----:B------:R-:W4:Y:S04]  /*164de0*/  LDL.LU.64 R36, [R1+0x4a58] ;  /* 0x004a580001247983 */ /* 0x000f280000300a00 */
[----:B------:R-:W4:Y:S04]  /*164df0*/  LDL.LU.64 R34, [R1+0x4a60] ;  /* 0x004a600001227983 */ /* 0x000f280000300a00 */
[----:B------:R-:W4:Y:S04]  /*164e00*/  LDL.LU.64 R14, [R1+0x4a68] ;  /* 0x004a6800010e7983 */ /* 0x000f280000300a00 */
[----:B------:R-:W4:Y:S04]  /*164e10*/  LDL.LU.64 R32, [R1+0x4a70] ;  /* 0x004a700001207983 */ /* 0x000f280000300a00 */
[----:B------:R-:W4:Y:S04]  /*164e20*/  LDL.LU R3, [R1+0x1bc] ;  /* 0x0001bc0001037983 */ /* 0x000f280000300800 */
[----:B------:R-:W4:Y:S04]  /*164e30*/  LDL.LU.64 R12, [R1+0x4a78] ;  /* 0x004a7800010c7983 */ /* 0x000f280000300a00 */
[----:B------:R1:W-:Y:S04]  /*164e40*/  @P0 STG.E.U8 desc[UR4][R10.64], R2 ;  /* 0x000000020a000986 */ /* 0x0003e8000c101104 */
[----:B-1----:R-:W4:Y:S01]  /*164e50*/  LDL.LU.64 R10, [R1+0x4a80] ;  /* 0x004a8000010a7983 */ /* 0x002f220000300a00 */
[----:B------:R-:W-:-:S02]  /*164e60*/  LOP3.LUT P0, RZ, R21, 0x80000000, RZ, 0xc0, !PT ;  /* 0x8000000015ff7812 */ /* 0x000fc4000780c0ff */
[----:B------:R-:W-:-:S11]  /*164e70*/  PRMT R2, R42, 0x7770, RZ ;  /* 0x000077702a027816 */ /* 0x000fd600000000ff */
[----:B--2---:R1:W-:Y:S01]  /*164e80*/  @P0 STG.E.U8 desc[UR4][R8.64], R2 ;  /* 0x0000000208000986 */ /* 0x0043e2000c101104 */
[----:B------:R-:W-:Y:S02]  /*164e90*/  LOP3.LUT P0, RZ, R21, 0x40000000, RZ, 0xc0, !PT ;  /* 0x4000000015ff7812 */ /* 0x000fe4000780c0ff */
[----:B-1----:R-:W-:Y:S01]  /*164ea0*/  PRMT R2, R42, 0x7771, RZ ;  /* 0x000077712a027816 */ /* 0x002fe200000000ff */
[----:B------:R-:W2:Y:S01]  /*164eb0*/  LDL.LU.64 R8, [R1+0x4a88] ;  /* 0x004a880001087983 */ /* 0x000ea20000300a00 */
[C---:B------:R-:W-:Y:S02]  /*164ec0*/  LOP3.LUT P1, RZ, R46.reuse, 0x80000, RZ, 0xc0, !PT ;  /* 0x000800002eff7812 */ /* 0x040fe4000782c0ff */
[C---:B------:R-:W-:Y:S02]  /*164ed0*/  LOP3.LUT P2, RZ, R46.reuse, 0x100000, RZ, 0xc0, !PT ;  /* 0x001000002eff7812 */ /* 0x040fe4000784c0ff */
[----:B------:R-:W-:-:S05]  /*164ee0*/  LOP3.LUT P3, RZ, R46, 0x200000, RZ, 0xc0, !PT ;  /* 0x002000002eff7812 */ /* 0x000fca000786c0ff */
        /* <DEDUP_REMOVED lines=27> */
[----:B------:R-:W4:Y:S01]  /*1650a0*/  LDL.LU.64 R34, [R1+0x4a90] ;  /* 0x004a900001227983 */ /* 0x000f220000300a00 */
[C---:B------:R-:W-:Y:S02]  /*1650b0*/  LOP3.LUT P4, RZ, R46.reuse, 0x400000, RZ, 0xc0, !PT ;  /* 0x004000002eff7812 */ /* 0x040fe4000788c0ff */
[----:B------:R-:W-:Y:S01]  /*1650c0*/  LOP3.LUT P5, RZ, R46, 0x800000, RZ, 0xc0, !PT ;  /* 0x008000002eff7812 */ /* 0x000fe200078ac0ff */
[----:B------:R-:W4:Y:S04]  /*1650d0*/  LDL.LU.64 R14, [R1+0x4a98] ;  /* 0x004a9800010e7983 */ /* 0x000f280000300a00 */
[----:B------:R-:W4:Y:S06]  /*1650e0*/  LDL.LU.64 R32, [R1+0x4aa0] ;  /* 0x004aa00001207983 */ /* 0x000f2c0000300a00 */
[----:B------:R1:W-:Y:S02]  /*1650f0*/  @P4 STG.E.U8 desc[UR4][R12.64], R2 ;  /* 0x000000020c004986 */ /* 0x0003e4000c101104 */
[----:B-1----:R-:W-:-:S02]  /*165100*/  PRMT R2, R3, 0x7770, RZ ;  /* 0x0000777003027816 */ /* 0x002fc400000000ff */
[----:B------:R-:W4:Y:S04]  /*165110*/  LDL.LU.64 R12, [R1+0x4aa8] ;  /* 0x004aa800010c7983 */ /* 0x000f280000300a00 */
[----:B------:R1:W-:Y:S04]  /*165120*/  @P5 STG.E.U8 desc[UR4][R10.64], R2 ;  /* 0x000000020a005986 */ /* 0x0003e8000c101104 */
[----:B-1----:R-:W4:Y:S04]  /*165130*/  LDL.LU.64 R10, [R1+0x4ab0] ;  /* 0x004ab000010a7983 */ /* 0x002f280000300a00 */
[----:B------:R-:W4:Y:S01]  /*165140*/  LDL.LU R16, [R1+0x1a0] ;  /* 0x0001a00001107983 */ /* 0x000f220000300800 */
[----:B------:R-:W-:-:S02]  /*165150*/  LOP3.LUT P6, RZ, R46, 0x1000000, RZ, 0xc0, !PT ;  /* 0x010000002eff7812 */ /* 0x000fc400078cc0ff */
[----:B------:R-:W-:-:S11]  /*165160*/  PRMT R2, R3, 0x7771, RZ ;  /* 0x0000777103027816 */ /* 0x000fd600000000ff */
[----:B--2---:R1:W-:Y:S04]  /*165170*/  @P6 STG.E.U8 desc[UR4][R8.64], R2 ;  /* 0x0000000208006986 */ /* 0x0043e8000c101104 */
[----:B-1----:R-:W2:Y:S01]  /*165180*/  LDL.LU.64 R8, [R1+0x4ab8] ;  /* 0x004ab80001087983 */ /* 0x002ea20000300a00 */
[----:B------:R-:W-:-:S03]  /*165190*/  LOP3.LUT R21, R21, 0xffff7fff, RZ, 0xc0, !PT ;  /* 0xffff7fff15157812 */ /* 0x000fc600078ec0ff */
[----:B------:R-:W2:Y:S04]  /*1651a0*/  LDL.LU R22, [R1+0x190] ;  /* 0x0001900001167983 */ /* 0x000ea80000300800 */
[----:B------:R-:W2:Y:S04]  /*1651b0*/  LDL.LU.64 R24, [R1+0x4ac0] ;  /* 0x004ac00001187983 */ /* 0x000ea80000300a00 */
[----:B------:R-:W2:Y:S04]  /*1651c0*/  LDL.LU.64 R44, [R1+0x4ac8] ;  /* 0x004ac800012c7983 */ /* 0x000ea80000300a00 */
[----:B------:R-:W2:Y:S01]  /*1651d0*/  LDL.LU.64 R42, [R1+0x4ad0] ;  /* 0x004ad000012a7983 */ /* 0x000ea20000300a00 */
[----:B------:R-:W-:-:S03]  /*1651e0*/  LOP3.LUT P4, RZ, R46, 0x2000000, RZ, 0xc0, !PT ;  /* 0x020000002eff7812 */ /* 0x000fc6000788c0ff */
[----:B------:R-:W2:Y:S01]  /*1651f0*/  LDL.LU.64 R40, [R1+0x4ad8] ;  /* 0x004ad80001287983 */ /* 0x000ea20000300a00 */
[----:B------:R-:W-:-:S03]  /*165200*/  PRMT R2, R3, 0x7772, RZ ;  /* 0x0000777203027816 */ /* 0x000fc600000000ff */
[----:B------:R-:W2:Y:S01]  /*165210*/  LDL.LU.64 R38, [R1+0x4ae0] ;  /* 0x004ae00001267983 */ /* 0x000ea20000300a00 */
[C---:B------:R-:W-:Y:S02]  /*165220*/  LOP3.LUT P5, RZ, R46.reuse, 0x4000000, RZ, 0xc0, !PT ;  /* 0x040000002eff7812 */ /* 0x040fe400078ac0ff */
        /* <DEDUP_REMOVED lines=19> */
[----:B-1----:R-:W-:Y:S02]  /*165360*/  PRMT R2, R3, 0x7773, RZ ;  /* 0x0000777303027816 */ /* 0x002fe400000000ff */
[----:B------:R-:W3:Y:S01]  /*165370*/  LDL.LU R3, [R1+0x180] ;  /* 0x0001800001037983 */ /* 0x000ee20000300800 */
[----:B------:R-:W-:Y:S02]  /*165380*/  LOP3.LUT P0, RZ, R46, 0x80000000, RZ, 0xc0, !PT ;  /* 0x800000002eff7812 */ /* 0x000fe4000780c0ff */
[----:B------:R-:W-:Y:S01]  /*165390*/  LOP3.LUT R21, R21, 0xffdfffff, RZ, 0xc0, !PT ;  /* 0xffdfffff15157812 */ /* 0x000fe200078ec0ff */
[----:B------:R-:W4:Y:S04]  /*1653a0*/  LDL.LU.64 R18, [R1+0x4ae8] ;  /* 0x004ae80001127983 */ /* 0x000f280000300a00 */
[----:B------:R-:W4:Y:S04]  /*1653b0*/  LDL.LU.64 R36, [R1+0x4af0] ;  /* 0x004af00001247983 */ /* 0x000f280000300a00 */
[----:B------:R-:W4:Y:S02]  /*1653c0*/  LDL.LU.64 R34, [R1+0x4af8] ;  /* 0x004af80001227983 */ /* 0x000f240000300a00 */
[----:B------:R-:W-:-:S02]  /*1653d0*/  @P0 LOP3.LUT R21, R21, 0x200000, RZ, 0xfc, !PT ;  /* 0x0020000015150812 */ /* 0x000fc400078efcff */
        /* <DEDUP_REMOVED lines=59> */
[----:B------:R-:W4:Y:S04]  /*165790*/  LDL.LU.64 R36, [R1+0x4b28] ;  /* 0x004b280001247983 */ /* 0x000f280000300a00 */
[----:B------:R-:W3:Y:S01]  /*1657a0*/  LDL.LU.64 R34, [R1+0x4b30] ;  /* 0x004b300001227983 */ /* 0x000ee20000300a00 */
[----:B------:R-:W-:-:S02]  /*1657b0*/  LOP3.LUT P5, RZ, R47, 0x400, RZ, 0xc0, !PT ;  /* 0x000004002fff7812 */ /* 0x000fc400078ac0ff */
[----:B------:R-:W-:Y:S01]  /*1657c0*/  LOP3.LUT P6, RZ, R47, 0x800, RZ, 0xc0, !PT ;  /* 0x000008002fff7812 */ /* 0x000fe200078cc0ff */
[----:B------:R-:W3:Y:S04]  /*1657d0*/  LDL.LU.64 R14, [R1+0x4b38] ;  /* 0x004b3800010e7983 */ /* 0x000ee80000300a00 */
[----:B------:R-:W3:Y:S04]  /*1657e0*/  LDL.LU.64 R32, [R1+0x4b40] ;  /* 0x004b400001207983 */ /* 0x000ee80000300a00 */
[----:B------:R-:W3:Y:S04]  /*1657f0*/  LDL.LU.64 R12, [R1+0x4b48] ;  /* 0x004b4800010c7983 */ /* 0x000ee80000300a00 */
[----:B------:R2:W-:Y:S02]  /*165800*/  @P5 STG.E.U8 desc[UR4][R10.64], R2 ;  /* 0x000000020a005986 */ /* 0x0005e4000c101104 */
[----:B--2---:R-:W-:-:S02]  /*165810*/  PRMT R2, R16, 0x7770, RZ ;  /* 0x0000777010027816 */ /* 0x004fc400000000ff */
[----:B------:R-:W2:Y:S04]  /*165820*/  LDL.LU.64 R10, [R1+0x4b50] ;  /* 0x004b5000010a7983 */ /* 0x000ea80000300a00 */
[----:B------:R1:W-:Y:S04]  /*165830*/  @P6 STG.E.U8 desc[UR4][R8.64], R2 ;  /* 0x0000000208006986 */ /* 0x0003e8000c101104 */
[----:B-1----:R-:W2:Y:S04]  /*165840*/  LDL.LU R9, [R1+0x194] ;  /* 0x0001940001097983 */ /* 0x002ea80000300800 */
[----:B------:R-:W2:Y:S04]  /*165850*/  LDL.LU.64 R44, [R1+0x4b58] ;  /* 0x004b5800012c7983 */ /* 0x000ea80000300a00 */
[----:B------:R-:W2:Y:S04]  /*165860*/  LDL.LU R3, [R1+0x184] ;  /* 0x0001840001037983 */ /* 0x000ea80000300800 */
[----:B------:R-:W2:Y:S04]  /*165870*/  LDL.LU.64 R42, [R1+0x4b60] ;  /* 0x004b6000012a7983 */ /* 0x000ea80000300a00 */
        /* <DEDUP_REMOVED lines=8> */
[----:B------:R-:W-:-:S05]  /*165900*/  PRMT R2, R16, 0x7771, RZ ;  /* 0x0000777110027816 */ /* 0x000fca00000000ff */
        /* <DEDUP_REMOVED lines=23> */
[----:B------:R-:W-:Y:S01]  /*165a80*/  LOP3.LUT P0, RZ, R47, 0x10000, RZ, 0xc0, !PT ;  /* 0x000100002fff7812 */ /* 0x000fe2000780c0ff */
[----:B----4-:R1:W-:Y:S02]  /*165a90*/  @P4 STG.E.U8 desc[UR4][R36.64], R2 ;  /* 0x0000000224004986 */ /* 0x0103e4000c101104 */
[C---:B-1----:R-:W-:Y:S02]  /*165aa0*/  PRMT R2, R16.reuse, 0x7772, RZ ;  /* 0x0000777210027816 */ /* 0x042fe400000000ff */
[----:B------:R-:W4:Y:S04]  /*165ab0*/  LDL.LU.64 R36, [R1+0x4b88] ;  /* 0x004b880001247983 */ /* 0x000f280000300a00 */
[----:B---3--:R1:W-:Y:S02]  /*165ac0*/  @P5 STG.E.U8 desc[UR4][R34.64], R2 ;  /* 0x0000000222005986 */ /* 0x0083e4000c101104 */
[----:B-1----:R-:W-:-:S02]  /*165ad0*/  PRMT R2, R16, 0x7773, RZ ;  /* 0x0000777310027816 */ /* 0x002fc400000000ff */
[----:B------:R-:W3:Y:S04]  /*165ae0*/  LDL.LU R16, [R1+0x1a8] ;  /* 0x0001a80001107983 */ /* 0x000ee80000300800 */
[----:B------:R-:W3:Y:S01]  /*165af0*/  LDL.LU.64 R34, [R1+0x4b90] ;  /* 0x004b900001227983 */ /* 0x000ee20000300a00 */
[----:B------:R-:W-:-:S04]  /*165b00*/  LOP3.LUT R21, R21, 0xffffbfff, RZ, 0xc0, !PT ;  /* 0xffffbfff15157812 */ /* 0x000fc800078ec0ff */
[----:B------:R-:W-:Y:S02]  /*165b10*/  @P0 LOP3.LUT R21, R21, 0x4000, RZ, 0xfc, !PT ;  /* 0x0000400015150812 */ /* 0x000fe400078efcff */
[----:B------:R-:W-:Y:S01]  /*165b20*/  LOP3.LUT P0, RZ, R47, 0x8000, RZ, 0xc0, !PT ;  /* 0x000080002fff7812 */ /* 0x000fe2000780c0ff */
[----:B------:R2:W-:Y:S02]  /*165b30*/  @P6 STG.E.U8 desc[UR4][R14.64], R2 ;  /* 0x000000020e006986 */ /* 0x0005e4000c101104 */
[----:B--2---:R-:W-:Y:S02]  /*165b40*/  PRMT R2, R9, 0x7770, RZ ;  /* 0x0000777009027816 */ /* 0x004fe400000000ff */
[----:B------:R-:W2:Y:S08]  /*165b50*/  LDL.LU.64 R14, [R1+0x4b98] ;  /* 0x004b9800010e7983 */ /* 0x000eb00000300a00 */
[----:B------:R1:W-:Y:S01]  /*165b60*/  @P0 STG.E.U8 desc[UR4][R32.64], R2 ;  /* 0x0000000220000986 */ /* 0x0003e2000c101104 */
[----:B------:R-:W-:-:S03]  /*165b70*/  LOP3.LUT P0, RZ, R21, 0x4000, RZ, 0xc0, !PT ;  /* 0x0000400015ff7812 */ /* 0x000fc6000780c0ff */
[----:B-1----:R-:W2:Y:S01]  /*165b80*/  LDL.LU.64 R32, [R1+0x4ba0] ;  /* 0x004ba00001207983 */ /* 0x002ea20000300a00 */
[----:B------:R-:W-:-:S09]  /*165b90*/  PRMT R2, R9, 0x7771, RZ ;  /* 0x0000777109027816 */ /* 0x000fd200000000ff */
[----:B------:R1:W-:Y:S01]  /*165ba0*/  @P0 STG.E.U8 desc[UR4][R12.64], R2 ;  /* 0x000000020c000986 */ /* 0x0003e2000c101104 */
[----:B------:R-:W-:-:S03]  /*165bb0*/  LOP3.LUT P0, RZ, R21, 0x2000, RZ, 0xc0, !PT ;  /* 0x0000200015ff7812 */ /* 0x000fc6000780c0ff */
[----:B-1----:R-:W2:Y:S01]  /*165bc0*/  LDL.LU.64 R12, [R1+0x4ba8] ;  /* 0x004ba800010c7983 */ /* 0x002ea20000300a00 */
[----:B------:R-:W-:-:S09]  /*165bd0*/  PRMT R2, R9, 0x7772, RZ ;  /* 0x0000777209027816 */ /* 0x000fd200000000ff */
[----:B------:R1:W-:Y:S04]  /*165be0*/  @P0 STG.E.U8 desc[UR4][R10.64], R2 ;  /* 0x000000020a000986 */ /* 0x0003e8000c101104 */
[----:B-1----:R-:W2:Y:S01]  /*165bf0*/  LDL.LU.64 R10, [R1+0x4bb0] ;  /* 0x004bb000010a7983 */ /* 0x002ea20000300a00 */
[----:B------:R-:W-:-:S03]  /*165c00*/  PRMT R2, R9, 0x7773, RZ ;  /* 0x0000777309027816 */ /* 0x000fc600000000ff */
[----:B------:R-:W2:Y:S01]  /*165c10*/  LDL.LU.64 R8, [R1+0x4bb8] ;  /* 0x004bb80001087983 */ /* 0x000ea20000300a00 */
        /* <DEDUP_REMOVED lines=19> */
[----:B-1----:R-:W-:-:S09]  /*165d50*/  PRMT R2, R48, 0x7771, RZ ;  /* 0x0000777130027816 */ /* 0x002fd200000000ff */
[----:B----4-:R1:W-:Y:S02]  /*165d60*/  @P0 STG.E.U8 desc[UR4][R36.64], R2 ;  /* 0x0000000224000986 */ /* 0x0103e4000c101104 */
[----:B-1----:R-:W-:-:S05]  /*165d70*/  PRMT R2, R48, 0x7772, RZ ;  /* 0x0000777230027816 */ /* 0x002fca00000000ff */
[----:B---3--:R1:W-:Y:S02]  /*165d80*/  @P1 STG.E.U8 desc[UR4][R34.64], R2 ;  /* 0x0000000222001986 */ /* 0x0083e4000c101104 */
[----:B-1----:R-:W-:Y:S02]  /*165d90*/  PRMT R2, R48, 0x7773, RZ ;  /* 0x0000777330027816 */ /* 0x002fe400000000ff */
[----:B------:R-:W3:Y:S01]  /*165da0*/  LDL.LU R48, [R1+0x59ac] ;  /* 0x0059ac0001307983 */ /* 0x000ee20000300800 */
[C---:B------:R-:W-:Y:S02]  /*165db0*/  LOP3.LUT P2, RZ, R47.reuse, 0x4000000, RZ, 0xc0, !PT ;  /* 0x040000002fff7812 */ /* 0x040fe4000784c0ff */
[----:B------:R-:W-:Y:S01]  /*165dc0*/  LOP3.LUT P3, RZ, R47, 0x8000000, RZ, 0xc0, !PT ;  /* 0x080000002fff7812 */ /* 0x000fe2000786c0ff */
[----:B------:R-:W4:Y:S04]  /*165dd0*/  LDL.LU.64 R36, [R1+0x4bc0] ;  /* 0x004bc00001247983 */ /* 0x000f280000300a00 */
[----:B------:R-:W4:Y:S06]  /*165de0*/  LDL.LU.64 R34, [R1+0x4bc8] ;  /* 0x004bc80001227983 */ /* 0x000f2c0000300a00 */
[----:B--2---:R1:W-:Y:S02]  /*165df0*/  @P2 STG.E.U8 desc[UR4][R14.64], R2 ;  /* 0x000000020e002986 */ /* 0x0043e4000c101104 */
[----:B-1----:R-:W-:-:S05]  /*165e00*/  PRMT R2, R16, 0x7770, RZ ;  /* 0x0000777010027816 */ /* 0x002fca00000000ff */
[----:B------:R1:W-:Y:S01]  /*165e10*/  @P3 STG.E.U8 desc[UR4][R32.64], R2 ;  /* 0x0000000220003986 */ /* 0x0003e2000c101104 */
[----:B------:R-:W-:-:S03]  /*165e20*/  LOP3.LUT P4, RZ, R47, 0x10000000, RZ, 0xc0, !PT ;  /* 0x100000002fff7812 */ /* 0x000fc6000788c0ff */
[----:B-1----:R-:W2:Y:S04]  /*165e30*/  LDL.LU.64 R32, [R1+0x4bd8] ;  /* 0x004bd80001207983 */ /* 0x002ea80000300a00 */
[----:B------:R-:W2:Y:S01]  /*165e40*/  LDL.LU R15, [R1+0x198] ;  /* 0x00019800010f7983 */ /* 0x000ea20000300800 */
[----:B------:R-:W-:Y:S02]  /*165e50*/  PRMT R2, R16, 0x7771, RZ ;  /* 0x0000777110027816 */ /* 0x000fe400000000ff */
[----:B------:R-:W-:-:S03]  /*165e60*/  LOP3.LUT P5, RZ, R47, 0x20000000, RZ, 0xc0, !PT ;  /* 0x200000002fff7812 */ /* 0x000fc600078ac0ff */
[----:B------:R1:W-:Y:S04]  /*165e70*/  @P4 STG.E.U8 desc[UR4][R12.64], R2 ;  /* 0x000000020c004986 */ /* 0x0003e8000c101104 */
[----:B-1----:R-:W2:Y:S01]  /*165e80*/  LDL.LU.64 R12, [R1+0x4be0] ;  /* 0x004be000010c7983 */ /* 0x002ea20000300a00 */
[----:B------:R-:W-:Y:S02]  /*165e90*/  PRMT R2, R16, 0x7772, RZ ;  /* 0x0000777210027816 */ /* 0x000fe400000000ff */
[----:B------:R-:W-:-:S03]  /*165ea0*/  LOP3.LUT P6, RZ, R47, 0x40000000, RZ, 0xc0, !PT ;  /* 0x400000002fff7812 */ /* 0x000fc600078cc0ff */
[----:B------:R1:W-:Y:S04]  /*165eb0*/  @P5 STG.E.U8 desc[UR4][R10.64], R2 ;  /* 0x000000020a005986 */ /* 0x0003e8000c101104 */
[----:B-1----:R-:W2:Y:S01]  /*165ec0*/  LDL.LU.64 R10, [R1+0x4be8] ;  /* 0x004be800010a7983 */ /* 0x002ea20000300a00 */
[----:B------:R-:W-:-:S05]  /*165ed0*/  PRMT R2, R16, 0x7773, RZ ;  /* 0x0000777310027816 */ /* 0x000fca00000000ff */
[----:B------:R1:W-:Y:S04]  /*165ee0*/  @P6 STG.E.U8 desc[UR4][R8.64], R2 ;  /* 0x0000000208006986 */ /* 0x0003e8000c101104 */
[----:B-1----:R-:W2:Y:S04]  /*165ef0*/  LDL.LU.64 R8, [R1+0x4c08] ;  /* 0x004c080001087983 */ /* 0x002ea80000300a00 */
[----:B------:R-:W2:Y:S01]  /*165f00*/  LDL.LU.64 R24, [R1+0x4c18] ;  /* 0x004c180001187983 */ /* 0x000ea20000300a00 */
[----:B------:R-:W-:Y:S02]  /*165f10*/  LOP3.LUT R26, R26, 0xdfffffff, RZ, 0xc0, !PT ;  /* 0xdfffffff1a1a7812 */ /* 0x000fe400078ec0ff */
[----:B------:R-:W-:Y:S01]  /*165f20*/  LOP3.LUT R21, R21, 0xfffffffe, RZ, 0xc0, !PT ;  /* 0xfffffffe15157812 */ /* 0x000fe200078ec0ff */
[----:B------:R-:W2:Y:S01]  /*165f30*/  LDL.LU.64 R44, [R1+0x4c28] ;  /* 0x004c2800012c7983 */ /* 0x000ea20000300a00 */
[----:B------:R-:W-:-:S03]  /*165f40*/  LOP3.LUT P4, RZ, R47, 0x80000000, RZ, 0xc0, !PT ;  /* 0x800000002fff7812 */ /* 0x000fc6000788c0ff */
[----:B------:R-:W4:Y:S04]  /*165f50*/  LDL.LU.64 R42, [R1+0x4c38] ;  /* 0x004c3800012a7983 */ /* 0x000f280000300a00 */
[----:B------:R-:W4:Y:S04]  /*165f60*/  LDL.LU R16, [R1+0x178] ;  /* 0x0001780001107983 */ /* 0x000f280000300800 */
[----:B------:R-:W4:Y:S04]  /*165f70*/  LDL.LU.64 R22, [R1+0x4c48] ;  /* 0x004c480001167983 */ /* 0x000f280000300a00 */
[----:B------:R-:W4:Y:S04]  /*165f80*/  LDL.LU.64 R40, [R1+0x4c58] ;  /* 0x004c580001287983 */ /* 0x000f280000300a00 */
[----:B------:R-:W4:Y:S04]  /*165f90*/  LDL.LU.64 R38, [R1+0x4c60] ;  /* 0x004c600001267983 */ /* 0x000f280000300a00 */
[----:B------:R-:W4:Y:S01]  /*165fa0*/  LDL.LU.64 R18, [R1+0x4c68] ;  /* 0x004c680001127983 */ /* 0x000f220000300a00 */
        /* <DEDUP_REMOVED lines=22> */
[----:B--2---:R-:W-:-:S07]  /*166110*/  PRMT R2, R15, 0x7770, RZ ;  /* 0x000077700f027816 */ /* 0x004fce00000000ff */
[----:B------:R-:W-:Y:S02]  /*166120*/  @P0 LOP3.LUT R21, R21, 0x10, RZ, 0xfc, !PT ;  /* 0x0000001015150812 */ /* 0x000fe400078efcff */
[C---:B------:R-:W-:Y:S01]  /*166130*/  LOP3.LUT P0, RZ, R48.reuse, 0x8, RZ, 0xc0, !PT ;  /* 0x0000000830ff7812 */ /* 0x040fe2000780c0ff */
[----:B----4-:R1:W-:Y:S01]  /*166140*/  @P4 STG.E.U8 desc[UR4][R36.64], R2 ;  /* 0x0000000224004986 */ /* 0x0103e2000c101104 */
[----:B------:R-:W-:Y:S02]  /*166150*/  LOP3.LUT P6, RZ, R48, 0x2, RZ, 0xc0, !PT ;  /* 0x0000000230ff7812 */ /* 0x000fe400078cc0ff */
[----:B------:R-:W-:Y:S02]  /*166160*/  LOP3.LUT R21, R21, 0xffffffdf, RZ, 0xc0, !PT ;  /* 0xffffffdf15157812 */ /* 0x000fe400078ec0ff */
[----:B-1----:R-:W-:Y:S01]  /*166170*/  PRMT R2, R15, 0x7771, RZ ;  /* 0x000077710f027816 */ /* 0x002fe200000000ff */
[----:B------:R-:W2:Y:S06]  /*166180*/  LDL.LU.64 R36, [R1+0x4c90] ;  /* 0x004c900001247983 */ /* 0x000eac0000300a00 */
[----:B------:R-:W-:-:S02]  /*166190*/  @P0 LOP3.LUT R21, R21, 0x20, RZ, 0xfc, !PT ;  /* 0x0000002015150812 */ /* 0x000fc400078efcff */
[----:B------:R-:W-:Y:S01]  /*1661a0*/  LOP3.LUT P0, RZ, R48, 0x4, RZ, 0xc0, !PT ;  /* 0x0000000430ff7812 */ /* 0x000fe2000780c0ff */
[----:B------:R1:W-:Y:S02]  /*1661b0*/  @P5 STG.E.U8 desc[UR4][R34.64], R2 ;  /* 0x0000000222005986 */ /* 0x0003e4000c101104 */
        /* <DEDUP_REMOVED lines=61> */
[----:B------:R-:W2:Y:S04]  /*166590*/  LDL.LU R16, [R1+0x18c] ;  /* 0x00018c0001107983 */ /* 0x000ea80000300800 */
[----:B------:R-:W2:Y:S01]  /*1665a0*/  LDL.LU.64 R10, [R1+0x4d30] ;  /* 0x004d3000010a7983 */ /* 0x000ea20000300a00 */
[----:B------:R-:W-:-:S02]  /*1665b0*/  LOP3.LUT P4, RZ, R48, 0x40000, RZ, 0xc0, !PT ;  /* 0x0004000030ff7812 */ /* 0x000fc4000788c0ff */
[----:B------:R-:W-:Y:S01]  /*1665c0*/  LOP3.LUT P0, RZ, R48, 0x40000000, RZ, 0xc0, !PT ;  /* 0x4000000030ff7812 */ /* 0x000fe2000780c0ff */
[----:B------:R-:W2:Y:S01]  /*1665d0*/  LDL.LU R14, [R1+0x17c] ;  /* 0x00017c00010e7983 */ /* 0x000ea20000300800 */
        /* <DEDUP_REMOVED lines=26> */
[----:B------:R-:W-:Y:S02]  /*166780*/  LOP3.LUT P0, RZ, R48, 0x400000, RZ, 0xc0, !PT ;  /* 0x0040000030ff7812 */ /* 0x000fe4000780c0ff */
[----:B------:R-:W-:-:S11]  /*166790*/  LOP3.LUT R26, R26, 0xefffffff, RZ, 0xc0, !PT ;  /* 0xefffffff1a1a7812 */ /* 0x000fd600078ec0ff */
[----:B------:R-:W-:Y:S02]  /*1667a0*/  @P0 LOP3.LUT R26, R26, 0x10000000, RZ, 0xfc, !PT ;  /* 0x100000001a1a0812 */ /* 0x000fe400078efcff */
[----:B------:R-:W-:Y:S01]  /*1667b0*/  LOP3.LUT P0, RZ, R48, 0x200000, RZ, 0xc0, !PT ;  /* 0x0020000030ff7812 */ /* 0x000fe2000780c0ff */
[----:B---3--:R1:W-:Y:S04]  /*1667c0*/  @P4 STG.E.U8 desc[UR4][R8.64], R2 ;  /* 0x0000000208004986 */ /* 0x0083e8000c101104 */
[----:B-1----:R-:W3:Y:S04]  /*1667d0*/  LDL.LU.64 R8, [R1+0x4d40] ;  /* 0x004d400001087983 */ /* 0x002ee80000300a00 */
[----:B------:R-:W3:Y:S04]  /*1667e0*/  LDL.LU.64 R24, [R1+0x4d50] ;  /* 0x004d500001187983 */ /* 0x000ee80000300a00 */
[----:B------:R-:W3:Y:S04]  /*1667f0*/  LDL.LU.64 R44, [R1+0x4d58] ;  /* 0x004d5800012c7983 */ /* 0x000ee80000300a00 */
[----:B------:R-:W3:Y:S04]  /*166800*/  LDL.LU R3, [R1+0x160] ;  /* 0x0001600001037983 */ /* 0x000ee80000300800 */
[----:B------:R-:W3:Y:S04]  /*166810*/  LDL.LU.64 R42, [R1+0x4d60] ;  /* 0x004d6000012a7983 */ /* 0x000ee80000300a00 */
[----:B------:R-:W3:Y:S04]  /*166820*/  LDL.LU.64 R22, [R1+0x4d78] ;  /* 0x004d780001167983 */ /* 0x000ee80000300a00 */
[----:B------:R-:W3:Y:S04]  /*166830*/  LDL.LU.64 R40, [R1+0x4d90] ;  /* 0x004d900001287983 */ /* 0x000ee80000300a00 */
[----:B------:R-:W3:Y:S04]  /*166840*/  LDL.LU.64 R38, [R1+0x4da0] ;  /* 0x004da00001267983 */ /* 0x000ee80000300a00 */
[----:B------:R-:W3:Y:S04]  /*166850*/  LDL.LU R15, [R1+0x150] ;  /* 0x00015000010f7983 */ /* 0x000ee80000300800 */
[----:B------:R-:W3:Y:S01]  /*166860*/  LDL.LU.64 R18, [R1+0x4db0] ;  /* 0x004db00001127983 */ /* 0x000ee20000300a00 */
[----:B--2---:R-:W-:-:S03]  /*166870*/  PRMT R2, R16, 0x7770, RZ ;  /* 0x0000777010027816 */ /* 0x004fc600000000ff */
[----:B------:R-:W2:Y:S04]  /*166880*/  LDL.LU.64 R36, [R1+0x4dc0] ;  /* 0x004dc00001247983 */ /* 0x000ea80000300a00 */
[----:B----4-:R1:W-:Y:S02]  /*166890*/  @P5 STG.E.U8 desc[UR4][R34.64], R2 ;  /* 0x0000000222005986 */ /* 0x0103e4000c101104 */
[C---:B-1----:R-:W-:Y:S02]  /*1668a0*/  PRMT R2, R16.reuse, 0x7771, RZ ;  /* 0x0000777110027816 */ /* 0x042fe400000000ff */
[----:B------:R-:W4:Y:S04]  /*1668b0*/  LDL.LU.64 R34, [R1+0x4dd0] ;  /* 0x004dd00001227983 */ /* 0x000f280000300a00 */
[----:B------:R1:W-:Y:S04]  /*1668c0*/  @P6 STG.E.U8 desc[UR4][R32.64], R2 ;  /* 0x0000000220006986 */ /* 0x0003e8000c101104 */
[----:B-1----:R-:W2:Y:S01]  /*1668d0*/  LDL.LU.64 R32, [R1+0x4dd8] ;  /* 0x004dd80001207983 */ /* 0x002ea20000300a00 */
[----:B------:R-:W-:-:S05]  /*1668e0*/  PRMT R2, R16, 0x7772, RZ ;  /* 0x0000777210027816 */ /* 0x000fca00000000ff */
[----:B------:R1:W-:Y:S01]  /*1668f0*/  @P0 STG.E.U8 desc[UR4][R12.64], R2 ;  /* 0x000000020c000986 */ /* 0x0003e2000c101104 */
[----:B------:R-:W-:Y:S02]  /*166900*/  LOP3.LUT P0, RZ, R26, 0x10000000, RZ, 0xc0, !PT ;  /* 0x100000001aff7812 */ /* 0x000fe4000780c0ff */
[----:B-1----:R-:W-:Y:S02]  /*166910*/  PRMT R2, R16, 0x7773, RZ ;  /* 0x0000777310027816 */ /* 0x002fe400000000ff */
[----:B------:R-:W2:Y:S04]  /*166920*/  LDL.LU R16, [R1+0x140] ;  /* 0x0001400001107983 */ /* 0x000ea80000300800 */
[----:B------:R-:W2:Y:S05]  /*166930*/  LDL.LU.64 R12, [R1+0x4de0] ;  /* 0x004de000010c7983 */ /* 0x000eaa0000300a00 */
[----:B------:R1:W-:Y:S04]  /*166940*/  @P0 STG.E.U8 desc[UR4][R10.64], R2 ;  /* 0x000000020a000986 */ /* 0x0003e8000c101104 */
[----:B-1----:R-:W2:Y:S01]  /*166950*/  LDL.LU.64 R10, [R1+0x4df8] ;  /* 0x004df800010a7983 */ /* 0x002ea20000300a00 */
[----:B------:R-:W-:-:S02]  /*166960*/  LOP3.LUT P0, RZ, R26, 0x8000000, RZ, 0xc0, !PT ;  /* 0x080000001aff7812 */ /* 0x000fc4000780c0ff */
[----:B------:R-:W-:Y:S02]  /*166970*/  PRMT R2, R14, 0x7770, RZ ;  /* 0x000077700e027816 */ /* 0x000fe400000000ff */
[----:B------:R-:W-:Y:S02]  /*166980*/  LOP3.LUT P1, RZ, R48, 0x80000000, RZ, 0xc0, !PT ;  /* 0x8000000030ff7812 */ /* 0x000fe4000782c0ff */
[C---:B------:R-:W-:Y:S02]  /*166990*/  LOP3.LUT P2, RZ, R49.reuse, 0x1, RZ, 0xc0, !PT ;  /* 0x0000000131ff7812 */ /* 0x040fe4000784c0ff */
[C---:B------:R-:W-:Y:S02]  /*1669a0*/  LOP3.LUT P3, RZ, R49.reuse, 0x2, RZ, 0xc0, !PT ;  /* 0x0000000231ff7812 */ /* 0x040fe4000786c0ff */
[C---:B------:R-:W-:Y:S02]  /*1669b0*/  LOP3.LUT P4, RZ, R49.reuse, 0x4, RZ, 0xc0, !PT ;  /* 0x0000000431ff7812 */ /* 0x040fe4000788c0ff */
[----:B------:R-:W-:Y:S01]  /*1669c0*/  LOP3.LUT P5, RZ, R49, 0x8, RZ, 0xc0, !PT ;  /* 0x0000000831ff7812 */ /* 0x000fe200078ac0ff */
[----:B---3--:R1:W-:Y:S01]  /*1669d0*/  @P0 STG.E.U8 desc[UR4][R8.64], R2 ;  /* 0x0000000208000986 */ /* 0x0083e2000c101104 */
[----:B------:R-:W-:-:S02]  /*1669e0*/  LOP3.LUT P0, RZ, R26, 0x4000000, RZ, 0xc0, !PT ;  /* 0x040000001aff7812 */ /* 0x000fc4000780c0ff */
        /* <DEDUP_REMOVED lines=22> */
[----:B--2---:R1:W-:Y:S02]  /*166b50*/  @P1 STG.E.U8 desc[UR4][R36.64], R2 ;  /* 0x0000000224001986 */ /* 0x0043e4000c101104 */
[----:B-1----:R-:W-:-:S05]  /*166b60*/  PRMT R2, R15, 0x7771, RZ ;  /* 0x000077710f027816 */ /* 0x002fca00000000ff */
[----:B----4-:R1:W-:Y:S02]  /*166b70*/  @P2 STG.E.U8 desc[UR4][R34.64], R2 ;  /* 0x0000000222002986 */ /* 0x0103e4000c101104 */
[C---:B-1----:R-:W-:Y:S02]  /*166b80*/  PRMT R2, R15.reuse, 0x7772, RZ ;  /* 0x000077720f027816 */ /* 0x042fe400000000ff */
[----:B------:R-:W2:Y:S04]  /*166b90*/  LDL.LU.64 R34, [R1+0x4e20] ;  /* 0x004e200001227983 */ /* 0x000ea80000300a00 */
[----:B------:R1:W-:Y:S02]  /*166ba0*/  @P3 STG.E.U8 desc[UR4][R32.64], R2 ;  /* 0x0000000220003986 */ /* 0x0003e4000c101104 */
[----:B-1----:R-:W-:-:S02]  /*166bb0*/  PRMT R2, R15, 0x7773, RZ ;  /* 0x000077730f027816 */ /* 0x002fc400000000ff */
[----:B------:R-:W4:Y:S04]  /*166bc0*/  LDL.LU.64 R14, [R1+0x4e30] ;  /* 0x004e3000010e7983 */ /* 0x000f280000300a00 */
[----:B------:R-:W4:Y:S04]  /*166bd0*/  LDL.LU.64 R32, [R1+0x4e40] ;  /* 0x004e400001207983 */ /* 0x000f280000300a00 */
[----:B------:R1:W-:Y:S04]  /*166be0*/  @P4 STG.E.U8 desc[UR4][R12.64], R2 ;  /* 0x000000020c004986 */ /* 0x0003e8000c101104 */
[----:B-1----:R-:W4:Y:S01]  /*166bf0*/  LDL.LU.64 R12, [R1+0x4e50] ;  /* 0x004e5000010c7983 */ /* 0x002f220000300a00 */
[----:B------:R-:W-:-:S05]  /*166c00*/  PRMT R2, R16, 0x7770, RZ ;  /* 0x0000777010027816 */ /* 0x000fca00000000ff */
[----:B------:R1:W-:Y:S04]  /*166c10*/  @P5 STG.E.U8 desc[UR4][R10.64], R2 ;  /* 0x000000020a005986 */ /* 0x0003e8000c101104 */
[----:B-1----:R-:W4:Y:S01]  /*166c20*/  LDL.LU.64 R10, [R1+0x4e58] ;  /* 0x004e5800010a7983 */ /* 0x002f220000300a00 */
        /* <DEDUP_REMOVED lines=19> */
[----:B------:R-:W3:Y:S01]  /*166d60*/  LDL.LU.64 R24, [R1+0x4e78] ;  /* 0x004e780001187983 */ /* 0x000ee20000300a00 */
[----:B------:R-:W-:-:S02]  /*166d70*/  @P0 LOP3.LUT R26, R26, 0x8000, RZ, 0xfc, !PT ;  /* 0x000080001a1a0812 */ /* 0x000fc400078efcff */
[----:B------:R-:W-:Y:S01]  /*166d80*/  LOP3.LUT P0, RZ, R49, 0x1000, RZ, 0xc0, !PT ;  /* 0x0000100031ff7812 */ /* 0x000fe2000780c0ff */
[----:B------:R-:W3:Y:S01]  /*166d90*/  LDL.LU.64 R44, [R1+0x4e90] ;  /* 0x004e9000012c7983 */ /* 0x000ee20000300a00 */
[----:B------:R-:W-:-:S03]  /*166da0*/  LOP3.LUT R26, R26, 0xfffeffff, RZ, 0xc0, !PT ;  /* 0xfffeffff1a1a7812 */ /* 0x000fc600078ec0ff */
[----:B------:R-:W3:Y:S01]  /*166db0*/  LDL.LU.64 R42, [R1+0x4ea0] ;  /* 0x004ea000012a7983 */ /* 0x000ee20000300a00 */
[----:B------:R-:W-:-:S03]  /*166dc0*/  LOP3.LUT P4, RZ, R49, 0x20, RZ, 0xc0, !PT ;  /* 0x0000002031ff7812 */ /* 0x000fc6000788c0ff */
[----:B------:R-:W3:Y:S04]  /*166dd0*/  LDL.LU.64 R40, [R1+0x4eb0] ;  /* 0x004eb00001287983 */ /* 0x000ee80000300a00 */
[----:B------:R-:W-:Y:S01]  /*166de0*/  @P0 LOP3.LUT R26, R26, 0x10000, RZ, 0xfc, !PT ;  /* 0x000100001a1a0812 */ /* 0x000fe200078efcff */
[----:B------:R-:W3:Y:S01]  /*166df0*/  LDL.LU.64 R38, [R1+0x4ec0] ;  /* 0x004ec00001267983 */ /* 0x000ee20000300a00 */
[C---:B------:R-:W-:Y:S02]  /*166e00*/  LOP3.LUT P0, RZ, R49.reuse, 0x800, RZ, 0xc0, !PT ;  /* 0x0000080031ff7812 */ /* 0x040fe4000780c0ff */
[----:B------:R-:W-:Y:S01]  /*166e10*/  LOP3.LUT R26, R26, 0xfffdffff, RZ, 0xc0, !PT ;  /* 0xfffdffff1a1a7812 */ /* 0x000fe200078ec0ff */
[----:B------:R-:W3:Y:S01]  /*166e20*/  LDL.LU R3, [R1+0x154] ;  /* 0x0001540001037983 */ /* 0x000ee20000300800 */
[----:B------:R-:W-:-:S02]  /*166e30*/  LOP3.LUT P5, RZ, R49, 0x40, RZ, 0xc0, !PT ;  /* 0x0000004031ff7812 */ /* 0x000fc400078ac0ff */
[----:B------:R-:W-:Y:S01]  /*166e40*/  PRMT R2, R16, 0x7772, RZ ;  /* 0x0000777210027816 */ /* 0x000fe200000000ff */
[----:B------:R-:W3:Y:S01]  /*166e50*/  LDL.LU.64 R18, [R1+0x4ed0] ;  /* 0x004ed00001127983 */ /* 0x000ee20000300a00 */
[----:B------:R-:W-:-:S03]  /*166e60*/  LOP3.LUT P6, RZ, R49, 0x80, RZ, 0xc0, !PT ;  /* 0x0000008031ff7812 */ /* 0x000fc600078cc0ff */
        /* <DEDUP_REMOVED lines=9> */
[----:B--2---:R1:W-:Y:S02]  /*166f00*/  @P4 STG.E.U8 desc[UR4][R34.64], R2 ;  /* 0x0000000222004986 */ /* 0x0043e4000c101104 */
[----:B-1----:R-:W-:Y:S02]  /*166f10*/  PRMT R2, R16, 0x7773, RZ ;  /* 0x0000777310027816 */ /* 0x002fe400000000ff */
[----:B------:R-:W2:Y:S04]  /*166f20*/  LDL.LU.64 R34, [R1+0x4ee0] ;  /* 0x004ee00001227983 */ /* 0x000ea80000300a00 */
[----:B----4-:R1:W-:Y:S02]  /*166f30*/  @P5 STG.E.U8 desc[UR4][R14.64], R2 ;  /* 0x000000020e005986 */ /* 0x0103e4000c101104 */
[----:B-1----:R-:W-:-:S05]  /*166f40*/  PRMT R2, R50, 0x7770, RZ ;  /* 0x0000777032027816 */ /* 0x002fca00000000ff */
[----:B------:R1:W-:Y:S02]  /*166f50*/  @P6 STG.E.U8 desc[UR4][R32.64], R2 ;  /* 0x0000000220006986 */ /* 0x0003e4000c101104 */
[----:B-1----:R-:W-:-:S05]  /*166f60*/  PRMT R2, R50, 0x7771, RZ ;  /* 0x0000777132027816 */ /* 0x002fca00000000ff */
[----:B------:R1:W-:Y:S01]  /*166f70*/  @P0 STG.E.U8 desc[UR4][R12.64], R2 ;  /* 0x000000020c000986 */ /* 0x0003e2000c101104 */
[----:B------:R-:W-:Y:S02]  /*166f80*/  LOP3.LUT P0, RZ, R26, 0x80000, RZ, 0xc0, !PT ;  /* 0x000800001aff7812 */ /* 0x000fe4000780c0ff */
[----:B-1----:R-:W-:-:S11]  /*166f90*/  PRMT R2, R50, 0x7772, RZ ;  /* 0x0000777232027816 */ /* 0x002fd600000000ff */
[----:B------:R1:W-:Y:S02]  /*166fa0*/  @P0 STG.E.U8 desc[UR4][R10.64], R2 ;  /* 0x000000020a000986 */ /* 0x0003e4000c101104 */
[----:B-1----:R-:W-:Y:S02]  /*166fb0*/  PRMT R2, R50, 0x7773, RZ ;  /* 0x0000777332027816 */ /* 0x002fe400000000ff */
[----:B------:R-:W4:Y:S04]  /*166fc0*/  LDL.LU R50, [R1+0x59a0] ;  /* 0x0059a00001327983 */ /* 0x000f280000300800 */
[----:B------:R-:W4:Y:S04]  /*166fd0*/  LDL.LU.64 R14, [R1+0x4ef8] ;  /* 0x004ef800010e7983 */ /* 0x000f280000300a00 */
[----:B------:R-:W4:Y:S04]  /*166fe0*/  LDL.LU.64 R32, [R1+0x4f10] ;  /* 0x004f100001207983 */ /* 0x000f280000300a00 */
[----:B------:R-:W4:Y:S04]  /*166ff0*/  LDL.LU.64 R12, [R1+0x4f20] ;  /* 0x004f2000010c7983 */ /* 0x000f280000300a00 */
[----:B------:R-:W4:Y:S01]  /*167000*/  LDL.LU.64 R10, [R1+0x4f30] ;  /* 0x004f3000010a7983 */ /* 0x000f220000300a00 */
[----:B------:R-:W-:-:S13]  /*167010*/  LOP3.LUT P0, RZ, R26, 0x40000, RZ, 0xc0, !PT ;  /* 0x000400001aff7812 */ /* 0x000fda000780c0ff */
[----:B---3--:R1:W-:Y:S01]  /*167020*/  @P0 STG.E.U8 desc[UR4][R8.64], R2 ;  /* 0x0000000208000986 */ /* 0x0083e2000c101104 */
[----:B------:R-:W-:Y:S02]  /*167030*/  LOP3.LUT P0, RZ, R26, 0x20000, RZ, 0xc0, !PT ;  /* 0x000200001aff7812 */ /* 0x000fe4000780c0ff */
[----:B-1----:R-:W-:Y:S01]  /*167040*/  PRMT R2, R22, 0x7770, RZ ;  /* 0x0000777016027816 */ /* 0x002fe200000000ff */
[----:B------:R-:W3:Y:S10]  /*167050*/  LDL.LU.64 R8, [R1+0x4f40] ;  /* 0x004f400001087983 */ /* 0x000ef40000300a00 */
[----:B------:R1:W-:Y:S01]  /*167060*/  @P0 STG.E.U8 desc[UR4][R24.64], R2 ;  /* 0x0000000218000986 */ /* 0x0003e2000c101104 */
[----:B------:R-:W-:-:S02]  /*167070*/  LOP3.LUT P0, RZ, R26, 0x10000, RZ, 0xc0, !PT ;  /* 0x000100001aff7812 */ /* 0x000fc4000780c0ff */
[----:B------:R-:W-:Y:S01]  /*167080*/  LOP3.LUT P1, RZ, R49, 0x40000, RZ, 0xc0, !PT ;  /* 0x0004000031ff7812 */ /* 0x000fe2000782c0ff */
[----:B------:R-:W3:Y:S01]  /*167090*/  LDL.LU R16, [R1+0x134] ;  /* 0x0001340001107983 */ /* 0x000ee20000300800 */
[----:B-1----:R-:W-:-:S09]  /*1670a0*/  PRMT R2, R22, 0x7771, RZ ;  /* 0x0000777116027816 */ /* 0x002fd200000000ff */
        /* <DEDUP_REMOVED lines=16> */
[----:B------:R1:W-:Y:S01]  /*1671b0*/  @P0 STG.E.U8 desc[UR4][R36.64], R2 ;  /* 0x0000000224000986 */ /* 0x0003e2000c101104 */
[----:B------:R-:W-:Y:S02]  /*1671c0*/  LOP3.LUT P3, RZ, R49, 0x100000, RZ, 0xc0, !PT ;  /* 0x0010000031ff7812 */ /* 0x000fe4000786c0ff */
[----:B-1----:R-:W-:Y:S02]  /*1671d0*/  PRMT R2, R3, 0x7773, RZ ;  /* 0x0000777303027816 */ /* 0x002fe400000000ff */
[C---:B------:R-:W-:Y:S02]  /*1671e0*/  LOP3.LUT P4, RZ, R49.reuse, 0x200000, RZ, 0xc0, !PT ;  /* 0x0020000031ff7812 */ /* 0x040fe4000788c0ff */
[----:B------:R-:W-:Y:S01]  /*1671f0*/  LOP3.LUT P5, RZ, R49, 0x400000, RZ, 0xc0, !PT ;  /* 0x0040000031ff7812 */ /* 0x000fe200078ac0ff */
[----:B--2---:R4:W-:Y:S02]  /*167200*/  @P1 STG.E.U8 desc[UR4][R34.64], R2 ;  /* 0x0000000222001986 */ /* 0x0049e4000c101104 */
[----:B----4-:R-:W-:-:S05]  /*167210*/  PRMT R2, R50, 0x7770, RZ ;  /* 0x0000777032027816 */ /* 0x010fca00000000ff */
        /* <DEDUP_REMOVED lines=8> */
[----:B-1----:R-:W4:Y:S01]  /*1672a0*/  LDL.LU.64 R10, [R1+0x4f50] ;  /* 0x004f5000010a7983 */ /* 0x002f220000300a00 */
[----:B------:R-:W-:-:S03]  /*1672b0*/  LOP3.LUT P6, RZ, R49, 0x800000, RZ, 0xc0, !PT ;  /* 0x0080000031ff7812 */ /* 0x000fc600078cc0ff */
[----:B------:R-:W2:Y:S04]  /*1672c0*/  LDL.LU.64 R34, [R1+0x4f58] ;  /* 0x004f580001227983 */ /* 0x000ea80000300a00 */
[----:B------:R-:W2:Y:S04]  /*1672d0*/  LDL.LU.64 R14, [R1+0x4f60] ;  /* 0x004f6000010e7983 */ /* 0x000ea80000300a00 */
[----:B------:R-:W2:Y:S04]  /*1672e0*/  LDL.LU.64 R32, [R1+0x45b8] ;  /* 0x0045b80001207983 */ /* 0x000ea80000300a00 */
[----:B------:R-:W2:Y:S01]  /*1672f0*/  LDL.LU.64 R12, [R1+0x4f78] ;  /* 0x004f7800010c7983 */ /* 0x000ea20000300a00 */
[----:B---3--:R-:W-:-:S05]  /*167300*/  PRMT R2, R16, 0x7770, RZ ;  /* 0x0000777010027816 */ /* 0x008fca00000000ff */
[----:B------:R1:W-:Y:S04]  /*167310*/  @P6 STG.E.U8 desc[UR4][R8.64], R2 ;  /* 0x0000000208006986 */ /* 0x0003e8000c101104 */
[----:B-1----:R-:W3:Y:S01]  /*167320*/  LDL.LU R9, [R1+0x168] ;  /* 0x0001680001097983 */ /* 0x002ee20000300800 */
[C---:B------:R-:W-:Y:S02]  /*167330*/  LOP3.LUT P4, RZ, R49.reuse, 0x1000000, RZ, 0xc0, !PT ;  /* 0x0100000031ff7812 */ /* 0x040fe4000788c0ff */
[----:B------:R-:W-:Y:S02]  /*167340*/  PRMT R2, R16, 0x7771, RZ ;  /* 0x0000777110027816 */ /* 0x000fe400000000ff */
[----:B------:R-:W-:Y:S02]  /*167350*/  LOP3.LUT R26, R26, 0xfffffffb, RZ, 0xc0, !PT ;  /* 0xfffffffb1a1a7812 */ /* 0x000fe400078ec0ff */
[----:B------:R-:W-:-:S07]  /*167360*/  LOP3.LUT P5, RZ, R49, 0x2000000, RZ, 0xc0, !PT ;  /* 0x0200000031ff7812 */ /* 0x000fce00078ac0ff */
[----:B----4-:R1:W-:Y:S04]  /*167370*/  @P4 STG.E.U8 desc[UR4][R10.64], R2 ;  /* 0x000000020a004986 */ /* 0x0103e8000c101104 */
[----:B-1----:R-:W4:Y:S01]  /*167380*/  LDL.LU.64 R10, [R1+0x4588] ;  /* 0x00458800010a7983 */ /* 0x002f220000300a00 */
[----:B--2---:R-:W-:-:S03]  /*167390*/  LOP3.LUT P0, RZ, R50, 0x10, RZ, 0xc0, !PT ;  /* 0x0000001032ff7812 */ /* 0x004fc6000780c0ff */
[----:B------:R-:W2:Y:S04]  /*1673a0*/  LDL.LU R40, [R1+0x158] ;  /* 0x0001580001287983 */ /* 0x000ea80000300800 */
[----:B------:R-:W2:Y:S04]  /*1673b0*/  LDL.LU.64 R24, [R1+0x4550] ;  /* 0x0045500001187983 */ /* 0x000ea80000300a00 */
[----:B------:R-:W2:Y:S02]  /*1673c0*/  LDL.LU.64 R44, [R1+0x4510] ;  /* 0x00451000012c7983 */ /* 0x000ea40000300a00 */
[----:B------:R-:W-:-:S02]  /*1673d0*/  @P0 LOP3.LUT R26, R26, 0x4, RZ, 0xfc, !PT ;  /* 0x000000041a1a0812 */ /* 0x000fc400078efcff */
[----:B------:R-:W-:Y:S01]  /*1673e0*/  LOP3.LUT P0, RZ, R50, 0x8, RZ, 0xc0, !PT ;  /* 0x0000000832ff7812 */ /* 0x000fe2000780c0ff */
[----:B------:R-:W2:Y:S01]  /*1673f0*/  LDL.LU.64 R42, [R1+0x44d0] ;  /* 0x0044d000012a7983 */ /* 0x000ea20000300a00 */
[----:B------:R-:W-:-:S03]  /*167400*/  LOP3.LUT R26, R26, 0xfffffff7, RZ, 0xc0, !PT ;  /* 0xfffffff71a1a7812 */ /* 0x000fc600078ec0ff */
[----:B------:R-:W2:Y:S04]  /*167410*/  LDL.LU.64 R22, [R1+0x4490] ;  /* 0x0044900001167983 */ /* 0x000ea80000300a00 */
[----:B------:R-:W2:Y:S04]  /*167420*/  LDL.LU.64 R38, [R1+0x4460] ;  /* 0x0044600001267983 */ /* 0x000ea80000300a00 */
[----:B------:R-:W-:Y:S01]  /*167430*/  @P0 LOP3.LUT R26, R26, 0x8, RZ, 0xfc, !PT ;  /* 0x000000081a1a0812 */ /* 0x000fe200078efcff */
[----:B------:R-:W2:Y:S01]  /*167440*/  LDL.LU R3, [R1+0x148] ;  /* 0x0001480001037983 */ /* 0x000ea20000300800 */
[----:B------:R-:W-:-:S02]  /*167450*/  LOP3.LUT P0, RZ, R50, 0x4, RZ, 0xc0, !PT ;  /* 0x0000000432ff7812 */ /* 0x000fc4000780c0ff */
[----:B------:R-:W-:Y:S01]  /*167460*/  LOP3.LUT R26, R26, 0xffffffef, RZ, 0xc0, !PT ;  /* 0xffffffef1a1a7812 */ /* 0x000fe200078ec0ff */
[----:B------:R-:W2:Y:S01]  /*167470*/  LDL.LU.64 R18, [R1+0x43d8] ;  /* 0x0043d80001127983 */ /* 0x000ea20000300a00 */
[----:B------:R-:W-:Y:S02]  /*167480*/  LOP3.LUT P6, RZ, R49, 0x4000000, RZ, 0xc0, !PT ;  /* 0x0400000031ff7812 */ /* 0x000fe400078cc0ff */
[----:B------:R-:W-:Y:S01]  /*167490*/  PRMT R2, R16, 0x7772, RZ ;  /* 0x0000777210027816 */ /* 0x000fe200000000ff */
        /* <DEDUP_REMOVED lines=22> */
[----:B-1----:R-:W-:Y:S02]  /*167600*/  PRMT R2, R16, 0x7773, RZ ;  /* 0x0000777310027816 */ /* 0x002fe400000000ff */
[----:B------:R-:W2:Y:S04]  /*167610*/  LDL.LU R16, [R1+0x138] ;  /* 0x0001380001107983 */ /* 0x000ea80000300800 */
[----:B------:R3:W-:Y:S04]  /*167620*/  @P6 STG.E.U8 desc[UR4][R14.64], R2 ;  /* 0x000000020e006986 */ /* 0x0007e8000c101104 */
[----:B------:R-:W2:Y:S01]  /*167630*/  LDL.LU.64 R34, [R1+0x43b0] ;  /* 0x0043b00001227983 */ /* 0x000ea20000300a00 */
[----:B---3--:R-:W-:-:S03]  /*167640*/  PRMT R2, R9, 0x7770, RZ ;  /* 0x0000777009027816 */ /* 0x008fc600000000ff */
        /* <DEDUP_REMOVED lines=9> */
[----:B----4-:R1:W-:Y:S04]  /*1676e0*/  @P0 STG.E.U8 desc[UR4][R10.64], R2 ;  /* 0x000000020a000986 */ /* 0x0103e8000c101104 */
[----:B-1----:R-:W4:Y:S01]  /*1676f0*/  LDL.LU.64 R10, [R1+0x43b8] ;  /* 0x0043b800010a7983 */ /* 0x002f220000300a00 */
[----:B------:R-:W-:-:S03]  /*167700*/  PRMT R2, R9, 0x7773, RZ ;  /* 0x0000777309027816 */ /* 0x000fc600000000ff */
[----:B------:R-:W4:Y:S01]  /*167710*/  LDL.LU.64 R8, [R1+0x43d0] ;  /* 0x0043d00001087983 */ /* 0x000f220000300a00 */
[----:B------:R-:W-:-:S13]  /*167720*/  LOP3.LUT P0, RZ, R26, 0x100, RZ, 0xc0, !PT ;  /* 0x000001001aff7812 */ /* 0x000fda000780c0ff */
        /* <DEDUP_REMOVED lines=25> */
[----:B-1----:R-:W-:Y:S01]  /*1678c0*/  PRMT R2, R3, 0x7773, RZ ;  /* 0x0000777303027816 */ /* 0x002fe200000000ff */
[----:B------:R-:W2:Y:S04]  /*1678d0*/  LDL.LU.64 R34, [R1+0x43c8] ;  /* 0x0043c80001227983 */ /* 0x000ea80000300a00 */
[----:B---3--:R1:W-:Y:S01]  /*1678e0*/  @P2 STG.E.U8 desc[UR4][R14.64], R2 ;  /* 0x000000020e002986 */ /* 0x0083e2000c101104 */
[----:B------:R-:W-:Y:S02]  /*1678f0*/  LOP3.LUT P5, RZ, R50, 0x200, RZ, 0xc0, !PT ;  /* 0x0000020032ff7812 */ /* 0x000fe400078ac0ff */
[C---:B-1----:R-:W-:Y:S01]  /*167900*/  PRMT R2, R16.reuse, 0x7770, RZ ;  /* 0x0000777010027816 */ /* 0x042fe200000000ff */
[----:B------:R-:W3:Y:S04]  /*167910*/  LDL.LU.64 R14, [R1+0x43e8] ;  /* 0x0043e800010e7983 */ /* 0x000ee80000300a00 */
[----:B------:R1:W-:Y:S02]  /*167920*/  @P3 STG.E.U8 desc[UR4][R32.64], R2 ;  /* 0x0000000220003986 */ /* 0x0003e4000c101104 */
[----:B-1----:R-:W-:-:S02]  /*167930*/  PRMT R2, R16, 0x7771, RZ ;  /* 0x0000777110027816 */ /* 0x002fc400000000ff */
[----:B------:R-:W2:Y:S04]  /*167940*/  LDL.LU.64 R32, [R1+0x43f8] ;  /* 0x0043f80001207983 */ /* 0x000ea80000300a00 */
[----:B------:R1:W-:Y:S02]  /*167950*/  @P4 STG.E.U8 desc[UR4][R12.64], R2 ;  /* 0x000000020c004986 */ /* 0x0003e4000c101104 */
[----:B-1----:R-:W-:-:S05]  /*167960*/  PRMT R2, R16, 0x7772, RZ ;  /* 0x0000777210027816 */ /* 0x002fca00000000ff */
[----:B----4-:R1:W-:Y:S02]  /*167970*/  @P5 STG.E.U8 desc[UR4][R10.64], R2 ;  /* 0x000000020a005986 */ /* 0x0103e4000c101104 */
[----:B-1----:R-:W-:Y:S02]  /*167980*/  PRMT R2, R16, 0x7773, RZ ;  /* 0x0000777310027816 */ /* 0x002fe400000000ff */
[----:B------:R-:W4:Y:S04]  /*167990*/  LDL.LU R16, [R1+0x16c] ;  /* 0x00016c0001107983 */ /* 0x000f280000300800 */
[----:B------:R-:W2:Y:S01]  /*1679a0*/  LDL.LU.64 R12, [R1+0x4400] ;  /* 0x00440000010c7983 */ /* 0x000ea20000300a00 */
[----:B------:R-:W-:-:S03]  /*1679b0*/  LOP3.LUT P6, RZ, R50, 0x400, RZ, 0xc0, !PT ;  /* 0x0000040032ff7812 */ /* 0x000fc600078cc0ff */
[----:B------:R-:W3:Y:S10]  /*1679c0*/  LDL.LU.64 R10, [R1+0x4410] ;  /* 0x00441000010a7983 */ /* 0x000ef40000300a00 */
[----:B------:R1:W-:Y:S04]  /*1679d0*/  @P6 STG.E.U8 desc[UR4][R8.64], R2 ;  /* 0x0000000208006986 */ /* 0x0003e8000c101104 */
[----:B-1----:R-:W3:Y:S04]  /*1679e0*/  LDL.LU.64 R8, [R1+0x4420] ;  /* 0x0044200001087983 */ /* 0x002ee80000300a00 */
[----:B------:R-:W3:Y:S04]  /*1679f0*/  LDL.LU R24, [R1+0x15c] ;  /* 0x00015c0001187983 */ /* 0x000ee80000300800 */
[----:B------:R-:W3:Y:S04]  /*167a00*/  LDL.LU.64 R44, [R1+0x4440] ;  /* 0x00444000012c7983 */ /* 0x000ee80000300a00 */
[----:B------:R-:W3:Y:S04]  /*167a10*/  LDL.LU.64 R42, [R1+0x4458] ;  /* 0x00445800012a7983 */ /* 0x000ee80000300a00 */
[----:B------:R-:W3:Y:S04]  /*167a20*/  LDL.LU.64 R22, [R1+0x4438] ;  /* 0x0044380001167983 */ /* 0x000ee80000300a00 */
[----:B------:R-:W3:Y:S04]  /*167a30*/  LDL.LU R3, [R1+0x14c] ;  /* 0x00014c0001037983 */ /* 0x000ee80000300800 */
[----:B------:R-:W3:Y:S04]  /*167a40*/  LDL.LU.64 R40, [R1+0x4450] ;  /* 0x0044500001287983 */ /* 0x000ee80000300a00 */
[----:B------:R-:W3:Y:S04]  /*167a50*/  LDL.LU.64 R38, [R1+0x4470] ;  /* 0x0044700001267983 */ /* 0x000ee80000300a00 */
[----:B------:R-:W3:Y:S01]  /*167a60*/  LDL.LU.64 R18, [R1+0x4478] ;  /* 0x0044780001127983 */ /* 0x000ee20000300a00 */
[----:B------:R-:W-:-:S02]  /*167a70*/  LOP3.LUT P4, RZ, R50, 0x800, RZ, 0xc0, !PT ;  /* 0x0000080032ff7812 */ /* 0x000fc4000788c0ff */
[C---:B------:R-:W-:Y:S01]  /*167a80*/  LOP3.LUT P0, RZ, R50.reuse, 0x800000, RZ, 0xc0, !PT ;  /* 0x0080000032ff7812 */ /* 0x040fe2000780c0ff */
[----:B------:R-:W3:Y:S01]  /*167a90*/  LDL.LU.64 R36, [R1+0x4488] ;  /* 0x0044880001247983 */ /* 0x000ee20000300a00 */
[----:B------:R-:W-:Y:S02]  /*167aa0*/  LOP3.LUT P5, RZ, R50, 0x1000, RZ, 0xc0, !PT ;  /* 0x0000100032ff7812 */ /* 0x000fe400078ac0ff */
        /* <DEDUP_REMOVED lines=25> */
[----:B----4-:R-:W-:-:S05]  /*167c40*/  PRMT R2, R16, 0x7770, RZ ;  /* 0x0000777010027816 */ /* 0x010fca00000000ff */
[----:B--2---:R1:W-:Y:S02]  /*167c50*/  @P4 STG.E.U8 desc[UR4][R34.64], R2 ;  /* 0x0000000222004986 */ /* 0x0043e4000c101104 */
[----:B-1----:R-:W-:Y:S02]  /*167c60*/  PRMT R2, R16, 0x7771, RZ ;  /* 0x0000777110027816 */ /* 0x002fe400000000ff */
[----:B------:R-:W2:Y:S04]  /*167c70*/  LDL.LU.64 R34, [R1+0x44a0] ;  /* 0x0044a00001227983 */ /* 0x000ea80000300a00 */
[----:B---3--:R1:W-:Y:S04]  /*167c80*/  @P5 STG.E.U8 desc[UR4][R14.64], R2 ;  /* 0x000000020e005986 */ /* 0x0083e8000c101104 */
[----:B-1----:R-:W3:Y:S01]  /*167c90*/  LDL.LU.64 R14, [R1+0x44c0] ;  /* 0x0044c000010e7983 */ /* 0x002ee20000300a00 */
[----:B------:R-:W-:-:S04]  /*167ca0*/  LOP3.LUT R26, R26, 0xfffffffd, RZ, 0xc0, !PT ;  /* 0xfffffffd1a1a7812 */ /* 0x000fc800078ec0ff */
[----:B------:R-:W-:Y:S02]  /*167cb0*/  @P0 LOP3.LUT R26, R26, 0x2, RZ, 0xfc, !PT ;  /* 0x000000021a1a0812 */ /* 0x000fe400078efcff */
[----:B------:R-:W-:Y:S02]  /*167cc0*/  LOP3.LUT P0, RZ, R50, 0x4000, RZ, 0xc0, !PT ;  /* 0x0000400032ff7812 */ /* 0x000fe4000780c0ff */
        /* <DEDUP_REMOVED lines=10> */
[----:B------:R-:W-:-:S03]  /*167d70*/  LOP3.LUT P0, RZ, R26, 0x1, RZ, 0xc0, !PT ;  /* 0x000000011aff7812 */ /* 0x000fc6000780c0ff */
[----:B-1----:R-:W4:Y:S01]  /*167d80*/  LDL.LU.64 R10, [R1+0x44c8] ;  /* 0x0044c800010a7983 */ /* 0x002f220000300a00 */
[----:B------:R-:W-:-:S09]  /*167d90*/  PRMT R2, R24, 0x7771, RZ ;  /* 0x0000777118027816 */ /* 0x000fd200000000ff */
        /* <DEDUP_REMOVED lines=24> */
[----:B------:R1:W-:Y:S02]  /*167f20*/  @P0 STG.E.U8 desc[UR4][R36.64], R2 ;  /* 0x0000000224000986 */ /* 0x0003e4000c101104 */
[----:B-1----:R-:W-:-:S05]  /*167f30*/  PRMT R2, R20, 0x7771, RZ ;  /* 0x0000777114027816 */ /* 0x002fca00000000ff */
[----:B--2---:R1:W-:Y:S02]  /*167f40*/  @P1 STG.E.U8 desc[UR4][R34.64], R2 ;  /* 0x0000000222001986 */ /* 0x0043e4000c101104 */
[----:B-1----:R-:W-:-:S05]  /*167f50*/  PRMT R2, R20, 0x7772, RZ ;  /* 0x0000777214027816 */ /* 0x002fca00000000ff */
[----:B---3--:R1:W-:Y:S02]  /*167f60*/  @P2 STG.E.U8 desc[UR4][R14.64], R2 ;  /* 0x000000020e002986 */ /* 0x0083e4000c101104 */
[----:B-1----:R-:W-:Y:S02]  /*167f70*/  PRMT R2, R20, 0x7773, RZ ;  /* 0x0000777314027816 */ /* 0x002fe400000000ff */
[----:B------:R-:W2:Y:S01]  /*167f80*/  LDL.LU R20, [R1+0x5998] ;  /* 0x0059980001147983 */ /* 0x000ea20000300800 */
[C---:B------:R-:W-:Y:S02]  /*167f90*/  LOP3.LUT P3, RZ, R50.reuse, 0x4000000, RZ, 0xc0, !PT ;  /* 0x0400000032ff7812 */ /* 0x040fe4000786c0ff */
[----:B------:R-:W-:Y:S01]  /*167fa0*/  LOP3.LUT P4, RZ, R50, 0x8000000, RZ, 0xc0, !PT ;  /* 0x0800000032ff7812 */ /* 0x000fe2000788c0ff */
[----:B------:R-:W3:Y:S04]  /*167fb0*/  LDL.LU.64 R36, [R1+0x44e8] ;  /* 0x0044e80001247983 */ /* 0x000ee80000300a00 */
[----:B------:R-:W3:Y:S06]  /*167fc0*/  LDL.LU.64 R34, [R1+0x44f8] ;  /* 0x0044f80001227983 */ /* 0x000eec0000300a00 */
[----:B----4-:R1:W-:Y:S02]  /*167fd0*/  @P3 STG.E.U8 desc[UR4][R32.64], R2 ;  /* 0x0000000220003986 */ /* 0x0103e4000c101104 */
[----:B-1----:R-:W-:-:S02]  /*167fe0*/  PRMT R2, R16, 0x7770, RZ ;  /* 0x0000777010027816 */ /* 0x002fc400000000ff */
[----:B------:R-:W4:Y:S04]  /*167ff0*/  LDL.LU.64 R32, [R1+0x4508] ;  /* 0x0045080001207983 */ /* 0x000f280000300a00 */
[----:B------:R1:W-:Y:S04]  /*168000*/  @P4 STG.E.U8 desc[UR4][R12.64], R2 ;  /* 0x000000020c004986 */ /* 0x0003e8000c101104 */
[----:B-1----:R-:W3:Y:S04]  /*168010*/  LDL.LU.64 R12, [R1+0x4530] ;  /* 0x00453000010c7983 */ /* 0x002ee80000300a00 */
[----:B------:R-:W3:Y:S01]  /*168020*/  LDL.LU R15, [R1+0x110] ;  /* 0x00011000010f7983 */ /* 0x000ee20000300800 */
[----:B------:R-:W-:-:S02]  /*168030*/  LOP3.LUT P5, RZ, R50, 0x10000000, RZ, 0xc0, !PT ;  /* 0x1000000032ff7812 */ /* 0x000fc400078ac0ff */
[----:B------:R-:W-:Y:S02]  /*168040*/  PRMT R2, R16, 0x7771, RZ ;  /* 0x0000777110027816 */ /* 0x000fe400000000ff */
[----:B------:R-:W-:-:S09]  /*168050*/  LOP3.LUT P6, RZ, R50, 0x20000000, RZ, 0xc0, !PT ;  /* 0x2000000032ff7812 */ /* 0x000fd200078cc0ff */
[----:B------:R1:W-:Y:S04]  /*168060*/  @P5 STG.E.U8 desc[UR4][R10.64], R2 ;  /* 0x000000020a005986 */ /* 0x0003e8000c101104 */
[----:B-1----:R-:W3:Y:S01]  /*168070*/  LDL.LU.64 R10, [R1+0x4528] ;  /* 0x00452800010a7983 */ /* 0x002ee20000300a00 */
[----:B------:R-:W-:-:S05]  /*168080*/  PRMT R2, R16, 0x7772, RZ ;  /* 0x0000777210027816 */ /* 0x000fca00000000ff */
[----:B------:R1:W-:Y:S04]  /*168090*/  @P6 STG.E.U8 desc[UR4][R8.64], R2 ;  /* 0x0000000208006986 */ /* 0x0003e8000c101104 */
[----:B-1----:R-:W3:Y:S04]  /*1680a0*/  LDL.LU.64 R8, [R1+0x4520] ;  /* 0x0045200001087983 */ /* 0x002ee80000300a00 */
[----:B------:R-:W3:Y:S04]  /*1680b0*/  LDL.LU.64 R24, [R1+0x4540] ;  /* 0x0045400001187983 */ /* 0x000ee80000300a00 */
[----:B------:R-:W3:Y:S01]  /*1680c0*/  LDL.LU.64 R44, [R1+0x4548] ;  /* 0x00454800012c7983 */ /* 0x000ee20000300a00 */
[----:B------:R-:W-:-:S02]  /*1680d0*/  LOP3.LUT R27, R27, 0xfffeffff, RZ, 0xc0, !PT ;  /* 0xfffeffff1b1b7812 */ /* 0x000fc400078ec0ff */
[C---:B------:R-:W-:Y:S01]  /*1680e0*/  LOP3.LUT P4, RZ, R50.reuse, 0x40000000, RZ, 0xc0, !PT ;  /* 0x4000000032ff7812 */ /* 0x040fe2000788c0ff */
[----:B------:R-:W3:Y:S01]  /*1680f0*/  LDL.LU.64 R42, [R1+0x4560] ;  /* 0x00456000012a7983 */ /* 0x000ee20000300a00 */
[----:B------:R-:W-:Y:S02]  /*168100*/  LOP3.LUT P5, RZ, R50, 0x80000000, RZ, 0xc0, !PT ;  /* 0x8000000032ff7812 */ /* 0x000fe400078ac0ff */
[----:B------:R-:W-:Y:S02]  /*168110*/  PRMT R2, R16, 0x7773, RZ ;  /* 0x0000777310027816 */ /* 0x000fe400000000ff */
        /* <DEDUP_REMOVED lines=26> */
[----:B------:R-:W-:Y:S01]  /*1682c0*/  LOP3.LUT R27, R27, 0xff7fffff, RZ, 0xc0, !PT ;  /* 0xff7fffff1b1b7812 */ /* 0x000fe200078ec0ff */
[----:B---3--:R1:W-:Y:S01]  /*1682d0*/  @P4 STG.E.U8 desc[UR4][R36.64], R2 ;  /* 0x0000000224004986 */ /* 0x0083e2000c101104 */
[----:B------:R-:W-:-:S09]  /*1682e0*/  LOP3.LUT P6, RZ, R20, 0x1, RZ, 0xc0, !PT ;  /* 0x0000000114ff7812 */ /* 0x000fd200078cc0ff */
[----:B------:R-:W-:Y:S02]  /*1682f0*/  @P0 LOP3.LUT R27, R27, 0x800000, RZ, 0xfc, !PT ;  /* 0x008000001b1b0812 */ /* 0x000fe400078efcff */
[----:B------:R-:W-:Y:S01]  /*168300*/  LOP3.LUT P0, RZ, R20, 0x4, RZ, 0xc0, !PT ;  /* 0x0000000414ff7812 */ /* 0x000fe2000780c0ff */
[----:B-1----:R-:W2:Y:S01]  /*168310*/  LDL.LU.64 R36, [R1+0x4590] ;  /* 0x0045900001247983 */ /* 0x002ea20000300a00 */
[----:B------:R-:W-:Y:S02]  /*168320*/  LOP3.LUT R27, R27, 0xfeffffff, RZ, 0xc0, !PT ;  /* 0xfeffffff1b1b7812 */ /* 0x000fe400078ec0ff */
[----:B------:R-:W-:-:S05]  /*168330*/  PRMT R2, R15, 0x7770, RZ ;  /* 0x000077700f027816 */ /* 0x000fca00000000ff */
[----:B------:R1:W-:Y:S04]  /*168340*/  @P5 STG.E.U8 desc[UR4][R34.64], R2 ;  /* 0x0000000222005986 */ /* 0x0003e8000c101104 */
[----:B------:R-:W-:Y:S02]  /*168350*/  @P0 LOP3.LUT R27, R27, 0x1000000, RZ, 0xfc, !PT ;  /* 0x010000001b1b0812 */ /* 0x000fe400078efcff */
[----:B------:R-:W-:Y:S02]  /*168360*/  LOP3.LUT P0, RZ, R20, 0x2, RZ, 0xc0, !PT ;  /* 0x0000000214ff7812 */ /* 0x000fe4000780c0ff */
[C---:B-1----:R-:W-:Y:S01]  /*168370*/  PRMT R2, R15.reuse, 0x7771, RZ ;  /* 0x000077710f027816 */ /* 0x042fe200000000ff */
[----:B------:R-:W3:Y:S04]  /*168380*/  LDL.LU.64 R34, [R1+0x45b0] ;  /* 0x0045b00001227983 */ /* 0x000ee80000300a00 */
[----:B----4-:R1:W-:Y:S02]  /*168390*/  @P6 STG.E.U8 desc[UR4][R32.64], R2 ;  /* 0x0000000220006986 */ /* 0x0103e4000c101104 */
        /* <DEDUP_REMOVED lines=52> */
[----:B------:R-:W3:Y:S01]  /*1686e0*/  LDL.LU.64 R32, [R1+0x4600] ;  /* 0x0046000001207983 */ /* 0x000ee20000300a00 */
[----:B-1----:R-:W-:-:S03]  /*1686f0*/  PRMT R2, R15, 0x7770, RZ ;  /* 0x000077700f027816 */ /* 0x002fc600000000ff */
[----:B------:R-:W3:Y:S04]  /*168700*/  LDL.LU.64 R12, [R1+0x4620] ;  /* 0x00462000010c7983 */ /* 0x000ee80000300a00 */
[----:B------:R1:W-:Y:S04]  /*168710*/  @P5 STG.E.U8 desc[UR4][R10.64], R2 ;  /* 0x000000020a005986 */ /* 0x0003e8000c101104 */
[----:B-1----:R-:W3:Y:S04]  /*168720*/  LDL.LU.64 R10, [R1+0x4630] ;  /* 0x00463000010a7983 */ /* 0x002ee80000300a00 */
[----:B------:R-:W3:Y:S01]  /*168730*/  LDL.LU R16, [R1+0x104] ;  /* 0x0001040001107983 */ /* 0x000ee20000300800 */
[----:B------:R-:W-:-:S05]  /*168740*/  PRMT R2, R15, 0x7771, RZ ;  /* 0x000077710f027816 */ /* 0x000fca00000000ff */
[----:B------:R1:W-:Y:S04]  /*168750*/  @P6 STG.E.U8 desc[UR4][R8.64], R2 ;  /* 0x0000000208006986 */ /* 0x0003e8000c101104 */
[----:B-1----:R-:W3:Y:S01]  /*168760*/  LDL.LU.64 R8, [R1+0x4640] ;  /* 0x0046400001087983 */ /* 0x002ee20000300a00 */
[----:B------:R-:W-:-:S03]  /*168770*/  LOP3.LUT R27, R27, 0xffffff7f, RZ, 0xc0, !PT ;  /* 0xffffff7f1b1b7812 */ /* 0x000fc600078ec0ff */
[----:B------:R-:W3:Y:S04]  /*168780*/  LDL.LU R14, [R1+0xf4] ;  /* 0x0000f400010e7983 */ /* 0x000ee80000300800 */
[----:B------:R-:W3:Y:S04]  /*168790*/  LDL.LU.64 R24, [R1+0x4648] ;  /* 0x0046480001187983 */ /* 0x000ee80000300a00 */
[----:B------:R-:W3:Y:S04]  /*1687a0*/  LDL.LU.64 R44, [R1+0x4658] ;  /* 0x00465800012c7983 */ /* 0x000ee80000300a00 */
[----:B------:R-:W3:Y:S04]  /*1687b0*/  LDL.LU.64 R42, [R1+0x4678] ;  /* 0x00467800012a7983 */ /* 0x000ee80000300a00 */
[----:B------:R-:W3:Y:S04]  /*1687c0*/  LDL.LU.64 R22, [R1+0x4670] ;  /* 0x0046700001167983 */ /* 0x000ee80000300a00 */
[----:B------:R-:W3:Y:S04]  /*1687d0*/  LDL.LU R3, [R1+0x128] ;  /* 0x0001280001037983 */ /* 0x000ee80000300800 */
[----:B------:R-:W3:Y:S01]  /*1687e0*/  LDL.LU.64 R40, [R1+0x4668] ;  /* 0x0046680001287983 */ /* 0x000ee20000300a00 */
[----:B------:R-:W-:-:S03]  /*1687f0*/  LOP3.LUT P4, RZ, R20, 0x100000, RZ, 0xc0, !PT ;  /* 0x0010000014ff7812 */ /* 0x000fc6000788c0ff */
[----:B------:R-:W3:Y:S01]  /*168800*/  LDL.LU.64 R38, [R1+0x4688] ;  /* 0x0046880001267983 */ /* 0x000ee20000300a00 */
        /* <DEDUP_REMOVED lines=29> */
[----:B------:R-:W2:Y:S04]  /*1689e0*/  LDL.LU R15, [R1+0x118] ;  /* 0x00011800010f7983 */ /* 0x000ea80000300800 */
[----:B------:R-:W3:Y:S01]  /*1689f0*/  LDL.LU.64 R18, [R1+0x4698] ;  /* 0x0046980001127983 */ /* 0x000ee20000300a00 */
[----:B------:R-:W-:-:S03]  /*168a00*/  LOP3.LUT R27, R27, 0xffff7fff, RZ, 0xc0, !PT ;  /* 0xffff7fff1b1b7812 */ /* 0x000fc600078ec0ff */
[----:B------:R-:W2:Y:S01]  /*168a10*/  LDL.LU.64 R36, [R1+0x46a8] ;  /* 0x0046a80001247983 */ /* 0x000ea20000300a00 */
[----:B------:R-:W-:Y:S02]  /*168a20*/  @P0 LOP3.LUT R27, R27, 0x8000, RZ, 0xfc, !PT ;  /* 0x000080001b1b0812 */ /* 0x000fe400078efcff */
[----:B------:R-:W-:Y:S01]  /*168a30*/  LOP3.LUT P0, RZ, R20, 0x800000, RZ, 0xc0, !PT ;  /* 0x0080000014ff7812 */ /* 0x000fe2000780c0ff */
[----:B----4-:R1:W-:Y:S02]  /*168a40*/  @P5 STG.E.U8 desc[UR4][R34.64], R2 ;  /* 0x0000000222005986 */ /* 0x0103e4000c101104 */
[C---:B-1----:R-:W-:Y:S02]  /*168a50*/  PRMT R2, R16.reuse, 0x7770, RZ ;  /* 0x0000777010027816 */ /* 0x042fe400000000ff */
[----:B------:R-:W4:Y:S04]  /*168a60*/  LDL.LU.64 R34, [R1+0x46b0] ;  /* 0x0046b00001227983 */ /* 0x000f280000300a00 */
[----:B------:R1:W-:Y:S02]  /*168a70*/  @P6 STG.E.U8 desc[UR4][R32.64], R2 ;  /* 0x0000000220006986 */ /* 0x0003e4000c101104 */
[----:B-1----:R-:W-:-:S02]  /*168a80*/  PRMT R2, R16, 0x7771, RZ ;  /* 0x0000777110027816 */ /* 0x002fc400000000ff */
[----:B------:R-:W4:Y:S04]  /*168a90*/  LDL.LU.64 R32, [R1+0x46c0] ;  /* 0x0046c00001207983 */ /* 0x000f280000300a00 */
        /* <DEDUP_REMOVED lines=8> */
[----:B------:R1:W-:Y:S04]  /*168b20*/  @P0 STG.E.U8 desc[UR4][R8.64], R2 ;  /* 0x0000000208000986 */ /* 0x0003e8000c101104 */
[----:B-1----:R-:W4:Y:S04]  /*168b30*/  LDL.LU.64 R8, [R1+0x5068] ;  /* 0x0050680001087983 */ /* 0x002f280000300a00 */
[----:B------:R-:W4:Y:S01]  /*168b40*/  LDL.LU R16, [R1+0x108] ;  /* 0x0001080001107983 */ /* 0x000f220000300800 */
        /* <DEDUP_REMOVED lines=31> */
[C---:B-1----:R-:W-:Y:S02]  /*168d40*/  PRMT R2, R15.reuse, 0x7771, RZ ;  /* 0x000077710f027816 */ /* 0x042fe400000000ff */
[----:B------:R-:W2:Y:S04]  /*168d50*/  LDL.LU.64 R34, [R1+0x5060] ;  /* 0x0050600001227983 */ /* 0x000ea80000300a00 */
[----:B------:R1:W-:Y:S02]  /*168d60*/  @P3 STG.E.U8 desc[UR4][R32.64], R2 ;  /* 0x0000000220003986 */ /* 0x0003e4000c101104 */
[----:B-1----:R-:W-:-:S05]  /*168d70*/  PRMT R2, R15, 0x7772, RZ ;  /* 0x000077720f027816 */ /* 0x002fca00000000ff */
[----:B------:R1:W-:Y:S02]  /*168d80*/  @P4 STG.E.U8 desc[UR4][R12.64], R2 ;  /* 0x000000020c004986 */ /* 0x0003e4000c101104 */
[----:B-1----:R-:W-:Y:S02]  /*168d90*/  PRMT R2, R15, 0x7773, RZ ;  /* 0x000077730f027816 */ /* 0x002fe400000000ff */
[----:B------:R-:W3:Y:S04]  /*168da0*/  LDL.LU.64 R14, [R1+0x5058] ;  /* 0x00505800010e7983 */ /* 0x000ee80000300a00 */
        /* <DEDUP_REMOVED lines=8> */
[----:B------:R-:W-:Y:S01]  /*168e30*/  LOP3.LUT R28, R28, 0xbfffffff, RZ, 0xc0, !PT ;  /* 0xbfffffff1c1c7812 */ /* 0x000fe200078ec0ff */
[----:B------:R-:W4:Y:S01]  /*168e40*/  LDL.LU.64 R44, [R1+0x5030] ;  /* 0x00503000012c7983 */ /* 0x000f220000300a00 */
[----:B------:R-:W-:-:S03]  /*168e50*/  LOP3.LUT R27, R27, 0xfffffffe, RZ, 0xc0, !PT ;  /* 0xfffffffe1b1b7812 */ /* 0x000fc600078ec0ff */
[----:B------:R-:W4:Y:S04]  /*168e60*/  LDL.LU R3, [R1+0x12c] ;  /* 0x00012c0001037983 */ /* 0x000f280000300800 */
[----:B------:R-:W4:Y:S02]  /*168e70*/  LDL.LU.64 R42, [R1+0x5028] ;  /* 0x00502800012a7983 */ /* 0x000f240000300a00 */
[----:B------:R-:W-:Y:S02]  /*168e80*/  @P0 LOP3.LUT R28, R28, 0x40000000, RZ, 0xfc, !PT ;  /* 0x400000001c1c0812 */ /* 0x000fe400078efcff */
[----:B------:R-:W-:Y:S01]  /*168e90*/  LOP3.LUT P0, RZ, R51, 0x40000, RZ, 0xc0, !PT ;  /* 0x0004000033ff7812 */ /* 0x000fe2000780c0ff */
[----:B------:R-:W4:Y:S01]  /*168ea0*/  LDL.LU.64 R22, [R1+0x5020] ;  /* 0x0050200001167983 */ /* 0x000f220000300a00 */
[----:B------:R-:W-:-:S02]  /*168eb0*/  LOP3.LUT R28, R28, 0x7fffffff, RZ, 0xc0, !PT ;  /* 0x7fffffff1c1c7812 */ /* 0x000fc400078ec0ff */
[C---:B------:R-:W-:Y:S01]  /*168ec0*/  LOP3.LUT P4, RZ, R51.reuse, 0x80, RZ, 0xc0, !PT ;  /* 0x0000008033ff7812 */ /* 0x040fe2000788c0ff */
[----:B------:R-:W4:Y:S01]  /*168ed0*/  LDL.LU.64 R40, [R1+0x5018] ;  /* 0x0050180001287983 */ /* 0x000f220000300a00 */
[C---:B------:R-:W-:Y:S02]  /*168ee0*/  LOP3.LUT P5, RZ, R51.reuse, 0x100, RZ, 0xc0, !PT ;  /* 0x0000010033ff7812 */ /* 0x040fe400078ac0ff */
[----:B------:R-:W-:Y:S01]  /*168ef0*/  PRMT R2, R16, 0x7771, RZ ;  /* 0x0000777110027816 */ /* 0x000fe200000000ff */
[----:B------:R-:W4:Y:S04]  /*168f00*/  LDL.LU.64 R38, [R1+0x5010] ;  /* 0x0050100001267983 */ /* 0x000f280000300a00 */
        /* <DEDUP_REMOVED lines=22> */
[----:B------:R-:W-:Y:S01]  /*169070*/  LOP3.LUT P0, RZ, R51, 0x400, RZ, 0xc0, !PT ;  /* 0x0000040033ff7812 */ /* 0x000fe2000780c0ff */
[----:B--2---:R1:W-:Y:S02]  /*169080*/  @P4 STG.E.U8 desc[UR4][R34.64], R2 ;  /* 0x0000000222004986 */ /* 0x0043e4000c101104 */
        /* <DEDUP_REMOVED lines=8> */
[----:B------:R-:W4:Y:S04]  /*169110*/  LDL.LU.64 R34, [R1+0x4ff8] ;  /* 0x004ff80001227983 */ /* 0x000f280000300a00 */
[----:B------:R1:W-:Y:S01]  /*169120*/  @P0 STG.E.U8 desc[UR4][R12.64], R2 ;  /* 0x000000020c000986 */ /* 0x0003e2000c101104 */
[----:B------:R-:W-:-:S03]  /*169130*/  LOP3.LUT P0, RZ, R27, 0x40, RZ, 0xc0, !PT ;  /* 0x000000401bff7812 */ /* 0x000fc6000780c0ff */
[----:B------:R-:W4:Y:S04]  /*169140*/  LDL.LU.64 R14, [R1+0x4ff0] ;  /* 0x004ff000010e7983 */ /* 0x000f280000300a00 */
[----:B------:R-:W4:Y:S01]  /*169150*/  LDL.LU.64 R32, [R1+0x4fe8] ;  /* 0x004fe80001207983 */ /* 0x000f220000300a00 */
[----:B-1----:R-:W-:-:S03]  /*169160*/  PRMT R2, R52, 0x7771, RZ ;  /* 0x0000777134027816 */ /* 0x002fc600000000ff */
[----:B------:R-:W4:Y:S04]  /*169170*/  LDL.LU.64 R12, [R1+0x4fe0] ;  /* 0x004fe000010c7983 */ /* 0x000f280000300a00 */
[----:B------:R1:W-:Y:S01]  /*169180*/  @P0 STG.E.U8 desc[UR4][R10.64], R2 ;  /* 0x000000020a000986 */ /* 0x0003e2000c101104 */
[----:B------:R-:W-:Y:S02]  /*169190*/  LOP3.LUT P0, RZ, R27, 0x20, RZ, 0xc0, !PT ;  /* 0x000000201bff7812 */ /* 0x000fe4000780c0ff */
[C---:B-1----:R-:W-:Y:S01]  /*1691a0*/  PRMT R2, R52.reuse, 0x7772, RZ ;  /* 0x0000777234027816 */ /* 0x042fe200000000ff */
[----:B------:R-:W4:Y:S10]  /*1691b0*/  LDL.LU.64 R10, [R1+0x4fd8] ;  /* 0x004fd800010a7983 */ /* 0x000f340000300a00 */
[----:B------:R1:W-:Y:S02]  /*1691c0*/  @P0 STG.E.U8 desc[UR4][R8.64], R2 ;  /* 0x0000000208000986 */ /* 0x0003e4000c101104 */
[----:B-1----:R-:W-:-:S02]  /*1691d0*/  PRMT R2, R52, 0x7773, RZ ;  /* 0x0000777334027816 */ /* 0x002fc400000000ff */
[----:B------:R-:W4:Y:S01]  /*1691e0*/  LDL.LU R52, [R1+0x598c] ;  /* 0x00598c0001347983 */ /* 0x000f220000300800 */
[----:B------:R-:W-:Y:S02]  /*1691f0*/  LOP3.LUT P0, RZ, R27, 0x10, RZ, 0xc0, !PT ;  /* 0x000000101bff7812 */ /* 0x000fe4000780c0ff */
[----:B------:R-:W-:Y:S01]  /*169200*/  LOP3.LUT P1, RZ, R51, 0x100000, RZ, 0xc0, !PT ;  /* 0x0010000033ff7812 */ /* 0x000fe2000782c0ff */
[----:B------:R-:W4:Y:S10]  /*169210*/  LDL.LU.64 R8, [R1+0x4fd0] ;  /* 0x004fd00001087983 */ /* 0x000f340000300a00 */
        /* <DEDUP_REMOVED lines=44> */
[----:B------:R-:W3:Y:S01]  /*1694e0*/  LDL.LU R24, [R1+0xe0] ;  /* 0x0000e00001187983 */ /* 0x000ee20000300800 */
[----:B------:R-:W-:-:S03]  /*1694f0*/  LOP3.LUT R28, R28, 0xffdfffff, RZ, 0xc0, !PT ;  /* 0xffdfffff1c1c7812 */ /* 0x000fc600078ec0ff */
[----:B------:R-:W3:Y:S04]  /*169500*/  LDL.LU.64 R44, [R1+0x4f98] ;  /* 0x004f9800012c7983 */ /* 0x000ee80000300a00 */
[----:B------:R-:W3:Y:S04]  /*169510*/  LDL.LU.64 R42, [R1+0x4f90] ;  /* 0x004f9000012a7983 */ /* 0x000ee80000300a00 */
[----:B------:R-:W3:Y:S04]  /*169520*/  LDL.LU.64 R22, [R1+0x4f88] ;  /* 0x004f880001167983 */ /* 0x000ee80000300a00 */
[----:B------:R-:W3:Y:S01]  /*169530*/  LDL.LU R3, [R1+0xd0] ;  /* 0x0000d00001037983 */ /* 0x000ee20000300800 */
[----:B------:R-:W-:-:S03]  /*169540*/  LOP3.LUT P4, RZ, R51, 0x4000000, RZ, 0xc0, !PT ;  /* 0x0400000033ff7812 */ /* 0x000fc6000788c0ff */
[----:B------:R-:W3:Y:S01]  /*169550*/  LDL.LU.64 R40, [R1+0x4f80] ;  /* 0x004f800001287983 */ /* 0x000ee20000300a00 */
[C---:B------:R-:W-:Y:S02]  /*169560*/  LOP3.LUT P5, RZ, R51.reuse, 0x8000000, RZ, 0xc0, !PT ;  /* 0x0800000033ff7812 */ /* 0x040fe400078ac0ff */
[----:B------:R-:W-:Y:S01]  /*169570*/  LOP3.LUT P6, RZ, R51, 0x10000000, RZ, 0xc0, !PT ;  /* 0x1000000033ff7812 */ /* 0x000fe200078cc0ff */
        /* <DEDUP_REMOVED lines=17> */
[----:B---3--:R-:W-:-:S05]  /*169690*/  PRMT R2, R16, 0x7770, RZ ;  /* 0x0000777010027816 */ /* 0x008fca00000000ff */
[----:B------:R1:W-:Y:S04]  /*1696a0*/  @P4 STG.E.U8 desc[UR4][R34.64], R2 ;  /* 0x0000000222004986 */ /* 0x0003e8000c101104 */
[----:B------:R-:W-:Y:S02]  /*1696b0*/  @P0 LOP3.LUT R28, R28, 0x4000000, RZ, 0xfc, !PT ;  /* 0x040000001c1c0812 */ /* 0x000fe400078efcff */
[----:B------:R-:W-:Y:S02]  /*1696c0*/  LOP3.LUT P0, RZ, R52, 0x1, RZ, 0xc0, !PT ;  /* 0x0000000134ff7812 */ /* 0x000fe4000780c0ff */
[----:B-1----:R-:W-:Y:S02]  /*1696d0*/  PRMT R2, R16, 0x7771, RZ ;  /* 0x0000777110027816 */ /* 0x002fe400000000ff */
[----:B------:R-:W-:-:S03]  /*1696e0*/  LOP3.LUT R28, R28, 0xf7ffffff, RZ, 0xc0, !PT ;  /* 0xf7ffffff1c1c7812 */ /* 0x000fc600078ec0ff */
[----:B----4-:R1:W-:Y:S06]  /*1696f0*/  @P5 STG.E.U8 desc[UR4][R14.64], R2 ;  /* 0x000000020e005986 */ /* 0x0103ec000c101104 */
[----:B------:R-:W-:Y:S02]  /*169700*/  @P0 LOP3.LUT R28, R28, 0x8000000, RZ, 0xfc, !PT ;  /* 0x080000001c1c0812 */ /* 0x000fe400078efcff */
[----:B------:R-:W-:Y:S02]  /*169710*/  LOP3.LUT P0, RZ, R51, 0x80000000, RZ, 0xc0, !PT ;  /* 0x8000000033ff7812 */ /* 0x000fe4000780c0ff */
[----:B-1----:R-:W-:-:S05]  /*169720*/  PRMT R2, R16, 0x7772, RZ ;  /* 0x0000777210027816 */ /* 0x002fca00000000ff */
[----:B------:R1:W-:Y:S01]  /*169730*/  @P6 STG.E.U8 desc[UR4][R32.64], R2 ;  /* 0x0000000220006986 */ /* 0x0003e2000c101104 */
[----:B------:R-:W-:Y:S02]  /*169740*/  LOP3.LUT R28, R28, 0xefffffff, RZ, 0xc0, !PT ;  /* 0xefffffff1c1c7812 */ /* 0x000fe400078ec0ff */
[----:B-1----:R-:W-:Y:S02]  /*169750*/  PRMT R2, R16, 0x7773, RZ ;  /* 0x0000777310027816 */ /* 0x002fe400000000ff */
[----:B------:R-:W2:Y:S04]  /*169760*/  LDL.LU R16, [R1+0xc0] ;  /* 0x0000c00001107983 */ /* 0x000ea80000300800 */
[----:B------:R-:W3:Y:S01]  /*169770*/  LDL.LU.64 R18, [R1+0x4f68] ;  /* 0x004f680001127983 */ /* 0x000ee20000300a00 */
[----:B------:R-:W-:-:S02]  /*169780*/  @P0 LOP3.LUT R28, R28, 0x10000000, RZ, 0xfc, !PT ;  /* 0x100000001c1c0812 */ /* 0x000fc400078efcff */
[----:B------:R-:W-:Y:S01]  /*169790*/  LOP3.LUT P0, RZ, R51, 0x40000000, RZ, 0xc0, !PT ;  /* 0x4000000033ff7812 */ /* 0x000fe2000780c0ff */
[----:B------:R-:W4:Y:S01]  /*1697a0*/  LDL.LU.64 R36, [R1+0x4f48] ;  /* 0x004f480001247983 */ /* 0x000f220000300a00 */
[----:B------:R-:W-:-:S03]  /*1697b0*/  LOP3.LUT R28, R28, 0xdfffffff, RZ, 0xc0, !PT ;  /* 0xdfffffff1c1c7812 */ /* 0x000fc600078ec0ff */
[----:B------:R-:W2:Y:S04]  /*1697c0*/  LDL.LU.64 R34, [R1+0x4f38] ;  /* 0x004f380001227983 */ /* 0x000ea80000300a00 */
[----:B------:R-:W2:Y:S04]  /*1697d0*/  LDL.LU.64 R14, [R1+0x4f28] ;  /* 0x004f2800010e7983 */ /* 0x000ea80000300a00 */
[----:B------:R-:W-:Y:S01]  /*1697e0*/  @P0 LOP3.LUT R28, R28, 0x20000000, RZ, 0xfc, !PT ;  /* 0x200000001c1c0812 */ /* 0x000fe200078efcff */
[----:B------:R-:W4:Y:S01]  /*1697f0*/  LDL.LU.64 R32, [R1+0x4f18] ;  /* 0x004f180001207983 */ /* 0x000f220000300a00 */
        /* <DEDUP_REMOVED lines=10> */
[----:B------:R-:W-:Y:S02]  /*1698a0*/  LOP3.LUT P0, RZ, R28, 0x8000000, RZ, 0xc0, !PT ;  /* 0x080000001cff7812 */ /* 0x000fe4000780c0ff */
[----:B-1----:R-:W-:Y:S01]  /*1698b0*/  PRMT R2, R24, 0x7772, RZ ;  /* 0x0000777218027816 */ /* 0x002fe200000000ff */
        /* <DEDUP_REMOVED lines=17> */
[C---:B------:R-:W-:Y:S02]  /*1699d0*/  LOP3.LUT P2, RZ, R52.reuse, 0x100, RZ, 0xc0, !PT ;  /* 0x0000010034ff7812 */ /* 0x040fe4000784c0ff */
[C---:B------:R-:W-:Y:S02]  /*1699e0*/  LOP3.LUT P3, RZ, R52.reuse, 0x200, RZ, 0xc0, !PT ;  /* 0x0000020034ff7812 */ /* 0x040fe4000786c0ff */
[----:B------:R-:W-:-:S03]  /*1699f0*/  LOP3.LUT P4, RZ, R52, 0x400, RZ, 0xc0, !PT ;  /* 0x0000040034ff7812 */ /* 0x000fc6000788c0ff */
[----:B---3--:R2:W-:Y:S01]  /*169a00*/  @P0 STG.E.U8 desc[UR4][R18.64], R2 ;  /* 0x0000000212000986 */ /* 0x0085e2000c101104 */
[----:B------:R-:W-:Y:S02]  /*169a10*/  LOP3.LUT P0, RZ, R28, 0x200000, RZ, 0xc0, !PT ;  /* 0x002000001cff7812 */ /* 0x000fe4000780c0ff */
[----:B--2---:R-:W-:-:S11]  /*169a20*/  PRMT R2, R16, 0x7770, RZ ;  /* 0x0000777010027816 */ /* 0x004fd600000000ff */
[----:B----4-:R1:W-:Y:S02]  /*169a30*/  @P0 STG.E.U8 desc[UR4][R36.64], R2 ;  /* 0x0000000224000986 */ /* 0x0103e4000c101104 */
[C---:B-1----:R-:W-:Y:S02]  /*169a40*/  PRMT R2, R16.reuse, 0x7771, RZ ;  /* 0x0000777110027816 */ /* 0x042fe400000000ff */
[----:B------:R-:W2:Y:S04]  /*169a50*/  LDL.LU.64 R36, [R1+0x4ee8] ;  /* 0x004ee80001247983 */ /* 0x000ea80000300a00 */
[----:B------:R1:W-:Y:S02]  /*169a60*/  @P1 STG.E.U8 desc[UR4][R34.64], R2 ;  /* 0x0000000222001986 */ /* 0x0003e4000c101104 */
[----:B-1----:R-:W-:-:S02]  /*169a70*/  PRMT R2, R16, 0x7772, RZ ;  /* 0x0000777210027816 */ /* 0x002fc400000000ff */
[----:B------:R-:W3:Y:S04]  /*169a80*/  LDL.LU.64 R34, [R1+0x4ec8] ;  /* 0x004ec80001227983 */ /* 0x000ee80000300a00 */
[----:B------:R1:W-:Y:S02]  /*169a90*/  @P2 STG.E.U8 desc[UR4][R14.64], R2 ;  /* 0x000000020e002986 */ /* 0x0003e4000c101104 */
[----:B-1----:R-:W-:-:S05]  /*169aa0*/  PRMT R2, R16, 0x7773, RZ ;  /* 0x0000777310027816 */ /* 0x002fca00000000ff */
[----:B------:R1:W-:Y:S02]  /*169ab0*/  @P3 STG.E.U8 desc[UR4][R32.64], R2 ;  /* 0x0000000220003986 */ /* 0x0003e4000c101104 */
[----:B-1----:R-:W-:Y:S02]  /*169ac0*/  PRMT R2, R54, 0x7770, RZ ;  /* 0x0000777036027816 */ /* 0x002fe400000000ff */
[----:B------:R-:W4:Y:S04]  /*169ad0*/  LDL.LU.64 R32, [R1+0x4eb8] ;  /* 0x004eb80001207983 */ /* 0x000f280000300a00 */
[----:B------:R1:W-:Y:S04]  /*169ae0*/  @P4 STG.E.U8 desc[UR4][R12.64], R2 ;  /* 0x000000020c004986 */ /* 0x0003e8000c101104 */
[----:B-1----:R-:W3:Y:S04]  /*169af0*/  LDL.LU.64 R12, [R1+0x4ea8] ;  /* 0x004ea800010c7983 */ /* 0x002ee80000300a00 */
[----:B------:R-:W3:Y:S01]  /*169b00*/  LDL.LU R15, [R1+0xe4] ;  /* 0x0000e400010f7983 */ /* 0x000ee20000300800 */
[----:B------:R-:W-:-:S02]  /*169b10*/  LOP3.LUT P5, RZ, R52, 0x800, RZ, 0xc0, !PT ;  /* 0x0000080034ff7812 */ /* 0x000fc400078ac0ff */
[----:B------:R-:W-:-:S11]  /*169b20*/  PRMT R2, R54, 0x7771, RZ ;  /* 0x0000777136027816 */ /* 0x000fd600000000ff */
[----:B------:R1:W-:Y:S04]  /*169b30*/  @P5 STG.E.U8 desc[UR4][R10.64], R2 ;  /* 0x000000020a005986 */ /* 0x0003e8000c101104 */
[----:B-1----:R-:W4:Y:S01]  /*169b40*/  LDL.LU.64 R10, [R1+0x4e98] ;  /* 0x004e9800010a7983 */ /* 0x002f220000300a00 */
[C---:B------:R-:W-:Y:S02]  /*169b50*/  LOP3.LUT P6, RZ, R52.reuse, 0x1000, RZ, 0xc0, !PT ;  /* 0x0000100034ff7812 */ /* 0x040fe400078cc0ff */
[----:B------:R-:W-:Y:S01]  /*169b60*/  LOP3.LUT P0, RZ, R52, 0x2000000, RZ, 0xc0, !PT ;  /* 0x0200000034ff7812 */ /* 0x000fe2000780c0ff */
[----:B------:R-:W4:Y:S01]  /*169b70*/  LDL.LU R42, [R1+0xd4] ;  /* 0x0000d400012a7983 */ /* 0x000f220000300800 */
[----:B------:R-:W-:Y:S02]  /*169b80*/  PRMT R2, R54, 0x7772, RZ ;  /* 0x0000777236027816 */ /* 0x000fe400000000ff */
[----:B------:R-:W-:-:S07]  /*169b90*/  LOP3.LUT R28, R28, 0xffffefff, RZ, 0xc0, !PT ;  /* 0xffffefff1c1c7812 */ /* 0x000fce00078ec0ff */
[----:B------:R1:W-:Y:S02]  /*169ba0*/  @P6 STG.E.U8 desc[UR4][R8.64], R2 ;  /* 0x0000000208006986 */ /* 0x0003e4000c101104 */
[----:B------:R-:W-:Y:S02]  /*169bb0*/  @P0 LOP3.LUT R28, R28, 0x1000, RZ, 0xfc, !PT ;  /* 0x000010001c1c0812 */ /* 0x000fe400078efcff */
[----:B------:R-:W-:Y:S02]  /*169bc0*/  LOP3.LUT P0, RZ, R52, 0x1000000, RZ, 0xc0, !PT ;  /* 0x0100000034ff7812 */ /* 0x000fe4000780c0ff */
[----:B-1----:R-:W-:Y:S02]  /*169bd0*/  PRMT R2, R54, 0x7773, RZ ;  /* 0x0000777336027816 */ /* 0x002fe400000000ff */
[----:B------:R-:W4:Y:S04]  /*169be0*/  LDL.LU R54, [R1+0x5984] ;  /* 0x0059840001367983 */ /* 0x000f280000300800 */
[----:B------:R-:W4:Y:S01]  /*169bf0*/  LDL.LU.64 R8, [R1+0x4e88] ;  /* 0x004e880001087983 */ /* 0x000f220000300a00 */
[----:B------:R-:W-:-:S03]  /*169c00*/  LOP3.LUT R28, R28, 0xffffdfff, RZ, 0xc0, !PT ;  /* 0xffffdfff1c1c7812 */ /* 0x000fc600078ec0ff */
[----:B------:R-:W4:Y:S01]  /*169c10*/  LDL.LU.64 R24, [R1+0x4e80] ;  /* 0x004e800001187983 */ /* 0x000f220000300a00 */
[----:B------:R-:W-:Y:S02]  /*169c20*/  @P0 LOP3.LUT R28, R28, 0x2000, RZ, 0xfc, !PT ;  /* 0x000020001c1c0812 */ /* 0x000fe400078efcff */
[----:B------:R-:W-:Y:S01]  /*169c30*/  LOP3.LUT P0, RZ, R52, 0x800000, RZ, 0xc0, !PT ;  /* 0x0080000034ff7812 */ /* 0x000fe2000780c0ff */
[----:B------:R-:W4:Y:S01]  /*169c40*/  LDL.LU.64 R44, [R1+0x4e70] ;  /* 0x004e7000012c7983 */ /* 0x000f220000300a00 */
[----:B------:R-:W-:-:S03]  /*169c50*/  LOP3.LUT R28, R28, 0xffffbfff, RZ, 0xc0, !PT ;  /* 0xffffbfff1c1c7812 */ /* 0x000fc600078ec0ff */
[----:B------:R-:W4:Y:S04]  /*169c60*/  LDL.LU.64 R22, [R1+0x4e68] ;  /* 0x004e680001167983 */ /* 0x000f280000300a00 */
[----:B------:R-:W4:Y:S04]  /*169c70*/  LDL.LU R16, [R1+0xc4] ;  /* 0x0000c40001107983 */ /* 0x000f280000300800 */
[----:B------:R-:W-:Y:S01]  /*169c80*/  @P0 LOP3.LUT R28, R28, 0x4000, RZ, 0xfc, !PT ;  /* 0x000040001c1c0812 */ /* 0x000fe200078efcff */
[----:B------:R-:W4:Y:S01]  /*169c90*/  LDL.LU.64 R40, [R1+0x4e48] ;  /* 0x004e480001287983 */ /* 0x000f220000300a00 */
[----:B------:R-:W-:-:S02]  /*169ca0*/  LOP3.LUT P0, RZ, R52, 0x400000, RZ, 0xc0, !PT ;  /* 0x0040000034ff7812 */ /* 0x000fc4000780c0ff */
[----:B------:R-:W-:Y:S01]  /*169cb0*/  LOP3.LUT R28, R28, 0xffff7fff, RZ, 0xc0, !PT ;  /* 0xffff7fff1c1c7812 */ /* 0x000fe200078ec0ff */
[----:B------:R-:W4:Y:S01]  /*169cc0*/  LDL.LU.64 R38, [R1+0x4e38] ;  /* 0x004e380001267983 */ /* 0x000f220000300a00 */
[C---:B------:R-:W-:Y:S02]  /*169cd0*/  LOP3.LUT P4, RZ, R52.reuse, 0x2000, RZ, 0xc0, !PT ;  /* 0x0000200034ff7812 */ /* 0x040fe4000788c0ff */
[----:B------:R-:W-:Y:S01]  /*169ce0*/  LOP3.LUT P5, RZ, R52, 0x4000, RZ, 0xc0, !PT ;  /* 0x0000400034ff7812 */ /* 0x000fe200078ac0ff */
[----:B------:R-:W4:Y:S06]  /*169cf0*/  LDL.LU.64 R18, [R1+0x4e28] ;  /* 0x004e280001127983 */ /* 0x000f2c0000300a00 */
        /* <DEDUP_REMOVED lines=22> */
[C---:B-1----:R-:W-:Y:S02]  /*169e60*/  PRMT R2, R15.reuse, 0x7771, RZ ;  /* 0x000077710f027816 */ /* 0x042fe400000000ff */
[----:B------:R-:W3:Y:S04]  /*169e70*/  LDL.LU.64 R34, [R1+0x4e08] ;  /* 0x004e080001227983 */ /* 0x000ee80000300a00 */
[----:B----4-:R1:W-:Y:S02]  /*169e80*/  @P6 STG.E.U8 desc[UR4][R32.64], R2 ;  /* 0x0000000220006986 */ /* 0x0103e4000c101104 */
[----:B-1----:R-:W-:-:S05]  /*169e90*/  PRMT R2, R15, 0x7772, RZ ;  /* 0x000077720f027816 */ /* 0x002fca00000000ff */
[----:B------:R1:W-:Y:S02]  /*169ea0*/  @P0 STG.E.U8 desc[UR4][R12.64], R2 ;  /* 0x000000020c000986 */ /* 0x0003e4000c101104 */
[----:B-1----:R-:W-:Y:S02]  /*169eb0*/  PRMT R2, R15, 0x7773, RZ ;  /* 0x000077730f027816 */ /* 0x002fe400000000ff */
[----:B------:R-:W4:Y:S04]  /*169ec0*/  LDL.LU.64 R14, [R1+0x4e00] ;  /* 0x004e0000010e7983 */ /* 0x000f280000300a00 */
[----:B------:R-:W4:Y:S01]  /*169ed0*/  LDL.LU.64 R32, [R1+0x4df0] ;  /* 0x004df00001207983 */ /* 0x000f220000300a00 */
[----:B------:R-:W-:-:S03]  /*169ee0*/  LOP3.LUT P0, RZ, R28, 0x100000, RZ, 0xc0, !PT ;  /* 0x001000001cff7812 */ /* 0x000fc6000780c0ff */
[----:B------:R-:W4:Y:S04]  /*169ef0*/  LDL.LU R3, [R1+0xe8] ;  /* 0x0000e80001037983 */ /* 0x000f280000300800 */
[----:B------:R-:W4:Y:S06]  /*169f00*/  LDL.LU.64 R12, [R1+0x4de8] ;  /* 0x004de800010c7983 */ /* 0x000f2c0000300a00 */
        /* <DEDUP_REMOVED lines=28> */
[----:B------:R-:W-:-:S05]  /*16a0d0*/  LOP3.LUT P3, RZ, R52, 0x10000000, RZ, 0xc0, !PT ;  /* 0x1000000034ff7812 */ /* 0x000fca000786c0ff */
[----:B--2---:R1:W-:Y:S02]  /*16a0e0*/  @P0 STG.E.U8 desc[UR4][R36.64], R2 ;  /* 0x0000000224000986 */ /* 0x0043e4000c101104 */
[----:B-1----:R-:W-:-:S05]  /*16a0f0*/  PRMT R2, R53, 0x7770, RZ ;  /* 0x0000777035027816 */ /* 0x002fca00000000ff */
[----:B---3--:R1:W-:Y:S02]  /*16a100*/  @P1 STG.E.U8 desc[UR4][R34.64], R2 ;  /* 0x0000000222001986 */ /* 0x0083e4000c101104 */
[----:B-1----:R-:W-:-:S05]  /*16a110*/  PRMT R2, R53, 0x7771, RZ ;  /* 0x0000777135027816 */ /* 0x002fca00000000ff */
[----:B----4-:R1:W-:Y:S02]  /*16a120*/  @P2 STG.E.U8 desc[UR4][R14.64], R2 ;  /* 0x000000020e002986 */ /* 0x0103e4000c101104 */
        /* <DEDUP_REMOVED lines=19> */
[----:B------:R-:W3:Y:S04]  /*16a260*/  LDL.LU.64 R44, [R1+0x4d48] ;  /* 0x004d4800012c7983 */ /* 0x000ee80000300a00 */
[----:B------:R-:W3:Y:S04]  /*16a270*/  LDL.LU.64 R42, [R1+0x4d38] ;  /* 0x004d3800012a7983 */ /* 0x000ee80000300a00 */
[----:B------:R-:W3:Y:S01]  /*16a280*/  LDL.LU.64 R22, [R1+0x4d28] ;  /* 0x004d280001167983 */ /* 0x000ee20000300a00 */
[----:B------:R-:W-:-:S02]  /*16a290*/  LOP3.LUT R28, R28, 0xfffffff7, RZ, 0xc0, !PT ;  /* 0xfffffff71c1c7812 */ /* 0x000fc400078ec0ff */
[----:B------:R-:W-:Y:S01]  /*16a2a0*/  PRMT R2, R3, 0x7772, RZ ;  /* 0x0000777203027816 */ /* 0x000fe200000000ff */
        /* <DEDUP_REMOVED lines=27> */
[C---:B------:R-:W-:Y:S02]  /*16a460*/  LOP3.LUT P0, RZ, R53.reuse, 0x10, RZ, 0xc0, !PT ;  /* 0x0000001035ff7812 */ /* 0x040fe4000780c0ff */
[----:B------:R-:W-:Y:S01]  /*16a470*/  LOP3.LUT P6, RZ, R53, 0x4, RZ, 0xc0, !PT ;  /* 0x0000000435ff7812 */ /* 0x000fe200078cc0ff */
[----:B---3--:R1:W-:Y:S01]  /*16a480*/  @P4 STG.E.U8 desc[UR4][R34.64], R2 ;  /* 0x0000000222004986 */ /* 0x0083e2000c101104 */
[----:B------:R-:W-:Y:S02]  /*16a490*/  LOP3.LUT R28, R28, 0xfffff7ff, RZ, 0xc0, !PT ;  /* 0xfffff7ff1c1c7812 */ /* 0x000fe400078ec0ff */
[----:B-1----:R-:W-:-:S07]  /*16a4a0*/  PRMT R2, R3, 0x7773, RZ ;  /* 0x0000777303027816 */ /* 0x002fce00000000ff */
[----:B------:R-:W-:Y:S01]  /*16a4b0*/  @P0 LOP3.LUT R28, R28, 0x800, RZ, 0xfc, !PT ;  /* 0x000008001c1c0812 */ /* 0x000fe200078efcff */
[----:B------:R-:W2:Y:S01]  /*16a4c0*/  LDL.LU R3, [R1+0xb8] ;  /* 0x0000b80001037983 */ /* 0x000ea20000300800 */
[----:B------:R-:W-:-:S03]  /*16a4d0*/  LOP3.LUT P0, RZ, R53, 0x8, RZ, 0xc0, !PT ;  /* 0x0000000835ff7812 */ /* 0x000fc6000780c0ff */
[----:B----4-:R1:W-:Y:S04]  /*16a4e0*/  @P5 STG.E.U8 desc[UR4][R14.64], R2 ;  /* 0x000000020e005986 */ /* 0x0103e8000c101104 */
[----:B------:R-:W3:Y:S04]  /*16a4f0*/  LDL.LU.64 R18, [R1+0x4d00] ;  /* 0x004d000001127983 */ /* 0x000ee80000300a00 */
        /* <DEDUP_REMOVED lines=59> */
[----:B------:R-:W4:Y:S04]  /*16a8b0*/  LDL.LU.64 R34, [R1+0x4c78] ;  /* 0x004c780001227983 */ /* 0x000f280000300a00 */
[----:B------:R-:W2:Y:S04]  /*16a8c0*/  LDL.LU.64 R14, [R1+0x4c70] ;  /* 0x004c7000010e7983 */ /* 0x000ea80000300a00 */
[----:B------:R-:W2:Y:S04]  /*16a8d0*/  LDL.LU.64 R32, [R1+0x4c50] ;  /* 0x004c500001207983 */ /* 0x000ea80000300a00 */
[----:B------:R1:W-:Y:S04]  /*16a8e0*/  @P6 STG.E.U8 desc[UR4][R8.64], R2 ;  /* 0x0000000208006986 */ /* 0x0003e8000c101104 */
[----:B------:R-:W2:Y:S04]  /*16a8f0*/  LDL.LU.64 R12, [R1+0x4c40] ;  /* 0x004c4000010c7983 */ /* 0x000ea80000300a00 */
[----:B-1----:R-:W2:Y:S01]  /*16a900*/  LDL.LU R9, [R1+0xcc] ;  /* 0x0000cc0001097983 */ /* 0x002ea20000300800 */
        /* <DEDUP_REMOVED lines=20> */
[----:B------:R-:W-:-:S03]  /*16aa50*/  @P0 LOP3.LUT R29, R29, 0x40000000, RZ, 0xfc, !PT ;  /* 0x400000001d1d0812 */ /* 0x000fc600078efcff */
[----:B------:R-:W3:Y:S01]  /*16aa60*/  LDL.LU.64 R44, [R1+0x4c10] ;  /* 0x004c1000012c7983 */ /* 0x000ee20000300a00 */
[----:B------:R-:W-:Y:S02]  /*16aa70*/  LOP3.LUT P0, RZ, R53, 0x4000000, RZ, 0xc0, !PT ;  /* 0x0400000035ff7812 */ /* 0x000fe4000780c0ff */
[----:B------:R-:W-:Y:S01]  /*16aa80*/  LOP3.LUT R29, R29, 0x7fffffff, RZ, 0xc0, !PT ;  /* 0x7fffffff1d1d7812 */ /* 0x000fe200078ec0ff */
[----:B------:R-:W3:Y:S01]  /*16aa90*/  LDL.LU.64 R42, [R1+0x4c00] ;  /* 0x004c0000012a7983 */ /* 0x000ee20000300a00 */
[----:B------:R-:W-:-:S03]  /*16aaa0*/  LOP3.LUT R28, R28, 0xfffffffe, RZ, 0xc0, !PT ;  /* 0xfffffffe1c1c7812 */ /* 0x000fc600078ec0ff */
[----:B------:R-:W3:Y:S04]  /*16aab0*/  LDL.LU.64 R22, [R1+0x4bf8] ;  /* 0x004bf80001167983 */ /* 0x000ee80000300a00 */
[----:B------:R-:W3:Y:S02]  /*16aac0*/  LDL.LU.64 R38, [R1+0x4bf0] ;  /* 0x004bf00001267983 */ /* 0x000ee40000300a00 */
[----:B------:R-:W-:Y:S02]  /*16aad0*/  @P0 LOP3.LUT R29, R29, 0x80000000, RZ, 0xfc, !PT ;  /* 0x800000001d1d0812 */ /* 0x000fe400078efcff */
[C---:B------:R-:W-:Y:S01]  /*16aae0*/  LOP3.LUT P0, RZ, R53.reuse, 0x2000000, RZ, 0xc0, !PT ;  /* 0x0200000035ff7812 */ /* 0x040fe2000780c0ff */
[----:B------:R-:W3:Y:S01]  /*16aaf0*/  LDL.LU R3, [R1+0xa0] ;  /* 0x0000a00001037983 */ /* 0x000ee20000300800 */
[----:B------:R-:W-:-:S02]  /*16ab00*/  LOP3.LUT P5, RZ, R53, 0x100000, RZ, 0xc0, !PT ;  /* 0x0010000035ff7812 */ /* 0x000fc400078ac0ff */
[----:B------:R-:W-:Y:S01]  /*16ab10*/  LOP3.LUT P6, RZ, R53, 0x200000, RZ, 0xc0, !PT ;  /* 0x0020000035ff7812 */ /* 0x000fe200078cc0ff */
[----:B------:R-:W3:Y:S01]  /*16ab20*/  LDL.LU.64 R18, [R1+0x4bd0] ;  /* 0x004bd00001127983 */ /* 0x000ee20000300a00 */
[----:B------:R-:W-:-:S03]  /*16ab30*/  PRMT R2, R16, 0x7772, RZ ;  /* 0x0000777210027816 */ /* 0x000fc600000000ff */
[----:B------:R-:W3:Y:S04]  /*16ab40*/  LDL.LU.64 R36, [R1+0x2ab0] ;  /* 0x002ab00001247983 */ /* 0x000ee80000300a00 */
        /* <DEDUP_REMOVED lines=9> */
[----:B-1----:R-:W-:Y:S02]  /*16abe0*/  PRMT R2, R16, 0x7773, RZ ;  /* 0x0000777310027816 */ /* 0x002fe400000000ff */
[----:B------:R-:W4:Y:S04]  /*16abf0*/  LDL.LU R16, [R1+0x90] ;  /* 0x0000900001107983 */ /* 0x000f280000300800 */
[----:B--2---:R1:W-:Y:S04]  /*16ac00*/  @P6 STG.E.U8 desc[UR4][R14.64], R2 ;  /* 0x000000020e006986 */ /* 0x0043e8000c101104 */
[----:B------:R-:W2:Y:S01]  /*16ac10*/  LDL.LU.64 R34, [R1+0x2aa0] ;  /* 0x002aa00001227983 */ /* 0x000ea20000300a00 */
[----:B-1----:R-:W-:-:S03]  /*16ac20*/  PRMT R2, R9, 0x7770, RZ ;  /* 0x0000777009027816 */ /* 0x002fc600000000ff */
[----:B------:R-:W2:Y:S04]  /*16ac30*/  LDL.LU.64 R14, [R1+0x2a90] ;  /* 0x002a9000010e7983 */ /* 0x000ea80000300a00 */
        /* <DEDUP_REMOVED lines=36> */
[----:B--2---:R1:W-:Y:S01]  /*16ae80*/  @P1 STG.E.U8 desc[UR4][R34.64], R2 ;  /* 0x0000000222001986 */ /* 0x0043e2000c101104 */
[C---:B------:R-:W-:Y:S02]  /*16ae90*/  LOP3.LUT P4, RZ, R54.reuse, 0x8, RZ, 0xc0, !PT ;  /* 0x0000000836ff7812 */ /* 0x040fe4000788c0ff */
[----:B-1----:R-:W-:Y:S01]  /*16aea0*/  PRMT R2, R3, 0x7773, RZ ;  /* 0x0000777303027816 */ /* 0x002fe200000000ff */
[----:B------:R-:W2:Y:S04]  /*16aeb0*/  LDL.LU.64 R34, [R1+0x2a50] ;  /* 0x002a500001227983 */ /* 0x000ea80000300a00 */
[----:B------:R4:W-:Y:S01]  /*16aec0*/  @P2 STG.E.U8 desc[UR4][R14.64], R2 ;  /* 0x000000020e002986 */ /* 0x0009e2000c101104 */
[----:B------:R-:W-:Y:S02]  /*16aed0*/  LOP3.LUT P5, RZ, R54, 0x10, RZ, 0xc0, !PT ;  /* 0x0000001036ff7812 */ /* 0x000fe400078ac0ff */
[C---:B----4-:R-:W-:Y:S01]  /*16aee0*/  PRMT R2, R16.reuse, 0x7770, RZ ;  /* 0x0000777010027816 */ /* 0x050fe200000000ff */
[----:B------:R-:W4:Y:S04]  /*16aef0*/  LDL.LU.64 R14, [R1+0x2a40] ;  /* 0x002a4000010e7983 */ /* 0x000f280000300a00 */
[----:B------:R1:W-:Y:S02]  /*16af00*/  @P3 STG.E.U8 desc[UR4][R32.64], R2 ;  /* 0x0000000220003986 */ /* 0x0003e4000c101104 */
[----:B-1----:R-:W-:-:S02]  /*16af10*/  PRMT R2, R16, 0x7771, RZ ;  /* 0x0000777110027816 */ /* 0x002fc400000000ff */
[----:B------:R-:W2:Y:S04]  /*16af20*/  LDL.LU.64 R32, [R1+0x2a30] ;  /* 0x002a300001207983 */ /* 0x000ea80000300a00 */
[----:B------:R1:W-:Y:S02]  /*16af30*/  @P4 STG.E.U8 desc[UR4][R12.64], R2 ;  /* 0x000000020c004986 */ /* 0x0003e4000c101104 */
[----:B-1----:R-:W-:Y:S02]  /*16af40*/  PRMT R2, R16, 0x7772, RZ ;  /* 0x0000777210027816 */ /* 0x002fe400000000ff */
[----:B------:R-:W-:-:S03]  /*16af50*/  LOP3.LUT P6, RZ, R54, 0x20, RZ, 0xc0, !PT ;  /* 0x0000002036ff7812 */ /* 0x000fc600078cc0ff */
[----:B---3--:R1:W-:Y:S02]  /*16af60*/  @P5 STG.E.U8 desc[UR4][R10.64], R2 ;  /* 0x000000020a005986 */ /* 0x0083e4000c101104 */
[----:B-1----:R-:W-:Y:S02]  /*16af70*/  PRMT R2, R16, 0x7773, RZ ;  /* 0x0000777310027816 */ /* 0x002fe400000000ff */
[----:B------:R-:W3:Y:S04]  /*16af80*/  LDL.LU R16, [R1+0x80] ;  /* 0x0000800001107983 */ /* 0x000ee80000300800 */
[----:B------:R-:W2:Y:S04]  /*16af90*/  LDL.LU.64 R12, [R1+0x2a20] ;  /* 0x002a2000010c7983 */ /* 0x000ea80000300a00 */
[----:B------:R-:W4:Y:S04]  /*16afa0*/  LDL.LU.64 R10, [R1+0x2a10] ;  /* 0x002a1000010a7983 */ /* 0x000f280000300a00 */
[----:B------:R1:W-:Y:S04]  /*16afb0*/  @P6 STG.E.U8 desc[UR4][R8.64], R2 ;  /* 0x0000000208006986 */ /* 0x0003e8000c101104 */
[----:B-1----:R-:W4:Y:S04]  /*16afc0*/  LDL.LU.64 R8, [R1+0x2a00] ;  /* 0x002a000001087983 */ /* 0x002f280000300a00 */
        /* <DEDUP_REMOVED lines=121> */
[----:B------:R-:W3:Y:S01]  /*16b760*/  LDL.LU.64 R24, [R1+0x28c0] ;  /* 0x0028c00001187983 */ /* 0x000ee20000300a00 */
[----:B------:R-:W-:-:S03]  /*16b770*/  LOP3.LUT R29, R29, 0xfffffbff, RZ, 0xc0, !PT ;  /* 0xfffffbff1d1d7812 */ /* 0x000fc600078ec0ff */
        /* <DEDUP_REMOVED lines=12> */
[----:B----4-:R-:W-:-:S03]  /*16b840*/  PRMT R2, R15, 0x7770, RZ ;  /* 0x000077700f027816 */ /* 0x010fc600000000ff */
[----:B------:R-:W4:Y:S04]  /*16b850*/  LDL.LU R16, [R1+0x88] ;  /* 0x0000880001107983 */ /* 0x000f280000300800 */
        /* <DEDUP_REMOVED lines=14> */
[----:B------:R-:W-:Y:S02]  /*16b940*/  LOP3.LUT R29, R29, 0xfffeffff, RZ, 0xc0, !PT ;  /* 0xfffeffff1d1d7812 */ /* 0x000fe400078ec0ff */
[----:B------:R-:W-:-:S09]  /*16b950*/  PRMT R2, R15, 0x7771, RZ ;  /* 0x000077710f027816 */ /* 0x000fd200000000ff */
[----:B------:R-:W-:Y:S02]  /*16b960*/  @P0 LOP3.LUT R29, R29, 0x10000, RZ, 0xfc, !PT ;  /* 0x000100001d1d0812 */ /* 0x000fe400078efcff */
[----:B------:R-:W-:Y:S01]  /*16b970*/  LOP3.LUT P0, RZ, R54, 0x10000000, RZ, 0xc0, !PT ;  /* 0x1000000036ff7812 */ /* 0x000fe2000780c0ff */
[----:B------:R1:W-:Y:S02]  /*16b980*/  @P6 STG.E.U8 desc[UR4][R32.64], R2 ;  /* 0x0000000220006986 */ /* 0x0003e4000c101104 */
[----:B-1----:R-:W-:-:S10]  /*16b990*/  PRMT R2, R15, 0x7772, RZ ;  /* 0x000077720f027816 */ /* 0x002fd400000000ff */
[----:B------:R1:W-:Y:S01]  /*16b9a0*/  @P0 STG.E.U8 desc[UR4][R12.64], R2 ;  /* 0x000000020c000986 */ /* 0x0003e2000c101104 */
[----:B------:R-:W-:Y:S02]  /*16b9b0*/  LOP3.LUT P0, RZ, R29, 0x10000, RZ, 0xc0, !PT ;  /* 0x000100001dff7812 */ /* 0x000fe4000780c0ff */
[----:B-1----:R-:W-:Y:S02]  /*16b9c0*/  PRMT R2, R15, 0x7773, RZ ;  /* 0x000077730f027816 */ /* 0x002fe400000000ff */
[----:B------:R-:W4:Y:S04]  /*16b9d0*/  LDL.LU.64 R14, [R1+0x2840] ;  /* 0x00284000010e7983 */ /* 0x000f280000300a00 */
[----:B------:R-:W4:Y:S04]  /*16b9e0*/  LDL.LU.64 R32, [R1+0x2830] ;  /* 0x0028300001207983 */ /* 0x000f280000300a00 */
[----:B------:R-:W4:Y:S04]  /*16b9f0*/  LDL.LU R3, [R1+0x78] ;  /* 0x0000780001037983 */ /* 0x000f280000300800 */
[----:B------:R-:W4:Y:S04]  /*16ba00*/  LDL.LU.64 R12, [R1+0x2820] ;  /* 0x00282000010c7983 */ /* 0x000f280000300a00 */
[----:B------:R1:W-:Y:S04]  /*16ba10*/  @P0 STG.E.U8 desc[UR4][R10.64], R2 ;  /* 0x000000020a000986 */ /* 0x0003e8000c101104 */
[----:B-1----:R-:W4:Y:S01]  /*16ba20*/  LDL.LU.64 R10, [R1+0x2810] ;  /* 0x00281000010a7983 */ /* 0x002f220000300a00 */
[----:B------:R-:W-:-:S02]  /*16ba30*/  LOP3.LUT P0, RZ, R29, 0x8000, RZ, 0xc0, !PT ;  /* 0x000080001dff7812 */ /* 0x000fc4000780c0ff */
[----:B------:R-:W-:Y:S02]  /*16ba40*/  PRMT R2, R19, 0x7770, RZ ;  /* 0x0000777013027816 */ /* 0x000fe400000000ff */
[C---:B------:R-:W-:Y:S02]  /*16ba50*/  LOP3.LUT P1, RZ, R55.reuse, 0x40, RZ, 0xc0, !PT ;  /* 0x0000004037ff7812 */ /* 0x040fe4000782c0ff */
[----:B------:R-:W-:-:S07]  /*16ba60*/  LOP3.LUT P2, RZ, R55, 0x80, RZ, 0xc0, !PT ;  /* 0x0000008037ff7812 */ /* 0x000fce000784c0ff */
        /* <DEDUP_REMOVED lines=24> */
[----:B------:R1:W-:Y:S04]  /*16bbf0*/  @P1 STG.E.U8 desc[UR4][R34.64], R2 ;  /* 0x0000000222001986 */ /* 0x0003e8000c101104 */
[----:B-1----:R-:W3:Y:S01]  /*16bc00*/  LDL.LU.64 R34, [R1+0x27e8] ;  /* 0x0027e80001227983 */ /* 0x002ee20000300a00 */
[C---:B------:R-:W-:Y:S02]  /*16bc10*/  LOP3.LUT P3, RZ, R55.reuse, 0x100, RZ, 0xc0, !PT ;  /* 0x0000010037ff7812 */ /* 0x040fe4000786c0ff */
[----:B------:R-:W-:Y:S02]  /*16bc20*/  PRMT R2, R16, 0x7771, RZ ;  /* 0x0000777110027816 */ /* 0x000fe400000000ff */
[----:B------:R-:W-:-:S03]  /*16bc30*/  LOP3.LUT P4, RZ, R55, 0x200, RZ, 0xc0, !PT ;  /* 0x0000020037ff7812 */ /* 0x000fc6000788c0ff */
[----:B------:R1:W-:Y:S01]  /*16bc40*/  @P2 STG.E.U8 desc[UR4][R14.64], R2 ;  /* 0x000000020e002986 */ /* 0x0003e2000c101104 */
[----:B------:R-:W-:Y:S02]  /*16bc50*/  LOP3.LUT P5, RZ, R55, 0x400, RZ, 0xc0, !PT ;  /* 0x0000040037ff7812 */ /* 0x000fe400078ac0ff */
[C---:B-1----:R-:W-:Y:S01]  /*16bc60*/  PRMT R2, R16.reuse, 0x7772, RZ ;  /* 0x0000777210027816 */ /* 0x042fe200000000ff */
        /* <DEDUP_REMOVED lines=27> */
[----:B------:R-:W-:Y:S02]  /*16be20*/  LOP3.LUT P0, RZ, R55, 0x200000, RZ, 0xc0, !PT ;  /* 0x0020000037ff7812 */ /* 0x000fe4000780c0ff */
        /* <DEDUP_REMOVED lines=89> */
[----:B------:R-:W4:Y:S04]  /*16c3c0*/  LDL.LU.64 R12, [R1+0x2680] ;  /* 0x00268000010c7983 */ /* 0x000f280000300a00 */
[----:B-1----:R-:W4:Y:S01]  /*16c3d0*/  LDL.LU.64 R10, [R1+0x2660] ;  /* 0x00266000010a7983 */ /* 0x002f220000300a00 */
[----:B--2---:R-:W-:-:S05]  /*16c3e0*/  PRMT R2, R16, 0x7770, RZ ;  /* 0x0000777010027816 */ /* 0x004fca00000000ff */
[----:B------:R1:W-:Y:S04]  /*16c3f0*/  @P6 STG.E.U8 desc[UR4][R8.64], R2 ;  /* 0x0000000208006986 */ /* 0x0003e8000c101104 */
[----:B-1----:R-:W2:Y:S04]  /*16c400*/  LDL.LU R9, [R1+0x50] ;  /* 0x0000500001097983 */ /* 0x002ea80000300800 */
[----:B------:R-:W2:Y:S04]  /*16c410*/  LDL.LU.64 R44, [R1+0x2368] ;  /* 0x00236800012c7983 */ /* 0x000ea80000300a00 */
[----:B------:R-:W2:Y:S04]  /*16c420*/  LDL.LU.64 R42, [R1+0x2360] ;  /* 0x00236000012a7983 */ /* 0x000ea80000300a00 */
[----:B------:R-:W2:Y:S04]  /*16c430*/  LDL.LU.64 R22, [R1+0x2308] ;  /* 0x0023080001167983 */ /* 0x000ea80000300a00 */
[----:B------:R-:W2:Y:S01]  /*16c440*/  LDL.LU.64 R40, [R1+0x2300] ;  /* 0x0023000001287983 */ /* 0x000ea20000300a00 */
[----:B------:R-:W-:-:S02]  /*16c450*/  LOP3.LUT R30, R30, 0xffbfffff, RZ, 0xc0, !PT ;  /* 0xffbfffff1e1e7812 */ /* 0x000fc400078ec0ff */
[----:B------:R-:W-:Y:S01]  /*16c460*/  LOP3.LUT P4, RZ, R55, 0x80000000, RZ, 0xc0, !PT ;  /* 0x8000000037ff7812 */ /* 0x000fe2000788c0ff */
[----:B------:R-:W2:Y:S01]  /*16c470*/  LDL.LU.64 R38, [R1+0x22e8] ;  /* 0x0022e80001267983 */ /* 0x000ea20000300a00 */
[----:B------:R-:W-:Y:S02]  /*16c480*/  PRMT R2, R16, 0x7771, RZ ;  /* 0x0000777110027816 */ /* 0x000fe400000000ff */
        /* <DEDUP_REMOVED lines=24> */
[C---:B------:R-:W-:Y:S01]  /*16c610*/  LOP3.LUT P0, RZ, R56.reuse, 0x8, RZ, 0xc0, !PT ;  /* 0x0000000838ff7812 */ /* 0x040fe2000780c0ff */
[----:B----4-:R1:W-:Y:S01]  /*16c620*/  @P4 STG.E.U8 desc[UR4][R36.64], R2 ;  /* 0x0000000224004986 */ /* 0x0103e2000c101104 */
[----:B------:R-:W-:Y:S02]  /*16c630*/  LOP3.LUT P6, RZ, R56, 0x2, RZ, 0xc0, !PT ;  /* 0x0000000238ff7812 */ /* 0x000fe400078cc0ff */
[----:B------:R-:W-:Y:S02]  /*16c640*/  LOP3.LUT R30, R30, 0xbfffffff, RZ, 0xc0, !PT ;  /* 0xbfffffff1e1e7812 */ /* 0x000fe400078ec0ff */
[----:B-1----:R-:W-:-:S07]  /*16c650*/  PRMT R2, R16, 0x7772, RZ ;  /* 0x0000777210027816 */ /* 0x002fce00000000ff */
[----:B------:R-:W-:Y:S02]  /*16c660*/  @P0 LOP3.LUT R30, R30, 0x40000000, RZ, 0xfc, !PT ;  /* 0x400000001e1e0812 */ /* 0x000fe400078efcff */
[----:B------:R-:W-:Y:S01]  /*16c670*/  LOP3.LUT P0, RZ, R56, 0x4, RZ, 0xc0, !PT ;  /* 0x0000000438ff7812 */ /* 0x000fe2000780c0ff */
[----:B------:R1:W-:Y:S02]  /*16c680*/  @P5 STG.E.U8 desc[UR4][R34.64], R2 ;  /* 0x0000000222005986 */ /* 0x0003e4000c101104 */
[----:B-1----:R-:W-:Y:S02]  /*16c690*/  PRMT R2, R16, 0x7773, RZ ;  /* 0x0000777310027816 */ /* 0x002fe400000000ff */
        /* <DEDUP_REMOVED lines=61> */
[----:B------:R-:W-:-:S03]  /*16ca70*/  LOP3.LUT P6, RZ, R56, 0x20000, RZ, 0xc0, !PT ;  /* 0x0002000038ff7812 */ /* 0x000fc600078cc0ff */
[----:B------:R-:W3:Y:S04]  /*16ca80*/  LDL.LU.64 R32, [R1+0x2228] ;  /* 0x0022280001207983 */ /* 0x000ee80000300a00 */
[----:B------:R-:W4:Y:S06]  /*16ca90*/  LDL.LU.64 R12, [R1+0x2220] ;  /* 0x00222000010c7983 */ /* 0x000f2c0000300a00 */
[----:B------:R1:W-:Y:S04]  /*16caa0*/  @P6 STG.E.U8 desc[UR4][R8.64], R2 ;  /* 0x0000000208006986 */ /* 0x0003e8000c101104 */
[----:B-1----:R-:W4:Y:S01]  /*16cab0*/  LDL.LU R8, [R1+0x44] ;  /* 0x0000440001087983 */ /* 0x002f220000300800 */
        /* <DEDUP_REMOVED lines=19> */
[----:B-1----:R-:W2:Y:S04]  /*16cbf0*/  LDL.LU.64 R10, [R1+0x2208] ;  /* 0x00220800010a7983 */ /* 0x002ea80000300a00 */
[----:B------:R-:W3:Y:S04]  /*16cc00*/  LDL.LU.64 R24, [R1+0x2200] ;  /* 0x0022000001187983 */ /* 0x000ee80000300a00 */
[----:B------:R-:W3:Y:S04]  /*16cc10*/  LDL.LU.64 R44, [R1+0x21e8] ;  /* 0x0021e800012c7983 */ /* 0x000ee80000300a00 */
[----:B------:R-:W3:Y:S04]  /*16cc20*/  LDL.LU R3, [R1+0x34] ;  /* 0x0000340001037983 */ /* 0x000ee80000300800 */
[----:B------:R-:W3:Y:S01]  /*16cc30*/  LDL.LU.64 R42, [R1+0x21e0] ;  /* 0x0021e000012a7983 */ /* 0x000ee20000300a00 */
[----:B------:R-:W-:-:S03]  /*16cc40*/  LOP3.LUT R30, R30, 0xfffbffff, RZ, 0xc0, !PT ;  /* 0xfffbffff1e1e7812 */ /* 0x000fc600078ec0ff */
[----:B------:R-:W3:Y:S01]  /*16cc50*/  LDL.LU.64 R22, [R1+0x21c8] ;  /* 0x0021c80001167983 */ /* 0x000ee20000300a00 */
[----:B------:R-:W-:Y:S02]  /*16cc60*/  @P0 LOP3.LUT R30, R30, 0x40000, RZ, 0xfc, !PT ;  /* 0x000400001e1e0812 */ /* 0x000fe400078efcff */
[----:B------:R-:W-:Y:S01]  /*16cc70*/  LOP3.LUT P0, RZ, R56, 0x1000000, RZ, 0xc0, !PT ;  /* 0x0100000038ff7812 */ /* 0x000fe2000780c0ff */
[----:B------:R-:W3:Y:S01]  /*16cc80*/  LDL.LU.64 R40, [R1+0x21c0] ;  /* 0x0021c00001287983 */ /* 0x000ee20000300a00 */
[----:B------:R-:W-:Y:S02]  /*16cc90*/  LOP3.LUT R30, R30, 0xfff7ffff, RZ, 0xc0, !PT ;  /* 0xfff7ffff1e1e7812 */ /* 0x000fe400078ec0ff */
[C---:B------:R-:W-:Y:S01]  /*16cca0*/  LOP3.LUT P5, RZ, R56.reuse, 0x80000, RZ, 0xc0, !PT ;  /* 0x0008000038ff7812 */ /* 0x040fe200078ac0ff */
[----:B------:R-:W3:Y:S01]  /*16ccb0*/  LDL.LU.64 R38, [R1+0x21b8] ;  /* 0x0021b80001267983 */ /* 0x000ee20000300a00 */
[----:B------:R-:W-:-:S07]  /*16ccc0*/  LOP3.LUT P6, RZ, R56, 0x100000, RZ, 0xc0, !PT ;  /* 0x0010000038ff7812 */ /* 0x000fce00078cc0ff */
[----:B------:R-:W-:Y:S02]  /*16ccd0*/  @P0 LOP3.LUT R30, R30, 0x80000, RZ, 0xfc, !PT ;  /* 0x000800001e1e0812 */ /* 0x000fe400078efcff */
[----:B------:R-:W-:Y:S02]  /*16cce0*/  LOP3.LUT P0, RZ, R56, 0x800000, RZ, 0xc0, !PT ;  /* 0x0080000038ff7812 */ /* 0x000fe4000780c0ff */
[----:B------:R-:W-:Y:S02]  /*16ccf0*/  PRMT R2, R16, 0x7771, RZ ;  /* 0x0000777110027816 */ /* 0x000fe400000000ff */
[----:B------:R-:W-:-:S03]  /*16cd00*/  LOP3.LUT R30, R30, 0xffefffff, RZ, 0xc0, !PT ;  /* 0xffefffff1e1e7812 */ /* 0x000fc600078ec0ff */
[----:B----4-:R1:W-:Y:S06]  /*16cd10*/  @P5 STG.E.U8 desc[UR4][R34.64], R2 ;  /* 0x0000000222005986 */ /* 0x0103ec000c101104 */
[----:B------:R-:W-:Y:S02]  /*16cd20*/  @P0 LOP3.LUT R30, R30, 0x100000, RZ, 0xfc, !PT ;  /* 0x001000001e1e0812 */ /* 0x000fe400078efcff */
[----:B------:R-:W-:Y:S02]  /*16cd30*/  LOP3.LUT P0, RZ, R56, 0x400000, RZ, 0xc0, !PT ;  /* 0x0040000038ff7812 */ /* 0x000fe4000780c0ff */
[----:B-1----:R-:W-:-:S05]  /*16cd40*/  PRMT R2, R16, 0x7772, RZ ;  /* 0x0000777210027816 */ /* 0x002fca00000000ff */
[----:B------:R1:W-:Y:S01]  /*16cd50*/  @P6 STG.E.U8 desc[UR4][R14.64], R2 ;  /* 0x000000020e006986 */ /* 0x0003e2000c101104 */
[----:B------:R-:W-:-:S05]  /*16cd60*/  LOP3.LUT R30, R30, 0xffdfffff, RZ, 0xc0, !PT ;  /* 0xffdfffff1e1e7812 */ /* 0x000fca00078ec0ff */
[----:B------:R-:W-:Y:S02]  /*16cd70*/  @P0 LOP3.LUT R30, R30, 0x200000, RZ, 0xfc, !PT ;  /* 0x002000001e1e0812 */ /* 0x000fe400078efcff */
[----:B-1----:R-:W-:Y:S02]  /*16cd80*/  PRMT R2, R16, 0x7773, RZ ;  /* 0x0000777310027816 */ /* 0x002fe400000000ff */
[----:B------:R-:W4:Y:S01]  /*16cd90*/  LDL.LU R16, [R1+0x68] ;  /* 0x0000680001107983 */ /* 0x000f220000300800 */
[----:B------:R-:W-:-:S03]  /*16cda0*/  LOP3.LUT P0, RZ, R56, 0x200000, RZ, 0xc0, !PT ;  /* 0x0020000038ff7812 */ /* 0x000fc6000780c0ff */
[----:B------:R-:W4:Y:S04]  /*16cdb0*/  LDL.LU.64 R18, [R1+0x21b0] ;  /* 0x0021b00001127983 */ /* 0x000f280000300a00 */
[----:B------:R-:W4:Y:S04]  /*16cdc0*/  LDL.LU.64 R36, [R1+0x2188] ;  /* 0x0021880001247983 */ /* 0x000f280000300a00 */
[----:B------:R-:W4:Y:S04]  /*16cdd0*/  LDL.LU.64 R34, [R1+0x2180] ;  /* 0x0021800001227983 */ /* 0x000f280000300a00 */
[----:B------:R1:W-:Y:S01]  /*16cde0*/  @P0 STG.E.U8 desc[UR4][R32.64], R2 ;  /* 0x0000000220000986 */ /* 0x0003e2000c101104 */
[----:B------:R-:W-:-:S03]  /*16cdf0*/  LOP3.LUT P0, RZ, R30, 0x200000, RZ, 0xc0, !PT ;  /* 0x002000001eff7812 */ /* 0x000fc6000780c0ff */
[----:B------:R-:W4:Y:S04]  /*16ce00*/  LDL.LU.64 R14, [R1+0x2168] ;  /* 0x00216800010e7983 */ /* 0x000f280000300a00 */
[----:B------:R-:W4:Y:S01]  /*16ce10*/  LDL.LU R9, [R1+0x58] ;  /* 0x0000580001097983 */ /* 0x000f220000300800 */
[----:B-1----:R-:W-:-:S03]  /*16ce20*/  PRMT R2, R8, 0x7770, RZ ;  /* 0x0000777008027816 */ /* 0x002fc600000000ff */
[----:B------:R-:W4:Y:S04]  /*16ce30*/  LDL.LU.64 R32, [R1+0x2160] ;  /* 0x0021600001207983 */ /* 0x000f280000300a00 */
[----:B------:R1:W-:Y:S04]  /*16ce40*/  @P0 STG.E.U8 desc[UR4][R12.64], R2 ;  /* 0x000000020c000986 */ /* 0x0003e8000c101104 */
[----:B-1----:R-:W4:Y:S01]  /*16ce50*/  LDL.LU.64 R12, [R1+0x2148] ;  /* 0x00214800010c7983 */ /* 0x002f220000300a00 */
[----:B------:R-:W-:Y:S02]  /*16ce60*/  LOP3.LUT P0, RZ, R30, 0x100000, RZ, 0xc0, !PT ;  /* 0x001000001eff7812 */ /* 0x000fe4000780c0ff */
[----:B------:R-:W-:-:S11]  /*16ce70*/  PRMT R2, R8, 0x7771, RZ ;  /* 0x0000777108027816 */ /* 0x000fd600000000ff */
        /* <DEDUP_REMOVED lines=47> */
[----:B------:R-:W-:-:S03]  /*16d170*/  PRMT R2, R9, 0x7773, RZ ;  /* 0x0000777309027816 */ /* 0x000fc600000000ff */
[----:B------:R-:W2:Y:S04]  /*16d180*/  LDL.LU.64 R8, [R1+0x20e0] ;  /* 0x0020e00001087983 */ /* 0x000ea80000300a00 */
[----:B------:R-:W2:Y:S04]  /*16d190*/  LDL.LU.64 R44, [R1+0x20c8] ;  /* 0x0020c800012c7983 */ /* 0x000ea80000300a00 */
[----:B------:R-:W2:Y:S01]  /*16d1a0*/  LDL.LU.64 R42, [R1+0x20c0] ;  /* 0x0020c000012a7983 */ /* 0x000ea20000300a00 */
[C---:B------:R-:W-:Y:S02]  /*16d1b0*/  LOP3.LUT P0, RZ, R57.reuse, 0x20000, RZ, 0xc0, !PT ;  /* 0x0002000039ff7812 */ /* 0x040fe4000780c0ff */
[----:B------:R-:W-:Y:S01]  /*16d1c0*/  LOP3.LUT R30, R30, 0xffffffef, RZ, 0xc0, !PT ;  /* 0xffffffef1e1e7812 */ /* 0x000fe200078ec0ff */
[----:B------:R-:W2:Y:S01]  /*16d1d0*/  LDL.LU.64 R22, [R1+0x20a8] ;  /* 0x0020a80001167983 */ /* 0x000ea20000300a00 */
[----:B------:R-:W-:-:S02]  /*16d1e0*/  LOP3.LUT P4, RZ, R57, 0x20, RZ, 0xc0, !PT ;  /* 0x0000002039ff7812 */ /* 0x000fc4000788c0ff */
[C---:B------:R-:W-:Y:S01]  /*16d1f0*/  LOP3.LUT P5, RZ, R57.reuse, 0x40, RZ, 0xc0, !PT ;  /* 0x0000004039ff7812 */ /* 0x040fe200078ac0ff */
[----:B------:R-:W2:Y:S01]  /*16d200*/  LDL.LU R3, [R1+0x6c] ;  /* 0x00006c0001037983 */ /* 0x000ea20000300800 */
[----:B------:R-:W-:-:S03]  /*16d210*/  LOP3.LUT P6, RZ, R57, 0x80, RZ, 0xc0, !PT ;  /* 0x0000008039ff7812 */ /* 0x000fc600078cc0ff */
[----:B------:R-:W2:Y:S02]  /*16d220*/  LDL.LU.64 R40, [R1+0x20a0] ;  /* 0x0020a00001287983 */ /* 0x000ea40000300a00 */
[----:B------:R-:W-:Y:S02]  /*16d230*/  @P0 LOP3.LUT R30, R30, 0x10, RZ, 0xfc, !PT ;  /* 0x000000101e1e0812 */ /* 0x000fe400078efcff */
[----:B------:R-:W-:Y:S01]  /*16d240*/  LOP3.LUT P0, RZ, R57, 0x10000, RZ, 0xc0, !PT ;  /* 0x0001000039ff7812 */ /* 0x000fe2000780c0ff */
[----:B------:R-:W2:Y:S01]  /*16d250*/  LDL.LU.64 R38, [R1+0x2088] ;  /* 0x0020880001267983 */ /* 0x000ea20000300a00 */
[----:B------:R-:W-:-:S03]  /*16d260*/  LOP3.LUT R30, R30, 0xffffffdf, RZ, 0xc0, !PT ;  /* 0xffffffdf1e1e7812 */ /* 0x000fc600078ec0ff */
[----:B------:R-:W2:Y:S04]  /*16d270*/  LDL.LU.64 R18, [R1+0x2080] ;  /* 0x0020800001127983 */ /* 0x000ea80000300a00 */
[----:B------:R-:W2:Y:S04]  /*16d280*/  LDL.LU.64 R36, [R1+0x2068] ;  /* 0x0020680001247983 */ /* 0x000ea80000300a00 */
        /* <DEDUP_REMOVED lines=21> */
[----:B------:R-:W-:Y:S01]  /*16d3e0*/  @P0 LOP3.LUT R30, R30, 0x1000, RZ, 0xfc, !PT ;  /* 0x000010001e1e0812 */ /* 0x000fe200078efcff */
[----:B---3--:R1:W-:Y:S01]  /*16d3f0*/  @P4 STG.E.U8 desc[UR4][R34.64], R2 ;  /* 0x0000000222004986 */ /* 0x0083e2000c101104 */
[----:B------:R-:W-:-:S03]  /*16d400*/  LOP3.LUT P0, RZ, R57, 0x100, RZ, 0xc0, !PT ;  /* 0x0000010039ff7812 */ /* 0x000fc6000780c0ff */
[----:B-1----:R-:W3:Y:S01]  /*16d410*/  LDL.LU.64 R34, [R1+0x2060] ;  /* 0x0020600001227983 */ /* 0x002ee20000300a00 */
[----:B----4-:R-:W-:-:S05]  /*16d420*/  PRMT R2, R16, 0x7770, RZ ;  /* 0x0000777010027816 */ /* 0x010fca00000000ff */
[----:B------:R1:W-:Y:S02]  /*16d430*/  @P5 STG.E.U8 desc[UR4][R14.64], R2 ;  /* 0x000000020e005986 */ /* 0x0003e4000c101104 */
[C---:B-1----:R-:W-:Y:S02]  /*16d440*/  PRMT R2, R16.reuse, 0x7771, RZ ;  /* 0x0000777110027816 */ /* 0x042fe400000000ff */
[----:B------:R-:W4:Y:S04]  /*16d450*/  LDL.LU.64 R14, [R1+0x2048] ;  /* 0x00204800010e7983 */ /* 0x000f280000300a00 */
[----:B------:R1:W-:Y:S02]  /*16d460*/  @P6 STG.E.U8 desc[UR4][R32.64], R2 ;  /* 0x0000000220006986 */ /* 0x0003e4000c101104 */
[----:B-1----:R-:W-:-:S02]  /*16d470*/  PRMT R2, R16, 0x7772, RZ ;  /* 0x0000777210027816 */ /* 0x002fc400000000ff */
[----:B------:R-:W3:Y:S04]  /*16d480*/  LDL.LU.64 R32, [R1+0x2040] ;  /* 0x0020400001207983 */ /* 0x000ee80000300a00 */
[----:B------:R1:W-:Y:S01]  /*16d490*/  @P0 STG.E.U8 desc[UR4][R12.64], R2 ;  /* 0x000000020c000986 */ /* 0x0003e2000c101104 */
[----:B------:R-:W-:Y:S02]  /*16d4a0*/  LOP3.LUT P0, RZ, R30, 0x1000, RZ, 0xc0, !PT ;  /* 0x000010001eff7812 */ /* 0x000fe4000780c0ff */
[----:B-1----:R-:W-:Y:S02]  /*16d4b0*/  PRMT R2, R16, 0x7773, RZ ;  /* 0x0000777310027816 */ /* 0x002fe400000000ff */
[----:B------:R-:W3:Y:S04]  /*16d4c0*/  LDL.LU R16, [R1+0x4c] ;  /* 0x00004c0001107983 */ /* 0x000ee80000300800 */
[----:B------:R-:W3:Y:S05]  /*16d4d0*/  LDL.LU.64 R12, [R1+0x2028] ;  /* 0x00202800010c7983 */ /* 0x000eea0000300a00 */
[----:B--2---:R1:W-:Y:S01]  /*16d4e0*/  @P0 STG.E.U8 desc[UR4][R10.64], R2 ;  /* 0x000000020a000986 */ /* 0x0043e2000c101104 */
        /* <DEDUP_REMOVED lines=36> */
[----:B----4-:R1:W-:Y:S02]  /*16d730*/  @P2 STG.E.U8 desc[UR4][R14.64], R2 ;  /* 0x000000020e002986 */ /* 0x0103e4000c101104 */
        /* <DEDUP_REMOVED lines=13> */
[----:B------:R-:W2:Y:S04]  /*16d810*/  LDL.LU.64 R10, [R1+0x1fb0] ;  /* 0x001fb000010a7983 */ /* 0x000ea80000300a00 */
[----:B------:R-:W2:Y:S01]  /*16d820*/  LDL.LU R13, [R1+0x3c] ;  /* 0x00003c00010d7983 */ /* 0x000ea20000300800 */
[----:B------:R-:W-:-:S02]  /*16d830*/  LOP3.LUT P4, RZ, R57, 0x1000000, RZ, 0xc0, !PT ;  /* 0x0100000039ff7812 */ /* 0x000fc4000788c0ff */
[----:B------:R-:W-:Y:S02]  /*16d840*/  PRMT R2, R16, 0x7772, RZ ;  /* 0x0000777210027816 */ /* 0x000fe400000000ff */
[----:B------:R-:W-:Y:S02]  /*16d850*/  LOP3.LUT R31, R31, 0xf7ffffff, RZ, 0xc0, !PT ;  /* 0xf7ffffff1f1f7812 */ /* 0x000fe400078ec0ff */
[C---:B------:R-:W-:Y:S02]  /*16d860*/  LOP3.LUT P5, RZ, R57.reuse, 0x2000000, RZ, 0xc0, !PT ;  /* 0x0200000039ff7812 */ /* 0x040fe400078ac0ff */
[----:B------:R-:W-:Y:S02]  /*16d870*/  LOP3.LUT R30, R30, 0xfffffffe, RZ, 0xc0, !PT ;  /* 0xfffffffe1e1e7812 */ /* 0x000fe400078ec0ff */
[----:B------:R-:W-:-:S03]  /*16d880*/  LOP3.LUT P6, RZ, R57, 0x4000000, RZ, 0xc0, !PT ;  /* 0x0400000039ff7812 */ /* 0x000fc600078cc0ff */
[----:B---3--:R1:W-:Y:S04]  /*16d890*/  @P4 STG.E.U8 desc[UR4][R8.64], R2 ;  /* 0x0000000208004986 */ /* 0x0083e8000c101104 */
[----:B-1----:R-:W3:Y:S04]  /*16d8a0*/  LDL.LU.64 R8, [R1+0x1fa8] ;  /* 0x001fa80001087983 */ /* 0x002ee80000300a00 */
[----:B------:R-:W3:Y:S04]  /*16d8b0*/  LDL.LU R22, [R1+0x20] ;  /* 0x0000200001167983 */ /* 0x000ee80000300800 */
[----:B------:R-:W3:Y:S04]  /*16d8c0*/  LDL.LU.64 R24, [R1+0x1fa0] ;  /* 0x001fa00001187983 */ /* 0x000ee80000300a00 */
[----:B------:R-:W3:Y:S01]  /*16d8d0*/  LDL.LU.64 R44, [R1+0x1f88] ;  /* 0x001f8800012c7983 */ /* 0x000ee20000300a00 */
[----:B--2---:R-:W-:-:S03]  /*16d8e0*/  LOP3.LUT P0, RZ, R58, 0x10, RZ, 0xc0, !PT ;  /* 0x000000103aff7812 */ /* 0x004fc6000780c0ff */
[----:B------:R-:W2:Y:S04]  /*16d8f0*/  LDL.LU.64 R42, [R1+0x1f80] ;  /* 0x001f8000012a7983 */ /* 0x000ea80000300a00 */
[----:B------:R-:W2:Y:S04]  /*16d900*/  LDL.LU.64 R40, [R1+0x1f68] ;  /* 0x001f680001287983 */ /* 0x000ea80000300a00 */
[----:B------:R-:W2:Y:S02]  /*16d910*/  LDL.LU.64 R38, [R1+0x1f60] ;  /* 0x001f600001267983 */ /* 0x000ea40000300a00 */
[----:B------:R-:W-:-:S02]  /*16d920*/  @P0 LOP3.LUT R31, R31, 0x8000000, RZ, 0xfc, !PT ;  /* 0x080000001f1f0812 */ /* 0x000fc400078efcff */
[----:B------:R-:W-:Y:S01]  /*16d930*/  LOP3.LUT P0, RZ, R58, 0x8, RZ, 0xc0, !PT ;  /* 0x000000083aff7812 */ /* 0x000fe2000780c0ff */
[----:B------:R-:W2:Y:S01]  /*16d940*/  LDL.LU R3, [R1+0x10] ;  /* 0x0000100001037983 */ /* 0x000ea20000300800 */
[----:B------:R-:W-:-:S03]  /*16d950*/  LOP3.LUT R31, R31, 0xefffffff, RZ, 0xc0, !PT ;  /* 0xefffffff1f1f7812 */ /* 0x000fc600078ec0ff */
[----:B------:R-:W2:Y:S01]  /*16d960*/  LDL.LU.64 R18, [R1+0x1f48] ;  /* 0x001f480001127983 */ /* 0x000ea20000300a00 */
[----:B------:R-:W-:-:S03]  /*16d970*/  PRMT R2, R16, 0x7773, RZ ;  /* 0x0000777310027816 */ /* 0x000fc600000000ff */
[----:B------:R-:W2:Y:S04]  /*16d980*/  LDL.LU.64 R36, [R1+0x1f40] ;  /* 0x001f400001247983 */ /* 0x000ea80000300a00 */
[----:B------:R-:W-:Y:S01]  /*16d990*/  @P0 LOP3.LUT R31, R31, 0x10000000, RZ, 0xfc, !PT ;  /* 0x100000001f1f0812 */ /* 0x000fe200078efcff */
[----:B----4-:R1:W-:Y:S01]  /*16d9a0*/  @P5 STG.E.U8 desc[UR4][R34.64], R2 ;  /* 0x0000000222005986 */ /* 0x0103e2000c101104 */
[----:B------:R-:W-:Y:S02]  /*16d9b0*/  LOP3.LUT P0, RZ, R58, 0x4, RZ, 0xc0, !PT ;  /* 0x000000043aff7812 */ /* 0x000fe4000780c0ff */
[----:B------:R-:W-:Y:S01]  /*16d9c0*/  LOP3.LUT R31, R31, 0xdfffffff, RZ, 0xc0, !PT ;  /* 0xdfffffff1f1f7812 */ /* 0x000fe200078ec0ff */
[----:B------:R-:W4:Y:S04]  /*16d9d0*/  LDL.LU R16, [R1] ;  /* 0x0000000001107983 */ /* 0x000f280000300800 */
[----:B-1----:R-:W2:Y:S06]  /*16d9e0*/  LDL.LU.64 R34, [R1+0x1f38] ;  /* 0x001f380001227983 */ /* 0x002eac0000300a00 */
        /* <DEDUP_REMOVED lines=29> */
[----:B-1----:R-:W-:Y:S02]  /*16dbc0*/  PRMT R2, R13, 0x7773, RZ ;  /* 0x000077730d027816 */ /* 0x002fe400000000ff */
[----:B------:R-:W4:Y:S04]  /*16dbd0*/  LDL.LU.64 R12, [R1+0x1f10] ;  /* 0x001f1000010c7983 */ /* 0x000f280000300a00 */
[----:B------:R-:W4:Y:S05]  /*16dbe0*/  LDL.LU.64 R10, [R1+0x1ef8] ;  /* 0x001ef800010a7983 */ /* 0x000f2a0000300a00 */
        /* <DEDUP_REMOVED lines=23> */
[----:B------:R1:W-:Y:S02]  /*16dd60*/  @P0 STG.E.U8 desc[UR4][R36.64], R2 ;  /* 0x0000000224000986 */ /* 0x0003e4000c101104 */
[----:B-1----:R-:W-:Y:S02]  /*16dd70*/  PRMT R2, R3, 0x7773, RZ ;  /* 0x0000777303027816 */ /* 0x002fe400000000ff */
[----:B------:R-:W2:Y:S04]  /*16dd80*/  LDL.LU.64 R36, [R1+0x1ed8] ;  /* 0x001ed80001247983 */ /* 0x000ea80000300a00 */
[----:B------:R1:W-:Y:S04]  /*16dd90*/  @P1 STG.E.U8 desc[UR4][R34.64], R2 ;  /* 0x0000000222001986 */ /* 0x0003e8000c101104 */
[----:B-1----:R-:W2:Y:S01]  /*16dda0*/  LDL.LU.64 R34, [R1+0x1ed0] ;  /* 0x001ed00001227983 */ /* 0x002ea20000300a00 */
[----:B------:R-:W-:-:S02]  /*16ddb0*/  LOP3.LUT P2, RZ, R58, 0x40, RZ, 0xc0, !PT ;  /* 0x000000403aff7812 */ /* 0x000fc4000784c0ff */
[----:B------:R-:W-:Y:S02]  /*16ddc0*/  LOP3.LUT P3, RZ, R58, 0x80, RZ, 0xc0, !PT ;  /* 0x000000803aff7812 */ /* 0x000fe4000786c0ff */
[----:B----4-:R-:W-:Y:S02]  /*16ddd0*/  PRMT R2, R16, 0x7770, RZ ;  /* 0x0000777010027816 */ /* 0x010fe400000000ff */
[C---:B------:R-:W-:Y:S02]  /*16dde0*/  LOP3.LUT P4, RZ, R58.reuse, 0x100, RZ, 0xc0, !PT ;  /* 0x000001003aff7812 */ /* 0x040fe4000788c0ff */
[----:B------:R-:W-:-:S05]  /*16ddf0*/  LOP3.LUT P5, RZ, R58, 0x200, RZ, 0xc0, !PT ;  /* 0x000002003aff7812 */ /* 0x000fca00078ac0ff */
        /* <DEDUP_REMOVED lines=10> */
[----:B------:R1:W-:Y:S02]  /*16dea0*/  @P5 STG.E.U8 desc[UR4][R10.64], R2 ;  /* 0x000000020a005986 */ /* 0x0003e4000c101104 */
[----:B-1----:R-:W-:-:S02]  /*16deb0*/  PRMT R2, R4, 0x7770, RZ ;  /* 0x0000777004027816 */ /* 0x002fc400000000ff */
[----:B------:R-:W4:Y:S04]  /*16dec0*/  LDL.LU.64 R10, [R1+0x1d90] ;  /* 0x001d9000010a7983 */ /* 0x000f280000300a00 */
[----:B---3--:R1:W-:Y:S04]  /*16ded0*/  @P6 STG.E.U8 desc[UR4][R8.64], R2 ;  /* 0x0000000208006986 */ /* 0x0083e8000c101104 */
[----:B-1----:R-:W3:Y:S04]  /*16dee0*/  LDL.LU R9, [R1+0x24] ;  /* 0x0000240001097983 */ /* 0x002ee80000300800 */
[----:B------:R-:W3:Y:S04]  /*16def0*/  LDL.LU.64 R44, [R1+0x1d58] ;  /* 0x001d5800012c7983 */ /* 0x000ee80000300a00 */
[----:B------:R-:W3:Y:S04]  /*16df00*/  LDL.LU R16, [R1+0x14] ;  /* 0x0000140001107983 */ /* 0x000ee80000300800 */
[----:B------:R-:W3:Y:S04]  /*16df10*/  LDL.LU.64 R42, [R1+0x1d50] ;  /* 0x001d5000012a7983 */ /* 0x000ee80000300a00 */
[----:B------:R-:W3:Y:S04]  /*16df20*/  LDL.LU.64 R22, [R1+0x1c48] ;  /* 0x001c480001167983 */ /* 0x000ee80000300a00 */
[----:B------:R-:W3:Y:S04]  /*16df30*/  LDL.LU.64 R40, [R1+0x1c40] ;  /* 0x001c400001287983 */ /* 0x000ee80000300a00 */
[----:B------:R-:W3:Y:S01]  /*16df40*/  LDL.LU.64 R38, [R1+0x1c18] ;  /* 0x001c180001267983 */ /* 0x000ee20000300a00 */
[----:B------:R-:W-:-:S02]  /*16df50*/  LOP3.LUT P0, RZ, R58, 0x800000, RZ, 0xc0, !PT ;  /* 0x008000003aff7812 */ /* 0x000fc4000780c0ff */
[C---:B------:R-:W-:Y:S01]  /*16df60*/  LOP3.LUT P4, RZ, R58.reuse, 0x800, RZ, 0xc0, !PT ;  /* 0x000008003aff7812 */ /* 0x040fe2000788c0ff */
[----:B------:R-:W3:Y:S01]  /*16df70*/  LDL.LU.64 R18, [R1+0x1c10] ;  /* 0x001c100001127983 */ /* 0x000ee20000300a00 */
[----:B------:R-:W-:Y:S02]  /*16df80*/  LOP3.LUT R31, R31, 0xfffbffff, RZ, 0xc0, !PT ;  /* 0xfffbffff1f1f7812 */ /* 0x000fe400078ec0ff */
[----:B------:R-:W-:Y:S02]  /*16df90*/  LOP3.LUT P5, RZ, R58, 0x1000, RZ, 0xc0, !PT ;  /* 0x000010003aff7812 */ /* 0x000fe400078ac0ff */
        /* <DEDUP_REMOVED lines=11> */
[----:B-1----:R-:W-:Y:S02]  /*16e050*/  PRMT R2, R4, 0x7772, RZ ;  /* 0x0000777204027816 */ /* 0x002fe400000000ff */
[----:B------:R-:W2:Y:S04]  /*16e060*/  LDL.LU.64 R36, [R1+0x1af8] ;  /* 0x001af80001247983 */ /* 0x000ea80000300a00 */
[----:B------:R1:W-:Y:S04]  /*16e070*/  @P5 STG.E.U8 desc[UR4][R34.64], R2 ;  /* 0x0000000222005986 */ /* 0x0003e8000c101104 */
[----:B-1----:R-:W2:Y:S01]  /*16e080*/  LDL.LU.64 R34, [R1+0x1af0] ;  /* 0x001af00001227983 */ /* 0x002ea20000300a00 */
        /* <DEDUP_REMOVED lines=18> */
[----:B------:R-:W-:Y:S01]  /*16e1b0*/  LOP3.LUT P0, RZ, R58, 0x4000, RZ, 0xc0, !PT ;  /* 0x000040003aff7812 */ /* 0x000fe2000780c0ff */
[----:B----4-:R1:W-:Y:S04]  /*16e1c0*/  @P6 STG.E.U8 desc[UR4][R14.64], R4 ;  /* 0x000000040e006986 */ /* 0x0103e8000c101104 */
[----:B-1----:R-:W4:Y:S01]  /*16e1d0*/  LDL.LU.64 R14, [R1+0x1ab8] ;  /* 0x001ab800010e7983 */ /* 0x002f220000300a00 */
[----:B---3--:R-:W-:-:S07]  /*16e1e0*/  PRMT R2, R9, 0x7770, RZ ;  /* 0x0000777009027816 */ /* 0x008fce00000000ff */
[----:B------:R1:W-:Y:S04]  /*16e1f0*/  @P0 STG.E.U8 desc[UR4][R32.64], R2 ;  /* 0x0000000220000986 */ /* 0x0003e8000c101104 */
[----:B-1----:R-:W3:Y:S01]  /*16e200*/  LDL.LU.64 R32, [R1+0x1ab0] ;  /* 0x001ab00001207983 */ /* 0x002ee20000300a00 */
[----:B------:R-:W-:Y:S02]  /*16e210*/  LOP3.LUT P0, RZ, R31, 0x4000000, RZ, 0xc0, !PT ;  /* 0x040000001fff7812 */ /* 0x000fe4000780c0ff */
[----:B------:R-:W-:-:S11]  /*16e220*/  PRMT R2, R9, 0x7771, RZ ;  /* 0x0000777109027816 */ /* 0x000fd600000000ff */
[----:B------:R1:W-:Y:S04]  /*16e230*/  @P0 STG.E.U8 desc[UR4][R12.64], R2 ;  /* 0x000000020c000986 */ /* 0x0003e8000c101104 */
[----:B-1----:R-:W3:Y:S01]  /*16e240*/  LDL.LU.64 R12, [R1+0x19b8] ;  /* 0x0019b800010c7983 */ /* 0x002ee20000300a00 */
[----:B------:R-:W-:Y:S02]  /*16e250*/  LOP3.LUT P0, RZ, R31, 0x2000000, RZ, 0xc0, !PT ;  /* 0x020000001fff7812 */ /* 0x000fe4000780c0ff */
[----:B------:R-:W-:-:S11]  /*16e260*/  PRMT R2, R9, 0x7772, RZ ;  /* 0x0000777209027816 */ /* 0x000fd600000000ff */
[----:B------:R1:W-:Y:S01]  /*16e270*/  @P0 STG.E.U8 desc[UR4][R10.64], R2 ;  /* 0x000000020a000986 */ /* 0x0003e2000c101104 */
[----:B------:R-:W-:Y:S02]  /*16e280*/  LOP3.LUT P0, RZ, R31, 0x1000000, RZ, 0xc0, !PT ;  /* 0x010000001fff7812 */ /* 0x000fe4000780c0ff */
        /* <DEDUP_REMOVED lines=22> */
[----:B--2---:R1:W-:Y:S02]  /*16e3f0*/  @P0 STG.E.U8 desc[UR4][R36.64], R2 ;  /* 0x0000000224000986 */ /* 0x0043e4000c101104 */
[----:B-1----:R-:W-:-:S05]  /*16e400*/  PRMT R2, R59, 0x7772, RZ ;  /* 0x000077723b027816 */ /* 0x002fca00000000ff */
[----:B------:R1:W-:Y:S02]  /*16e410*/  @P1 STG.E.U8 desc[UR4][R34.64], R2 ;  /* 0x0000000222001986 */ /* 0x0003e4000c101104 */
[----:B-1----:R-:W-:Y:S02]  /*16e420*/  PRMT R2, R59, 0x7773, RZ ;  /* 0x000077733b027816 */ /* 0x002fe400000000ff */
[----:B------:R-:W2:Y:S01]  /*16e430*/  LDL.LU R59, [R1+0x5958] ;  /* 0x00595800013b7983 */ /* 0x000ea20000300800 */
[C---:B------:R-:W-:Y:S02]  /*16e440*/  LOP3.LUT P2, RZ, R58.reuse, 0x2000000, RZ, 0xc0, !PT ;  /* 0x020000003aff7812 */ /* 0x040fe4000784c0ff */
[C---:B------:R-:W-:Y:S01]  /*16e450*/  LOP3.LUT P3, RZ, R58.reuse, 0x4000000, RZ, 0xc0, !PT ;  /* 0x040000003aff7812 */ /* 0x040fe2000786c0ff */
[----:B------:R-:W2:Y:S04]  /*16e460*/  LDL.LU.64 R36, [R1+0x19a0] ;  /* 0x0019a00001247983 */ /* 0x000ea80000300a00 */
[----:B------:R-:W2:Y:S01]  /*16e470*/  LDL.LU.64 R34, [R1+0x1968] ;  /* 0x0019680001227983 */ /* 0x000ea20000300a00 */
[----:B------:R-:W-:-:S05]  /*16e480*/  LOP3.LUT P4, RZ, R58, 0x8000000, RZ, 0xc0, !PT ;  /* 0x080000003aff7812 */ /* 0x000fca000788c0ff */
[----:B----4-:R1:W-:Y:S02]  /*16e490*/  @P2 STG.E.U8 desc[UR4][R14.64], R2 ;  /* 0x000000020e002986 */ /* 0x0103e4000c101104 */
[----:B-1----:R-:W-:-:S05]  /*16e4a0*/  PRMT R2, R5, 0x7770, RZ ;  /* 0x0000777005027816 */ /* 0x002fca00000000ff */
[----:B---3--:R1:W-:Y:S04]  /*16e4b0*/  @P3 STG.E.U8 desc[UR4][R32.64], R2 ;  /* 0x0000000220003986 */ /* 0x0083e8000c101104 */
[----:B-1----:R-:W3:Y:S04]  /*16e4c0*/  LDL.LU.64 R32, [R1+0x1960] ;  /* 0x0019600001207983 */ /* 0x002ee80000300a00 */
[----:B------:R-:W4:Y:S01]  /*16e4d0*/  LDL.LU R15, [R1+0x28] ;  /* 0x00002800010f7983 */ /* 0x000f220000300800 */
[----:B------:R-:W-:-:S05]  /*16e4e0*/  PRMT R2, R5, 0x7771, RZ ;  /* 0x0000777105027816 */ /* 0x000fca00000000ff */
[----:B------:R1:W-:Y:S04]  /*16e4f0*/  @P4 STG.E.U8 desc[UR4][R12.64], R2 ;  /* 0x000000020c004986 */ /* 0x0003e8000c101104 */
[----:B-1----:R-:W3:Y:S01]  /*16e500*/  LDL.LU.64 R12, [R1+0x1958] ;  /* 0x00195800010c7983 */ /* 0x002ee20000300a00 */
[C---:B------:R-:W-:Y:S02]  /*16e510*/  LOP3.LUT P5, RZ, R58.reuse, 0x10000000, RZ, 0xc0, !PT ;  /* 0x100000003aff7812 */ /* 0x040fe400078ac0ff */
[----:B------:R-:W-:Y:S02]  /*16e520*/  LOP3.LUT P6, RZ, R58, 0x20000000, RZ, 0xc0, !PT ;  /* 0x200000003aff7812 */ /* 0x000fe400078cc0ff */
[C---:B------:R-:W-:Y:S02]  /*16e530*/  PRMT R2, R5.reuse, 0x7772, RZ ;  /* 0x0000777205027816 */ /* 0x040fe400000000ff */
[----:B------:R-:W-:-:S07]  /*16e540*/  PRMT R5, R5, 0x7773, RZ ;  /* 0x0000777305057816 */ /* 0x000fce00000000ff */
[----:B------:R1:W-:Y:S04]  /*16e550*/  @P5 STG.E.U8 desc[UR4][R10.64], R2 ;  /* 0x000000020a005986 */ /* 0x0003e8000c101104 */
[----:B------:R0:W-:Y:S04]  /*16e560*/  @P6 STG.E.U8 desc[UR4][R8.64], R5 ;  /* 0x0000000508006986 */ /* 0x0001e8000c101104 */
[----:B-1----:R-:W3:Y:S04]  /*16e570*/  LDL.LU.64 R10, [R1+0x1950] ;  /* 0x00195000010a7983 */ /* 0x002ee80000300a00 */
[----:B0-----:R-:W3:Y:S04]  /*16e580*/  LDL.LU.64 R8, [R1+0x1908] ;  /* 0x0019080001087983 */ /* 0x001ee80000300a00 */
[----:B------:R-:W3:Y:S01]  /*16e590*/  LDL.LU R16, [R1+0x18] ;  /* 0x0000180001107983 */ /* 0x000ee20000300800 */
[----:B------:R-:W-:-:S03]  /*16e5a0*/  LOP3.LUT R31, R31, 0xfffffdff, RZ, 0xc0, !PT ;  /* 0xfffffdff1f1f7812 */ /* 0x000fc600078ec0ff */
[----:B------:R-:W3:Y:S04]  /*16e5b0*/  LDL.LU.64 R44, [R1+0x1900] ;  /* 0x00190000012c7983 */ /* 0x000ee80000300a00 */
[----:B------:R-:W3:Y:S04]  /*16e5c0*/  LDL.LU.64 R42, [R1+0x18d8] ;  /* 0x0018d800012a7983 */ /* 0x000ee80000300a00 */
[----:B------:R-:W3:Y:S04]  /*16e5d0*/  LDL.LU.64 R22, [R1+0x18d0] ;  /* 0x0018d00001167983 */ /* 0x000ee80000300a00 */
[----:B------:R-:W3:Y:S04]  /*16e5e0*/  LDL.LU.64 R40, [R1+0x18c0] ;  /* 0x0018c00001287983 */ /* 0x000ee80000300a00 */
[----:B------:R-:W3:Y:S01]  /*16e5f0*/  LDL.LU.64 R38, [R1+0x18b8] ;  /* 0x0018b80001267983 */ /* 0x000ee20000300a00 */
[----:B--2---:R-:W-:-:S03]  /*16e600*/  LOP3.LUT P0, RZ, R59, 0x400, RZ, 0xc0, !PT ;  /* 0x000004003bff7812 */ /* 0x004fc6000780c0ff */
        /* <DEDUP_REMOVED lines=23> */
[----:B------:R-:W-:Y:S02]  /*16e780*/  LOP3.LUT P5, RZ, R58, 0x80000000, RZ, 0xc0, !PT ;  /* 0x800000003aff7812 */ /* 0x000fe400078ac0ff */
[----:B------:R-:W-:-:S07]  /*16e790*/  LOP3.LUT P6, RZ, R59, 0x1, RZ, 0xc0, !PT ;  /* 0x000000013bff7812 */ /* 0x000fce00078cc0ff */
[----:B------:R-:W-:Y:S02]  /*16e7a0*/  @P0 LOP3.LUT R31, R31, 0x10000, RZ, 0xfc, !PT ;  /* 0x000100001f1f0812 */ /* 0x000fe400078efcff */
[----:B------:R-:W-:Y:S02]  /*16e7b0*/  LOP3.LUT P0, RZ, R59, 0x4, RZ, 0xc0, !PT ;  /* 0x000000043bff7812 */ /* 0x000fe4000780c0ff */
[----:B----4-:R-:W-:Y:S02]  /*16e7c0*/  PRMT R2, R15, 0x7770, RZ ;  /* 0x000077700f027816 */ /* 0x010fe400000000ff */
[----:B------:R-:W-:-:S03]  /*16e7d0*/  LOP3.LUT R31, R31, 0xfffdffff, RZ, 0xc0, !PT ;  /* 0xfffdffff1f1f7812 */ /* 0x000fc600078ec0ff */
[----:B------:R0:W-:Y:S06]  /*16e7e0*/  @P4 STG.E.U8 desc[UR4][R36.64], R2 ;  /* 0x0000000224004986 */ /* 0x0001ec000c101104 */
[----:B------:R-:W-:Y:S02]  /*16e7f0*/  @P0 LOP3.LUT R31, R31, 0x20000, RZ, 0xfc, !PT ;  /* 0x000200001f1f0812 */ /* 0x000fe400078efcff */
[----:B------:R-:W-:Y:S02]  /*16e800*/  LOP3.LUT P0, RZ, R59, 0x2, RZ, 0xc0, !PT ;  /* 0x000000023bff7812 */ /* 0x000fe4000780c0ff */
[C---:B0-----:R-:W-:Y:S01]  /*16e810*/  PRMT R2, R15.reuse, 0x7771, RZ ;  /* 0x000077710f027816 */ /* 0x041fe200000000ff */
[----:B------:R-:W4:Y:S04]  /*16e820*/  LDL.LU.64 R36, [R1+0x18a8] ;  /* 0x0018a80001247983 */ /* 0x000f280000300a00 */
[----:B------:R0:W-:Y:S02]  /*16e830*/  @P5 STG.E.U8 desc[UR4][R34.64], R2 ;  /* 0x0000000222005986 */ /* 0x0001e4000c101104 */
[----:B0-----:R-:W-:-:S02]  /*16e840*/  PRMT R2, R15, 0x7772, RZ ;  /* 0x000077720f027816 */ /* 0x001fc400000000ff */
[----:B------:R-:W4:Y:S04]  /*16e850*/  LDL.LU.64 R34, [R1+0x18a0] ;  /* 0x0018a00001227983 */ /* 0x000f280000300a00 */
[----:B---3--:R0:W-:Y:S02]  /*16e860*/  @P6 STG.E.U8 desc[UR4][R32.64], R2 ;  /* 0x0000000220006986 */ /* 0x0081e4000c101104 */
[----:B0-----:R-:W-:Y:S02]  /*16e870*/  PRMT R2, R15, 0x7773, RZ ;  /* 0x000077730f027816 */ /* 0x001fe400000000ff */
[----:B------:R-:W3:Y:S04]  /*16e880*/  LDL.LU.64 R14, [R1+0x1898] ;  /* 0x00189800010e7983 */ /* 0x000ee80000300a00 */
[----:B------:R-:W3:Y:S04]  /*16e890*/  LDL.LU.64 R32, [R1+0x1890] ;  /* 0x0018900001207983 */ /* 0x000ee80000300a00 */
[----:B------:R-:W3:Y:S04]  /*16e8a0*/  LDL.LU R3, [R1+0x2c] ;  /* 0x00002c0001037983 */ /* 0x000ee80000300800 */
[----:B------:R0:W-:Y:S04]  /*16e8b0*/  @P0 STG.E.U8 desc[UR4][R12.64], R2 ;  /* 0x000000020c000986 */ /* 0x0001e8000c101104 */
[----:B0-----:R-:W3:Y:S01]  /*16e8c0*/  LDL.LU.64 R12, [R1+0x1888] ;  /* 0x00188800010c7983 */ /* 0x001ee20000300a00 */
[----:B------:R-:W-:-:S02]  /*16e8d0*/  LOP3.LUT P0, RZ, R31, 0x20000, RZ, 0xc0, !PT ;  /* 0x000200001fff7812 */ /* 0x000fc4000780c0ff */
[----:B------:R-:W-:-:S11]  /*16e8e0*/  PRMT R2, R16, 0x7770, RZ ;  /* 0x0000777010027816 */ /* 0x000fd600000000ff */
[----:B------:R0:W-:Y:S04]  /*16e8f0*/  @P0 STG.E.U8 desc[UR4][R10.64], R2 ;  /* 0x000000020a000986 */ /* 0x0001e8000c101104 */
[----:B0-----:R-:W3:Y:S01]  /*16e900*/  LDL.LU.64 R10, [R1+0x1880] ;  /* 0x00188000010a7983 */ /* 0x001ee20000300a00 */
[----:B------:R-:W-:Y:S02]  /*16e910*/  LOP3.LUT P0, RZ, R31, 0x10000, RZ, 0xc0, !PT ;  /* 0x000100001fff7812 */ /* 0x000fe4000780c0ff */
[----:B------:R-:W-:-:S11]  /*16e920*/  PRMT R2, R16, 0x7771, RZ ;  /* 0x0000777110027816 */ /* 0x000fd600000000ff */
[----:B------:R0:W-:Y:S01]  /*16e930*/  @P0 STG.E.U8 desc[UR4][R8.64], R2 ;  /* 0x0000000208000986 */ /* 0x0001e2000c101104 */
[C---:B------:R-:W-:Y:S02]  /*16e940*/  LOP3.LUT P0, RZ, R31.reuse, 0x8000, RZ, 0xc0, !PT ;  /* 0x000080001fff7812 */ /* 0x040fe4000780c0ff */
[----:B0-----:R-:W-:Y:S01]  /*16e950*/  PRMT R2, R16, 0x7772, RZ ;  /* 0x0000777210027816 */ /* 0x001fe200000000ff */
[----:B------:R-:W3:Y:S10]  /*16e960*/  LDL.LU.64 R8, [R1+0x1868] ;  /* 0x0018680001087983 */ /* 0x000ef40000300a00 */
[----:B------:R0:W-:Y:S01]  /*16e970*/  @P0 STG.E.U8 desc[UR4][R44.64], R2 ;  /* 0x000000022c000986 */ /* 0x0001e2000c101104 */
[----:B------:R-:W-:-:S02]  /*16e980*/  LOP3.LUT P0, RZ, R31, 0x4000, RZ, 0xc0, !PT ;  /* 0x000040001fff7812 */ /* 0x000fc4000780c0ff */
[----:B0-----:R-:W-:-:S11]  /*16e990*/  PRMT R2, R16, 0x7773, RZ ;  /* 0x0000777310027816 */ /* 0x001fd600000000ff */
[----:B------:R0:W-:Y:S01]  /*16e9a0*/  @P0 STG.E.U8 desc[UR4][R42.64], R2 ;  /* 0x000000022a000986 */ /* 0x0001e2000c101104 */
[----:B------:R-:W-:Y:S02]  /*16e9b0*/  LOP3.LUT P0, RZ, R31, 0x2000, RZ, 0xc0, !PT ;  /* 0x000020001fff7812 */ /* 0x000fe4000780c0ff */
        /* <DEDUP_REMOVED lines=9> */
[----:B0-----:R-:W-:Y:S02]  /*16ea50*/  PRMT R2, R60, 0x7773, RZ ;  /* 0x000077733c027816 */ /* 0x001fe400000000ff */
[----:B------:R-:W-:Y:S01]  /*16ea60*/  LOP3.LUT P1, RZ, R59, 0x800, RZ, 0xc0, !PT ;  /* 0x000008003bff7812 */ /* 0x000fe2000782c0ff */
[----:B------:R-:W3:Y:S08]  /*16ea70*/  LDL.LU R60, [R1+0x5954] ;  /* 0x00595400013c7983 */ /* 0x000ef00000300800 */
[----:B--2---:R0:W-:Y:S01]  /*16ea80*/  @P0 STG.E.U8 desc[UR4][R18.64], R2 ;  /* 0x0000000212000986 */ /* 0x0041e2000c101104 */
[----:B------:R-:W-:-:S02]  /*16ea90*/  LOP3.LUT P0, RZ, R31, 0x200, RZ, 0xc0, !PT ;  /* 0x000002001fff7812 */ /* 0x000fc4000780c0ff */
[C---:B------:R-:W-:Y:S02]  /*16eaa0*/  LOP3.LUT P2, RZ, R59.reuse, 0x1000, RZ, 0xc0, !PT ;  /* 0x000010003bff7812 */ /* 0x040fe4000784c0ff */
[----:B0-----:R-:W-:Y:S02]  /*16eab0*/  PRMT R2, R6, 0x7770, RZ ;  /* 0x0000777006027816 */ /* 0x001fe400000000ff */
[C---:B------:R-:W-:Y:S02]  /*16eac0*/  LOP3.LUT P3, RZ, R59.reuse, 0x2000, RZ, 0xc0, !PT ;  /* 0x000020003bff7812 */ /* 0x040fe4000786c0ff */
[----:B------:R-:W-:-:S05]  /*16ead0*/  LOP3.LUT P4, RZ, R59, 0x4000, RZ, 0xc0, !PT ;  /* 0x000040003bff7812 */ /* 0x000fca000788c0ff */
[----:B----4-:R0:W-:Y:S02]  /*16eae0*/  @P0 STG.E.U8 desc[UR4][R36.64], R2 ;  /* 0x0000000224000986 */ /* 0x0101e4000c101104 */
[C---:B0-----:R-:W-:Y:S02]  /*16eaf0*/  PRMT R2, R6.reuse, 0x7771, RZ ;  /* 0x0000777106027816 */ /* 0x041fe400000000ff */
[----:B------:R-:W2:Y:S04]  /*16eb00*/  LDL.LU.64 R36, [R1+0x1860] ;  /* 0x0018600001247983 */ /* 0x000ea80000300a00 */
[----:B------:R0:W-:Y:S02]  /*16eb10*/  @P1 STG.E.U8 desc[UR4][R34.64], R2 ;  /* 0x0000000222001986 */ /* 0x0001e4000c101104 */
[----:B0-----:R-:W-:-:S02]  /*16eb20*/  PRMT R2, R6, 0x7772, RZ ;  /* 0x0000777206027816 */ /* 0x001fc400000000ff */
[----:B------:R-:W4:Y:S01]  /*16eb30*/  LDL.LU.64 R34, [R1+0x1858] ;  /* 0x0018580001227983 */ /* 0x000f220000300a00 */
[----:B------:R-:W-:-:S03]  /*16eb40*/  PRMT R6, R6, 0x7773, RZ ;  /* 0x0000777306067816 */ /* 0x000fc600000000ff */
[----:B---3--:R0:W-:Y:S04]  /*16eb50*/  @P2 STG.E.U8 desc[UR4][R14.64], R2 ;  /* 0x000000020e002986 */ /* 0x0081e8000c101104 */
[----:B------:R1:W-:Y:S01]  /*16eb60*/  @P3 STG.E.U8 desc[UR4][R32.64], R6 ;  /* 0x0000000620003986 */ /* 0x0003e2000c101104 */
[----:B0-----:R-:W-:-:S03]  /*16eb70*/  PRMT R2, R3, 0x7770, RZ ;  /* 0x0000777003027816 */ /* 0x001fc600000000ff */
[----:B-1----:R-:W3:Y:S04]  /*16eb80*/  LDL.LU.64 R32, [R1+0x1850] ;  /* 0x0018500001207983 */ /* 0x002ee80000300a00 */
[----:B------:R0:W-:Y:S04]  /*16eb90*/  @P4 STG.E.U8 desc[UR4][R12.64], R2 ;  /* 0x000000020c004986 */ /* 0x0001e8000c101104 */
[----:B0-----:R-:W3:Y:S04]  /*16eba0*/  LDL.LU.64 R12, [R1+0x1838] ;  /* 0x00183800010c7983 */ /* 0x001ee80000300a00 */
[----:B------:R-:W3:Y:S01]  /*16ebb0*/  LDL.LU R15, [R1+0x1c] ;  /* 0x00001c00010f7983 */ /* 0x000ee20000300800 */
[----:B------:R-:W-:-:S02]  /*16ebc0*/  LOP3.LUT P5, RZ, R59, 0x8000, RZ, 0xc0, !PT ;  /* 0x000080003bff7812 */ /* 0x000fc400078ac0ff */
[----:B------:R-:W-:-:S11]  /*16ebd0*/  PRMT R2, R3, 0x7771, RZ ;  /* 0x0000777103027816 */ /* 0x000fd600000000ff */
[----:B------:R0:W-:Y:S04]  /*16ebe0*/  @P5 STG.E.U8 desc[UR4][R10.64], R2 ;  /* 0x000000020a005986 */ /* 0x0001e8000c101104 */
[----:B0-----:R-:W4:Y:S01]  /*16ebf0*/  LDL.LU.64 R10, [R1+0x1830] ;  /* 0x00183000010a7983 */ /* 0x001f220000300a00 */
[----:B------:R-:W-:Y:S02]  /*16ec00*/  LOP3.LUT P6, RZ, R59, 0x10000, RZ, 0xc0, !PT ;  /* 0x000100003bff7812 */ /* 0x000fe400078cc0ff */
[----:B------:R-:W-:-:S11]  /*16ec10*/  PRMT R2, R3, 0x7772, RZ ;  /* 0x0000777203027816 */ /* 0x000fd600000000ff */
[----:B------:R0:W-:Y:S04]  /*16ec20*/  @P6 STG.E.U8 desc[UR4][R8.64], R2 ;  /* 0x0000000208006986 */ /* 0x0001e8000c101104 */
[----:B0-----:R-:W4:Y:S04]  /*16ec30*/  LDL.LU.64 R8, [R1+0x1828] ;  /* 0x0018280001087983 */ /* 0x001f280000300a00 */
[----:B------:R-:W4:Y:S04]  /*16ec40*/  LDL.LU R16, [R1+0xc] ;  /* 0x00000c0001107983 */ /* 0x000f280000300800 */
[----:B------:R-:W4:Y:S04]  /*16ec50*/  LDL.LU.64 R24, [R1+0x1820] ;  /* 0x0018200001187983 */ /* 0x000f280000300a00 */
[----:B------:R-:W4:Y:S04]  /*16ec60*/  LDL.LU.64 R44, [R1+0x1808] ;  /* 0x00180800012c7983 */ /* 0x000f280000300a00 */
[----:B------:R-:W4:Y:S04]  /*16ec70*/  LDL.LU.64 R42, [R1+0x1800] ;  /* 0x00180000012a7983 */ /* 0x000f280000300a00 */
[----:B------:R-:W4:Y:S04]  /*16ec80*/  LDL.LU.64 R22, [R1+0x17f8] ;  /* 0x0017f80001167983 */ /* 0x000f280000300a00 */
[----:B------:R-:W4:Y:S01]  /*16ec90*/  LDL.LU.64 R40, [R1+0x17f0] ;  /* 0x0017f00001287983 */ /* 0x000f220000300a00 */
[----:B------:R-:W-:-:S02]  /*16eca0*/  LOP3.LUT P0, RZ, R59, 0x20000000, RZ, 0xc0, !PT ;  /* 0x200000003bff7812 */ /* 0x000fc4000780c0ff */
[----:B------:R-:W-:Y:S01]  /*16ecb0*/  LOP3.LUT P4, RZ, R59, 0x20000, RZ, 0xc0, !PT ;  /* 0x000200003bff7812 */ /* 0x000fe2000788c0ff */
[----:B------:R-:W4:Y:S01]  /*16ecc0*/  LDL.LU.64 R38, [R1+0x17d8] ;  /* 0x0017d80001267983 */ /* 0x000f220000300a00 */
[----:B------:R-:W-:Y:S02]  /*16ecd0*/  LOP3.LUT R31, R31, 0xfffffffe, RZ, 0xc0, !PT ;  /* 0xfffffffe1f1f7812 */ /* 0x000fe400078ec0ff */
[----:B------:R-:W-:Y:S01]  /*16ece0*/  LOP3.LUT P5, RZ, R59, 0x40000, RZ, 0xc0, !PT ;  /* 0x000400003bff7812 */ /* 0x000fe200078ac0ff */
[----:B------:R-:W4:Y:S01]  /*16ecf0*/  LDL.LU.64 R18, [R1+0x17d0] ;  /* 0x0017d00001127983 */ /* 0x000f220000300a00 */
[----:B------:R-:W-:-:S05]  /*16ed00*/  PRMT R2, R3, 0x7773, RZ ;  /* 0x0000777303027816 */ /* 0x000fca00000000ff */
[----:B------:R-:W-:Y:S02]  /*16ed10*/  @P0 LOP3.LUT R31, R31, 0x1, RZ, 0xfc, !PT ;  /* 0x000000011f1f0812 */ /* 0x000fe400078efcff */
[C---:B------:R-:W-:Y:S02]  /*16ed20*/  LOP3.LUT P0, RZ, R59.reuse, 0x10000000, RZ, 0xc0, !PT ;  /* 0x100000003bff7812 */ /* 0x040fe4000780c0ff */
        /* <DEDUP_REMOVED lines=17> */
[----:B0-----:R-:W2:Y:S01]  /*16ee40*/  LDL.LU.64 R36, [R1+0x17c8] ;  /* 0x0017c80001247983 */ /* 0x001ea20000300a00 */
[----:B---3--:R-:W-:-:S05]  /*16ee50*/  PRMT R2, R15, 0x7770, RZ ;  /* 0x000077700f027816 */ /* 0x008fca00000000ff */
[----:B----4-:R0:W-:Y:S02]  /*16ee60*/  @P5 STG.E.U8 desc[UR4][R34.64], R2 ;  /* 0x0000000222005986 */ /* 0x0101e4000c101104 */
[----:B0-----:R-:W-:Y:S02]  /*16ee70*/  PRMT R2, R15, 0x7771, RZ ;  /* 0x000077710f027816 */ /* 0x001fe400000000ff */
[----:B------:R-:W3:Y:S04]  /*16ee80*/  LDL.LU.64 R34, [R1+0x17c0] ;  /* 0x0017c00001227983 */ /* 0x000ee80000300a00 */
[----:B------:R0:W-:Y:S04]  /*16ee90*/  @P6 STG.E.U8 desc[UR4][R32.64], R2 ;  /* 0x0000000220006986 */ /* 0x0001e8000c101104 */
[----:B0-----:R-:W4:Y:S01]  /*16eea0*/  LDL.LU.64 R32, [R1+0x17b8] ;  /* 0x0017b80001207983 */ /* 0x001f220000300a00 */
        /* <DEDUP_REMOVED lines=12> */
[----:B0-----:R-:W-:Y:S02]  /*16ef70*/  PRMT R2, R15, 0x7773, RZ ;  /* 0x000077730f027816 */ /* 0x001fe400000000ff */
[----:B------:R-:W4:Y:S04]  /*16ef80*/  LDL.LU R15, [R1+0x670] ;  /* 0x00067000010f7983 */ /* 0x000f280000300800 */
[----:B------:R-:W4:Y:S05]  /*16ef90*/  LDL.LU.64 R12, [R1+0x17b0] ;  /* 0x0017b000010c7983 */ /* 0x000f2a0000300a00 */
[----:B------:R0:W-:Y:S04]  /*16efa0*/  @P0 STG.E.U8 desc[UR4][R10.64], R2 ;  /* 0x000000020a000986 */ /* 0x0001e8000c101104 */
[----:B0-----:R-:W4:Y:S01]  /*16efb0*/  LDL.LU.64 R10, [R1+0x17a8] ;  /* 0x0017a800010a7983 */ /* 0x001f220000300a00 */
[----:B------:R-:W-:-:S02]  /*16efc0*/  LOP3.LUT P0, RZ, R31, 0x80, RZ, 0xc0, !PT ;  /* 0x000000801fff7812 */ /* 0x000fc4000780c0ff */
[----:B------:R-:W-:-:S11]  /*16efd0*/  PRMT R2, R16, 0x7770, RZ ;  /* 0x0000777010027816 */ /* 0x000fd600000000ff */
[----:B------:R0:W-:Y:S01]  /*16efe0*/  @P0 STG.E.U8 desc[UR4][R8.64], R2 ;  /* 0x0000000208000986 */ /* 0x0001e2000c101104 */
[C---:B------:R-:W-:Y:S02]  /*16eff0*/  LOP3.LUT P0, RZ, R31.reuse, 0x40, RZ, 0xc0, !PT ;  /* 0x000000401fff7812 */ /* 0x040fe4000780c0ff */
[----:B0-----:R-:W-:Y:S01]  /*16f000*/  PRMT R2, R16, 0x7771, RZ ;  /* 0x0000777110027816 */ /* 0x001fe200000000ff */
[----:B------:R-:W4:Y:S10]  /*16f010*/  LDL.LU.64 R8, [R1+0x17a0] ;  /* 0x0017a00001087983 */ /* 0x000f340000300a00 */
        /* <DEDUP_REMOVED lines=14> */
[----:B------:R-:W-:Y:S02]  /*16f100*/  LOP3.LUT P1, RZ, R59, 0x40000000, RZ, 0xc0, !PT ;  /* 0x400000003bff7812 */ /* 0x000fe4000782c0ff */
[----:B0-----:R-:W-:-:S09]  /*16f110*/  PRMT R2, R7, 0x7772, RZ ;  /* 0x0000777207027816 */ /* 0x001fd200000000ff */
[----:B------:R0:W-:Y:S01]  /*16f120*/  @P0 STG.E.U8 desc[UR4][R38.64], R2 ;  /* 0x0000000226000986 */ /* 0x0001e2000c101104 */
[----:B------:R-:W-:Y:S02]  /*16f130*/  LOP3.LUT P0, RZ, R31, 0x1, RZ, 0xc0, !PT ;  /* 0x000000011fff7812 */ /* 0x000fe4000780c0ff */
[----:B------:R-:W-:Y:S02]  /*16f140*/  LOP3.LUT P2, RZ, R59, 0x80000000, RZ, 0xc0, !PT ;  /* 0x800000003bff7812 */ /* 0x000fe4000784c0ff */
[----:B------:R-:W-:Y:S02]  /*16f150*/  PRMT R7, R7, 0x7773, RZ ;  /* 0x0000777307077816 */ /* 0x000fe400000000ff */
[----:B------:R-:W-:Y:S02]  /*16f160*/  LOP3.LUT P3, RZ, R60, 0x1, RZ, 0xc0, !PT ;  /* 0x000000013cff7812 */ /* 0x000fe4000786c0ff */
[----:B0-----:R-:W-:-:S05]  /*16f170*/  PRMT R2, R61, 0x7770, RZ ;  /* 0x000077703d027816 */ /* 0x001fca00000000ff */
[----:B------:R-:W-:Y:S04]  /*16f180*/  @P0 STG.E.U8 desc[UR4][R18.64], R7 ;  /* 0x0000000712000986 */ /* 0x000fe8000c101104 */
[----:B--2---:R0:W-:Y:S02]  /*16f190*/  @P1 STG.E.U8 desc[UR4][R36.64], R2 ;  /* 0x0000000224001986 */ /* 0x0041e4000c101104 */
[----:B0-----:R-:W-:-:S05]  /*16f1a0*/  PRMT R2, R61, 0x7771, RZ ;  /* 0x000077713d027816 */ /* 0x001fca00000000ff */
[----:B---3--:R0:W-:Y:S02]  /*16f1b0*/  @P2 STG.E.U8 desc[UR4][R34.64], R2 ;  /* 0x0000000222002986 */ /* 0x0081e4000c101104 */
[----:B0-----:R-:W-:-:S05]  /*16f1c0*/  PRMT R2, R61, 0x7772, RZ ;  /* 0x000077723d027816 */ /* 0x001fca00000000ff */
[----:B----4-:R0:W-:Y:S02]  /*16f1d0*/  @P3 STG.E.U8 desc[UR4][R32.64], R2 ;  /* 0x0000000220003986 */ /* 0x0101e4000c101104 */
[----:B0-----:R-:W-:Y:S02]  /*16f1e0*/  PRMT R2, R61, 0x7773, RZ ;  /* 0x000077733d027816 */ /* 0x001fe400000000ff */
[----:B------:R-:W2:Y:S01]  /*16f1f0*/  LDL.LU R61, [R1+0x5950] ;  /* 0x00595000013d7983 */ /* 0x000ea20000300800 */
[C---:B------:R-:W-:Y:S02]  /*16f200*/  LOP3.LUT P4, RZ, R60.reuse, 0x2, RZ, 0xc0, !PT ;  /* 0x000000023cff7812 */ /* 0x040fe4000788c0ff */
[----:B------:R-:W-:Y:S01]  /*16f210*/  LOP3.LUT P5, RZ, R60, 0x4, RZ, 0xc0, !PT ;  /* 0x000000043cff7812 */ /* 0x000fe200078ac0ff */
[----:B------:R-:W3:Y:S04]  /*16f220*/  LDL.LU.64 R36, [R1+0x1788] ;  /* 0x0017880001247983 */ /* 0x000ee80000300a00 */
[----:B------:R-:W4:Y:S04]  /*16f230*/  LDL.LU.64 R34, [R1+0x1780] ;  /* 0x0017800001227983 */ /* 0x000f280000300a00 */
[----:B------:R-:W3:Y:S04]  /*16f240*/  LDL.LU.64 R32, [R1+0x1778] ;  /* 0x0017780001207983 */ /* 0x000ee80000300a00 */
[----:B------:R0:W-:Y:S02]  /*16f250*/  @P4 STG.E.U8 desc[UR4][R12.64], R2 ;  /* 0x000000020c004986 */ /* 0x0001e4000c101104 */
[----:B0-----:R-:W-:-:S02]  /*16f260*/  PRMT R2, R15, 0x7770, RZ ;  /* 0x000077700f027816 */ /* 0x001fc400000000ff */
[----:B------:R-:W3:Y:S04]  /*16f270*/  LDL.LU.64 R12, [R1+0x1770] ;  /* 0x00177000010c7983 */ /* 0x000ee80000300a00 */
[----:B------:R0:W-:Y:S04]  /*16f280*/  @P5 STG.E.U8 desc[UR4][R10.64], R2 ;  /* 0x000000020a005986 */ /* 0x0001e8000c101104 */
[----:B0-----:R-:W3:Y:S04]  /*16f290*/  LDL.LU.64 R10, [R1+0x1768] ;  /* 0x00176800010a7983 */ /* 0x001ee80000300a00 */
[----:B------:R-:W3:Y:S01]  /*16f2a0*/  LDL.LU R16, [R1+0x6d0] ;  /* 0x0006d00001107983 */ /* 0x000ee20000300800 */
[----:B------:R-:W-:-:S02]  /*16f2b0*/  LOP3.LUT P0, RZ, R60, 0x10000, RZ, 0xc0, !PT ;  /* 0x000100003cff7812 */ /* 0x000fc4000780c0ff */
        /* <DEDUP_REMOVED lines=13> */
[C---:B------:R-:W-:Y:S02]  /*16f390*/  LOP3.LUT P5, RZ, R60.reuse, 0x20, RZ, 0xc0, !PT ;  /* 0x000000203cff7812 */ /* 0x040fe400078ac0ff */
[----:B------:R-:W-:Y:S02]  /*16f3a0*/  PRMT R2, R15, 0x7772, RZ ;  /* 0x000077720f027816 */ /* 0x000fe400000000ff */
        /* <DEDUP_REMOVED lines=25> */
[C---:B------:R-:W-:Y:S02]  /*16f540*/  LOP3.LUT P0, RZ, R60.reuse, 0x100, RZ, 0xc0, !PT ;  /* 0x000001003cff7812 */ /* 0x040fe4000780c0ff */
[----:B------:R-:W-:Y:S02]  /*16f550*/  LOP3.LUT R61, R61, 0x7fffffff, RZ, 0xc0, !PT ;  /* 0x7fffffff3d3d7812 */ /* 0x000fe400078ec0ff */
[----:B0-----:R-:W-:Y:S02]  /*16f560*/  PRMT R2, R15, 0x7773, RZ ;  /* 0x000077730f027816 */ /* 0x001fe400000000ff */
[----:B------:R-:W2:Y:S04]  /*16f570*/  LDL.LU R15, [R1+0x674] ;  /* 0x00067400010f7983 */ /* 0x000ea80000300800 */
[----:B------:R-:W3:Y:S03]  /*16f580*/  LDL.LU.64 R18, [R1+0x1708] ;  /* 0x0017080001127983 */ /* 0x000ee60000300a00 */
[----:B------:R-:W-:Y:S01]  /*16f590*/  @P0 LOP3.LUT R61, R61, 0x80000000, RZ, 0xfc, !PT ;  /* 0x800000003d3d0812 */ /* 0x000fe200078efcff */
[----:B----4-:R0:W-:Y:S01]  /*16f5a0*/  @P5 STG.E.U8 desc[UR4][R34.64], R2 ;  /* 0x0000000222005986 */ /* 0x0101e2000c101104 */
[----:B------:R-:W-:-:S03]  /*16f5b0*/  LOP3.LUT P0, RZ, R60, 0x80, RZ, 0xc0, !PT ;  /* 0x000000803cff7812 */ /* 0x000fc6000780c0ff */
[----:B------:R-:W4:Y:S01]  /*16f5c0*/  LDL.LU.64 R36, [R1+0x1700] ;  /* 0x0017000001247983 */ /* 0x000f220000300a00 */
[----:B0-----:R-:W-:-:S03]  /*16f5d0*/  PRMT R2, R16, 0x7770, RZ ;  /* 0x0000777010027816 */ /* 0x001fc600000000ff */
[----:B------:R-:W2:Y:S04]  /*16f5e0*/  LDL.LU.64 R34, [R1+0x16f8] ;  /* 0x0016f80001227983 */ /* 0x000ea80000300a00 */
[----:B------:R0:W-:Y:S02]  /*16f5f0*/  @P6 STG.E.U8 desc[UR4][R32.64], R2 ;  /* 0x0000000220006986 */ /* 0x0001e4000c101104 */
[----:B0-----:R-:W-:Y:S02]  /*16f600*/  PRMT R2, R16, 0x7771, RZ ;  /* 0x0000777110027816 */ /* 0x001fe400000000ff */
[----:B------:R-:W2:Y:S04]  /*16f610*/  LDL.LU.64 R32, [R1+0x16f0] ;  /* 0x0016f00001207983 */ /* 0x000ea80000300a00 */
[----:B------:R0:W-:Y:S01]  /*16f620*/  @P0 STG.E.U8 desc[UR4][R12.64], R2 ;  /* 0x000000020c000986 */ /* 0x0001e2000c101104 */
[----:B------:R-:W-:-:S02]  /*16f630*/  LOP3.LUT P0, RZ, R61, 0x80000000, RZ, 0xc0, !PT ;  /* 0x800000003dff7812 */ /* 0x000fc4000780c0ff */
[----:B0-----:R-:W-:Y:S01]  /*16f640*/  PRMT R2, R16, 0x7772, RZ ;  /* 0x0000777210027816 */ /* 0x001fe200000000ff */
[----:B------:R-:W2:Y:S10]  /*16f650*/  LDL.LU.64 R12, [R1+0x16d8] ;  /* 0x0016d800010c7983 */ /* 0x000eb40000300a00 */
[----:B------:R0:W-:Y:S04]  /*16f660*/  @P0 STG.E.U8 desc[UR4][R10.64], R2 ;  /* 0x000000020a000986 */ /* 0x0001e8000c101104 */
[----:B0-----:R-:W2:Y:S01]  /*16f670*/  LDL.LU.64 R10, [R1+0x16d0] ;  /* 0x0016d000010a7983 */ /* 0x001ea20000300a00 */
[----:B------:R-:W-:-:S02]  /*16f680*/  LOP3.LUT P0, RZ, R61, 0x40000000, RZ, 0xc0, !PT ;  /* 0x400000003dff7812 */ /* 0x000fc4000780c0ff */
[----:B------:R-:W-:-:S11]  /*16f690*/  PRMT R2, R16, 0x7773, RZ ;  /* 0x0000777310027816 */ /* 0x000fd600000000ff */
[----:B------:R0:W-:Y:S01]  /*16f6a0*/  @P0 STG.E.U8 desc[UR4][R8.64], R2 ;  /* 0x0000000208000986 */ /* 0x0001e2000c101104 */
[C---:B------:R-:W-:Y:S02]  /*16f6b0*/  LOP3.LUT P0, RZ, R61.reuse, 0x20000000, RZ, 0xc0, !PT ;  /* 0x200000003dff7812 */ /* 0x040fe4000780c0ff */
[----:B0-----:R-:W-:Y:S01]  /*16f6c0*/  PRMT R2, R14, 0x7770, RZ ;  /* 0x000077700e027816 */ /* 0x001fe200000000ff */
[----:B------:R-:W2:Y:S10]  /*16f6d0*/  LDL.LU.64 R8, [R1+0x16c8] ;  /* 0x0016c80001087983 */ /* 0x000eb40000300a00 */
[----:B------:R0:W-:Y:S01]  /*16f6e0*/  @P0 STG.E.U8 desc[UR4][R24.64], R2 ;  /* 0x0000000218000986 */ /* 0x0001e2000c101104 */
[----:B------:R-:W-:-:S02]  /*16f6f0*/  LOP3.LUT P0, RZ, R61, 0x10000000, RZ, 0xc0, !PT ;  /* 0x100000003dff7812 */ /* 0x000fc4000780c0ff */
[----:B------:R-:W-:Y:S01]  /*16f700*/  LOP3.LUT P1, RZ, R60, 0x20000, RZ, 0xc0, !PT ;  /* 0x000200003cff7812 */ /* 0x000fe2000782c0ff */
[----:B------:R-:W2:Y:S01]  /*16f710*/  LDL.LU R16, [R1+0x6d4] ;  /* 0x0006d40001107983 */ /* 0x000ea20000300800 */
[----:B0-----:R-:W-:-:S09]  /*16f720*/  PRMT R2, R14, 0x7771, RZ ;  /* 0x000077710e027816 */ /* 0x001fd200000000ff */
        /* <DEDUP_REMOVED lines=14> */
[C---:B------:R-:W-:Y:S02]  /*16f810*/  LOP3.LUT P2, RZ, R60.reuse, 0x40000, RZ, 0xc0, !PT ;  /* 0x000400003cff7812 */ /* 0x040fe4000784c0ff */
[----:B0-----:R-:W-:Y:S02]  /*16f820*/  PRMT R2, R3, 0x7772, RZ ;  /* 0x0000777203027816 */ /* 0x001fe400000000ff */
[C---:B------:R-:W-:Y:S02]  /*16f830*/  LOP3.LUT P3, RZ, R60.reuse, 0x80000, RZ, 0xc0, !PT ;  /* 0x000800003cff7812 */ /* 0x040fe4000786c0ff */
[C---:B------:R-:W-:Y:S02]  /*16f840*/  LOP3.LUT P4, RZ, R60.reuse, 0x100000, RZ, 0xc0, !PT ;  /* 0x001000003cff7812 */ /* 0x040fe4000788c0ff */
[----:B------:R-:W-:-:S03]  /*16f850*/  LOP3.LUT P5, RZ, R60, 0x200000, RZ, 0xc0, !PT ;  /* 0x002000003cff7812 */ /* 0x000fc600078ac0ff */
[----:B---3--:R0:W-:Y:S02]  /*16f860*/  @P0 STG.E.U8 desc[UR4][R18.64], R2 ;  /* 0x0000000212000986 */ /* 0x0081e4000c101104 */
[----:B0-----:R-:W-:-:S05]  /*16f870*/  PRMT R2, R3, 0x7773, RZ ;  /* 0x0000777303027816 */ /* 0x001fca00000000ff */
[----:B----4-:R2:W-:Y:S02]  /*16f880*/  @P1 STG.E.U8 desc[UR4][R36.64], R2 ;  /* 0x0000000224001986 */ /* 0x0105e4000c101104 */
[----:B--2---:R-:W-:-:S05]  /*16f890*/  PRMT R2, R15, 0x7770, RZ ;  /* 0x000077700f027816 */ /* 0x004fca00000000ff */
[----:B------:R0:W-:Y:S02]  /*16f8a0*/  @P2 STG.E.U8 desc[UR4][R34.64], R2 ;  /* 0x0000000222002986 */ /* 0x0001e4000c101104 */
[----:B0-----:R-:W-:-:S05]  /*16f8b0*/  PRMT R2, R15, 0x7771, RZ ;  /* 0x000077710f027816 */ /* 0x001fca00000000ff */
[----:B------:R0:W-:Y:S02]  /*16f8c0*/  @P3 STG.E.U8 desc[UR4][R32.64], R2 ;  /* 0x0000000220003986 */ /* 0x0001e4000c101104 */
[----:B0-----:R-:W-:-:S05]  /*16f8d0*/  PRMT R2, R15, 0x7772, RZ ;  /* 0x000077720f027816 */ /* 0x001fca00000000ff */
[----:B------:R0:W-:Y:S02]  /*16f8e0*/  @P4 STG.E.U8 desc[UR4][R12.64], R2 ;  /* 0x000000020c004986 */ /* 0x0001e4000c101104 */
[----:B0-----:R-:W-:-:S05]  /*16f8f0*/  PRMT R2, R15, 0x7773, RZ ;  /* 0x000077730f027816 */ /* 0x001fca00000000ff */
[----:B------:R0:W-:Y:S04]  /*16f900*/  @P5 STG.E.U8 desc[UR4][R10.64], R2 ;  /* 0x000000020a005986 */ /* 0x0001e8000c101104 */
[----:B0-----:R-:W2:Y:S01]  /*16f910*/  LDL.LU.64 R10, [R1+0x16c0] ;  /* 0x0016c000010a7983 */ /* 0x001ea20000300a00 */
[----:B------:R-:W-:-:S03]  /*16f920*/  LOP3.LUT P6, RZ, R60, 0x400000, RZ, 0xc0, !PT ;  /* 0x004000003cff7812 */ /* 0x000fc600078cc0ff */
[----:B------:R-:W3:Y:S01]  /*16f930*/  LDL.LU.64 R34, [R1+0x16a8] ;  /* 0x0016a80001227983 */ /* 0x000ee20000300a00 */
[----:B------:R-:W-:-:S03]  /*16f940*/  PRMT R2, R16, 0x7770, RZ ;  /* 0x0000777010027816 */ /* 0x000fc600000000ff */
[----:B------:R-:W4:Y:S04]  /*16f950*/  LDL.LU.64 R14, [R1+0x16a0] ;  /* 0x0016a000010e7983 */ /* 0x000f280000300a00 */
[----:B------:R-:W3:Y:S04]  /*16f960*/  LDL.LU.64 R32, [R1+0x1698] ;  /* 0x0016980001207983 */ /* 0x000ee80000300a00 */
[----:B------:R0:W-:Y:S04]  /*16f970*/  @P6 STG.E.U8 desc[UR4][R8.64], R2 ;  /* 0x0000000208006986 */ /* 0x0001e8000c101104 */
[----:B------:R-:W3:Y:S04]  /*16f980*/  LDL.LU.64 R12, [R1+0x1690] ;  /* 0x00169000010c7983 */ /* 0x000ee80000300a00 */
[----:B0-----:R-:W3:Y:S01]  /*16f990*/  LDL.LU R9, [R1+0x744] ;  /* 0x0007440001097983 */ /* 0x001ee20000300800 */
[----:B------:R-:W-:-:S02]  /*16f9a0*/  LOP3.LUT P4, RZ, R60, 0x800000, RZ, 0xc0, !PT ;  /* 0x008000003cff7812 */ /* 0x000fc4000788c0ff */
[----:B------:R-:W-:Y:S02]  /*16f9b0*/  PRMT R2, R16, 0x7771, RZ ;  /* 0x0000777110027816 */ /* 0x000fe400000000ff */
[C---:B------:R-:W-:Y:S02]  /*16f9c0*/  LOP3.LUT P0, RZ, R61.reuse, 0x8, RZ, 0xc0, !PT ;  /* 0x000000083dff7812 */ /* 0x040fe4000780c0ff */
[----:B------:R-:W-:-:S11]  /*16f9d0*/  LOP3.LUT R61, R61, 0xffffbfff, RZ, 0xc0, !PT ;  /* 0xffffbfff3d3d7812 */ /* 0x000fd600078ec0ff */
[----:B------:R-:W-:-:S04]  /*16f9e0*/  @P0 LOP3.LUT R61, R61, 0x4000, RZ, 0xfc, !PT ;  /* 0x000040003d3d0812 */ /* 0x000fc800078efcff */
        /* <DEDUP_REMOVED lines=8> */
[----:B------:R-:W-:Y:S02]  /*16fa70*/  @P0 LOP3.LUT R61, R61, 0x20000, RZ, 0xfc, !PT ;  /* 0x000200003d3d0812 */ /* 0x000fe400078efcff */
[----:B------:R-:W-:Y:S02]  /*16fa80*/  LOP3.LUT P0, RZ, R60, 0x80000000, RZ, 0xc0, !PT ;  /* 0x800000003cff7812 */ /* 0x000fe4000780c0ff */
[----:B------:R-:W-:Y:S01]  /*16fa90*/  LOP3.LUT R61, R61, 0xfffbffff, RZ, 0xc0, !PT ;  /* 0xfffbffff3d3d7812 */ /* 0x000fe200078ec0ff */
[----:B--2---:R0:W-:Y:S04]  /*16faa0*/  @P4 STG.E.U8 desc[UR4][R10.64], R2 ;  /* 0x000000020a004986 */ /* 0x0041e8000c101104 */
[----:B0-----:R-:W2:Y:S04]  /*16fab0*/  LDL.LU.64 R10, [R1+0x1688] ;  /* 0x00168800010a7983 */ /* 0x001ea80000300a00 */
[----:B------:R-:W2:Y:S04]  /*16fac0*/  LDL.LU R40, [R1+0x738] ;  /* 0x0007380001287983 */ /* 0x000ea80000300800 */
[----:B------:R-:W2:Y:S01]  /*16fad0*/  LDL.LU.64 R24, [R1+0x1680] ;  /* 0x0016800001187983 */ /* 0x000ea20000300a00 */
[----:B------:R-:W-:-:S03]  /*16fae0*/  @P0 LOP3.LUT R61, R61, 0x40000, RZ, 0xfc, !PT ;  /* 0x000400003d3d0812 */ /* 0x000fc600078efcff */
[----:B------:R-:W2:Y:S01]  /*16faf0*/  LDL.LU.64 R44, [R1+0x1678] ;  /* 0x00167800012c7983 */ /* 0x000ea20000300a00 */
[----:B------:R-:W-:Y:S02]  /*16fb00*/  LOP3.LUT P0, RZ, R60, 0x40000000, RZ, 0xc0, !PT ;  /* 0x400000003cff7812 */ /* 0x000fe4000780c0ff */
[----:B------:R-:W-:Y:S01]  /*16fb10*/  LOP3.LUT R61, R61, 0xfff7ffff, RZ, 0xc0, !PT ;  /* 0xfff7ffff3d3d7812 */ /* 0x000fe200078ec0ff */
[----:B------:R-:W2:Y:S04]  /*16fb20*/  LDL.LU.64 R42, [R1+0x1670] ;  /* 0x00167000012a7983 */ /* 0x000ea80000300a00 */
[----:B------:R-:W2:Y:S04]  /*16fb30*/  LDL.LU.64 R22, [R1+0x1668] ;  /* 0x0016680001167983 */ /* 0x000ea80000300a00 */
[----:B------:R-:W2:Y:S02]  /*16fb40*/  LDL.LU.64 R38, [R1+0x1660] ;  /* 0x0016600001267983 */ /* 0x000ea40000300a00 */
[----:B------:R-:W-:-:S02]  /*16fb50*/  @P0 LOP3.LUT R61, R61, 0x80000, RZ, 0xfc, !PT ;  /* 0x000800003d3d0812 */ /* 0x000fc400078efcff */
[C---:B------:R-:W-:Y:S01]  /*16fb60*/  LOP3.LUT P0, RZ, R60.reuse, 0x20000000, RZ, 0xc0, !PT ;  /* 0x200000003cff7812 */ /* 0x040fe2000780c0ff */
[----:B------:R-:W2:Y:S01]  /*16fb70*/  LDL.LU R3, [R1+0x678] ;  /* 0x0006780001037983 */ /* 0x000ea20000300800 */
[----:B------:R-:W-:Y:S02]  /*16fb80*/  LOP3.LUT R61, R61, 0xffefffff, RZ, 0xc0, !PT ;  /* 0xffefffff3d3d7812 */ /* 0x000fe400078ec0ff */
[C---:B------:R-:W-:Y:S01]  /*16fb90*/  LOP3.LUT P5, RZ, R60.reuse, 0x1000000, RZ, 0xc0, !PT ;  /* 0x010000003cff7812 */ /* 0x040fe200078ac0ff */
[----:B------:R-:W2:Y:S01]  /*16fba0*/  LDL.LU.64 R18, [R1+0x1658] ;  /* 0x0016580001127983 */ /* 0x000ea20000300a00 */
[----:B------:R-:W-:Y:S02]  /*16fbb0*/  LOP3.LUT P6, RZ, R60, 0x2000000, RZ, 0xc0, !PT ;  /* 0x020000003cff7812 */ /* 0x000fe400078cc0ff */
[----:B------:R-:W-:Y:S01]  /*16fbc0*/  PRMT R2, R16, 0x7772, RZ ;  /* 0x0000777210027816 */ /* 0x000fe200000000ff */
[----:B------:R-:W2:Y:S04]  /*16fbd0*/  LDL.LU.64 R36, [R1+0x1650] ;  /* 0x0016500001247983 */ /* 0x000ea80000300a00 */
[----:B------:R-:W-:-:S02]  /*16fbe0*/  @P0 LOP3.LUT R61, R61, 0x100000, RZ, 0xfc, !PT ;  /* 0x001000003d3d0812 */ /* 0x000fc400078efcff */
        /* <DEDUP_REMOVED lines=8> */
[----:B0-----:R-:W-:Y:S02]  /*16fc70*/  PRMT R2, R16, 0x7773, RZ ;  /* 0x0000777310027816 */ /* 0x001fe400000000ff */
[----:B------:R-:W3:Y:S04]  /*16fc80*/  LDL.LU R16, [R1+0x6d8] ;  /* 0x0006d80001107983 */ /* 0x000ee80000300800 */
[----:B----4-:R0:W-:Y:S04]  /*16fc90*/  @P6 STG.E.U8 desc[UR4][R14.64], R2 ;  /* 0x000000020e006986 */ /* 0x0101e8000c101104 */
[----:B------:R-:W4:Y:S01]  /*16fca0*/  LDL.LU.64 R34, [R1+0x1638] ;  /* 0x0016380001227983 */ /* 0x000f220000300a00 */
[----:B0-----:R-:W-:-:S03]  /*16fcb0*/  PRMT R2, R9, 0x7770, RZ ;  /* 0x0000777009027816 */ /* 0x001fc600000000ff */
[----:B------:R-:W3:Y:S04]  /*16fcc0*/  LDL.LU.64 R14, [R1+0x1630] ;  /* 0x00163000010e7983 */ /* 0x000ee80000300a00 */
[----:B------:R0:W-:Y:S01]  /*16fcd0*/  @P0 STG.E.U8 desc[UR4][R32.64], R2 ;  /* 0x0000000220000986 */ /* 0x0001e2000c101104 */
[----:B------:R-:W-:Y:S02]  /*16fce0*/  LOP3.LUT P0, RZ, R61, 0x400000, RZ, 0xc0, !PT ;  /* 0x004000003dff7812 */ /* 0x000fe4000780c0ff */
[----:B0-----:R-:W-:Y:S01]  /*16fcf0*/  PRMT R2, R9, 0x7771, RZ ;  /* 0x0000777109027816 */ /* 0x001fe200000000ff */
[----:B------:R-:W3:Y:S10]  /*16fd00*/  LDL.LU.64 R32, [R1+0x1620] ;  /* 0x0016200001207983 */ /* 0x000ef40000300a00 */
[----:B------:R0:W-:Y:S01]  /*16fd10*/  @P0 STG.E.U8 desc[UR4][R12.64], R2 ;  /* 0x000000020c000986 */ /* 0x0001e2000c101104 */
[----:B------:R-:W-:-:S02]  /*16fd20*/  LOP3.LUT P0, RZ, R61, 0x200000, RZ, 0xc0, !PT ;  /* 0x002000003dff7812 */ /* 0x000fc4000780c0ff */
[C---:B0-----:R-:W-:Y:S01]  /*16fd30*/  PRMT R2, R9.reuse, 0x7772, RZ ;  /* 0x0000777209027816 */ /* 0x041fe200000000ff */
[----:B------:R-:W3:Y:S10]  /*16fd40*/  LDL.LU.64 R12, [R1+0x1600] ;  /* 0x00160000010c7983 */ /* 0x000ef40000300a00 */
[----:B--2---:R0:W-:Y:S04]  /*16fd50*/  @P0 STG.E.U8 desc[UR4][R10.64], R2 ;  /* 0x000000020a000986 */ /* 0x0041e8000c101104 */
[----:B0-----:R-:W2:Y:S01]  /*16fd60*/  LDL.LU.64 R10, [R1+0x15f8] ;  /* 0x0015f800010a7983 */ /* 0x001ea20000300a00 */
[----:B------:R-:W-:-:S03]  /*16fd70*/  PRMT R2, R9, 0x7773, RZ ;  /* 0x0000777309027816 */ /* 0x000fc600000000ff */
[----:B------:R-:W2:Y:S01]  /*16fd80*/  LDL.LU.64 R8, [R1+0x15f0] ;  /* 0x0015f00001087983 */ /* 0x000ea20000300a00 */
[----:B------:R-:W-:-:S13]  /*16fd90*/  LOP3.LUT P0, RZ, R61, 0x100000, RZ, 0xc0, !PT ;  /* 0x001000003dff7812 */ /* 0x000fda000780c0ff */
        /* <DEDUP_REMOVED lines=16> */
[C---:B------:R-:W-:Y:S02]  /*16fea0*/  LOP3.LUT P0, RZ, R61.reuse, 0x4000, RZ, 0xc0, !PT ;  /* 0x000040003dff7812 */ /* 0x040fe4000780c0ff */
[C---:B------:R-:W-:Y:S02]  /*16feb0*/  LOP3.LUT P1, RZ, R61.reuse, 0x10, RZ, 0xc0, !PT ;  /* 0x000000103dff7812 */ /* 0x040fe4000782c0ff */
[----:B------:R-:W-:Y:S02]  /*16fec0*/  LOP3.LUT P2, RZ, R61, 0x20, RZ, 0xc0, !PT ;  /* 0x000000203dff7812 */ /* 0x000fe4000784c0ff */
[----:B0-----:R-:W-:-:S07]  /*16fed0*/  PRMT R2, R3, 0x7771, RZ ;  /* 0x0000777103027816 */ /* 0x001fce00000000ff */
[----:B------:R0:W-:Y:S01]  /*16fee0*/  @P0 STG.E.U8 desc[UR4][R36.64], R2 ;  /* 0x0000000224000986 */ /* 0x0001e2000c101104 */
[----:B------:R-:W-:Y:S02]  /*16fef0*/  LOP3.LUT P3, RZ, R61, 0x40, RZ, 0xc0, !PT ;  /* 0x000000403dff7812 */ /* 0x000fe4000786c0ff */
[----:B0-----:R-:W-:-:S05]  /*16ff00*/  PRMT R2, R3, 0x7772, RZ ;  /* 0x0000777203027816 */ /* 0x001fca00000000ff */
[----:B----4-:R0:W-:Y:S01]  /*16ff10*/  @P1 STG.E.U8 desc[UR4][R34.64], R2 ;  /* 0x0000000222001986 */ /* 0x0101e2000c101104 */
[----:B------:R-:W-:Y:S02]  /*16ff20*/  LOP3.LUT P4, RZ, R61, 0x80, RZ, 0xc0, !PT ;  /* 0x000000803dff7812 */ /* 0x000fe4000788c0ff */
[----:B0-----:R-:W-:-:S05]  /*16ff30*/  PRMT R2, R3, 0x7773, RZ ;  /* 0x0000777303027816 */ /* 0x001fca00000000ff */
[----:B---3--:R0:W-:Y:S01]  /*16ff40*/  @P2 STG.E.U8 desc[UR4][R14.64], R2 ;  /* 0x000000020e002986 */ /* 0x0081e2000c101104 */
[----:B------:R-:W-:Y:S02]  /*16ff50*/  LOP3.LUT P5, RZ, R61, 0x100, RZ, 0xc0, !PT ;  /* 0x000001003dff7812 */ /* 0x000fe400078ac0ff */
[----:B0-----:R-:W-:-:S05]  /*16ff60*/  PRMT R2, R16, 0x7770, RZ ;  /* 0x0000777010027816 */ /* 0x001fca00000000ff */
[----:B------:R0:W-:Y:S01]  /*16ff70*/  @P3 STG.E.U8 desc[UR4][R32.64], R2 ;  /* 0x0000000220003986 */ /* 0x0001e2000c101104 */
[----:B------:R-:W-:Y:S02]  /*16ff80*/  LOP3.LUT P6, RZ, R61, 0x200, RZ, 0xc0, !PT ;  /* 0x000002003dff7812 */ /* 0x000fe400078cc0ff */
[----:B0-----:R-:W-:-:S05]  /*16ff90*/  PRMT R2, R16, 0x7771, RZ ;  /* 0x0000777110027816 */ /* 0x001fca00000000ff */
[----:B------:R0:W-:Y:S02]  /*16ffa0*/  @P4 STG.E.U8 desc[UR4][R12.64], R2 ;  /* 0x000000020c004986 */ /* 0x0001e4000c101104 */
[----:B0-----:R-:W-:-:S05]  /*16ffb0*/  PRMT R2, R16, 0x7772, RZ ;  /* 0x0000777210027816 */ /* 0x001fca00000000ff */
[----:B--2---:R0:W-:Y:S02]  /*16ffc0*/  @P5 STG.E.U8 desc[UR4][R10.64], R2 ;  /* 0x000000020a005986 */ /* 0x0041e4000c101104 */
[----:B0-----:R-:W-:Y:S02]  /*16ffd0*/  PRMT R2, R16, 0x7773, RZ ;  /* 0x0000777310027816 */ /* 0x001fe400000000ff */
[----:B------:R-:W2:Y:S04]  /*16ffe0*/  LDL.LU.64 R10, [R1+0x15e8] ;  /* 0x0015e800010a7983 */ /* 0x000ea80000300a00 */
[----:B------:R-:W3:Y:S04]  /*16fff0*/  LDL.LU.64 R32, [R1+0x15e0] ;  /* 0x0015e00001207983 */ /* 0x000ee80000300a00 */
[----:B------:R0:W-:Y:S04]  /*170000*/  @P6 STG.E.U8 desc[UR4][R8.64], R2 ;  /* 0x0000000208006986 */ /* 0x0001e8000c101104 */
[----:B------:R-:W4:Y:S04]  /*170010*/  LDL.LU R15, [R1+0x73c] ;  /* 0x00073c00010f7983 */ /* 0x000f280000300800 */
[----:B0-----:R-:W2:Y:S04]  /*170020*/  LDL.LU R8, [R1+0x748] ;  /* 0x0007480001087983 */ /* 0x001ea80000300800 */
[----:B------:R-:W3:Y:S04]  /*170030*/  LDL.LU.64 R44, [R1+0x1628] ;  /* 0x00162800012c7983 */ /* 0x000ee80000300a00 */
[----:B------:R-:W3:Y:S04]  /*170040*/  LDL.LU.64 R22, [R1+0x1608] ;  /* 0x0016080001167983 */ /* 0x000ee80000300a00 */
[----:B------:R-:W3:Y:S01]  /*170050*/  LDL.LU R18, [R1+0x2e54] ;  /* 0x002e540001127983 */ /* 0x000ee20000300800 */
[----:B------:R-:W-:-:S02]  /*170060*/  LOP3.LUT P0, RZ, R61, 0x400, RZ, 0xc0, !PT ;  /* 0x000004003dff7812 */ /* 0x000fc4000780c0ff */
[----:B------:R-:W-:Y:S01]  /*170070*/  LOP3.LUT P1, RZ, R61, 0x800, RZ, 0xc0, !PT ;  /* 0x000008003dff7812 */ /* 0x000fe2000782c0ff */
[----:B------:R-:W3:Y:S04]  /*170080*/  LDL.LU R37, [R1+0x3078] ;  /* 0x0030780001257983 */ /* 0x000ee80000300800 */
[----:B------:R-:W3:Y:S04]  /*170090*/  LDL.LU R36, [R1+0x3074] ;  /* 0x0030740001247983 */ /* 0x000ee80000300800 */
[----:B------:R-:W3:Y:S01]  /*1700a0*/  LDL.LU R12, [R1+0x3070] ;  /* 0x00307000010c7983 */ /* 0x000ee20000300800 */
[----:B--2---:R-:W-:-:S05]  /*1700b0*/  PRMT R3, R8, 0x7770, RZ ;  /* 0x0000777008037816 */ /* 0x004fca00000000ff */
[----:B------:R0:W-:Y:S04]  /*1700c0*/  @P0 STG.E.U8 desc[UR4][R10.64], R3 ;  /* 0x000000030a000986 */ /* 0x0001e8000c101104 */
[----:B0-----:R-:W2:Y:S01]  /*1700d0*/  LDL.LU.64 R10, [R1+0x15d8] ;  /* 0x0015d800010a7983 */ /* 0x001ea20000300a00 */
[----:B------:R-:W-:-:S03]  /*1700e0*/  PRMT R3, R8, 0x7771, RZ ;  /* 0x0000777108037816 */ /* 0x000fc600000000ff */
[----:B------:R-:W2:Y:S04]  /*1700f0*/  LDL.LU.64 R40, [R1+0x15d0] ;  /* 0x0015d00001287983 */ /* 0x000ea80000300a00 */
[----:B------:R-:W2:Y:S04]  /*170100*/  LDL.LU R9, [R1+0x306c] ;  /* 0x00306c0001097983 */ /* 0x000ea80000300800 */
[----:B------:R-:W2:Y:S04]  /*170110*/  LDL.LU R13, [R1+0x3068] ;  /* 0x00306800010d7983 */ /* 0x000ea80000300800 */
[----:B---3--:R0:W-:Y:S04]  /*170120*/  @P1 STG.E.U8 desc[UR4][R32.64], R3 ;  /* 0x0000000320001986 */ /* 0x0081e8000c101104 */
[----:B0-----:R-:W3:Y:S04]  /*170130*/  LDL.LU.64 R32, [R1+0x15c8] ;  /* 0x0015c80001207983 */ /* 0x001ee80000300a00 */
[----:B------:R-:W3:Y:S04]  /*170140*/  LDL.LU.64 R42, [R1+0x15c0] ;  /* 0x0015c000012a7983 */ /* 0x000ee80000300a00 */
[----:B------:R-:W3:Y:S04]  /*170150*/  LDL.LU R14, [R1+0x67c] ;  /* 0x00067c00010e7983 */ /* 0x000ee80000300800 */
[----:B------:R-:W3:Y:S04]  /*170160*/  LDL R16, [R1+0x3064] ;  /* 0x0030640001107983 */ /* 0x000ee80000100800 */
[----:B------:R-:W3:Y:S01]  /*170170*/  LDL.LU.64 R38, [R1+0x15b8] ;  /* 0x0015b80001267983 */ /* 0x000ee20000300a00 */
[----:B----4-:R-:W-:-:S02]  /*170180*/  PRMT R5, R15, 0x7770, RZ ;  /* 0x000077700f057816 */ /* 0x010fc400000000ff */
[C---:B------:R-:W-:Y:S02]  /*170190*/  PRMT R4, R15.reuse, 0x7771, RZ ;  /* 0x000077710f047816 */ /* 0x040fe400000000ff */
[C---:B------:R-:W-:Y:S02]  /*1701a0*/  PRMT R7, R15.reuse, 0x7772, RZ ;  /* 0x000077720f077816 */ /* 0x040fe400000000ff */
[----:B------:R-:W-:Y:S02]  /*1701b0*/  PRMT R3, R15, 0x7773, RZ ;  /* 0x000077730f037816 */ /* 0x000fe400000000ff */
[----:B------:R-:W4:Y:S04]  /*1701c0*/  LDL.LU R15, [R1+0x2e5c] ;  /* 0x002e5c00010f7983 */ /* 0x000f280000300800 */
[----:B------:R-:W4:Y:S01]  /*1701d0*/  LDL.LU.64 R34, [R1+0x15a0] ;  /* 0x0015a00001227983 */ /* 0x000f220000300a00 */
[C---:B------:R-:W-:Y:S01]  /*1701e0*/  LOP3.LUT P2, RZ, R61.reuse, 0x1000, RZ, 0xc0, !PT ;  /* 0x000010003dff7812 */ /* 0x040fe2000784c0ff */
[----:B------:R-:W-:Y:S01]  /*1701f0*/  VIADD R2, R18, 0xf5 ;  /* 0x000000f512027836 */ /* 0x000fe20000000000 */
[----:B------:R-:W-:-:S02]  /*170200*/  LOP3.LUT P3, RZ, R61, 0x2000, RZ, 0xc0, !PT ;  /* 0x000020003dff7812 */ /* 0x000fc4000786c0ff */
[----:B------:R-:W-:Y:S02]  /*170210*/  LOP3.LUT P4, RZ, R20, 0x2000, RZ, 0xc0, !PT ;  /* 0x0000200014ff7812 */ /* 0x000fe4000788c0ff */
[----:B------:R-:W-:Y:S01]  /*170220*/  ISETP.GE.AND P0, PT, R2, UR13, PT ;  /* 0x0000000d02007c0c */ /* 0x000fe2000bf06270 */
[----:B------:R-:W-:Y:S01]  /*170230*/  VIADD R2, R18, 0xf6 ;  /* 0x000000f612027836 */ /* 0x000fe20000000000 */
[----:B------:R-:W-:Y:S02]  /*170240*/  LOP3.LUT P5, RZ, R20, 0x4000, RZ, 0xc0, !PT ;  /* 0x0000400014ff7812 */ /* 0x000fe400078ac0ff */
[----:B------:R-:W-:Y:S02]  /*170250*/  PRMT R6, R8, 0x7772, RZ ;  /* 0x0000777208067816 */ /* 0x000fe400000000ff */
[----:B------:R-:W-:Y:S02]  /*170260*/  LOP3.LUT P6, RZ, R17, 0x100, RZ, 0xc0, !PT ;  /* 0x0000010011ff7812 */ /* 0x000fe400078cc0ff */
[----:B------:R-:W-:Y:S01]  /*170270*/  ISETP.GE.AND P1, PT, R2, UR15, PT ;  /* 0x0000000f02007c0c */ /* 0x000fe2000bf26270 */
[----:B------:R-:W-:Y:S01]  /*170280*/  @P2 STG.E.U8 desc[UR4][R44.64], R6 ;  /* 0x000000062c002986 */ /* 0x000fe2000c101104 */
[----:B------:R-:W-:-:S02]  /*170290*/  PRMT R2, R8, 0x7773, RZ ;  /* 0x0000777308027816 */ /* 0x000fc400000000ff */
[----:B------:R-:W-:Y:S01]  /*1702a0*/  ISETP.LT.AND P2, PT, R37, UR12, !P6 ;  /* 0x0000000c25007c0c */ /* 0x000fe2000f741270 */
[----:B------:R-:W0:Y:S02]  /*1702b0*/  LDCU.64 UR12, c[0x0][0x398] ;  /* 0x00007300ff0c77ac */ /* 0x000e240008000a00 */
[----:B------:R1:W-:Y:S04]  /*1702c0*/  @P3 STG.E.U8 desc[UR4][R22.64], R2 ;  /* 0x0000000216003986 */ /* 0x0003e8000c101104 */
[----:B-1----:R-:W4:Y:S01]  /*1702d0*/  LDL.LU R22, [R1+0x3060] ;  /* 0x0030600001167983 */ /* 0x002f220000300800 */
[----:B------:R-:W-:Y:S01]  /*1702e0*/  ISETP.LT.AND P3, PT, R36, UR14, !P6 ;  /* 0x0000000e24007c0c */ /* 0x000fe2000f761270 */
[----:B------:R-:W-:Y:S01]  /*1702f0*/  VIADD R2, R18, 0xd7 ;  /* 0x000000d712027836 */ /* 0x000fe20000000000 */
[----:B------:R-:W1:Y:S01]  /*170300*/  LDCU.64 UR14, c[0x0][0x398] ;  /* 0x00007300ff0e77ac */ /* 0x000e620008000a00 */
[----:B--2---:R2:W-:Y:S04]  /*170310*/  @P4 STG.E.U8 desc[UR4][R10.64], R5 ;  /* 0x000000050a004986 */ /* 0x0045e8000c101104 */
[----:B------:R0:W-:Y:S04]  /*170320*/  @P5 STG.E.U8 desc[UR4][R40.64], R4 ;  /* 0x0000000428005986 */ /* 0x0001e8000c101104 */
[----:B--2---:R-:W2:Y:S04]  /*170330*/  LDL.LU.64 R10, [R1+0x15b0] ;  /* 0x0015b000010a7983 */ /* 0x004ea80000300a00 */
[----:B0-----:R-:W2:Y:S04]  /*170340*/  LDL.LU.64 R40, [R1+0x15a8] ;  /* 0x0015a80001287983 */ /* 0x001ea80000300a00 */
[----:B------:R-:W2:Y:S04]  /*170350*/  LDL.LU R8, [R1+0x6dc] ;  /* 0x0006dc0001087983 */ /* 0x000ea80000300800 */
[----:B---3--:R0:W-:Y:S04]  /*170360*/  @P2 STG.E.U8 desc[UR4][R32.64], R7 ;  /* 0x0000000720002986 */ /* 0x0081e8000c101104 */
[----:B0-----:R-:W3:Y:S01]  /*170370*/  LDL.LU.64 R32, [R1+0x1590] ;  /* 0x0015900001207983 */ /* 0x001ee20000300a00 */
[----:B------:R-:W-:Y:S01]  /*170380*/  ISETP.LT.AND P4, PT, R12, UR10, !P6 ;  /* 0x0000000a0c007c0c */ /* 0x000fe2000f781270 */
[----:B------:R-:W0:Y:S02]  /*170390*/  LDCU UR10, c[0x0][0x398] ;  /* 0x00007300ff0a77ac */ /* 0x000e240008000800 */
[----:B------:R1:W-:Y:S01]  /*1703a0*/  @P3 STG.E.U8 desc[UR4][R42.64], R3 ;  /* 0x000000032a003986 */ /* 0x0003e2000c101104 */
[----:B------:R-:W-:Y:S01]  /*1703b0*/  ISETP.LT.AND P5, PT, R9, UR8, !P6 ;  /* 0x0000000809007c0c */ /* 0x000fe2000f7a1270 */
[----:B------:R-:W0:Y:S01]  /*1703c0*/  LDCU UR8, c[0x0][0x398] ;  /* 0x00007300ff0877ac */ /* 0x000e220008000800 */
[----:B-1----:R-:W-:Y:S01]  /*1703d0*/  PRMT R3, R14, 0x7770, RZ ;  /* 0x000077700e037816 */ /* 0x002fe200000000ff */
[----:B------:R-:W3:Y:S06]  /*1703e0*/  LDL.LU.64 R42, [R1+0x1598] ;  /* 0x00159800012a7983 */ /* 0x000eec0000300a00 */
[----:B------:R1:W-:Y:S01]  /*1703f0*/  @P4 STG.E.U8 desc[UR4][R38.64], R3 ;  /* 0x0000000326004986 */ /* 0x0003e2000c101104 */
[----:B------:R-:W-:Y:S01]  /*170400*/  ISETP.GE.AND P2, PT, R2, UR18, PT ;  /* 0x0000001202007c0c */ /* 0x000fe2000bf46270 */
[----:B------:R-:W0:Y:S01]  /*170410*/  LDCU.64 UR18, c[0x0][0x398] ;  /* 0x00007300ff1277ac */ /* 0x000e220008000a00 */
[----:B------:R-:W-:Y:S01]  /*170420*/  PRMT R2, R14, 0x7771, RZ ;  /* 0x000077710e027816 */ /* 0x000fe200000000ff */
[----:B-1----:R-:W3:Y:S04]  /*170430*/  LDL.LU.64 R38, [R1+0x1588] ;  /* 0x0015880001267983 */ /* 0x002ee80000300a00 */
[----:B----4-:R1:W-:Y:S04]  /*170440*/  @P5 STG.E.U8 desc[UR4][R34.64], R2 ;  /* 0x0000000222005986 */ /* 0x0103e8000c101104 */
[----:B-1----:R-:W4:Y:S01]  /*170450*/  LDL.LU.64 R34, [R1+0x1578] ;  /* 0x0015780001227983 */ /* 0x002f220000300a00 */
[----:B------:R-:W-:-:S02]  /*170460*/  ISETP.LT.AND P3, PT, R13, UR12, !P6 ;  /* 0x0000000c0d007c0c */ /* 0x000fc4000f761270 */
[----:B------:R-:W-:Y:S01]  /*170470*/  ISETP.LT.AND P4, PT, R16, UR14, !P6 ;  /* 0x0000000e10007c0c */ /* 0x000fe2000f781270 */
[----:B------:R-:W-:Y:S01]  /*170480*/  VIADD R2, R18, 0xd8 ;  /* 0x000000d812027836 */ /* 0x000fe20000000000 */
[----:B------:R-:W-:Y:S01]  /*170490*/  ISETP.LT.AND P6, PT, R15, UR16, !P2 ;  /* 0x000000100f007c0c */ /* 0x000fe2000d7c1270 */
[----:B------:R-:W1:Y:S01]  /*1704a0*/  LDCU UR12, c[0x0][0x398] ;  /* 0x00007300ff0c77ac */ /* 0x000e620008000800 */
[----:B------:R-:W-:Y:S02]  /*1704b0*/  PRMT R4, R14, 0x7772, RZ ;  /* 0x000077720e047816 */ /* 0x000fe400000000ff */
[----:B------:R-:W-:Y:S01]  /*1704c0*/  ISETP.GE.AND P5, PT, R2, UR24, PT ;  /* 0x0000001802007c0c */ /* 0x000fe2000bfa6270 */
[----:B------:R-:W0:Y:S01]  /*1704d0*/  LDCU.64 UR24, c[0x0][0x398] ;  /* 0x00007300ff1877ac */ /* 0x000e220008000a00 */
[----:B------:R-:W-:Y:S01]  /*1704e0*/  PRMT R3, R14, 0x7773, RZ ;  /* 0x000077730e037816 */ /* 0x000fe200000000ff */
[----:B------:R-:W0:Y:S01]  /*1704f0*/  LDCU UR14, c[0x0][0x398] ;  /* 0x00007300ff0e77ac */ /* 0x000e220008000800 */
[----:B------:R-:W0:Y:S01]  /*170500*/  LDCU UR16, c[0x0][0x398] ;  /* 0x00007300ff1077ac */ /* 0x000e220008000800 */
[----:B--2---:R2:W-:Y:S04]  /*170510*/  @P3 STG.E.U8 desc[UR4][R10.64], R4 ;  /* 0x000000040a003986 */ /* 0x0045e8000c101104 */
[----:B------:R-:W-:Y:S01]  /*170520*/  @P4 STG.E.U8 desc[UR4][R40.64], R3 ;  /* 0x0000000328004986 */ /* 0x000fe2000c101104 */
[----:B------:R-:W-:-:S03]  /*170530*/  PRMT R2, R8, 0x7770, RZ ;  /* 0x0000777008027816 */ /* 0x000fc600000000ff */
[----:B--2---:R-:W2:Y:S04]  /*170540*/  LDL.LU R11, [R1+0x74c] ;  /* 0x00074c00010b7983 */ /* 0x004ea80000300800 */
[----:B------:R-:W2:Y:S04]  /*170550*/  LDL.LU.64 R46, [R1+0x1580] ;  /* 0x00158000012e7983 */ /* 0x000ea80000300a00 */
[----:B------:R-:W2:Y:S04]  /*170560*/  LDL.LU.64 R24, [R1+0x1570] ;  /* 0x0015700001187983 */ /* 0x000ea80000300a00 */
[----:B---3--:R3:W-:Y:S04]  /*170570*/  @P6 STG.E.U8 desc[UR4][R32.64], R2 ;  /* 0x0000000220006986 */ /* 0x0087e8000c101104 */
[----:B---3--:R-:W3:Y:S04]  /*170580*/  LDL.LU.64 R32, [R1+0x1568] ;  /* 0x0015680001207983 */ /* 0x008ee80000300a00 */
[----:B------:R-:W3:Y:S01]  /*170590*/  LDL.LU.64 R40, [R1+0x1560] ;  /* 0x0015600001287983 */ /* 0x000ee20000300a00 */
[----:B0-----:R-:W-:Y:S01]  /*1705a0*/  ISETP.LT.AND P3, PT, R22, UR18, !P2 ;  /* 0x0000001216007c0c */ /* 0x001fe2000d761270 */
[----:B------:R-:W0:Y:S01]  /*1705b0*/  LDCU UR18, c[0x0][0x398] ;  /* 0x00007300ff1277ac */ /* 0x000e220008000800 */
[----:B------:R-:W-:Y:S01]  /*1705c0*/  ISETP.LT.AND P4, PT, R37, UR20, !P2 ;  /* 0x0000001425007c0c */ /* 0x000fe2000d781270 */
[----:B------:R-:W3:Y:S01]  /*1705d0*/  LDL.LU R10, [R1+0x7d0] ;  /* 0x0007d000010a7983 */ /* 0x000ee20000300800 */
[C---:B------:R-:W-:Y:S01]  /*1705e0*/  PRMT R4, R8.reuse, 0x7771, RZ ;  /* 0x0000777108047816 */ /* 0x040fe200000000ff */
[----:B------:R-:W0:Y:S01]  /*1705f0*/  LDCU UR20, c[0x0][0x398] ;  /* 0x00007300ff1477ac */ /* 0x000e220008000800 */
[----:B------:R-:W-:Y:S01]  /*170600*/  PRMT R3, R8, 0x7772, RZ ;  /* 0x0000777208037816 */ /* 0x000fe200000000ff */
[----:B------:R-:W3:Y:S01]  /*170610*/  LDL.LU.64 R44, [R1+0x1558] ;  /* 0x00155800012c7983 */ /* 0x000ee20000300a00 */
[----:B------:R-:W-:Y:S01]  /*170620*/  ISETP.LT.AND P6, PT, R36, UR22, !P2 ;  /* 0x0000001624007c0c */ /* 0x000fe2000d7c1270 */
[----:B------:R-:W0:Y:S04]  /*170630*/  LDCU UR22, c[0x0][0x398] ;  /* 0x00007300ff1677ac */ /* 0x000e280008000800 */
[----:B------:R-:W-:Y:S04]  /*170640*/  @P3 STG.E.U8 desc[UR4][R42.64], R4 ;  /* 0x000000042a003986 */ /* 0x000fe8000c101104 */
[----:B------:R0:W-:Y:S01]  /*170650*/  @P4 STG.E.U8 desc[UR4][R38.64], R3 ;  /* 0x0000000326004986 */ /* 0x0001e2000c101104 */
[----:B------:R-:W-:-:S03]  /*170660*/  PRMT R2, R8, 0x7773, RZ ;  /* 0x0000777308027816 */ /* 0x000fc600000000ff */
[----:B0-----:R-:W3:Y:S04]  /*170670*/  LDL.LU.64 R38, [R1+0x1550] ;  /* 0x0015500001267983 */ /* 0x001ee80000300a00 */
[----:B----4-:R0:W-:Y:S04]  /*170680*/  @P6 STG.E.U8 desc[UR4][R34.64], R2 ;  /* 0x0000000222006986 */ /* 0x0101e8000c101104 */
[----:B0-----:R-:W4:Y:S01]  /*170690*/  LDL.LU.64 R34, [R1+0x1548] ;  /* 0x0015480001227983 */ /* 0x001f220000300a00 */
[----:B------:R-:W-:Y:S02]  /*1706a0*/  ISETP.LT.AND P3, PT, R12, UR24, !P2 ;  /* 0x000000180c007c0c */ /* 0x000fe4000d761270 */
[----:B------:R-:W-:Y:S01]  /*1706b0*/  ISETP.LT.AND P4, PT, R9, UR6, !P2 ;  /* 0x0000000609007c0c */ /* 0x000fe2000d781270 */
[----:B------:R-:W4:Y:S01]  /*1706c0*/  LDL.LU.64 R42, [R1+0x1540] ;  /* 0x00154000012a7983 */ /* 0x000f220000300a00 */
[----:B------:R-:W-:Y:S01]  /*1706d0*/  ISETP.LT.AND P6, PT, R13, UR8, !P2 ;  /* 0x000000080d007c0c */ /* 0x000fe2000d7c1270 */
[----:B------:R-:W0:Y:S01]  /*1706e0*/  LDCU UR6, c[0x0][0x398] ;  /* 0x00007300ff0677ac */ /* 0x000e220008000800 */
[----:B------:R-:W-:Y:S01]  /*1706f0*/  ISETP.LT.AND P2, PT, R16, UR10, !P2 ;  /* 0x0000000a10007c0c */ /* 0x000fe2000d741270 */
[----:B------:R-:W4:Y:S01]  /*170700*/  LDL.LU R8, [R1+0x6c0] ;  /* 0x0006c00001087983 */ /* 0x000f220000300800 */
[----:B------:R-:W0:Y:S01]  /*170710*/  LDCU UR8, c[0x0][0x398] ;  /* 0x00007300ff0877ac */ /* 0x000e220008000800 */
[----:B------:R-:W0:Y:S01]  /*170720*/  LDCU UR10, c[0x0][0x398] ;  /* 0x00007300ff0a77ac */ /* 0x000e220008000800 */
[----:B--2---:R-:W-:-:S02]  /*170730*/  PRMT R5, R11, 0x7770, RZ ;  /* 0x000077700b057816 */ /* 0x004fc400000000ff */
[C---:B------:R-:W-:Y:S02]  /*170740*/  PRMT R4, R11.reuse, 0x7771, RZ ;  /* 0x000077710b047816 */ /* 0x040fe400000000ff */
[C---:B------:R-:W-:Y:S01]  /*170750*/  PRMT R3, R11.reuse, 0x7772, RZ ;  /* 0x000077720b037816 */ /* 0x040fe200000000ff */
[----:B------:R-:W-:Y:S01]  /*170760*/  @P3 STG.E.U8 desc[UR4][R46.64], R5 ;  /* 0x000000052e003986 */ /* 0x000fe2000c101104 */
[----:B------:R-:W-:-:S03]  /*170770*/  PRMT R2, R11, 0x7773, RZ ;  /* 0x000077730b027816 */ /* 0x000fc600000000ff */
[----:B------:R-:W-:Y:S04]  /*170780*/  @P4 STG.E.U8 desc[UR4][R24.64], R4 ;  /* 0x0000000418004986 */ /* 0x000fe8000c101104 */
[----:B---3--:R2:W-:Y:S04]  /*170790*/  @P6 STG.E.U8 desc[UR4][R32.64], R3 ;  /* 0x0000000320006986 */ /* 0x0085e8000c101104 */
[----:B------:R3:W-:Y:S04]  /*1707a0*/  @P2 STG.E.U8 desc[UR4][R40.64], R2 ;  /* 0x0000000228002986 */ /* 0x0007e8000c101104 */
[----:B--2---:R-:W2:Y:S04]  /*1707b0*/  LDL.LU.64 R32, [R1+0x1538] ;  /* 0x0015380001207983 */ /* 0x004ea80000300a00 */
[----:B---3--:R-:W3:Y:S01]  /*1707c0*/  LDL.LU.64 R40, [R1+0x1530] ;  /* 0x0015300001287983 */ /* 0x008ee20000300a00 */
[----:B-1----:R-:W-:Y:S01]  /*1707d0*/  ISETP.LT.AND P4, PT, R15, UR12, !P5 ;  /* 0x0000000c0f007c0c */ /* 0x002fe2000ef81270 */
[----:B------:R-:W1:Y:S01]  /*1707e0*/  LDCU UR12, c[0x0][0x398] ;  /* 0x00007300ff0c77ac */ /* 0x000e620008000800 */
[----:B------:R-:W-:Y:S01]  /*1707f0*/  ISETP.LT.AND P3, PT, R22, UR14, !P5 ;  /* 0x0000000e16007c0c */ /* 0x000fe2000ef61270 */
[----:B------:R-:W3:Y:S01]  /*170800*/  LDL.LU.64 R24, [R1+0x1520] ;  /* 0x0015200001187983 */ /* 0x000ee20000300a00 */
[C---:B------:R-:W-:Y:S01]  /*170810*/  PRMT R3, R10.reuse, 0x7770, RZ ;  /* 0x000077700a037816 */ /* 0x040fe200000000ff */
[----:B------:R-:W0:Y:S01]  /*170820*/  LDCU UR14, c[0x0][0x398] ;  /* 0x00007300ff0e77ac */ /* 0x000e220008000800 */
[C---:B------:R-:W-:Y:S01]  /*170830*/  PRMT R2, R10.reuse, 0x7771, RZ ;  /* 0x000077710a027816 */ /* 0x040fe200000000ff */
[----:B------:R-:W3:Y:S01]  /*170840*/  LDL.LU R11, [R1+0x720] ;  /* 0x00072000010b7983 */ /* 0x000ee20000300800 */
[----:B------:R-:W-:Y:S01]  /*170850*/  ISETP.LT.AND P6, PT, R37, UR16, !P5 ;  /* 0x0000001025007c0c */ /* 0x000fe2000efc1270 */
[----:B------:R-:W0:Y:S04]  /*170860*/  LDCU UR16, c[0x0][0x398] ;  /* 0x00007300ff1077ac */ /* 0x000e280008000800 */
[----:B------:R-:W-:Y:S04]  /*170870*/  @P4 STG.E.U8 desc[UR4][R44.64], R3 ;  /* 0x000000032c004986 */ /* 0x000fe8000c101104 */
[----:B------:R0:W-:Y:S04]  /*170880*/  @P3 STG.E.U8 desc[UR4][R38.64], R2 ;  /* 0x0000000226003986 */ /* 0x0001e8000c101104 */
[----:B0-----:R-:W3:Y:S01]  /*170890*/  LDL.LU.64 R38, [R1+0x1528] ;  /* 0x0015280001267983 */ /* 0x001ee20000300a00 */
[----:B------:R-:W-:-:S05]  /*1708a0*/  PRMT R3, R10, 0x7772, RZ ;  /* 0x000077720a037816 */ /* 0x000fca00000000ff */
[----:B----4-:R0:W-:Y:S04]  /*1708b0*/  @P6 STG.E.U8 desc[UR4][R34.64], R3 ;  /* 0x0000000322006986 */ /* 0x0101e8000c101104 */
[----:B0-----:R-:W4:Y:S01]  /*1708c0*/  LDL.LU.64 R34, [R1+0x1518] ;  /* 0x0015180001227983 */ /* 0x001f220000300a00 */
[----:B------:R-:W-:Y:S01]  /*1708d0*/  ISETP.LT.AND P2, PT, R36, UR18, !P5 ;  /* 0x0000001224007c0c */ /* 0x000fe2000ef41270 */
[----:B------:R-:W0:Y:S01]  /*1708e0*/  LDCU UR18, c[0x0][0x398] ;  /* 0x00007300ff1277ac */ /* 0x000e220008000800 */
[----:B------:R-:W-:Y:S01]  /*1708f0*/  ISETP.LT.AND P3, PT, R12, UR6, !P5 ;  /* 0x000000060c007c0c */ /* 0x000fe2000ef61270 */
[----:B------:R-:W4:Y:S01]  /*170900*/  LDL.LU.64 R44, [R1+0x1510] ;  /* 0x00151000012c7983 */ /* 0x000f220000300a00 */
[----:B------:R-:W-:Y:S01]  /*170910*/  PRMT R2, R10, 0x7773, RZ ;  /* 0x000077730a027816 */ /* 0x000fe200000000ff */
[----:B------:R-:W0:Y:S01]  /*170920*/  LDCU UR6, c[0x0][0x398] ;  /* 0x00007300ff0677ac */ /* 0x000e220008000800 */
[----:B------:R-:W-:-:S02]  /*170930*/  ISETP.LT.AND P4, PT, R9, UR8, !P5 ;  /* 0x0000000809007c0c */ /* 0x000fc4000ef81270 */
[----:B------:R-:W-:Y:S01]  /*170940*/  PRMT R3, R8, 0x7770, RZ ;  /* 0x0000777008037816 */ /* 0x000fe200000000ff */
[----:B------:R-:W0:Y:S04]  /*170950*/  LDCU UR8, c[0x0][0x398] ;  /* 0x00007300ff0877ac */ /* 0x000e280008000800 */
[----:B------:R1:W-:Y:S04]  /*170960*/  @P2 STG.E.U8 desc[UR4][R42.64], R2 ;  /* 0x000000022a002986 */ /* 0x0003e8000c101104 */
[----:B-1----:R-:W4:Y:S01]  /*170970*/  LDL.LU.64 R42, [R1+0x1500] ;  /* 0x00150000012a7983 */ /* 0x002f220000300a00 */
[----:B------:R-:W-:Y:S01]  /*170980*/  ISETP.LT.AND P6, PT, R13, UR10, !P5 ;  /* 0x0000000a0d007c0c */ /* 0x000fe2000efc1270 */
[----:B------:R-:W-:Y:S01]  /*170990*/  VIADD R2, R18, 0xd9 ;  /* 0x000000d912027836 */ /* 0x000fe20000000000 */
[----:B------:R-:W-:Y:S01]  /*1709a0*/  ISETP.LT.AND P5, PT, R16, UR12, !P5 ;  /* 0x0000000c10007c0c */ /* 0x000fe2000efa1270 */
[----:B------:R-:W1:Y:S03]  /*1709b0*/  LDCU UR10, c[0x0][0x398] ;  /* 0x00007300ff0a77ac */ /* 0x000e660008000800 */
[----:B------:R-:W-:Y:S01]  /*1709c0*/  ISETP.GE.AND P2, PT, R2, UR52, PT ;  /* 0x0000003402007c0c */ /* 0x000fe2000bf46270 */
[----:B------:R-:W0:Y:S01]  /*1709d0*/  LDCU UR12, c[0x0][0x398] ;  /* 0x00007300ff0c77ac */ /* 0x000e220008000800 */
[C---:B------:R-:W-:Y:S01]  /*1709e0*/  PRMT R2, R8.reuse, 0x7772, RZ ;  /* 0x0000777208027816 */ /* 0x040fe200000000ff */
[----:B--2---:R2:W-:Y:S02]  /*1709f0*/  @P3 STG.E.U8 desc[UR4][R32.64], R3 ;  /* 0x0000000320003986 */ /* 0x0045e4000c101104 */
[----:B--2---:R-:W-:-:S02]  /*170a00*/  PRMT R3, R8, 0x7771, RZ ;  /* 0x0000777108037816 */ /* 0x004fc400000000ff */
[----:B------:R-:W2:Y:S04]  /*170a10*/  LDL.LU R32, [R1+0x7c0] ;  /* 0x0007c00001207983 */ /* 0x000ea80000300800 */
[----:B---3--:R3:W-:Y:S04]  /*170a20*/  @P4 STG.E.U8 desc[UR4][R40.64], R3 ;  /* 0x0000000328004986 */ /* 0x0087e8000c101104 */
[----:B---3--:R-:W3:Y:S01]  /*170a30*/  LDL.LU.64 R40, [R1+0x1508] ;  /* 0x0015080001287983 */ /* 0x008ee20000300a00 */
[----:B------:R-:W-:-:S03]  /*170a40*/  PRMT R3, R8, 0x7773, RZ ;  /* 0x0000777308037816 */ /* 0x000fc600000000ff */
[----:B------:R0:W-:Y:S01]  /*170a50*/  @P6 STG.E.U8 desc[UR4][R24.64], R2 ;  /* 0x0000000218006986 */ /* 0x0001e2000c101104 */
[----:B------:R-:W-:Y:S01]  /*170a60*/  ISETP.LT.AND P3, PT, R15, UR14, !P2 ;  /* 0x0000000e0f007c0c */ /* 0x000fe2000d761270 */
[----:B------:R-:W1:Y:S02]  /*170a70*/  LDCU UR14, c[0x0][0x398] ;  /* 0x00007300ff0e77ac */ /* 0x000e640008000800 */
[----:B------:R0:W-:Y:S04]  /*170a80*/  @P5 STG.E.U8 desc[UR4][R38.64], R3 ;  /* 0x0000000326005986 */ /* 0x0001e8000c101104 */
[----:B0-----:R-:W2:Y:S04]  /*170a90*/  LDL.LU.64 R24, [R1+0x14f8] ;  /* 0x0014f80001187983 */ /* 0x001ea80000300a00 */
[----:B------:R-:W2:Y:S01]  /*170aa0*/  LDL.LU.64 R38, [R1+0x14f0] ;  /* 0x0014f00001267983 */ /* 0x000ea20000300a00 */
[----:B------:R-:W-:-:S05]  /*170ab0*/  PRMT R2, R11, 0x7770, RZ ;  /* 0x000077700b027816 */ /* 0x000fca00000000ff */
[----:B----4-:R0:W-:Y:S04]  /*170ac0*/  @P3 STG.E.U8 desc[UR4][R34.64], R2 ;  /* 0x0000000222003986 */ /* 0x0101e8000c101104 */
[----:B0-----:R-:W4:Y:S01]  /*170ad0*/  LDL.LU.64 R34, [R1+0x14e0] ;  /* 0x0014e00001227983 */ /* 0x001f220000300a00 */
[----:B------:R-:W-:Y:S01]  /*170ae0*/  ISETP.LT.AND P6, PT, R22, UR16, !P2 ;  /* 0x0000001016007c0c */ /* 0x000fe2000d7c1270 */
[----:B------:R-:W0:Y:S01]  /*170af0*/  LDCU UR16, c[0x0][0x398] ;  /* 0x00007300ff1077ac */ /* 0x000e220008000800 */
[----:B------:R-:W-:Y:S01]  /*170b00*/  ISETP.LT.AND P4, PT, R37, UR6, !P2 ;  /* 0x0000000625007c0c */ /* 0x000fe2000d781270 */
[----:B------:R-:W4:Y:S01]  /*170b10*/  LDL.LU R33, [R1+0x7d4] ;  /* 0x0007d40001217983 */ /* 0x000f220000300800 */
[C---:B------:R-:W-:Y:S01]  /*170b20*/  PRMT R3, R11.reuse, 0x7771, RZ ;  /* 0x000077710b037816 */ /* 0x040fe200000000ff */
[----:B------:R-:W0:Y:S01]  /*170b30*/  LDCU UR6, c[0x0][0x398] ;  /* 0x00007300ff0677ac */ /* 0x000e220008000800 */
[----:B------:R-:W-:-:S02]  /*170b40*/  PRMT R2, R11, 0x7772, RZ ;  /* 0x000077720b027816 */ /* 0x000fc400000000ff */
[----:B------:R-:W-:Y:S01]  /*170b50*/  ISETP.LT.AND P3, PT, R36, UR18, !P2 ;  /* 0x0000001224007c0c */ /* 0x000fe2000d761270 */
[----:B------:R-:W-:Y:S01]  /*170b60*/  VIADD R4, R18, 0xda ;  /* 0x000000da12047836 */ /* 0x000fe20000000000 */
[----:B------:R-:W-:Y:S01]  /*170b70*/  ISETP.LT.AND P5, PT, R12, UR8, !P2 ;  /* 0x000000080c007c0c */ /* 0x000fe2000d7a1270 */
[----:B------:R-:W0:Y:S02]  /*170b80*/  LDCU UR18, c[0x0][0x398] ;  /* 0x00007300ff1277ac */ /* 0x000e240008000800 */
[----:B------:R1:W-:Y:S01]  /*170b90*/  @P6 STG.E.U8 desc[UR4][R44.64], R3 ;  /* 0x000000032c006986 */ /* 0x0003e2000c101104 */
[----:B------:R-:W0:Y:S03]  /*170ba0*/  LDCU UR8, c[0x0][0x398] ;  /* 0x00007300ff0877ac */ /* 0x000e260008000800 */
[----:B------:R0:W-:Y:S04]  /*170bb0*/  @P4 STG.E.U8 desc[UR4][R42.64], R2 ;  /* 0x000000022a004986 */ /* 0x0001e8000c101104 */
[----:B-1----:R-:W4:Y:S01]  /*170bc0*/  LDL.LU.64 R44, [R1+0x14e8] ;  /* 0x0014e800012c7983 */ /* 0x002f220000300a00 */
[----:B------:R-:W-:-:S03]  /*170bd0*/  PRMT R3, R11, 0x7773, RZ ;  /* 0x000077730b037816 */ /* 0x000fc600000000ff */
[----:B0-----:R-:W4:Y:S04]  /*170be0*/  LDL.LU.64 R42, [R1+0x14d8] ;  /* 0x0014d800012a7983 */ /* 0x001f280000300a00 */
[----:B------:R-:W4:Y:S01]  /*170bf0*/  LDL.LU.64 R10, [R1+0x14d0] ;  /* 0x0014d000010a7983 */ /* 0x000f220000300a00 */
[----:B------:R-:W-:Y:S01]  /*170c00*/  ISETP.LT.AND P4, PT, R9, UR10, !P2 ;  /* 0x0000000a09007c0c */ /* 0x000fe2000d781270 */
[----:B------:R-:W0:Y:S01]  /*170c10*/  LDCU UR10, c[0x0][0x398] ;  /* 0x00007300ff0a77ac */ /* 0x000e220008000800 */
[----:B------:R-:W-:Y:S01]  /*170c20*/  ISETP.LT.AND P6, PT, R13, UR12, !P2 ;  /* 0x0000000c0d007c0c */ /* 0x000fe2000d7c1270 */
[----:B---3--:R1:W-:Y:S01]  /*170c30*/  @P3 STG.E.U8 desc[UR4][R40.64], R3 ;  /* 0x0000000328003986 */ /* 0x0083e2000c101104 */
[C---:B--2---:R-:W-:Y:S01]  /*170c40*/  PRMT R2, R32.reuse, 0x7770, RZ ;  /* 0x0000777020027816 */ /* 0x044fe200000000ff */
[----:B------:R-:W2:Y:S02]  /*170c50*/  LDCU UR12, c[0x0][0x398] ;  /* 0x00007300ff0c77ac */ /* 0x000ea40008000800 */
[----:B-1----:R-:W3:Y:S01]  /*170c60*/  LDL.LU.64 R40, [R1+0x14c8] ;  /* 0x0014c80001287983 */ /* 0x002ee20000300a00 */
[----:B------:R-:W-:-:S03]  /*170c70*/  PRMT R3, R32, 0x7771, RZ ;  /* 0x0000777120037816 */ /* 0x000fc600000000ff */
[----:B------:R1:W-:Y:S04]  /*170c80*/  @P5 STG.E.U8 desc[UR4][R24.64], R2 ;  /* 0x0000000218005986 */ /* 0x0003e8000c101104 */
[----:B------:R0:W-:Y:S04]  /*170c90*/  @P4 STG.E.U8 desc[UR4][R38.64], R3 ;  /* 0x0000000326004986 */ /* 0x0001e8000c101104 */
[----:B-1----:R-:W3:Y:S04]  /*170ca0*/  LDL.LU.64 R24, [R1+0x14c0] ;  /* 0x0014c00001187983 */ /* 0x002ee80000300a00 */
[----:B------:R-:W3:Y:S04]  /*170cb0*/  LDL.LU R8, [R1+0x6c4] ;  /* 0x0006c40001087983 */ /* 0x000ee80000300800 */
[----:B0-----:R-:W3:Y:S01]  /*170cc0*/  LDL.LU.64 R38, [R1+0x14b8] ;  /* 0x0014b80001267983 */ /* 0x001ee20000300a00 */
[----:B------:R-:W-:-:S05]  /*170cd0*/  PRMT R2, R32, 0x7772, RZ ;  /* 0x0000777220027816 */ /* 0x000fca00000000ff */
[----:B----4-:R0:W-:Y:S04]  /*170ce0*/  @P6 STG.E.U8 desc[UR4][R34.64], R2 ;  /* 0x0000000222006986 */ /* 0x0101e8000c101104 */
[----:B0-----:R-:W4:Y:S01]  /*170cf0*/  LDL.LU.64 R34, [R1+0x14b0] ;  /* 0x0014b00001227983 */ /* 0x001f220000300a00 */
[----:B------:R-:W-:Y:S01]  /*170d00*/  ISETP.LT.AND P2, PT, R16, UR14, !P2 ;  /* 0x0000000e10007c0c */ /* 0x000fe2000d741270 */
[----:B------:R-:W0:Y:S01]  /*170d10*/  LDCU UR14, c[0x0][0x398] ;  /* 0x00007300ff0e77ac */ /* 0x000e220008000800 */
[----:B------:R-:W-:-:S04]  /*170d20*/  ISETP.GE.AND P3, PT, R4, UR45, PT ;  /* 0x0000002d04007c0c */ /* 0x000fc8000bf66270 */
[----:B------:R-:W-:Y:S01]  /*170d30*/  ISETP.LT.AND P5, PT, R15, UR6, !P3 ;  /* 0x000000060f007c0c */ /* 0x000fe2000dfa1270 */
[----:B------:R-:W1:Y:S01]  /*170d40*/  LDCU UR6, c[0x0][0x398] ;  /* 0x00007300ff0677ac */ /* 0x000e620008000800 */
[----:B------:R-:W-:Y:S02]  /*170d50*/  ISETP.LT.AND P6, PT, R22, UR16, !P3 ;  /* 0x0000001016007c0c */ /* 0x000fe4000dfc1270 */
[----:B------:R-:W-:Y:S01]  /*170d60*/  PRMT R3, R32, 0x7773, RZ ;  /* 0x0000777320037816 */ /* 0x000fe200000000ff */
[----:B------:R-:W0:Y:S01]  /*170d70*/  LDCU UR16, c[0x0][0x398] ;  /* 0x00007300ff1077ac */ /* 0x000e220008000800 */
[----:B------:R-:W-:-:S03]  /*170d80*/  PRMT R2, R33, 0x7770, RZ ;  /* 0x0000777021027816 */ /* 0x000fc600000000ff */
[----:B------:R1:W-:Y:S01]  /*170d90*/  @P2 STG.E.U8 desc[UR4][R44.64], R3 ;  /* 0x000000032c002986 */ /* 0x0003e2000c101104 */
[----:B------:R-:W-:Y:S01]  /*170da0*/  ISETP.LT.AND P4, PT, R37, UR18, !P3 ;  /* 0x0000001225007c0c */ /* 0x000fe2000df81270 */
[----:B------:R-:W0:Y:S02]  /*170db0*/  LDCU UR18, c[0x0][0x398] ;  /* 0x00007300ff1277ac */ /* 0x000e240008000800 */
[----:B------:R2:W-:Y:S01]  /*170dc0*/  @P5 STG.E.U8 desc[UR4][R42.64], R2 ;  /* 0x000000022a005986 */ /* 0x0005e2000c101104 */
[----:B-1----:R-:W-:-:S03]  /*170dd0*/  PRMT R3, R33, 0x7771, RZ ;  /* 0x0000777121037816 */ /* 0x002fc600000000ff */
[----:B--2---:R-:W2:Y:S04]  /*170de0*/  LDL.LU.64 R42, [R1+0x14a8] ;  /* 0x0014a800012a7983 */ /* 0x004ea80000300a00 */
[----:B------:R1:W-:Y:S01]  /*170df0*/  @P6 STG.E.U8 desc[UR4][R10.64], R3 ;  /* 0x000000030a006986 */ /* 0x0003e2000c101104 */
[----:B------:R-:W-:-:S03]  /*170e00*/  PRMT R2, R33, 0x7772, RZ ;  /* 0x0000777221027816 */ /* 0x000fc600000000ff */
[----:B-1----:R-:W2:Y:S04]  /*170e10*/  LDL.LU.64 R10, [R1+0x14a0] ;  /* 0x0014a000010a7983 */ /* 0x002ea80000300a00 */
[----:B------:R-:W2:Y:S04]  /*170e20*/  LDL.LU R32, [R1+0x724] ;  /* 0x0007240001207983 */ /* 0x000ea80000300800 */
[----:B------:R-:W2:Y:S01]  /*170e30*/  LDL.LU.64 R44, [R1+0x1498] ;  /* 0x00149800012c7983 */ /* 0x000ea20000300a00 */
[----:B------:R-:W-:Y:S01]  /*170e40*/  ISETP.LT.AND P5, PT, R36, UR8, !P3 ;  /* 0x0000000824007c0c */ /* 0x000fe2000dfa1270 */
[----:B------:R-:W-:Y:S01]  /*170e50*/  VIADD R3, R18, 0xdb ;  /* 0x000000db12037836 */ /* 0x000fe20000000000 */
[----:B------:R-:W-:Y:S01]  /*170e60*/  ISETP.LT.AND P6, PT, R9, UR12, !P3 ;  /* 0x0000000c09007c0c */ /* 0x000fe2000dfc1270 */
[----:B------:R-:W1:Y:S03]  /*170e70*/  LDCU UR8, c[0x0][0x398] ;  /* 0x00007300ff0877ac */ /* 0x000e660008000800 */
[----:B------:R-:W-:Y:S01]  /*170e80*/  ISETP.GE.AND P2, PT, R3, UR48, PT ;  /* 0x0000003003007c0c */ /* 0x000fe2000bf46270 */
[----:B------:R-:W0:Y:S01]  /*170e90*/  LDCU UR12, c[0x0][0x398] ;  /* 0x00007300ff0c77ac */ /* 0x000e220008000800 */
[----:B---3--:R3:W-:Y:S04]  /*170ea0*/  @P4 STG.E.U8 desc[UR4][R40.64], R2 ;  /* 0x0000000228004986 */ /* 0x0087e8000c101104 */
[----:B---3--:R-:W3:Y:S01]  /*170eb0*/  LDL.LU.64 R40, [R1+0x1488] ;  /* 0x0014880001287983 */ /* 0x008ee20000300a00 */
[----:B------:R-:W-:Y:S01]  /*170ec0*/  ISETP.LT.AND P4, PT, R12, UR10, !P3 ;  /* 0x0000000a0c007c0c */ /* 0x000fe2000df81270 */
[----:B------:R-:W0:Y:S01]  /*170ed0*/  LDCU UR10, c[0x0][0x398] ;  /* 0x00007300ff0a77ac */ /* 0x000e220008000800 */
[----:B------:R-:W-:-:S02]  /*170ee0*/  PRMT R2, R33, 0x7773, RZ ;  /* 0x0000777321027816 */ /* 0x000fc400000000ff */
[----:B------:R-:W-:-:S03]  /*170ef0*/  PRMT R3, R8, 0x7770, RZ ;  /* 0x0000777008037816 */ /* 0x000fc600000000ff */
[----:B------:R-:W-:Y:S06]  /*170f00*/  @P5 STG.E.U8 desc[UR4][R24.64], R2 ;  /* 0x0000000218005986 */ /* 0x000fec000c101104 */
        /* <DEDUP_REMOVED lines=8> */
[----:B------:R-:W4:Y:S01]  /*170f90*/  LDL.LU R14, [R1+0x7c4] ;  /* 0x0007c400010e7983 */ /* 0x000f220000300800 */
[----:B------:R-:W-:Y:S01]  /*170fa0*/  PRMT R3, R8, 0x7772, RZ ;  /* 0x0000777208037816 */ /* 0x000fe200000000ff */
[----:B------:R-:W0:Y:S01]  /*170fb0*/  LDCU UR14, c[0x0][0x398] ;  /* 0x00007300ff0e77ac */ /* 0x000e220008000800 */
[----:B------:R-:W-:-:S02]  /*170fc0*/  ISETP.LT.AND P6, PT, R15, UR16, !P2 ;  /* 0x000000100f007c0c */ /* 0x000fc4000d7c1270 */
[----:B------:R-:W-:Y:S01]  /*170fd0*/  PRMT R2, R8, 0x7773, RZ ;  /* 0x0000777308027816 */ /* 0x000fe200000000ff */
[----:B------:R-:W0:Y:S01]  /*170fe0*/  LDCU UR16, c[0x0][0x398] ;  /* 0x00007300ff1077ac */ /* 0x000e220008000800 */
[----:B-1----:R-:W-:Y:S01]  /*170ff0*/  ISETP.LT.AND P4, PT, R22, UR8, !P2 ;  /* 0x0000000816007c0c */ /* 0x002fe2000d781270 */
[----:B------:R-:W1:Y:S02]  /*171000*/  LDCU UR8, c[0x0][0x398] ;  /* 0x00007300ff0877ac */ /* 0x000e640008000800 */
[----:B--2---:R2:W-:Y:S04]  /*171010*/  @P5 STG.E.U8 desc[UR4][R42.64], R3 ;  /* 0x000000032a005986 */ /* 0x0045e8000c101104 */
[----:B------:R0:W-:Y:S01]  /*171020*/  @P3 STG.E.U8 desc[UR4][R10.64], R2 ;  /* 0x000000020a003986 */ /* 0x0001e2000c101104 */
[----:B--2---:R-:W-:-:S03]  /*171030*/  PRMT R3, R32, 0x7770, RZ ;  /* 0x0000777020037816 */ /* 0x004fc600000000ff */
[----:B0-----:R-:W2:Y:S01]  /*171040*/  LDL.LU.64 R10, [R1+0x1478] ;  /* 0x00147800010a7983 */ /* 0x001ea20000300a00 */
[----:B------:R-:W-:-:S03]  /*171050*/  PRMT R2, R32, 0x7771, RZ ;  /* 0x0000777120027816 */ /* 0x000fc600000000ff */
[----:B------:R-:W2:Y:S04]  /*171060*/  LDL.LU.64 R42, [R1+0x1470] ;  /* 0x00147000012a7983 */ /* 0x000ea80000300a00 */
[----:B------:R0:W-:Y:S01]  /*171070*/  @P6 STG.E.U8 desc[UR4][R44.64], R3 ;  /* 0x000000032c006986 */ /* 0x0001e2000c101104 */
[----:B------:R-:W-:-:S03]  /*171080*/  PRMT R4, R32, 0x7772, RZ ;  /* 0x0000777220047816 */ /* 0x000fc600000000ff */
[----:B0-----:R-:W2:Y:S01]  /*171090*/  LDL.LU.64 R44, [R1+0x1468] ;  /* 0x00146800012c7983 */ /* 0x001ea20000300a00 */
[----:B------:R-:W-:Y:S02]  /*1710a0*/  ISETP.LT.AND P3, PT, R37, UR18, !P2 ;  /* 0x0000001225007c0c */ /* 0x000fe4000d761270 */
[----:B------:R-:W-:Y:S01]  /*1710b0*/  ISETP.LT.AND P5, PT, R36, UR10, !P2 ;  /* 0x0000000a24007c0c */ /* 0x000fe2000d7a1270 */
[----:B------:R-:W-:Y:S01]  /*1710c0*/  VIADD R3, R18, 0xdc ;  /* 0x000000dc12037836 */ /* 0x000fe20000000000 */
[----:B------:R-:W-:Y:S01]  /*1710d0*/  ISETP.LT.AND P6, PT, R9, UR6, !P2 ;  /* 0x0000000609007c0c */ /* 0x000fe2000d7c1270 */
[----:B------:R-:W0:Y:S01]  /*1710e0*/  LDCU UR18, c[0x0][0x398] ;  /* 0x00007300ff1277ac */ /* 0x000e220008000800 */
[----:B------:R-:W0:Y:S01]  /*1710f0*/  LDCU UR10, c[0x0][0x398] ;  /* 0x00007300ff0a77ac */ /* 0x000e220008000800 */
[----:B------:R-:W0:Y:S01]  /*171100*/  LDCU UR6, c[0x0][0x398] ;  /* 0x00007300ff0677ac */ /* 0x000e220008000800 */
[----:B---3--:R3:W-:Y:S04]  /*171110*/  @P4 STG.E.U8 desc[UR4][R40.64], R2 ;  /* 0x0000000228004986 */ /* 0x0087e8000c101104 */
[----:B---3--:R-:W3:Y:S04]  /*171120*/  LDL.LU.64 R40, [R1+0x1460] ;  /* 0x0014600001287983 */ /* 0x008ee80000300a00 */
[----:B------:R-:W3:Y:S01]  /*171130*/  LDL.LU R8, [R1+0x7d8] ;  /* 0x0007d80001087983 */ /* 0x000ee20000300800 */
[----:B------:R-:W-:-:S03]  /*171140*/  PRMT R2, R32, 0x7773, RZ ;  /* 0x0000777320027816 */ /* 0x000fc600000000ff */
[----:B------:R-:W3:Y:S04]  /*171150*/  LDL.LU.64 R32, [R1+0x1458] ;  /* 0x0014580001207983 */ /* 0x000ee80000300a00 */
[----:B------:R0:W-:Y:S04]  /*171160*/  @P3 STG.E.U8 desc[UR4][R38.64], R4 ;  /* 0x0000000426003986 */ /* 0x0001e8000c101104 */
[----:B0-----:R-:W3:Y:S04]  /*171170*/  LDL.LU.64 R38, [R1+0x1450] ;  /* 0x0014500001267983 */ /* 0x001ee80000300a00 */
[----:B----4-:R0:W-:Y:S04]  /*171180*/  @P5 STG.E.U8 desc[UR4][R34.64], R2 ;  /* 0x0000000222005986 */ /* 0x0101e8000c101104 */
[----:B0-----:R-:W4:Y:S01]  /*171190*/  LDL.LU.64 R34, [R1+0x1448] ;  /* 0x0014480001227983 */ /* 0x001f220000300a00 */
[----:B------:R-:W-:Y:S01]  /*1711a0*/  ISETP.LT.AND P4, PT, R12, UR12, !P2 ;  /* 0x0000000c0c007c0c */ /* 0x000fe2000d781270 */
[----:B------:R-:W0:Y:S01]  /*1711b0*/  LDCU UR12, c[0x0][0x398] ;  /* 0x00007300ff0c77ac */ /* 0x000e220008000800 */
[----:B------:R-:W-:-:S02]  /*1711c0*/  ISETP.GE.AND P3, PT, R3, UR49, PT ;  /* 0x0000003103007c0c */ /* 0x000fc4000bf66270 */
[C---:B------:R-:W-:Y:S02]  /*1711d0*/  PRMT R3, R14.reuse, 0x7770, RZ ;  /* 0x000077700e037816 */ /* 0x040fe400000000ff */
[----:B------:R-:W-:Y:S01]  /*1711e0*/  ISETP.LT.AND P5, PT, R13, UR14, !P2 ;  /* 0x0000000e0d007c0c */ /* 0x000fe2000d7a1270 */
[----:B------:R-:W0:Y:S01]  /*1711f0*/  LDCU UR14, c[0x0][0x398] ;  /* 0x00007300ff0e77ac */ /* 0x000e220008000800 */
[----:B------:R-:W-:Y:S02]  /*171200*/  PRMT R2, R14, 0x7771, RZ ;  /* 0x000077710e027816 */ /* 0x000fe400000000ff */
[----:B-1----:R-:W-:Y:S01]  /*171210*/  ISETP.LT.AND P2, PT, R16, UR8, !P2 ;  /* 0x0000000810007c0c */ /* 0x002fe2000d741270 */
[----:B------:R-:W1:Y:S02]  /*171220*/  LDCU UR8, c[0x0][0x398] ;  /* 0x00007300ff0877ac */ /* 0x000e640008000800 */
[----:B--2---:R2:W-:Y:S04]  /*171230*/  @P4 STG.E.U8 desc[UR4][R10.64], R3 ;  /* 0x000000030a004986 */ /* 0x0045e8000c101104 */
[----:B------:R0:W-:Y:S01]  /*171240*/  @P6 STG.E.U8 desc[UR4][R42.64], R2 ;  /* 0x000000022a006986 */ /* 0x0001e2000c101104 */
[----:B------:R-:W-:Y:S01]  /*171250*/  ISETP.LT.AND P6, PT, R15, UR16, !P3 ;  /* 0x000000100f007c0c */ /* 0x000fe2000dfc1270 */
[----:B------:R-:W1:Y:S02]  /*171260*/  LDCU UR16, c[0x0][0x398] ;  /* 0x00007300ff1077ac */ /* 0x000e640008000800 */
[----:B--2---:R-:W2:Y:S01]  /*171270*/  LDL.LU.64 R10, [R1+0x1440] ;  /* 0x00144000010a7983 */ /* 0x004ea20000300a00 */
[----:B------:R-:W-:-:S03]  /*171280*/  PRMT R3, R14, 0x7772, RZ ;  /* 0x000077720e037816 */ /* 0x000fc600000000ff */
[----:B0-----:R-:W2:Y:S01]  /*171290*/  LDL.LU R42, [R1+0x6c8] ;  /* 0x0006c800012a7983 */ /* 0x001ea20000300800 */
[----:B------:R-:W-:-:S03]  /*1712a0*/  PRMT R2, R14, 0x7773, RZ ;  /* 0x000077730e027816 */ /* 0x000fc600000000ff */
[----:B------:R0:W-:Y:S04]  /*1712b0*/  @P5 STG.E.U8 desc[UR4][R44.64], R3 ;  /* 0x000000032c005986 */ /* 0x0001e8000c101104 */
[----:B------:R-:W2:Y:S04]  /*1712c0*/  LDL.LU.64 R24, [R1+0x1438] ;  /* 0x0014380001187983 */ /* 0x000ea80000300a00 */
[----:B0-----:R-:W2:Y:S01]  /*1712d0*/  LDL.LU.64 R44, [R1+0x1430] ;  /* 0x00143000012c7983 */ /* 0x001ea20000300a00 */
[----:B------:R-:W-:Y:S01]  /*1712e0*/  ISETP.LT.AND P4, PT, R22, UR18, !P3 ;  /* 0x0000001216007c0c */ /* 0x000fe2000df81270 */
[----:B------:R-:W0:Y:S01]  /*1712f0*/  LDCU UR18, c[0x0][0x398] ;  /* 0x00007300ff1277ac */ /* 0x000e220008000800 */
[----:B------:R-:W-:Y:S01]  /*171300*/  ISETP.LT.AND P5, PT, R37, UR10, !P3 ;  /* 0x0000000a25007c0c */ /* 0x000fe2000dfa1270 */
[----:B------:R-:W0:Y:S01]  /*171310*/  LDCU UR10, c[0x0][0x398] ;  /* 0x00007300ff0a77ac */ /* 0x000e220008000800 */
[----:B---3--:R-:W-:Y:S01]  /*171320*/  @P2 STG.E.U8 desc[UR4][R40.64], R2 ;  /* 0x0000000228002986 */ /* 0x008fe2000c101104 */
[----:B------:R-:W-:-:S05]  /*171330*/  PRMT R3, R8, 0x7770, RZ ;  /* 0x0000777008037816 */ /* 0x000fca00000000ff */
[----:B------:R3:W-:Y:S04]  /*171340*/  @P6 STG.E.U8 desc[UR4][R32.64], R3 ;  /* 0x0000000320006986 */ /* 0x0007e8000c101104 */
[----:B---3--:R-:W3:Y:S01]  /*171350*/  LDL.LU.64 R32, [R1+0x1420] ;  /* 0x0014200001207983 */ /* 0x008ee20000300a00 */
[----:B------:R-:W-:-:S03]  /*171360*/  PRMT R2, R8, 0x7771, RZ ;  /* 0x0000777108027816 */ /* 0x000fc600000000ff */
[----:B------:R-:W3:Y:S04]  /*171370*/  LDL.LU R19, [R1+0x728] ;  /* 0x0007280001137983 */ /* 0x000ee80000300800 */
[----:B------:R0:W-:Y:S01]  /*171380*/  @P4 STG.E.U8 desc[UR4][R38.64], R2 ;  /* 0x0000000226004986 */ /* 0x0001e2000c101104 */
[----:B------:R-:W-:-:S03]  /*171390*/  PRMT R3, R8, 0x7772, RZ ;  /* 0x0000777208037816 */ /* 0x000fc600000000ff */
[----:B0-----:R-:W3:Y:S04]  /*1713a0*/  LDL.LU.64 R38, [R1+0x1428] ;  /* 0x0014280001267983 */ /* 0x001ee80000300a00 */
        /* <DEDUP_REMOVED lines=8> */
[----:B-1----:R-:W-:-:S02]  /*171430*/  ISETP.LT.AND P5, PT, R9, UR8, !P3 ;  /* 0x0000000809007c0c */ /* 0x002fc4000dfa1270 */
[----:B------:R-:W-:Y:S01]  /*171440*/  ISETP.LT.AND P6, PT, R13, UR14, !P3 ;  /* 0x0000000e0d007c0c */ /* 0x000fe2000dfc1270 */
[----:B------:R-:W1:Y:S04]  /*171450*/  LDCU UR8, c[0x0][0x398] ;  /* 0x00007300ff0877ac */ /* 0x000e680008000800 */
[----:B--2---:R2:W-:Y:S01]  /*171460*/  @P2 STG.E.U8 desc[UR4][R10.64], R2 ;  /* 0x000000020a002986 */ /* 0x0045e2000c101104 */
[----:B------:R-:W0:Y:S01]  /*171470*/  LDCU UR14, c[0x0][0x398] ;  /* 0x00007300ff0e77ac */ /* 0x000e220008000800 */
[----:B------:R-:W-:Y:S01]  /*171480*/  PRMT R3, R42, 0x7770, RZ ;  /* 0x000077702a037816 */ /* 0x000fe200000000ff */
[----:B--2---:R-:W-:-:S04]  /*171490*/  VIADD R2, R18, 0xdd ;  /* 0x000000dd12027836 */ /* 0x004fc80000000000 */
[----:B------:R2:W-:Y:S04]  /*1714a0*/  @P4 STG.E.U8 desc[UR4][R24.64], R3 ;  /* 0x0000000318004986 */ /* 0x0005e8000c101104 */
[----:B------:R-:W4:Y:S01]  /*1714b0*/  LDL.LU.64 R10, [R1+0x13e8] ;  /* 0x0013e800010a7983 */ /* 0x000f220000300a00 */
[----:B------:R-:W-:Y:S02]  /*1714c0*/  ISETP.GE.AND P2, PT, R2, UR40, PT ;  /* 0x0000002802007c0c */ /* 0x000fe4000bf46270 */
[C---:B------:R-:W-:Y:S01]  /*1714d0*/  PRMT R2, R42.reuse, 0x7772, RZ ;  /* 0x000077722a027816 */ /* 0x040fe200000000ff */
[----:B------:R-:W4:Y:S01]  /*1714e0*/  LDL.LU R14, [R1+0x7dc] ;  /* 0x0007dc00010e7983 */ /* 0x000f220000300800 */
[----:B--2---:R-:W-:-:S05]  /*1714f0*/  PRMT R3, R42, 0x7771, RZ ;  /* 0x000077712a037816 */ /* 0x004fca00000000ff */
[----:B------:R2:W-:Y:S01]  /*171500*/  @P5 STG.E.U8 desc[UR4][R44.64], R3 ;  /* 0x000000032c005986 */ /* 0x0005e2000c101104 */
[----:B------:R-:W-:Y:S01]  /*171510*/  ISETP.LT.AND P3, PT, R16, UR10, !P3 ;  /* 0x0000000a10007c0c */ /* 0x000fe2000df61270 */
[----:B------:R-:W-:Y:S01]  /*171520*/  VIADD R4, R18, 0xde ;  /* 0x000000de12047836 */ /* 0x000fe20000000000 */
[----:B0-----:R-:W-:Y:S01]  /*171530*/  ISETP.LT.AND P4, PT, R15, UR6, !P2 ;  /* 0x000000060f007c0c */ /* 0x001fe2000d781270 */
[----:B------:R-:W0:Y:S01]  /*171540*/  LDCU UR10, c[0x0][0x398] ;  /* 0x00007300ff0a77ac */ /* 0x000e220008000800 */
[----:B--2---:R-:W-:Y:S01]  /*171550*/  PRMT R3, R42, 0x7773, RZ ;  /* 0x000077732a037816 */ /* 0x004fe200000000ff */
[----:B------:R-:W2:Y:S01]  /*171560*/  LDCU UR6, c[0x0][0x398] ;  /* 0x00007300ff0677ac */ /* 0x000ea20008000800 */
[----:B---3--:R3:W-:Y:S04]  /*171570*/  @P6 STG.E.U8 desc[UR4][R32.64], R2 ;  /* 0x0000000220006986 */ /* 0x0087e8000c101104 */
[----:B---3--:R-:W3:Y:S04]  /*171580*/  LDL.LU.64 R32, [R1+0x1418] ;  /* 0x0014180001207983 */ /* 0x008ee80000300a00 */
[----:B------:R-:W2:Y:S04]  /*171590*/  LDL.LU R8, [R1+0x7c8] ;  /* 0x0007c80001087983 */ /* 0x000ea80000300800 */
[----:B------:R0:W-:Y:S01]  /*1715a0*/  @P3 STG.E.U8 desc[UR4][R38.64], R3 ;  /* 0x0000000326003986 */ /* 0x0001e2000c101104 */
[----:B------:R-:W-:-:S03]  /*1715b0*/  PRMT R2, R19, 0x7770, RZ ;  /* 0x0000777013027816 */ /* 0x000fc600000000ff */
[----:B0-----:R-:W2:Y:S04]  /*1715c0*/  LDL.LU.64 R38, [R1+0x1410] ;  /* 0x0014100001267983 */ /* 0x001ea80000300a00 */
[----:B----4-:R0:W-:Y:S04]  /*1715d0*/  @P4 STG.E.U8 desc[UR4][R34.64], R2 ;  /* 0x0000000222004986 */ /* 0x0101e8000c101104 */
[----:B0-----:R-:W4:Y:S01]  /*1715e0*/  LDL.LU.64 R34, [R1+0x13f8] ;  /* 0x0013f80001227983 */ /* 0x001f220000300a00 */
[----:B------:R-:W-:Y:S01]  /*1715f0*/  ISETP.LT.AND P5, PT, R22, UR16, !P2 ;  /* 0x0000001016007c0c */ /* 0x000fe2000d7a1270 */
[----:B------:R-:W0:Y:S01]  /*171600*/  LDCU UR16, c[0x0][0x398] ;  /* 0x00007300ff1077ac */ /* 0x000e220008000800 */
[----:B------:R-:W-:Y:S01]  /*171610*/  ISETP.LT.AND P6, PT, R37, UR12, !P2 ;  /* 0x0000000c25007c0c */ /* 0x000fe2000d7c1270 */
[----:B------:R-:W4:Y:S01]  /*171620*/  LDL.LU.64 R24, [R1+0x13f0] ;  /* 0x0013f00001187983 */ /* 0x000f220000300a00 */
[C---:B------:R-:W-:Y:S01]  /*171630*/  PRMT R3, R19.reuse, 0x7771, RZ ;  /* 0x0000777113037816 */ /* 0x040fe200000000ff */
[----:B------:R-:W0:Y:S01]  /*171640*/  LDCU UR12, c[0x0][0x398] ;  /* 0x00007300ff0c77ac */ /* 0x000e220008000800 */
[----:B-1----:R-:W-:Y:S01]  /*171650*/  ISETP.LT.AND P4, PT, R36, UR8, !P2 ;  /* 0x0000000824007c0c */ /* 0x002fe2000d781270 */
[----:B------:R-:W4:Y:S01]  /*171660*/  LDL.LU.64 R44, [R1+0x13e0] ;  /* 0x0013e000012c7983 */ /* 0x000f220000300a00 */
[C---:B------:R-:W-:Y:S01]  /*171670*/  PRMT R2, R19.reuse, 0x7772, RZ ;  /* 0x0000777213027816 */ /* 0x040fe200000000ff */
[----:B------:R-:W1:Y:S04]  /*171680*/  LDCU UR8, c[0x0][0x398] ;  /* 0x00007300ff0877ac */ /* 0x000e680008000800 */
[----:B------:R-:W-:Y:S04]  /*171690*/  @P5 STG.E.U8 desc[UR4][R40.64], R3 ;  /* 0x0000000328005986 */ /* 0x000fe8000c101104 */
[----:B------:R0:W-:Y:S04]  /*1716a0*/  @P6 STG.E.U8 desc[UR4][R10.64], R2 ;  /* 0x000000020a006986 */ /* 0x0001e8000c101104 */
[----:B0-----:R-:W4:Y:S01]  /*1716b0*/  LDL.LU.64 R10, [R1+0x13d8] ;  /* 0x0013d800010a7983 */ /* 0x001f220000300a00 */
[----:B------:R-:W-:-:S03]  /*1716c0*/  PRMT R2, R19, 0x7773, RZ ;  /* 0x0000777313027816 */ /* 0x000fc600000000ff */
[----:B------:R-:W4:Y:S01]  /*1716d0*/  LDL.LU.64 R40, [R1+0x13d0] ;  /* 0x0013d00001287983 */ /* 0x000f220000300a00 */
[----:B------:R-:W-:Y:S01]  /*1716e0*/  ISETP.LT.AND P6, PT, R12, UR14, !P2 ;  /* 0x0000000e0c007c0c */ /* 0x000fe2000d7c1270 */
[----:B------:R-:W0:Y:S01]  /*1716f0*/  LDCU UR14, c[0x0][0x398] ;  /* 0x00007300ff0e77ac */ /* 0x000e220008000800 */
[----:B------:R-:W-:Y:S02]  /*171700*/  ISETP.GE.AND P3, PT, R4, UR47, PT ;  /* 0x0000002f04007c0c */ /* 0x000fe4000bf66270 */
[C---:B------:R-:W-:Y:S02]  /*171710*/  PRMT R7, R14.reuse, 0x7770, RZ ;  /* 0x000077700e077816 */ /* 0x040fe400000000ff */
[C---:B------:R-:W-:Y:S02]  /*171720*/  PRMT R6, R14.reuse, 0x7771, RZ ;  /* 0x000077710e067816 */ /* 0x040fe400000000ff */
[C---:B------:R-:W-:Y:S02]  /*171730*/  PRMT R5, R14.reuse, 0x7772, RZ ;  /* 0x000077720e057816 */ /* 0x040fe400000000ff */
[----:B------:R-:W-:-:S02]  /*171740*/  PRMT R4, R14, 0x7773, RZ ;  /* 0x000077730e047816 */ /* 0x000fc400000000ff */
[----:B------:R-:W-:Y:S01]  /*171750*/  ISETP.LT.AND P5, PT, R9, UR18, !P2 ;  /* 0x0000001209007c0c */ /* 0x000fe2000d7a1270 */
[----:B------:R-:W0:Y:S01]  /*171760*/  LDCU UR18, c[0x0][0x398] ;  /* 0x00007300ff1277ac */ /* 0x000e220008000800 */
[----:B---3--:R3:W-:Y:S04]  /*171770*/  @P4 STG.E.U8 desc[UR4][R32.64], R2 ;  /* 0x0000000220004986 */ /* 0x0087e8000c101104 */
[----:B---3--:R-:W3:Y:S01]  /*171780*/  LDL.LU.64 R32, [R1+0x13c8] ;  /* 0x0013c80001207983 */ /* 0x008ee20000300a00 */
[----:B--2---:R-:W-:-:S03]  /*171790*/  PRMT R3, R8, 0x7770, RZ ;  /* 0x0000777008037816 */ /* 0x004fc600000000ff */
[----:B------:R-:W2:Y:S04]  /*1717a0*/  LDL.LU R14, [R1+0x6cc] ;  /* 0x0006cc00010e7983 */ /* 0x000ea80000300800 */
[----:B------:R0:W-:Y:S04]  /*1717b0*/  @P6 STG.E.U8 desc[UR4][R38.64], R3 ;  /* 0x0000000326006986 */ /* 0x0001e8000c101104 */
[----:B------:R-:W2:Y:S01]  /*1717c0*/  LDL.LU.64 R42, [R1+0x13c0] ;  /* 0x0013c000012a7983 */ /* 0x000ea20000300a00 */
[----:B------:R-:W-:-:S03]  /*1717d0*/  PRMT R2, R8, 0x7771, RZ ;  /* 0x0000777108027816 */ /* 0x000fc600000000ff */
[----:B0-----:R-:W2:Y:S04]  /*1717e0*/  LDL.LU.64 R38, [R1+0x13b8] ;  /* 0x0013b80001267983 */ /* 0x001ea80000300a00 */
[----:B----4-:R0:W-:Y:S04]  /*1717f0*/  @P5 STG.E.U8 desc[UR4][R34.64], R2 ;  /* 0x0000000222005986 */ /* 0x0101e8000c101104 */
[----:B0-----:R-:W4:Y:S01]  /*171800*/  LDL.LU.64 R34, [R1+0x13a0] ;  /* 0x0013a00001227983 */ /* 0x001f220000300a00 */
[----:B------:R-:W-:Y:S01]  /*171810*/  ISETP.LT.AND P4, PT, R13, UR10, !P2 ;  /* 0x0000000a0d007c0c */ /* 0x000fe2000d781270 */
[----:B------:R-:W0:Y:S01]  /*171820*/  LDCU UR10, c[0x0][0x398] ;  /* 0x00007300ff0a77ac */ /* 0x000e220008000800 */
[----:B------:R-:W-:-:S02]  /*171830*/  ISETP.LT.AND P2, PT, R16, UR6, !P2 ;  /* 0x0000000610007c0c */ /* 0x000fc4000d741270 */
[----:B------:R-:W-:Y:S01]  /*171840*/  ISETP.LT.AND P5, PT, R15, UR12, !P3 ;  /* 0x0000000c0f007c0c */ /* 0x000fe2000dfa1270 */
[----:B------:R-:W0:Y:S01]  /*171850*/  LDCU UR6, c[0x0][0x398] ;  /* 0x00007300ff0677ac */ /* 0x000e220008000800 */
[----:B------:R-:W-:Y:S02]  /*171860*/  PRMT R3, R8, 0x7772, RZ ;  /* 0x0000777208037816 */ /* 0x000fe400000000ff */
[----:B------:R-:W-:Y:S01]  /*171870*/  ISETP.LT.AND P6, PT, R22, UR16, !P3 ;  /* 0x0000001016007c0c */ /* 0x000fe2000dfc1270 */
[----:B------:R-:W0:Y:S01]  /*171880*/  LDCU UR12, c[0x0][0x398] ;  /* 0x00007300ff0c77ac */ /* 0x000e220008000800 */
[----:B------:R-:W-:-:S03]  /*171890*/  PRMT R2, R8, 0x7773, RZ ;  /* 0x0000777308027816 */ /* 0x000fc600000000ff */
[----:B------:R-:W-:Y:S01]  /*1718a0*/  @P4 STG.E.U8 desc[UR4][R24.64], R3 ;  /* 0x0000000318004986 */ /* 0x000fe2000c101104 */
[----:B-1----:R-:W-:Y:S01]  /*1718b0*/  ISETP.LT.AND P4, PT, R37, UR8, !P3 ;  /* 0x0000000825007c0c */ /* 0x002fe2000df81270 */
[----:B------:R-:W1:Y:S02]  /*1718c0*/  LDCU UR16, c[0x0][0x398] ;  /* 0x00007300ff1077ac */ /* 0x000e640008000800 */
[----:B------:R-:W-:Y:S01]  /*1718d0*/  @P2 STG.E.U8 desc[UR4][R44.64], R2 ;  /* 0x000000022c002986 */ /* 0x000fe2000c101104 */
[----:B------:R-:W0:Y:S03]  /*1718e0*/  LDCU UR8, c[0x0][0x398] ;  /* 0x00007300ff0877ac */ /* 0x000e260008000800 */
[----:B------:R0:W-:Y:S04]  /*1718f0*/  @P5 STG.E.U8 desc[UR4][R10.64], R7 ;  /* 0x000000070a005986 */ /* 0x0001e8000c101104 */
[----:B------:R1:W-:Y:S04]  /*171900*/  @P6 STG.E.U8 desc[UR4][R40.64], R6 ;  /* 0x0000000628006986 */ /* 0x0003e8000c101104 */
[----:B0-----:R-:W4:Y:S04]  /*171910*/  LDL.LU.64 R10, [R1+0x13b0] ;  /* 0x0013b000010a7983 */ /* 0x001f280000300a00 */
[----:B-1----:R-:W4:Y:S04]  /*171920*/  LDL.LU.64 R40, [R1+0x13a8] ;  /* 0x0013a80001287983 */ /* 0x002f280000300a00 */
[----:B------:R-:W4:Y:S01]  /*171930*/  LDL.LU R8, [R1+0x72c] ;  /* 0x00072c0001087983 */ /* 0x000f220000300800 */
[----:B------:R-:W-:Y:S01]  /*171940*/  ISETP.LT.AND P2, PT, R36, UR14, !P3 ;  /* 0x0000000e24007c0c */ /* 0x000fe2000df41270 */
[----:B------:R-:W-:Y:S01]  /*171950*/  VIADD R2, R18, 0xdf ;  /* 0x000000df12027836 */ /* 0x000fe20000000000 */
[----:B------:R-:W-:Y:S01]  /*171960*/  ISETP.LT.AND P5, PT, R12, UR10, !P3 ;  /* 0x0000000a0c007c0c */ /* 0x000fe2000dfa1270 */
[----:B------:R-:W0:Y:S01]  /*171970*/  LDCU UR14, c[0x0][0x398] ;  /* 0x00007300ff0e77ac */ /* 0x000e220008000800 */
[----:B------:R-:W-:Y:S01]  /*171980*/  ISETP.LT.AND P6, PT, R9, UR6, !P3 ;  /* 0x0000000609007c0c */ /* 0x000fe2000dfc1270 */
[----:B------:R-:W1:Y:S01]  /*171990*/  LDCU UR10, c[0x0][0x398] ;  /* 0x00007300ff0a77ac */ /* 0x000e620008000800 */
[----:B------:R-:W0:Y:S01]  /*1719a0*/  LDCU UR6, c[0x0][0x398] ;  /* 0x00007300ff0677ac */ /* 0x000e220008000800 */
[----:B---3--:R3:W-:Y:S04]  /*1719b0*/  @P4 STG.E.U8 desc[UR4][R32.64], R5 ;  /* 0x0000000520004986 */ /* 0x0087e8000c101104 */
[----:B---3--:R-:W3:Y:S01]  /*1719c0*/  LDL.LU.64 R32, [R1+0x1390] ;  /* 0x0013900001207983 */ /* 0x008ee20000300a00 */
[----:B--2---:R-:W-:-:S03]  /*1719d0*/  PRMT R3, R14, 0x7770, RZ ;  /* 0x000077700e037816 */ /* 0x004fc600000000ff */
[----:B------:R2:W-:Y:S04]  /*1719e0*/  @P2 STG.E.U8 desc[UR4][R42.64], R4 ;  /* 0x000000042a002986 */ /* 0x0005e8000c101104 */
[----:B------:R0:W-:Y:S01]  /*1719f0*/  @P5 STG.E.U8 desc[UR4][R38.64], R3 ;  /* 0x0000000326005986 */ /* 0x0001e2000c101104 */
[----:B------:R-:W-:-:S03]  /*171a00*/  ISETP.GE.AND P4, PT, R2, UR46, PT ;  /* 0x0000002e02007c0c */ /* 0x000fc6000bf86270 */
[----:B--2---:R-:W2:Y:S04]  /*171a10*/  LDL.LU.64 R42, [R1+0x1398] ;  /* 0x00139800012a7983 */ /* 0x004ea80000300a00 */
[----:B0-----:R-:W2:Y:S01]  /*171a20*/  LDL.LU.64 R38, [R1+0x1388] ;  /* 0x0013880001267983 */ /* 0x001ea20000300a00 */
[----:B------:R-:W-:-:S05]  /*171a30*/  PRMT R2, R14, 0x7771, RZ ;  /* 0x000077710e027816 */ /* 0x000fca00000000ff */
[----:B----4-:R0:W-:Y:S04]  /*171a40*/  @P6 STG.E.U8 desc[UR4][R34.64], R2 ;  /* 0x0000000222006986 */ /* 0x0101e8000c101104 */
[----:B0-----:R-:W4:Y:S01]  /*171a50*/  LDL.LU.64 R34, [R1+0x1378] ;  /* 0x0013780001227983 */ /* 0x001f220000300a00 */
[----:B------:R-:W-:Y:S01]  /*171a60*/  ISETP.LT.AND P2, PT, R13, UR12, !P3 ;  /* 0x0000000c0d007c0c */ /* 0x000fe2000df41270 */
[----:B------:R-:W-:Y:S01]  /*171a70*/  VIADD R2, R18, 0xe0 ;  /* 0x000000e012027836 */ /* 0x000fe20000000000 */
[----:B------:R-:W-:Y:S01]  /*171a80*/  ISETP.LT.AND P3, PT, R16, UR16, !P3 ;  /* 0x0000001010007c0c */ /* 0x000fe2000df61270 */
[----:B------:R-:W0:Y:S01]  /*171a90*/  LDCU UR12, c[0x0][0x398] ;  /* 0x00007300ff0c77ac */ /* 0x000e220008000800 */
[----:B------:R-:W-:Y:S02]  /*171aa0*/  ISETP.LT.AND P6, PT, R15, UR8, !P4 ;  /* 0x000000080f007c0c */ /* 0x000fe4000e7c1270 */
[----:B------:R-:W-:Y:S01]  /*171ab0*/  PRMT R4, R14, 0x7772, RZ ;  /* 0x000077720e047816 */ /* 0x000fe200000000ff */
[----:B------:R-:W0:Y:S01]  /*171ac0*/  LDCU UR16, c[0x0][0x398] ;  /* 0x00007300ff1077ac */ /* 0x000e220008000800 */
[----:B------:R-:W-:-:S02]  /*171ad0*/  ISETP.GE.AND P5, PT, R2, UR31, PT ;  /* 0x0000001f02007c0c */ /* 0x000fc4000bfa6270 */
[----:B------:R-:W-:Y:S01]  /*171ae0*/  PRMT R3, R14, 0x7773, RZ ;  /* 0x000077730e037816 */ /* 0x000fe200000000ff */
[----:B------:R-:W0:Y:S02]  /*171af0*/  LDCU UR8, c[0x0][0x398] ;  /* 0x00007300ff0877ac */ /* 0x000e240008000800 */
[----:B------:R0:W-:Y:S04]  /*171b00*/  @P2 STG.E.U8 desc[UR4][R10.64], R4 ;  /* 0x000000040a002986 */ /* 0x0001e8000c101104 */
[----:B------:R1:W-:Y:S01]  /*171b10*/  @P3 STG.E.U8 desc[UR4][R40.64], R3 ;  /* 0x0000000328003986 */ /* 0x0003e2000c101104 */
[----:B------:R-:W-:-:S03]  /*171b20*/  PRMT R2, R8, 0x7770, RZ ;  /* 0x0000777008027816 */ /* 0x000fc600000000ff */
[----:B0-----:R-:W4:Y:S04]  /*171b30*/  LDL.LU R11, [R1+0x7cc] ;  /* 0x0007cc00010b7983 */ /* 0x001f280000300800 */
[----:B------:R-:W4:Y:S04]  /*171b40*/  LDL.LU.64 R46, [R1+0x1380] ;  /* 0x00138000012e7983 */ /* 0x000f280000300a00 */
[----:B------:R-:W4:Y:S01]  /*171b50*/  LDL.LU.64 R24, [R1+0x1370] ;  /* 0x0013700001187983 */ /* 0x000f220000300a00 */
[----:B------:R-:W-:Y:S01]  /*171b60*/  ISETP.LT.AND P2, PT, R22, UR14, !P4 ;  /* 0x0000000e16007c0c */ /* 0x000fe2000e741270 */
[----:B------:R-:W0:Y:S01]  /*171b70*/  LDCU UR14, c[0x0][0x398] ;  /* 0x00007300ff0e77ac */ /* 0x000e220008000800 */
[----:B-1----:R-:W-:-:S02]  /*171b80*/  ISETP.LT.AND P3, PT, R37, UR10, !P4 ;  /* 0x0000000a25007c0c */ /* 0x002fc4000e761270 */
[C---:B------:R-:W-:Y:S01]  /*171b90*/  PRMT R4, R8.reuse, 0x7771, RZ ;  /* 0x0000777108047816 */ /* 0x040fe200000000ff */
[----:B------:R-:W1:Y:S01]  /*171ba0*/  LDCU UR10, c[0x0][0x398] ;  /* 0x00007300ff0a77ac */ /* 0x000e620008000800 */
[----:B------:R-:W-:Y:S01]  /*171bb0*/  PRMT R3, R8, 0x7772, RZ ;  /* 0x0000777208037816 */ /* 0x000fe200000000ff */
[----:B---3--:R3:W-:Y:S04]  /*171bc0*/  @P6 STG.E.U8 desc[UR4][R32.64], R2 ;  /* 0x0000000220006986 */ /* 0x0087e8000c101104 */
[----:B---3--:R-:W3:Y:S04]  /*171bd0*/  LDL.LU.64 R32, [R1+0x1368] ;  /* 0x0013680001207983 */ /* 0x008ee80000300a00 */
[----:B------:R-:W3:Y:S04]  /*171be0*/  LDL.LU.64 R40, [R1+0x1360] ;  /* 0x0013600001287983 */ /* 0x000ee80000300a00 */
[----:B------:R-:W3:Y:S01]  /*171bf0*/  LDL.LU R10, [R1+0x7b0] ;  /* 0x0007b000010a7983 */ /* 0x000ee20000300800 */
[----:B------:R-:W-:Y:S01]  /*171c00*/  ISETP.LT.AND P6, PT, R36, UR6, !P4 ;  /* 0x0000000624007c0c */ /* 0x000fe2000e7c1270 */
[----:B------:R-:W0:Y:S02]  /*171c10*/  LDCU UR6, c[0x0][0x398] ;  /* 0x00007300ff0677ac */ /* 0x000e240008000800 */
[----:B--2---:R-:W-:Y:S04]  /*171c20*/  @P2 STG.E.U8 desc[UR4][R42.64], R4 ;  /* 0x000000042a002986 */ /* 0x004fe8000c101104 */
[----:B------:R2:W-:Y:S04]  /*171c30*/  @P3 STG.E.U8 desc[UR4][R38.64], R3 ;  /* 0x0000000326003986 */ /* 0x0005e8000c101104 */
[----:B------:R-:W3:Y:S01]  /*171c40*/  LDL.LU.64 R44, [R1+0x1358] ;  /* 0x00135800012c7983 */ /* 0x000ee20000300a00 */
[----:B------:R-:W-:-:S03]  /*171c50*/  PRMT R2, R8, 0x7773, RZ ;  /* 0x0000777308027816 */ /* 0x000fc600000000ff */
[----:B--2---:R-:W2:Y:S04]  /*171c60*/  LDL.LU.64 R38, [R1+0x1350] ;  /* 0x0013500001267983 */ /* 0x004ea80000300a00 */
[----:B----4-:R4:W-:Y:S04]  /*171c70*/  @P6 STG.E.U8 desc[UR4][R34.64], R2 ;  /* 0x0000000222006986 */ /* 0x0109e8000c101104 */
[----:B----4-:R-:W4:Y:S01]  /*171c80*/  LDL.LU.64 R34, [R1+0x1348] ;  /* 0x0013480001227983 */ /* 0x010f220000300a00 */
[----:B------:R-:W-:Y:S01]  /*171c90*/  ISETP.LT.AND P2, PT, R12, UR18, !P4 ;  /* 0x000000120c007c0c */ /* 0x000fe2000e741270 */
[----:B------:R-:W0:Y:S01]  /*171ca0*/  LDCU UR18, c[0x0][0x398] ;  /* 0x00007300ff1277ac */ /* 0x000e220008000800 */
        /* <DEDUP_REMOVED lines=8> */
[----:B------:R-:W-:-:S02]  /*171d30*/  PRMT R5, R11, 0x7770, RZ ;  /* 0x000077700b057816 */ /* 0x000fc400000000ff */
[C---:B------:R-:W-:Y:S02]  /*171d40*/  PRMT R4, R11.reuse, 0x7771, RZ ;  /* 0x000077710b047816 */ /* 0x040fe400000000ff */
[C---:B------:R-:W-:Y:S01]  /*171d50*/  PRMT R3, R11.reuse, 0x7772, RZ ;  /* 0x000077720b037816 */ /* 0x040fe200000000ff */
[----:B------:R-:W-:Y:S01]  /*171d60*/  @P2 STG.E.U8 desc[UR4][R46.64], R5 ;  /* 0x000000052e002986 */ /* 0x000fe2000c101104 */
[----:B------:R-:W-:-:S03]  /*171d70*/  PRMT R2, R11, 0x7773, RZ ;  /* 0x000077730b027816 */ /* 0x000fc600000000ff */
[----:B------:R-:W-:Y:S01]  /*171d80*/  @P3 STG.E.U8 desc[UR4][R24.64], R4 ;  /* 0x0000000418003986 */ /* 0x000fe2000c101104 */
[----:B------:R-:W-:Y:S01]  /*171d90*/  ISETP.LT.AND P3, PT, R15, UR20, !P5 ;  /* 0x000000140f007c0c */ /* 0x000fe2000ef61270 */
[----:B------:R-:W0:Y:S01]  /*171da0*/  LDCU UR20, c[0x0][0x398] ;  /* 0x00007300ff1477ac */ /* 0x000e220008000800 */
[----:B-1----:R-:W-:Y:S01]  /*171db0*/  ISETP.LT.AND P2, PT, R22, UR10, !P5 ;  /* 0x0000000a16007c0c */ /* 0x002fe2000ef41270 */
[----:B------:R-:W1:Y:S01]  /*171dc0*/  LDCU UR10, c[0x0][0x398] ;  /* 0x00007300ff0a77ac */ /* 0x000e620008000800 */
[----:B---3--:R3:W-:Y:S04]  /*171dd0*/  @P6 STG.E.U8 desc[UR4][R32.64], R3 ;  /* 0x0000000320006986 */ /* 0x0087e8000c101104 */
[----:B------:R0:W-:Y:S04]  /*171de0*/  @P4 STG.E.U8 desc[UR4][R40.64], R2 ;  /* 0x0000000228004986 */ /* 0x0001e8000c101104 */
[----:B---3--:R-:W3:Y:S04]  /*171df0*/  LDL.LU.64 R32, [R1+0x1338] ;  /* 0x0013380001207983 */ /* 0x008ee80000300a00 */
[----:B0-----:R-:W3:Y:S01]  /*171e00*/  LDL.LU.64 R40, [R1+0x1330] ;  /* 0x0013300001287983 */ /* 0x001ee20000300a00 */
[----:B------:R-:W-:-:S02]  /*171e10*/  PRMT R3, R10, 0x7770, RZ ;  /* 0x000077700a037816 */ /* 0x000fc400000000ff */
[C---:B------:R-:W-:Y:S01]  /*171e20*/  PRMT R2, R10.reuse, 0x7771, RZ ;  /* 0x000077710a027816 */ /* 0x040fe200000000ff */
[----:B------:R-:W3:Y:S01]  /*171e30*/  LDL.LU.64 R24, [R1+0x1320] ;  /* 0x0013200001187983 */ /* 0x000ee20000300a00 */
[----:B------:R-:W-:Y:S01]  /*171e40*/  ISETP.LT.AND P6, PT, R37, UR6, !P5 ;  /* 0x0000000625007c0c */ /* 0x000fe2000efc1270 */
[----:B------:R-:W0:Y:S02]  /*171e50*/  LDCU UR6, c[0x0][0x398] ;  /* 0x00007300ff0677ac */ /* 0x000e240008000800 */
[----:B------:R-:W-:Y:S04]  /*171e60*/  @P3 STG.E.U8 desc[UR4][R44.64], R3 ;  /* 0x000000032c003986 */ /* 0x000fe8000c101104 */
[----:B--2---:R2:W-:Y:S04]  /*171e70*/  @P2 STG.E.U8 desc[UR4][R38.64], R2 ;  /* 0x0000000226002986 */ /* 0x0045e8000c101104 */
[----:B------:R-:W3:Y:S04]  /*171e80*/  LDL.LU R11, [R1+0x710] ;  /* 0x00071000010b7983 */ /* 0x000ee80000300800 */
[----:B--2---:R-:W2:Y:S01]  /*171e90*/  LDL.LU.64 R38, [R1+0x1328] ;  /* 0x0013280001267983 */ /* 0x004ea20000300a00 */
[----:B------:R-:W-:-:S05]  /*171ea0*/  PRMT R3, R10, 0x7772, RZ ;  /* 0x000077720a037816 */ /* 0x000fca00000000ff */
[----:B----4-:R4:W-:Y:S04]  /*171eb0*/  @P6 STG.E.U8 desc[UR4][R34.64], R3 ;  /* 0x0000000322006986 */ /* 0x0109e8000c101104 */
[----:B----4-:R-:W4:Y:S01]  /*171ec0*/  LDL.LU.64 R34, [R1+0x1318] ;  /* 0x0013180001227983 */ /* 0x010f220000300a00 */
[----:B------:R-:W-:Y:S01]  /*171ed0*/  ISETP.LT.AND P4, PT, R36, UR14, !P5 ;  /* 0x0000000e24007c0c */ /* 0x000fe2000ef81270 */
[----:B------:R-:W0:Y:S01]  /*171ee0*/  LDCU UR14, c[0x0][0x398] ;  /* 0x00007300ff0e77ac */ /* 0x000e220008000800 */
[----:B------:R-:W-:Y:S01]  /*171ef0*/  ISETP.LT.AND P3, PT, R12, UR18, !P5 ;  /* 0x000000120c007c0c */ /* 0x000fe2000ef61270 */
[----:B------:R-:W4:Y:S01]  /*171f00*/  LDL.LU.64 R44, [R1+0x1310] ;  /* 0x00131000012c7983 */ /* 0x000f220000300a00 */
[----:B------:R-:W-:Y:S01]  /*171f10*/  PRMT R2, R10, 0x7773, RZ ;  /* 0x000077730a027816 */ /* 0x000fe200000000ff */
[----:B------:R-:W0:Y:S01]  /*171f20*/  LDCU UR18, c[0x0][0x398] ;  /* 0x00007300ff1277ac */ /* 0x000e220008000800 */
[----:B------:R-:W-:-:S07]  /*171f30*/  PRMT R3, R8, 0x7770, RZ ;  /* 0x0000777008037816 */ /* 0x000fce00000000ff */
[----:B------:R0:W-:Y:S01]  /*171f40*/  @P4 STG.E.U8 desc[UR4][R42.64], R2 ;  /* 0x000000022a004986 */ /* 0x0001e2000c101104 */
[----:B------:R-:W-:Y:S01]  /*171f50*/  ISETP.LT.AND P4, PT, R9, UR12, !P5 ;  /* 0x0000000c09007c0c */ /* 0x000fe2000ef81270 */
[----:B------:R-:W1:Y:S02]  /*171f60*/  LDCU UR12, c[0x0][0x398] ;  /* 0x00007300ff0c77ac */ /* 0x000e640008000800 */
[----:B0-----:R-:W4:Y:S01]  /*171f70*/  LDL.LU.64 R42, [R1+0x1300] ;  /* 0x00130000012a7983 */ /* 0x001f220000300a00 */
[----:B------:R-:W-:Y:S01]  /*171f80*/  ISETP.LT.AND P6, PT, R13, UR8, !P5 ;  /* 0x000000080d007c0c */ /* 0x000fe2000efc1270 */
[----:B------:R-:W-:Y:S01]  /*171f90*/  VIADD R2, R18, 0xe1 ;  /* 0x000000e112027836 */ /* 0x000fe20000000000 */
[----:B------:R-:W-:Y:S01]  /*171fa0*/  ISETP.LT.AND P5, PT, R16, UR16, !P5 ;  /* 0x0000001010007c0c */ /* 0x000fe2000efa1270 */
[----:B------:R-:W0:Y:S03]  /*171fb0*/  LDCU UR8, c[0x0][0x398] ;  /* 0x00007300ff0877ac */ /* 0x000e260008000800 */
[----:B------:R-:W-:Y:S01]  /*171fc0*/  ISETP.GE.AND P2, PT, R2, UR32, PT ;  /* 0x0000002002007c0c */ /* 0x000fe2000bf46270 */
[----:B------:R-:W-:Y:S01]  /*171fd0*/  VIADD R4, R18, 0xe2 ;  /* 0x000000e212047836 */ /* 0x000fe20000000000 */
[C---:B------:R-:W-:Y:S01]  /*171fe0*/  PRMT R2, R8.reuse, 0x7772, RZ ;  /* 0x0000777208027816 */ /* 0x040fe200000000ff */
[----:B------:R-:W0:Y:S01]  /*171ff0*/  LDCU UR16, c[0x0][0x398] ;  /* 0x00007300ff1077ac */ /* 0x000e220008000800 */
[----:B---3--:R3:W-:Y:S02]  /*172000*/  @P3 STG.E.U8 desc[UR4][R32.64], R3 ;  /* 0x0000000320003986 */ /* 0x0087e4000c101104 */
[----:B---3--:R-:W-:-:S02]  /*172010*/  PRMT R3, R8, 0x7771, RZ ;  /* 0x0000777108037816 */ /* 0x008fc400000000ff */
[----:B------:R-:W3:Y:S04]  /*172020*/  LDL.LU R32, [R1+0x7a0] ;  /* 0x0007a00001207983 */ /* 0x000ee80000300800 */
[----:B------:R0:W-:Y:S04]  /*172030*/  @P4 STG.E.U8 desc[UR4][R40.64], R3 ;  /* 0x0000000328004986 */ /* 0x0001e8000c101104 */
[----:B0-----:R-:W3:Y:S01]  /*172040*/  LDL.LU.64 R40, [R1+0x1308] ;  /* 0x0013080001287983 */ /* 0x001ee20000300a00 */
[----:B------:R-:W-:-:S03]  /*172050*/  PRMT R3, R8, 0x7773, RZ ;  /* 0x0000777308037816 */ /* 0x000fc600000000ff */
[----:B------:R0:W-:Y:S01]  /*172060*/  @P6 STG.E.U8 desc[UR4][R24.64], R2 ;  /* 0x0000000218006986 */ /* 0x0001e2000c101104 */
[----:B-1----:R-:W-:Y:S01]  /*172070*/  ISETP.LT.AND P3, PT, R15, UR10, !P2 ;  /* 0x0000000a0f007c0c */ /* 0x002fe2000d761270 */
[----:B------:R-:W1:Y:S02]  /*172080*/  LDCU UR10, c[0x0][0x398] ;  /* 0x00007300ff0a77ac */ /* 0x000e640008000800 */
[----:B--2---:R2:W-:Y:S04]  /*172090*/  @P5 STG.E.U8 desc[UR4][R38.64], R3 ;  /* 0x0000000326005986 */ /* 0x0045e8000c101104 */
[----:B0-----:R-:W3:Y:S04]  /*1720a0*/  LDL.LU.64 R24, [R1+0x12f8] ;  /* 0x0012f80001187983 */ /* 0x001ee80000300a00 */
[----:B--2---:R-:W2:Y:S01]  /*1720b0*/  LDL.LU.64 R38, [R1+0x12f0] ;  /* 0x0012f00001267983 */ /* 0x004ea20000300a00 */
        /* <DEDUP_REMOVED lines=11> */
[----:B------:R-:W0:Y:S04]  /*172170*/  LDCU UR18, c[0x0][0x398] ;  /* 0x00007300ff1277ac */ /* 0x000e280008000800 */
[----:B------:R1:W-:Y:S04]  /*172180*/  @P6 STG.E.U8 desc[UR4][R44.64], R3 ;  /* 0x000000032c006986 */ /* 0x0003e8000c101104 */
[----:B------:R0:W-:Y:S04]  /*172190*/  @P4 STG.E.U8 desc[UR4][R42.64], R2 ;  /* 0x000000022a004986 */ /* 0x0001e8000c101104 */
[----:B-1----:R-:W4:Y:S04]  /*1721a0*/  LDL.LU.64 R44, [R1+0x12e8] ;  /* 0x0012e800012c7983 */ /* 0x002f280000300a00 */
[----:B0-----:R-:W4:Y:S01]  /*1721b0*/  LDL.LU.64 R42, [R1+0x12d8] ;  /* 0x0012d800012a7983 */ /* 0x001f220000300a00 */
[----:B------:R-:W-:-:S03]  /*1721c0*/  PRMT R2, R11, 0x7773, RZ ;  /* 0x000077730b027816 */ /* 0x000fc600000000ff */
[----:B------:R-:W4:Y:S01]  /*1721d0*/  LDL.LU.64 R10, [R1+0x12d0] ;  /* 0x0012d000010a7983 */ /* 0x000f220000300a00 */
[----:B------:R-:W-:Y:S01]  /*1721e0*/  ISETP.LT.AND P5, PT, R12, UR20, !P2 ;  /* 0x000000140c007c0c */ /* 0x000fe2000d7a1270 */
[----:B------:R-:W0:Y:S01]  /*1721f0*/  LDCU UR20, c[0x0][0x398] ;  /* 0x00007300ff1477ac */ /* 0x000e220008000800 */
[----:B------:R-:W-:Y:S02]  /*172200*/  ISETP.LT.AND P4, PT, R9, UR8, !P2 ;  /* 0x0000000809007c0c */ /* 0x000fe4000d781270 */
[----:B------:R-:W-:Y:S01]  /*172210*/  ISETP.LT.AND P6, PT, R13, UR12, !P2 ;  /* 0x0000000c0d007c0c */ /* 0x000fe2000d7c1270 */
[----:B------:R-:W1:Y:S01]  /*172220*/  LDCU UR8, c[0x0][0x398] ;  /* 0x00007300ff0877ac */ /* 0x000e620008000800 */
[C---:B---3--:R-:W-:Y:S01]  /*172230*/  PRMT R3, R32.reuse, 0x7770, RZ ;  /* 0x0000777020037816 */ /* 0x048fe200000000ff */
[----:B------:R-:W3:Y:S01]  /*172240*/  LDCU UR12, c[0x0][0x398] ;  /* 0x00007300ff0c77ac */ /* 0x000ee20008000800 */
[----:B------:R0:W-:Y:S04]  /*172250*/  @P3 STG.E.U8 desc[UR4][R40.64], R2 ;  /* 0x0000000228003986 */ /* 0x0001e8000c101104 */
[----:B0-----:R-:W3:Y:S01]  /*172260*/  LDL.LU.64 R40, [R1+0x12c8] ;  /* 0x0012c80001287983 */ /* 0x001ee20000300a00 */
[----:B------:R-:W-:-:S03]  /*172270*/  PRMT R2, R32, 0x7771, RZ ;  /* 0x0000777120027816 */ /* 0x000fc600000000ff */
[----:B------:R0:W-:Y:S04]  /*172280*/  @P5 STG.E.U8 desc[UR4][R24.64], R3 ;  /* 0x0000000318005986 */ /* 0x0001e8000c101104 */
[----:B--2---:R2:W-:Y:S04]  /*172290*/  @P4 STG.E.U8 desc[UR4][R38.64], R2 ;  /* 0x0000000226004986 */ /* 0x0045e8000c101104 */
[----:B0-----:R-:W3:Y:S04]  /*1722a0*/  LDL.LU.64 R24, [R1+0x12c0] ;  /* 0x0012c00001187983 */ /* 0x001ee80000300a00 */
[----:B------:R-:W3:Y:S04]  /*1722b0*/  LDL.LU R8, [R1+0x6b4] ;  /* 0x0006b40001087983 */ /* 0x000ee80000300800 */
[----:B--2---:R-:W2:Y:S01]  /*1722c0*/  LDL.LU.64 R38, [R1+0x12b8] ;  /* 0x0012b80001267983 */ /* 0x004ea20000300a00 */
[----:B------:R-:W-:-:S05]  /*1722d0*/  PRMT R3, R32, 0x7772, RZ ;  /* 0x0000777220037816 */ /* 0x000fca00000000ff */
[----:B----4-:R0:W-:Y:S04]  /*1722e0*/  @P6 STG.E.U8 desc[UR4][R34.64], R3 ;  /* 0x0000000322006986 */ /* 0x0101e8000c101104 */
[----:B0-----:R-:W4:Y:S01]  /*1722f0*/  LDL.LU.64 R34, [R1+0x12b0] ;  /* 0x0012b00001227983 */ /* 0x001f220000300a00 */
[----:B------:R-:W-:Y:S01]  /*172300*/  ISETP.LT.AND P2, PT, R16, UR10, !P2 ;  /* 0x0000000a10007c0c */ /* 0x000fe2000d741270 */
[----:B------:R-:W0:Y:S01]  /*172310*/  LDCU UR10, c[0x0][0x398] ;  /* 0x00007300ff0a77ac */ /* 0x000e220008000800 */
[----:B------:R-:W-:-:S04]  /*172320*/  ISETP.GE.AND P3, PT, R4, UR43, PT ;  /* 0x0000002b04007c0c */ /* 0x000fc8000bf66270 */
[----:B------:R-:W-:Y:S01]  /*172330*/  ISETP.LT.AND P5, PT, R15, UR6, !P3 ;  /* 0x000000060f007c0c */ /* 0x000fe2000dfa1270 */
[----:B------:R-:W0:Y:S01]  /*172340*/  LDCU UR6, c[0x0][0x398] ;  /* 0x00007300ff0677ac */ /* 0x000e220008000800 */
        /* <DEDUP_REMOVED lines=9> */
[----:B0-----:R-:W4:Y:S04]  /*1723e0*/  LDL.LU.64 R42, [R1+0x12a8] ;  /* 0x0012a800012a7983 */ /* 0x001f280000300a00 */
[----:B------:R0:W-:Y:S01]  /*1723f0*/  @P6 STG.E.U8 desc[UR4][R10.64], R2 ;  /* 0x000000020a006986 */ /* 0x0001e2000c101104 */
[----:B------:R-:W-:-:S03]  /*172400*/  PRMT R3, R33, 0x7772, RZ ;  /* 0x0000777221037816 */ /* 0x000fc600000000ff */
[----:B0-----:R-:W4:Y:S04]  /*172410*/  LDL.LU.64 R10, [R1+0x12a0] ;  /* 0x0012a000010a7983 */ /* 0x001f280000300a00 */
[----:B------:R-:W4:Y:S04]  /*172420*/  LDL.LU R32, [R1+0x714] ;  /* 0x0007140001207983 */ /* 0x000f280000300800 */
[----:B------:R-:W4:Y:S01]  /*172430*/  LDL.LU.64 R44, [R1+0x1298] ;  /* 0x00129800012c7983 */ /* 0x000f220000300a00 */
[----:B------:R-:W-:Y:S01]  /*172440*/  ISETP.LT.AND P5, PT, R36, UR18, !P3 ;  /* 0x0000001224007c0c */ /* 0x000fe2000dfa1270 */
[----:B------:R-:W-:Y:S01]  /*172450*/  VIADD R2, R18, 0xe3 ;  /* 0x000000e312027836 */ /* 0x000fe20000000000 */
[----:B------:R-:W-:Y:S01]  /*172460*/  ISETP.LT.AND P6, PT, R9, UR8, !P3 ;  /* 0x0000000809007c0c */ /* 0x000fe2000dfc1270 */
[----:B------:R-:W0:Y:S03]  /*172470*/  LDCU UR18, c[0x0][0x398] ;  /* 0x00007300ff1277ac */ /* 0x000e260008000800 */
[----:B------:R-:W-:Y:S01]  /*172480*/  ISETP.GE.AND P2, PT, R2, UR39, PT ;  /* 0x0000002702007c0c */ /* 0x000fe2000bf46270 */
[----:B------:R-:W1:Y:S01]  /*172490*/  LDCU UR8, c[0x0][0x398] ;  /* 0x00007300ff0877ac */ /* 0x000e620008000800 */
[----:B---3--:R3:W-:Y:S04]  /*1724a0*/  @P4 STG.E.U8 desc[UR4][R40.64], R3 ;  /* 0x0000000328004986 */ /* 0x0087e8000c101104 */
[----:B---3--:R-:W3:Y:S01]  /*1724b0*/  LDL.LU.64 R40, [R1+0x1288] ;  /* 0x0012880001287983 */ /* 0x008ee20000300a00 */
[----:B------:R-:W-:Y:S01]  /*1724c0*/  ISETP.LT.AND P4, PT, R12, UR20, !P3 ;  /* 0x000000140c007c0c */ /* 0x000fe2000df81270 */
[----:B------:R-:W0:Y:S01]  /*1724d0*/  LDCU UR20, c[0x0][0x398] ;  /* 0x00007300ff1477ac */ /* 0x000e220008000800 */
[----:B------:R-:W-:-:S02]  /*1724e0*/  PRMT R3, R33, 0x7773, RZ ;  /* 0x0000777321037816 */ /* 0x000fc400000000ff */
[----:B------:R-:W-:-:S03]  /*1724f0*/  PRMT R2, R8, 0x7770, RZ ;  /* 0x0000777008027816 */ /* 0x000fc600000000ff */
[----:B------:R-:W-:Y:S06]  /*172500*/  @P5 STG.E.U8 desc[UR4][R24.64], R3 ;  /* 0x0000000318005986 */ /* 0x000fec000c101104 */
[----:B--2---:R2:W-:Y:S04]  /*172510*/  @P4 STG.E.U8 desc[UR4][R38.64], R2 ;  /* 0x0000000226004986 */ /* 0x0045e8000c101104 */
[----:B--2---:R-:W2:Y:S01]  /*172520*/  LDL.LU.64 R38, [R1+0x1290] ;  /* 0x0012900001267983 */ /* 0x004ea20000300a00 */
[----:B------:R-:W-:-:S05]  /*172530*/  PRMT R3, R8, 0x7771, RZ ;  /* 0x0000777108037816 */ /* 0x000fca00000000ff */
[----:B----4-:R4:W-:Y:S04]  /*172540*/  @P6 STG.E.U8 desc[UR4][R34.64], R3 ;  /* 0x0000000322006986 */ /* 0x0109e8000c101104 */
[----:B----4-:R-:W4:Y:S01]  /*172550*/  LDL.LU.64 R34, [R1+0x1280] ;  /* 0x0012800001227983 */ /* 0x010f220000300a00 */
        /* <DEDUP_REMOVED lines=9> */
[----:B------:R-:W-:Y:S01]  /*1725f0*/  ISETP.LT.AND P4, PT, R22, UR14, !P2 ;  /* 0x0000000e16007c0c */ /* 0x000fe2000d781270 */
[----:B------:R-:W0:Y:S02]  /*172600*/  LDCU UR14, c[0x0][0x398] ;  /* 0x00007300ff0e77ac */ /* 0x000e240008000800 */
[----:B------:R0:W-:Y:S04]  /*172610*/  @P5 STG.E.U8 desc[UR4][R42.64], R2 ;  /* 0x000000022a005986 */ /* 0x0001e8000c101104 */
[----:B------:R1:W-:Y:S01]  /*172620*/  @P3 STG.E.U8 desc[UR4][R10.64], R3 ;  /* 0x000000030a003986 */ /* 0x0003e2000c101104 */
[----:B0-----:R-:W-:-:S03]  /*172630*/  PRMT R2, R32, 0x7770, RZ ;  /* 0x0000777020027816 */ /* 0x001fc600000000ff */
[----:B-1----:R-:W4:Y:S01]  /*172640*/  LDL.LU.64 R10, [R1+0x1278] ;  /* 0x00127800010a7983 */ /* 0x002f220000300a00 */
[----:B------:R-:W-:-:S03]  /*172650*/  PRMT R3, R32, 0x7771, RZ ;  /* 0x0000777120037816 */ /* 0x000fc600000000ff */
[----:B------:R-:W4:Y:S04]  /*172660*/  LDL.LU.64 R42, [R1+0x1270] ;  /* 0x00127000012a7983 */ /* 0x000f280000300a00 */
[----:B------:R0:W-:Y:S01]  /*172670*/  @P6 STG.E.U8 desc[UR4][R44.64], R2 ;  /* 0x000000022c006986 */ /* 0x0001e2000c101104 */
[----:B------:R-:W-:-:S03]  /*172680*/  PRMT R4, R32, 0x7773, RZ ;  /* 0x0000777320047816 */ /* 0x000fc600000000ff */
[----:B0-----:R-:W4:Y:S01]  /*172690*/  LDL.LU.64 R44, [R1+0x1268] ;  /* 0x00126800012c7983 */ /* 0x001f220000300a00 */
[----:B------:R-:W-:Y:S02]  /*1726a0*/  ISETP.LT.AND P3, PT, R37, UR16, !P2 ;  /* 0x0000001025007c0c */ /* 0x000fe4000d761270 */
[----:B------:R-:W-:Y:S01]  /*1726b0*/  ISETP.LT.AND P5, PT, R36, UR18, !P2 ;  /* 0x0000001224007c0c */ /* 0x000fe2000d7a1270 */
[----:B------:R-:W-:Y:S01]  /*1726c0*/  VIADD R2, R18, 0xe4 ;  /* 0x000000e412027836 */ /* 0x000fe20000000000 */
[----:B------:R-:W-:Y:S01]  /*1726d0*/  ISETP.LT.AND P6, PT, R9, UR20, !P2 ;  /* 0x0000001409007c0c */ /* 0x000fe2000d7c1270 */
[----:B------:R-:W0:Y:S01]  /*1726e0*/  LDCU UR16, c[0x0][0x398] ;  /* 0x00007300ff1077ac */ /* 0x000e220008000800 */
[----:B------:R-:W1:Y:S01]  /*1726f0*/  LDCU UR18, c[0x0][0x398] ;  /* 0x00007300ff1277ac */ /* 0x000e620008000800 */
[----:B------:R-:W0:Y:S01]  /*172700*/  LDCU UR20, c[0x0][0x398] ;  /* 0x00007300ff1477ac */ /* 0x000e220008000800 */
[----:B---3--:R3:W-:Y:S04]  /*172710*/  @P4 STG.E.U8 desc[UR4][R40.64], R3 ;  /* 0x0000000328004986 */ /* 0x0087e8000c101104 */
[----:B---3--:R-:W3:Y:S04]  /*172720*/  LDL.LU.64 R40, [R1+0x1260] ;  /* 0x0012600001287983 */ /* 0x008ee80000300a00 */
[----:B------:R-:W3:Y:S01]  /*172730*/  LDL.LU R8, [R1+0x7b8] ;  /* 0x0007b80001087983 */ /* 0x000ee20000300800 */
[----:B------:R-:W-:-:S03]  /*172740*/  PRMT R3, R32, 0x7772, RZ ;  /* 0x0000777220037816 */ /* 0x000fc600000000ff */
[----:B------:R-:W3:Y:S04]  /*172750*/  LDL.LU.64 R32, [R1+0x1258] ;  /* 0x0012580001207983 */ /* 0x000ee80000300a00 */
[----:B--2---:R2:W-:Y:S04]  /*172760*/  @P3 STG.E.U8 desc[UR4][R38.64], R3 ;  /* 0x0000000326003986 */ /* 0x0045e8000c101104 */
[----:B--2---:R-:W2:Y:S04]  /*172770*/  LDL.LU.64 R38, [R1+0x1250] ;  /* 0x0012500001267983 */ /* 0x004ea80000300a00 */
[----:B----4-:R4:W-:Y:S04]  /*172780*/  @P5 STG.E.U8 desc[UR4][R34.64], R4 ;  /* 0x0000000422005986 */ /* 0x0109e8000c101104 */
[----:B----4-:R-:W4:Y:S01]  /*172790*/  LDL.LU.64 R34, [R1+0x1248] ;  /* 0x0012480001227983 */ /* 0x010f220000300a00 */
[----:B------:R-:W-:Y:S01]  /*1727a0*/  ISETP.LT.AND P4, PT, R12, UR8, !P2 ;  /* 0x000000080c007c0c */ /* 0x000fe2000d781270 */
[----:B------:R-:W0:Y:S01]  /*1727b0*/  LDCU UR8, c[0x0][0x398] ;  /* 0x00007300ff0877ac */ /* 0x000e220008000800 */
[----:B------:R-:W-:-:S02]  /*1727c0*/  ISETP.GE.AND P3, PT, R2, UR44, PT ;  /* 0x0000002c02007c0c */ /* 0x000fc4000bf66270 */
[C---:B------:R-:W-:Y:S02]  /*1727d0*/  PRMT R2, R14.reuse, 0x7770, RZ ;  /* 0x000077700e027816 */ /* 0x040fe400000000ff */
[----:B------:R-:W-:Y:S01]  /*1727e0*/  ISETP.LT.AND P5, PT, R13, UR6, !P2 ;  /* 0x000000060d007c0c */ /* 0x000fe2000d7a1270 */
[----:B------:R-:W0:Y:S01]  /*1727f0*/  LDCU UR6, c[0x0][0x398] ;  /* 0x00007300ff0677ac */ /* 0x000e220008000800 */
[----:B------:R-:W-:Y:S02]  /*172800*/  PRMT R3, R14, 0x7771, RZ ;  /* 0x000077710e037816 */ /* 0x000fe400000000ff */
[----:B------:R-:W-:Y:S01]  /*172810*/  ISETP.LT.AND P2, PT, R16, UR10, !P2 ;  /* 0x0000000a10007c0c */ /* 0x000fe2000d741270 */
[----:B------:R-:W0:Y:S02]  /*172820*/  LDCU UR10, c[0x0][0x398] ;  /* 0x00007300ff0a77ac */ /* 0x000e240008000800 */
[----:B------:R0:W-:Y:S04]  /*172830*/  @P4 STG.E.U8 desc[UR4][R10.64], R2 ;  /* 0x000000020a004986 */ /* 0x0001e8000c101104 */
[----:B------:R1:W-:Y:S01]  /*172840*/  @P6 STG.E.U8 desc[UR4][R42.64], R3 ;  /* 0x000000032a006986 */ /* 0x0003e2000c101104 */
[----:B------:R-:W-:Y:S01]  /*172850*/  ISETP.LT.AND P6, PT, R15, UR12, !P3 ;  /* 0x0000000c0f007c0c */ /* 0x000fe2000dfc1270 */
[----:B------:R-:W2:Y:S02]  /*172860*/  LDCU UR12, c[0x0][0x398] ;  /* 0x00007300ff0c77ac */ /* 0x000ea40008000800 */
[----:B0-----:R-:W4:Y:S01]  /*172870*/  LDL.LU.64 R10, [R1+0x1240] ;  /* 0x00124000010a7983 */ /* 0x001f220000300a00 */
[----:B------:R-:W-:-:S03]  /*172880*/  PRMT R2, R14, 0x7772, RZ ;  /* 0x000077720e027816 */ /* 0x000fc600000000ff */
[----:B-1----:R-:W4:Y:S01]  /*172890*/  LDL.LU R42, [R1+0x6b8] ;  /* 0x0006b800012a7983 */ /* 0x002f220000300800 */
[----:B------:R-:W-:-:S03]  /*1728a0*/  PRMT R3, R14, 0x7773, RZ ;  /* 0x000077730e037816 */ /* 0x000fc600000000ff */
[----:B------:R0:W-:Y:S04]  /*1728b0*/  @P5 STG.E.U8 desc[UR4][R44.64], R2 ;  /* 0x000000022c005986 */ /* 0x0001e8000c101104 */
[----:B------:R-:W4:Y:S04]  /*1728c0*/  LDL.LU.64 R24, [R1+0x1238] ;  /* 0x0012380001187983 */ /* 0x000f280000300a00 */
[----:B0-----:R-:W4:Y:S01]  /*1728d0*/  LDL.LU.64 R44, [R1+0x1230] ;  /* 0x00123000012c7983 */ /* 0x001f220000300a00 */
[----:B------:R-:W-:Y:S01]  /*1728e0*/  ISETP.LT.AND P4, PT, R22, UR14, !P3 ;  /* 0x0000000e16007c0c */ /* 0x000fe2000df81270 */
[----:B------:R-:W0:Y:S01]  /*1728f0*/  LDCU UR14, c[0x0][0x398] ;  /* 0x00007300ff0e77ac */ /* 0x000e220008000800 */
[----:B------:R-:W-:Y:S01]  /*172900*/  ISETP.LT.AND P5, PT, R37, UR16, !P3 ;  /* 0x0000001025007c0c */ /* 0x000fe2000dfa1270 */
[----:B------:R-:W1:Y:S01]  /*172910*/  LDCU UR16, c[0x0][0x398] ;  /* 0x00007300ff1077ac */ /* 0x000e620008000800 */
[----:B---3--:R-:W-:Y:S01]  /*172920*/  @P2 STG.E.U8 desc[UR4][R40.64], R3 ;  /* 0x0000000328002986 */ /* 0x008fe2000c101104 */
[----:B------:R-:W-:-:S05]  /*172930*/  PRMT R2, R8, 0x7770, RZ ;  /* 0x0000777008027816 */ /* 0x000fca00000000ff */
[----:B------:R3:W-:Y:S04]  /*172940*/  @P6 STG.E.U8 desc[UR4][R32.64], R2 ;  /* 0x0000000220006986 */ /* 0x0007e8000c101104 */
[----:B---3--:R-:W3:Y:S01]  /*172950*/  LDL.LU.64 R32, [R1+0x1220] ;  /* 0x0012200001207983 */ /* 0x008ee20000300a00 */
[----:B------:R-:W-:-:S03]  /*172960*/  PRMT R3, R8, 0x7771, RZ ;  /* 0x0000777108037816 */ /* 0x000fc600000000ff */
[----:B------:R-:W3:Y:S04]  /*172970*/  LDL.LU R19, [R1+0x718] ;  /* 0x0007180001137983 */ /* 0x000ee80000300800 */
[----:B--2---:R2:W-:Y:S01]  /*172980*/  @P4 STG.E.U8 desc[UR4][R38.64], R3 ;  /* 0x0000000326004986 */ /* 0x0045e2000c101104 */
[----:B------:R-:W-:-:S03]  /*172990*/  PRMT R2, R8, 0x7772, RZ ;  /* 0x0000777208027816 */ /* 0x000fc600000000ff */
[----:B--2---:R-:W2:Y:S04]  /*1729a0*/  LDL.LU.64 R38, [R1+0x1228] ;  /* 0x0012280001267983 */ /* 0x004ea80000300a00 */
[----:B----4-:R4:W-:Y:S04]  /*1729b0*/  @P5 STG.E.U8 desc[UR4][R34.64], R2 ;  /* 0x0000000222005986 */ /* 0x0109e8000c101104 */
[----:B----4-:R-:W4:Y:S01]  /*1729c0*/  LDL.LU.64 R34, [R1+0x1208] ;  /* 0x0012080001227983 */ /* 0x010f220000300a00 */
[----:B------:R-:W-:Y:S02]  /*1729d0*/  ISETP.LT.AND P2, PT, R36, UR18, !P3 ;  /* 0x0000001224007c0c */ /* 0x000fe4000df41270 */
[----:B------:R-:W-:-:S02]  /*1729e0*/  ISETP.LT.AND P4, PT, R12, UR8, !P3 ;  /* 0x000000080c007c0c */ /* 0x000fc4000df81270 */
[----:B------:R-:W-:Y:S01]  /*1729f0*/  PRMT R3, R8, 0x7773, RZ ;  /* 0x0000777308037816 */ /* 0x000fe200000000ff */
[----:B------:R-:W-:Y:S01]  /*172a00*/  VIADD R2, R18, 0xe5 ;  /* 0x000000e512027836 */ /* 0x000fe20000000000 */
[----:B------:R-:W-:Y:S01]  /*172a10*/  ISETP.LT.AND P5, PT, R9, UR6, !P3 ;  /* 0x0000000609007c0c */ /* 0x000fe2000dfa1270 */
[----:B------:R-:W4:Y:S01]  /*172a20*/  LDL.LU.64 R40, [R1+0x1200] ;  /* 0x0012000001287983 */ /* 0x000f220000300a00 */
[----:B------:R-:W-:Y:S01]  /*172a30*/  ISETP.LT.AND P6, PT, R13, UR10, !P3 ;  /* 0x0000000a0d007c0c */ /* 0x000fe2000dfc1270 */
[----:B------:R-:W0:Y:S01]  /*172a40*/  LDCU UR18, c[0x0][0x398] ;  /* 0x00007300ff1277ac */ /* 0x000e220008000800 */
[----:B------:R-:W-:Y:S01]  /*172a50*/  ISETP.LT.AND P3, PT, R16, UR12, !P3 ;  /* 0x0000000c10007c0c */ /* 0x000fe2000df61270 */
[----:B------:R-:W0:Y:S01]  /*172a60*/  LDCU UR8, c[0x0][0x398] ;  /* 0x00007300ff0877ac */ /* 0x000e220008000800 */
[----:B------:R-:W0:Y:S01]  /*172a70*/  LDCU UR6, c[0x0][0x398] ;  /* 0x00007300ff0677ac */ /* 0x000e220008000800 */
[----:B------:R-:W0:Y:S01]  /*172a80*/  LDCU UR10, c[0x0][0x398] ;  /* 0x00007300ff0a77ac */ /* 0x000e220008000800 */
[----:B------:R-:W0:Y:S01]  /*172a90*/  LDCU UR12, c[0x0][0x398] ;  /* 0x00007300ff0c77ac */ /* 0x000e220008000800 */
[----:B------:R0:W-:Y:S01]  /*172aa0*/  @P2 STG.E.U8 desc[UR4][R10.64], R3 ;  /* 0x000000030a002986 */ /* 0x0001e2000c101104 */
[----:B------:R-:W-:-:S02]  /*172ab0*/  ISETP.GE.AND P2, PT, R2, UR29, PT ;  /* 0x0000001d02007c0c */ /* 0x000fc4000bf46270 */
[C---:B------:R-:W-:Y:S02]  /*172ac0*/  PRMT R2, R42.reuse, 0x7771, RZ ;  /* 0x000077712a027816 */ /* 0x040fe400000000ff */
[C---:B0-----:R-:W-:Y:S01]  /*172ad0*/  PRMT R3, R42.reuse, 0x7770, RZ ;  /* 0x000077702a037816 */ /* 0x041fe200000000ff */
[----:B------:R-:W4:Y:S04]  /*172ae0*/  LDL.LU.64 R10, [R1+0x11e8] ;  /* 0x0011e800010a7983 */ /* 0x000f280000300a00 */
[----:B------:R0:W-:Y:S04]  /*172af0*/  @P4 STG.E.U8 desc[UR4][R24.64], R3 ;  /* 0x0000000318004986 */ /* 0x0001e8000c101104 */
[----:B------:R-:W-:Y:S04]  /*172b00*/  @P5 STG.E.U8 desc[UR4][R44.64], R2 ;  /* 0x000000022c005986 */ /* 0x000fe8000c101104 */
[----:B------:R-:W4:Y:S01]  /*172b10*/  LDL.LU R14, [R1+0x7bc] ;  /* 0x0007bc00010e7983 */ /* 0x000f220000300800 */
[----:B0-----:R-:W-:-:S02]  /*172b20*/  PRMT R3, R42, 0x7772, RZ ;  /* 0x000077722a037816 */ /* 0x001fc400000000ff */
[----:B------:R-:W-:Y:S01]  /*172b30*/  ISETP.LT.AND P4, PT, R15, UR14, !P2 ;  /* 0x0000000e0f007c0c */ /* 0x000fe2000d781270 */
[----:B------:R-:W0:Y:S02]  /*172b40*/  LDCU UR14, c[0x0][0x398] ;  /* 0x00007300ff0e77ac */ /* 0x000e240008000800 */
[----:B---3--:R3:W-:Y:S04]  /*172b50*/  @P6 STG.E.U8 desc[UR4][R32.64], R3 ;  /* 0x0000000320006986 */ /* 0x0087e8000c101104 */
        /* <DEDUP_REMOVED lines=8> */
[----:B-1----:R-:W-:Y:S02]  /*172be0*/  ISETP.LT.AND P5, PT, R22, UR16, !P2 ;  /* 0x0000001016007c0c */ /* 0x002fe4000d7a1270 */
[----:B------:R-:W-:Y:S01]  /*172bf0*/  ISETP.LT.AND P6, PT, R37, UR18, !P2 ;  /* 0x0000001225007c0c */ /* 0x000fe2000d7c1270 */
[----:B------:R-:W-:Y:S01]  /*172c00*/  VIADD R2, R18, 0xe6 ;  /* 0x000000e612027836 */ /* 0x000fe20000000000 */
[----:B------:R-:W-:Y:S01]  /*172c10*/  ISETP.LT.AND P4, PT, R36, UR8, !P2 ;  /* 0x0000000824007c0c */ /* 0x000fe2000d781270 */
[----:B------:R-:W4:Y:S01]  /*172c20*/  LDL.LU.64 R24, [R1+0x11f0] ;  /* 0x0011f00001187983 */ /* 0x000f220000300a00 */
[----:B------:R-:W-:-:S03]  /*172c30*/  PRMT R3, R19, 0x7772, RZ ;  /* 0x0000777213037816 */ /* 0x000fc600000000ff */
[----:B------:R-:W4:Y:S01]  /*172c40*/  LDL.LU.64 R44, [R1+0x11e0] ;  /* 0x0011e000012c7983 */ /* 0x000f220000300a00 */
[----:B------:R-:W-:Y:S02]  /*172c50*/  ISETP.GE.AND P3, PT, R2, UR42, PT ;  /* 0x0000002a02007c0c */ /* 0x000fe4000bf66270 */
[C---:B------:R-:W-:Y:S02]  /*172c60*/  PRMT R2, R19.reuse, 0x7771, RZ ;  /* 0x0000777113027816 */ /* 0x040fe400000000ff */
[----:B------:R-:W-:Y:S01]  /*172c70*/  PRMT R5, R19, 0x7773, RZ ;  /* 0x0000777313057816 */ /* 0x000fe200000000ff */
[----:B------:R-:W1:Y:S01]  /*172c80*/  LDCU UR16, c[0x0][0x398] ;  /* 0x00007300ff1077ac */ /* 0x000e620008000800 */
[----:B------:R-:W0:Y:S01]  /*172c90*/  LDCU UR18, c[0x0][0x398] ;  /* 0x00007300ff1277ac */ /* 0x000e220008000800 */
[----:B------:R-:W0:Y:S01]  /*172ca0*/  LDCU UR8, c[0x0][0x398] ;  /* 0x00007300ff0877ac */ /* 0x000e220008000800 */
[----:B------:R-:W-:Y:S04]  /*172cb0*/  @P5 STG.E.U8 desc[UR4][R40.64], R2 ;  /* 0x0000000228005986 */ /* 0x000fe8000c101104 */
[----:B------:R0:W-:Y:S04]  /*172cc0*/  @P6 STG.E.U8 desc[UR4][R10.64], R3 ;  /* 0x000000030a006986 */ /* 0x0001e8000c101104 */
[----:B0-----:R-:W4:Y:S04]  /*172cd0*/  LDL.LU.64 R10, [R1+0x11d8] ;  /* 0x0011d800010a7983 */ /* 0x001f280000300a00 */
[----:B------:R-:W4:Y:S01]  /*172ce0*/  LDL.LU.64 R40, [R1+0x11d0] ;  /* 0x0011d00001287983 */ /* 0x000f220000300a00 */
[----:B------:R-:W-:-:S02]  /*172cf0*/  ISETP.LT.AND P6, PT, R12, UR6, !P2 ;  /* 0x000000060c007c0c */ /* 0x000fc4000d7c1270 */
[C---:B------:R-:W-:Y:S02]  /*172d00*/  PRMT R3, R14.reuse, 0x7770, RZ ;  /* 0x000077700e037816 */ /* 0x040fe400000000ff */
[C---:B------:R-:W-:Y:S02]  /*172d10*/  PRMT R2, R14.reuse, 0x7771, RZ ;  /* 0x000077710e027816 */ /* 0x040fe400000000ff */
[C---:B------:R-:W-:Y:S02]  /*172d20*/  PRMT R4, R14.reuse, 0x7772, RZ ;  /* 0x000077720e047816 */ /* 0x040fe400000000ff */
[----:B------:R-:W-:Y:S02]  /*172d30*/  PRMT R6, R14, 0x7773, RZ ;  /* 0x000077730e067816 */ /* 0x000fe400000000ff */
[----:B------:R-:W-:Y:S01]  /*172d40*/  ISETP.LT.AND P5, PT, R9, UR10, !P2 ;  /* 0x0000000a09007c0c */ /* 0x000fe2000d7a1270 */
[----:B------:R-:W0:Y:S01]  /*172d50*/  LDCU UR6, c[0x0][0x398] ;  /* 0x00007300ff0677ac */ /* 0x000e220008000800 */
[----:B------:R-:W0:Y:S01]  /*172d60*/  LDCU UR10, c[0x0][0x398] ;  /* 0x00007300ff0a77ac */ /* 0x000e220008000800 */
[----:B---3--:R3:W-:Y:S04]  /*172d70*/  @P4 STG.E.U8 desc[UR4][R32.64], R5 ;  /* 0x0000000520004986 */ /* 0x0087e8000c101104 */
[----:B---3--:R-:W3:Y:S01]  /*172d80*/  LDL.LU.64 R32, [R1+0x11c8] ;  /* 0x0011c80001207983 */ /* 0x008ee20000300a00 */
[----:B------:R-:W-:-:S03]  /*172d90*/  PRMT R5, R8, 0x7770, RZ ;  /* 0x0000777008057816 */ /* 0x000fc600000000ff */
[----:B------:R-:W3:Y:S04]  /*172da0*/  LDL.LU R14, [R1+0x6bc] ;  /* 0x0006bc00010e7983 */ /* 0x000ee80000300800 */
[----:B------:R-:W3:Y:S04]  /*172db0*/  LDL.LU.64 R42, [R1+0x11c0] ;  /* 0x0011c000012a7983 */ /* 0x000ee80000300a00 */
[----:B--2---:R2:W-:Y:S01]  /*172dc0*/  @P6 STG.E.U8 desc[UR4][R38.64], R5 ;  /* 0x0000000526006986 */ /* 0x0045e2000c101104 */
[----:B------:R-:W-:-:S03]  /*172dd0*/  PRMT R7, R8, 0x7771, RZ ;  /* 0x0000777108077816 */ /* 0x000fc600000000ff */
[----:B--2---:R-:W2:Y:S04]  /*172de0*/  LDL.LU.64 R38, [R1+0x10b8] ;  /* 0x0010b80001267983 */ /* 0x004ea80000300a00 */
[----:B----4-:R4:W-:Y:S04]  /*172df0*/  @P5 STG.E.U8 desc[UR4][R34.64], R7 ;  /* 0x0000000722005986 */ /* 0x0109e8000c101104 */
[----:B----4-:R-:W4:Y:S01]  /*172e00*/  LDL.LU.64 R34, [R1+0x1090] ;  /* 0x0010900001227983 */ /* 0x010f220000300a00 */
[----:B------:R-:W-:Y:S02]  /*172e10*/  ISETP.LT.AND P4, PT, R13, UR20, !P2 ;  /* 0x000000140d007c0c */ /* 0x000fe4000d781270 */
[----:B------:R-:W-:-:S02]  /*172e20*/  ISETP.LT.AND P2, PT, R16, UR12, !P2 ;  /* 0x0000000c10007c0c */ /* 0x000fc4000d741270 */
[----:B------:R-:W-:Y:S02]  /*172e30*/  ISETP.LT.AND P5, PT, R15, UR14, !P3 ;  /* 0x0000000e0f007c0c */ /* 0x000fe4000dfa1270 */
[----:B------:R-:W-:Y:S02]  /*172e40*/  PRMT R5, R8, 0x7772, RZ ;  /* 0x0000777208057816 */ /* 0x000fe400000000ff */
[----:B-1----:R-:W-:Y:S02]  /*172e50*/  ISETP.LT.AND P6, PT, R22, UR16, !P3 ;  /* 0x0000001016007c0c */ /* 0x002fe4000dfc1270 */
[----:B------:R-:W-:Y:S01]  /*172e60*/  PRMT R7, R8, 0x7773, RZ ;  /* 0x0000777308077816 */ /* 0x000fe200000000ff */
[----:B------:R-:W1:Y:S01]  /*172e70*/  LDCU UR12, c[0x0][0x398] ;  /* 0x00007300ff0c77ac */ /* 0x000e620008000800 */
[----:B------:R-:W0:Y:S01]  /*172e80*/  LDCU UR14, c[0x0][0x398] ;  /* 0x00007300ff0e77ac */ /* 0x000e220008000800 */
[----:B------:R-:W0:Y:S01]  /*172e90*/  LDCU UR16, c[0x0][0x398] ;  /* 0x00007300ff1077ac */ /* 0x000e220008000800 */
[----:B------:R-:W0:Y:S01]  /*172ea0*/  LDCU UR20, c[0x0][0x398] ;  /* 0x00007300ff1477ac */ /* 0x000e220008000800 */
[----:B------:R-:W-:Y:S01]  /*172eb0*/  @P4 STG.E.U8 desc[UR4][R24.64], R5 ;  /* 0x0000000518004986 */ /* 0x000fe2000c101104 */
[----:B------:R-:W-:-:S03]  /*172ec0*/  ISETP.LT.AND P4, PT, R37, UR18, !P3 ;  /* 0x0000001225007c0c */ /* 0x000fc6000df81270 */
[----:B------:R-:W-:Y:S01]  /*172ed0*/  @P2 STG.E.U8 desc[UR4][R44.64], R7 ;  /* 0x000000072c002986 */ /* 0x000fe2000c101104 */
[----:B------:R-:W-:Y:S01]  /*172ee0*/  ISETP.LT.AND P2, PT, R36, UR8, !P3 ;  /* 0x0000000824007c0c */ /* 0x000fe2000df41270 */
[----:B------:R-:W0:Y:S01]  /*172ef0*/  LDCU UR18, c[0x0][0x398] ;  /* 0x00007300ff1277ac */ /* 0x000e220008000800 */
[----:B------:R-:W0:Y:S01]  /*172f00*/  LDCU UR8, c[0x0][0x398] ;  /* 0x00007300ff0877ac */ /* 0x000e220008000800 */
        /* <DEDUP_REMOVED lines=9> */
[----:B------:R-:W1:Y:S01]  /*172fa0*/  LDCU UR10, c[0x0][0x398] ;  /* 0x00007300ff0a77ac */ /* 0x000e620008000800 */
[----:B---3--:R3:W-:Y:S04]  /*172fb0*/  @P4 STG.E.U8 desc[UR4][R32.64], R4 ;  /* 0x0000000420004986 */ /* 0x0087e8000c101104 */
[----:B---3--:R-:W3:Y:S01]  /*172fc0*/  LDL.LU.64 R32, [R1+0x1080] ;  /* 0x0010800001207983 */ /* 0x008ee20000300a00 */
[----:B------:R-:W-:-:S02]  /*172fd0*/  ISETP.GE.AND P4, PT, R2, UR41, PT ;  /* 0x0000002902007c0c */ /* 0x000fc4000bf86270 */
[C---:B------:R-:W-:Y:S01]  /*172fe0*/  PRMT R2, R14.reuse, 0x7770, RZ ;  /* 0x000077700e027816 */ /* 0x040fe200000000ff */
[----:B------:R0:W-:Y:S04]  /*172ff0*/  @P2 STG.E.U8 desc[UR4][R42.64], R6 ;  /* 0x000000062a002986 */ /* 0x0001e8000c101104 */
[----:B--2---:R2:W-:Y:S04]  /*173000*/  @P5 STG.E.U8 desc[UR4][R38.64], R2 ;  /* 0x0000000226005986 */ /* 0x0045e8000c101104 */
[----:B0-----:R-:W3:Y:S04]  /*173010*/  LDL.LU.64 R42, [R1+0x1088] ;  /* 0x00108800012a7983 */ /* 0x001ee80000300a00 */
[----:B--2---:R-:W2:Y:S01]  /*173020*/  LDL.LU.64 R38, [R1+0x1078] ;  /* 0x0010780001267983 */ /* 0x004ea20000300a00 */
[----:B------:R-:W-:-:S05]  /*173030*/  PRMT R3, R14, 0x7771, RZ ;  /* 0x000077710e037816 */ /* 0x000fca00000000ff */
[----:B----4-:R0:W-:Y:S04]  /*173040*/  @P6 STG.E.U8 desc[UR4][R34.64], R3 ;  /* 0x0000000322006986 */ /* 0x0101e8000c101104 */
[----:B0-----:R-:W4:Y:S01]  /*173050*/  LDL.LU.64 R34, [R1+0x1068] ;  /* 0x0010680001227983 */ /* 0x001f220000300a00 */
[----:B------:R-:W-:Y:S02]  /*173060*/  ISETP.LT.AND P2, PT, R13, UR12, !P3 ;  /* 0x0000000c0d007c0c */ /* 0x000fe4000df41270 */
[----:B------:R-:W-:Y:S02]  /*173070*/  ISETP.LT.AND P3, PT, R16, UR14, !P3 ;  /* 0x0000000e10007c0c */ /* 0x000fe4000df61270 */
[----:B------:R-:W-:Y:S01]  /*173080*/  ISETP.LT.AND P6, PT, R15, UR16, !P4 ;  /* 0x000000100f007c0c */ /* 0x000fe2000e7c1270 */
[----:B------:R-:W-:Y:S01]  /*173090*/  VIADD R3, R18, 0xe8 ;  /* 0x000000e812037836 */ /* 0x000fe20000000000 */
[----:B------:R-:W-:Y:S01]  /*1730a0*/  PRMT R2, R14, 0x7772, RZ ;  /* 0x000077720e027816 */ /* 0x000fe200000000ff */
[----:B------:R-:W0:Y:S01]  /*1730b0*/  LDCU UR12, c[0x0][0x398] ;  /* 0x00007300ff0c77ac */ /* 0x000e220008000800 */
[----:B------:R-:W0:Y:S01]  /*1730c0*/  LDCU UR14, c[0x0][0x398] ;  /* 0x00007300ff0e77ac */ /* 0x000e220008000800 */
[----:B------:R-:W0:Y:S01]  /*1730d0*/  LDCU UR16, c[0x0][0x398] ;  /* 0x00007300ff1077ac */ /* 0x000e220008000800 */
[----:B------:R-:W-:-:S02]  /*1730e0*/  ISETP.GE.AND P5, PT, R3, UR28, PT ;  /* 0x0000001c03007c0c */ /* 0x000fc4000bfa6270 */
[----:B------:R-:W-:Y:S01]  /*1730f0*/  PRMT R3, R14, 0x7773, RZ ;  /* 0x000077730e037816 */ /* 0x000fe200000000ff */
[----:B------:R0:W-:Y:S04]  /*173100*/  @P2 STG.E.U8 desc[UR4][R10.64], R2 ;  /* 0x000000020a002986 */ /* 0x0001e8000c101104 */
[----:B------:R1:W-:Y:S04]  /*173110*/  @P3 STG.E.U8 desc[UR4][R40.64], R3 ;  /* 0x0000000328003986 */ /* 0x0003e8000c101104 */
[----:B0-----:R-:W4:Y:S01]  /*173120*/  LDL.LU R11, [R1+0x7ac] ;  /* 0x0007ac00010b7983 */ /* 0x001f220000300800 */
[----:B------:R-:W-:-:S03]  /*173130*/  PRMT R2, R8, 0x7770, RZ ;  /* 0x0000777008027816 */ /* 0x000fc600000000ff */
[----:B------:R-:W4:Y:S04]  /*173140*/  LDL.LU.64 R46, [R1+0x1070] ;  /* 0x00107000012e7983 */ /* 0x000f280000300a00 */
[----:B------:R-:W4:Y:S01]  /*173150*/  LDL.LU.64 R24, [R1+0x1060] ;  /* 0x0010600001187983 */ /* 0x000f220000300a00 */
[----:B------:R-:W-:Y:S02]  /*173160*/  ISETP.LT.AND P2, PT, R22, UR18, !P4 ;  /* 0x0000001216007c0c */ /* 0x000fe4000e741270 */
[----:B------:R-:W-:Y:S02]  /*173170*/  ISETP.LT.AND P3, PT, R37, UR8, !P4 ;  /* 0x0000000825007c0c */ /* 0x000fe4000e761270 */
[C---:B-1----:R-:W-:Y:S02]  /*173180*/  PRMT R3, R8.reuse, 0x7772, RZ ;  /* 0x0000777208037816 */ /* 0x042fe400000000ff */
[C---:B------:R-:W-:Y:S01]  /*173190*/  PRMT R4, R8.reuse, 0x7773, RZ ;  /* 0x0000777308047816 */ /* 0x040fe200000000ff */
[----:B------:R-:W0:Y:S01]  /*1731a0*/  LDCU UR8, c[0x0][0x398] ;  /* 0x00007300ff0877ac */ /* 0x000e220008000800 */
[----:B------:R-:W1:Y:S01]  /*1731b0*/  LDCU UR18, c[0x0][0x398] ;  /* 0x00007300ff1277ac */ /* 0x000e620008000800 */
[----:B---3--:R3:W-:Y:S04]  /*1731c0*/  @P6 STG.E.U8 desc[UR4][R32.64], R2 ;  /* 0x0000000220006986 */ /* 0x0087e8000c101104 */
[----:B---3--:R-:W3:Y:S04]  /*1731d0*/  LDL.LU.64 R32, [R1+0xfd8] ;  /* 0x000fd80001207983 */ /* 0x008ee80000300a00 */
[----:B------:R-:W3:Y:S01]  /*1731e0*/  LDL.LU.64 R40, [R1+0xfd0] ;  /* 0x000fd00001287983 */ /* 0x000ee20000300a00 */
[----:B------:R-:W-:-:S03]  /*1731f0*/  PRMT R2, R8, 0x7771, RZ ;  /* 0x0000777108027816 */ /* 0x000fc600000000ff */
[----:B------:R-:W3:Y:S01]  /*173200*/  LDL.LU R10, [R1+0x790] ;  /* 0x00079000010a7983 */ /* 0x000ee20000300800 */
[----:B------:R-:W-:-:S03]  /*173210*/  ISETP.LT.AND P6, PT, R36, UR6, !P4 ;  /* 0x0000000624007c0c */ /* 0x000fc6000e7c1270 */
[----:B------:R-:W3:Y:S04]  /*173220*/  LDL.LU.64 R44, [R1+0xfa8] ;  /* 0x000fa800012c7983 */ /* 0x000ee80000300a00 */
[----:B------:R-:W-:Y:S04]  /*173230*/  @P2 STG.E.U8 desc[UR4][R42.64], R2 ;  /* 0x000000022a002986 */ /* 0x000fe8000c101104 */
[----:B--2---:R2:W-:Y:S01]  /*173240*/  @P3 STG.E.U8 desc[UR4][R38.64], R3 ;  /* 0x0000000326003986 */ /* 0x0045e2000c101104 */
[----:B------:R-:W0:Y:S03]  /*173250*/  LDCU UR6, c[0x0][0x398] ;  /* 0x00007300ff0677ac */ /* 0x000e260008000800 */
[----:B--2---:R-:W2:Y:S04]  /*173260*/  LDL.LU.64 R38, [R1+0xfa0] ;  /* 0x000fa00001267983 */ /* 0x004ea80000300a00 */
[----:B----4-:R4:W-:Y:S04]  /*173270*/  @P6 STG.E.U8 desc[UR4][R34.64], R4 ;  /* 0x0000000422006986 */ /* 0x0109e8000c101104 */
[----:B----4-:R-:W4:Y:S01]  /*173280*/  LDL.LU.64 R34, [R1+0xf78] ;  /* 0x000f780001227983 */ /* 0x010f220000300a00 */
[----:B------:R-:W-:-:S02]  /*173290*/  ISETP.LT.AND P2, PT, R12, UR10, !P4 ;  /* 0x0000000a0c007c0c */ /* 0x000fc4000e741270 */
[----:B------:R-:W-:Y:S02]  /*1732a0*/  ISETP.LT.AND P3, PT, R9, UR20, !P4 ;  /* 0x0000001409007c0c */ /* 0x000fe4000e761270 */
[----:B------:R-:W-:Y:S01]  /*1732b0*/  ISETP.LT.AND P6, PT, R13, UR12, !P4 ;  /* 0x0000000c0d007c0c */ /* 0x000fe2000e7c1270 */
[----:B------:R-:W4:Y:S01]  /*1732c0*/  LDL.LU.64 R42, [R1+0xf70] ;  /* 0x000f7000012a7983 */ /* 0x000f220000300a00 */
[----:B------:R-:W-:-:S03]  /*1732d0*/  ISETP.LT.AND P4, PT, R16, UR14, !P4 ;  /* 0x0000000e10007c0c */ /* 0x000fc6000e781270 */
[----:B------:R-:W4:Y:S01]  /*1732e0*/  LDL.LU R8, [R1+0x6a0] ;  /* 0x0006a00001087983 */ /* 0x000f220000300800 */
[----:B------:R-:W0:Y:S01]  /*1732f0*/  LDCU UR10, c[0x0][0x398] ;  /* 0x00007300ff0a77ac */ /* 0x000e220008000800 */
[----:B------:R-:W0:Y:S01]  /*173300*/  LDCU UR20, c[0x0][0x398] ;  /* 0x00007300ff1477ac */ /* 0x000e220008000800 */
[----:B------:R-:W0:Y:S01]  /*173310*/  LDCU UR12, c[0x0][0x398] ;  /* 0x00007300ff0c77ac */ /* 0x000e220008000800 */
[----:B------:R-:W0:Y:S01]  /*173320*/  LDCU UR14, c[0x0][0x398] ;  /* 0x00007300ff0e77ac */ /* 0x000e220008000800 */
[C---:B------:R-:W-:Y:S02]  /*173330*/  PRMT R2, R11.reuse, 0x7770, RZ ;  /* 0x000077700b027816 */ /* 0x040fe400000000ff */
[C---:B------:R-:W-:Y:S02]  /*173340*/  PRMT R3, R11.reuse, 0x7771, RZ ;  /* 0x000077710b037816 */ /* 0x040fe400000000ff */
[C---:B------:R-:W-:Y:S02]  /*173350*/  PRMT R4, R11.reuse, 0x7772, RZ ;  /* 0x000077720b047816 */ /* 0x040fe400000000ff */
[----:B------:R-:W-:Y:S01]  /*173360*/  PRMT R5, R11, 0x7773, RZ ;  /* 0x000077730b057816 */ /* 0x000fe200000000ff */
[----:B------:R-:W-:Y:S04]  /*173370*/  @P2 STG.E.U8 desc[UR4][R46.64], R2 ;  /* 0x000000022e002986 */ /* 0x000fe8000c101104 */
[----:B------:R-:W-:Y:S01]  /*173380*/  @P3 STG.E.U8 desc[UR4][R24.64], R3 ;  /* 0x0000000318003986 */ /* 0x000fe2000c101104 */
[----:B------:R-:W-:-:S02]  /*173390*/  ISETP.LT.AND P3, PT, R15, UR16, !P5 ;  /* 0x000000100f007c0c */ /* 0x000fc4000ef61270 */
[----:B------:R-:W-:Y:S01]  /*1733a0*/  ISETP.LT.AND P2, PT, R22, UR22, !P5 ;  /* 0x0000001616007c0c */ /* 0x000fe2000ef41270 */
[----:B------:R-:W0:Y:S01]  /*1733b0*/  LDCU UR16, c[0x0][0x398] ;  /* 0x00007300ff1077ac */ /* 0x000e220008000800 */
[----:B------:R-:W0:Y:S01]  /*1733c0*/  LDCU UR22, c[0x0][0x398] ;  /* 0x00007300ff1677ac */ /* 0x000e220008000800 */
[----:B---3--:R3:W-:Y:S04]  /*1733d0*/  @P6 STG.E.U8 desc[UR4][R32.64], R4 ;  /* 0x0000000420006986 */ /* 0x0087e8000c101104 */
[----:B------:R0:W-:Y:S04]  /*1733e0*/  @P4 STG.E.U8 desc[UR4][R40.64], R5 ;  /* 0x0000000528004986 */ /* 0x0001e8000c101104 */
[----:B---3--:R-:W3:Y:S04]  /*1733f0*/  LDL.LU.64 R32, [R1+0xf58] ;  /* 0x000f580001207983 */ /* 0x008ee80000300a00 */
[----:B0-----:R-:W3:Y:S01]  /*173400*/  LDL.LU.64 R40, [R1+0xf50] ;  /* 0x000f500001287983 */ /* 0x001ee20000300a00 */
[----:B------:R-:W-:-:S02]  /*173410*/  PRMT R2, R10, 0x7770, RZ ;  /* 0x000077700a027816 */ /* 0x000fc400000000ff */
[----:B------:R-:W-:Y:S01]  /*173420*/  PRMT R3, R10, 0x7771, RZ ;  /* 0x000077710a037816 */ /* 0x000fe200000000ff */
[----:B------:R-:W3:Y:S04]  /*173430*/  LDL.LU.64 R24, [R1+0xf28] ;  /* 0x000f280001187983 */ /* 0x000ee80000300a00 */
[----:B------:R0:W-:Y:S01]  /*173440*/  @P3 STG.E.U8 desc[UR4][R44.64], R2 ;  /* 0x000000022c003986 */ /* 0x0001e2000c101104 */
[----:B------:R-:W-:-:S03]  /*173450*/  ISETP.LT.AND P6, PT, R37, UR8, !P5 ;  /* 0x0000000825007c0c */ /* 0x000fc6000efc1270 */
[----:B--2---:R2:W-:Y:S04]  /*173460*/  @P2 STG.E.U8 desc[UR4][R38.64], R3 ;  /* 0x0000000326002986 */ /* 0x0045e8000c101104 */
[----:B------:R-:W3:Y:S01]  /*173470*/  LDL.LU R11, [R1+0x700] ;  /* 0x00070000010b7983 */ /* 0x000ee20000300800 */
[----:B0-----:R-:W-:Y:S02]  /*173480*/  PRMT R2, R10, 0x7772, RZ ;  /* 0x000077720a027816 */ /* 0x001fe400000000ff */
[----:B------:R-:W-:Y:S01]  /*173490*/  ISETP.LT.AND P4, PT, R36, UR6, !P5 ;  /* 0x0000000624007c0c */ /* 0x000fe2000ef81270 */
[----:B--2---:R-:W2:Y:S01]  /*1734a0*/  LDL.LU.64 R38, [R1+0xf20] ;  /* 0x000f200001267983 */ /* 0x004ea20000300a00 */
[----:B------:R-:W-:Y:S02]  /*1734b0*/  PRMT R3, R10, 0x7773, RZ ;  /* 0x000077730a037816 */ /* 0x000fe400000000ff */
[----:B-1----:R-:W-:Y:S01]  /*1734c0*/  ISETP.LT.AND P3, PT, R12, UR18, !P5 ;  /* 0x000000120c007c0c */ /* 0x002fe2000ef61270 */
[----:B------:R-:W0:Y:S01]  /*1734d0*/  LDCU UR6, c[0x0][0x398] ;  /* 0x00007300ff0677ac */ /* 0x000e220008000800 */
[----:B------:R-:W1:Y:S01]  /*1734e0*/  LDCU UR8, c[0x0][0x398] ;  /* 0x00007300ff0877ac */ /* 0x000e620008000800 */
[----:B------:R-:W0:Y:S01]  /*1734f0*/  LDCU UR18, c[0x0][0x398] ;  /* 0x00007300ff1277ac */ /* 0x000e220008000800 */
[----:B----4-:R4:W-:Y:S04]  /*173500*/  @P6 STG.E.U8 desc[UR4][R34.64], R2 ;  /* 0x0000000222006986 */ /* 0x0109e8000c101104 */
[----:B----4-:R-:W4:Y:S04]  /*173510*/  LDL.LU.64 R34, [R1+0xed8] ;  /* 0x000ed80001227983 */ /* 0x010f280000300a00 */
[----:B------:R0:W-:Y:S04]  /*173520*/  @P4 STG.E.U8 desc[UR4][R42.64], R3 ;  /* 0x000000032a004986 */ /* 0x0001e8000c101104 */
[----:B------:R-:W4:Y:S01]  /*173530*/  LDL.LU.64 R44, [R1+0xed0] ;  /* 0x000ed000012c7983 */ /* 0x000f220000300a00 */
[----:B------:R-:W-:Y:S01]  /*173540*/  ISETP.LT.AND P4, PT, R9, UR10, !P5 ;  /* 0x0000000a09007c0c */ /* 0x000fe2000ef81270 */
[----:B------:R-:W-:Y:S01]  /*173550*/  VIADD R2, R18, 0xe9 ;  /* 0x000000e912027836 */ /* 0x000fe20000000000 */
[----:B------:R-:W-:Y:S01]  /*173560*/  ISETP.LT.AND P6, PT, R13, UR20, !P5 ;  /* 0x000000140d007c0c */ /* 0x000fe2000efc1270 */
[----:B------:R-:W1:Y:S03]  /*173570*/  LDCU UR10, c[0x0][0x398] ;  /* 0x00007300ff0a77ac */ /* 0x000e660008000800 */
[----:B------:R-:W-:Y:S01]  /*173580*/  ISETP.GE.AND P2, PT, R2, UR38, PT ;  /* 0x0000002602007c0c */ /* 0x000fe2000bf46270 */
[----:B0-----:R-:W4:Y:S01]  /*173590*/  LDL.LU.64 R42, [R1+0xe20] ;  /* 0x000e2000012a7983 */ /* 0x001f220000300a00 */
[----:B------:R-:W-:-:S02]  /*1735a0*/  PRMT R3, R8, 0x7770, RZ ;  /* 0x0000777008037816 */ /* 0x000fc400000000ff */
[----:B------:R-:W-:Y:S02]  /*1735b0*/  PRMT R2, R8, 0x7771, RZ ;  /* 0x0000777108027816 */ /* 0x000fe400000000ff */
[----:B------:R-:W-:Y:S01]  /*1735c0*/  ISETP.LT.AND P5, PT, R16, UR12, !P5 ;  /* 0x0000000c10007c0c */ /* 0x000fe2000efa1270 */
[----:B------:R-:W0:Y:S01]  /*1735d0*/  LDCU UR20, c[0x0][0x398] ;  /* 0x00007300ff1477ac */ /* 0x000e220008000800 */
[----:B------:R-:W0:Y:S01]  /*1735e0*/  LDCU UR12, c[0x0][0x398] ;  /* 0x00007300ff0c77ac */ /* 0x000e220008000800 */
[----:B---3--:R3:W-:Y:S04]  /*1735f0*/  @P3 STG.E.U8 desc[UR4][R32.64], R3 ;  /* 0x0000000320003986 */ /* 0x0087e8000c101104 */
[----:B------:R0:W-:Y:S04]  /*173600*/  @P4 STG.E.U8 desc[UR4][R40.64], R2 ;  /* 0x0000000228004986 */ /* 0x0001e8000c101104 */
[----:B---3--:R-:W3:Y:S04]  /*173610*/  LDL.LU R32, [R1+0x780] ;  /* 0x0007800001207983 */ /* 0x008ee80000300800 */
[----:B0-----:R-:W3:Y:S01]  /*173620*/  LDL.LU.64 R40, [R1+0xe28] ;  /* 0x000e280001287983 */ /* 0x001ee20000300a00 */
[----:B------:R-:W-:-:S02]  /*173630*/  PRMT R3, R8, 0x7772, RZ ;  /* 0x0000777208037816 */ /* 0x000fc400000000ff */
[----:B------:R-:W-:-:S03]  /*173640*/  PRMT R2, R8, 0x7773, RZ ;  /* 0x0000777308027816 */ /* 0x000fc600000000ff */
[----:B------:R0:W-:Y:S01]  /*173650*/  @P6 STG.E.U8 desc[UR4][R24.64], R3 ;  /* 0x0000000318006986 */ /* 0x0001e2000c101104 */
[----:B------:R-:W-:-:S03]  /*173660*/  ISETP.LT.AND P3, PT, R15, UR14, !P2 ;  /* 0x0000000e0f007c0c */ /* 0x000fc6000d761270 */
[----:B--2---:R2:W-:Y:S04]  /*173670*/  @P5 STG.E.U8 desc[UR4][R38.64], R2 ;  /* 0x0000000226005986 */ /* 0x0045e8000c101104 */
[----:B0-----:R-:W3:Y:S04]  /*173680*/  LDL.LU.64 R24, [R1+0xe18] ;  /* 0x000e180001187983 */ /* 0x001ee80000300a00 */
[----:B--2---:R-:W2:Y:S01]  /*173690*/  LDL.LU.64 R38, [R1+0xe08] ;  /* 0x000e080001267983 */ /* 0x004ea20000300a00 */
[----:B------:R-:W-:Y:S02]  /*1736a0*/  PRMT R3, R11, 0x7770, RZ ;  /* 0x000077700b037816 */ /* 0x000fe400000000ff */
[----:B------:R-:W-:-:S02]  /*1736b0*/  ISETP.LT.AND P6, PT, R22, UR16, !P2 ;  /* 0x0000001016007c0c */ /* 0x000fc4000d7c1270 */
[----:B------:R-:W-:Y:S02]  /*1736c0*/  ISETP.LT.AND P4, PT, R37, UR6, !P2 ;  /* 0x0000000625007c0c */ /* 0x000fe4000d781270 */
[C---:B------:R-:W-:Y:S02]  /*1736d0*/  PRMT R2, R11.reuse, 0x7771, RZ ;  /* 0x000077710b027816 */ /* 0x040fe400000000ff */
[----:B------:R-:W-:Y:S01]  /*1736e0*/  ISETP.LT.AND P5, PT, R12, UR18, !P2 ;  /* 0x000000120c007c0c */ /* 0x000fe2000d7a1270 */
[----:B----4-:R0:W-:Y:S01]  /*1736f0*/  @P3 STG.E.U8 desc[UR4][R34.64], R3 ;  /* 0x0000000322003986 */ /* 0x0101e2000c101104 */
[----:B------:R-:W4:Y:S01]  /*173700*/  LDCU UR14, c[0x0][0x398] ;  /* 0x00007300ff0e77ac */ /* 0x000f220008000800 */
[----:B------:R-:W1:Y:S01]  /*173710*/  LDCU UR6, c[0x0][0x398] ;  /* 0x00007300ff0677ac */ /* 0x000e620008000800 */
[----:B------:R-:W1:Y:S01]  /*173720*/  LDCU UR16, c[0x0][0x398] ;  /* 0x00007300ff1077ac */ /* 0x000e620008000800 */
[----:B------:R-:W2:Y:S01]  /*173730*/  LDCU UR18, c[0x0][0x398] ;  /* 0x00007300ff1277ac */ /* 0x000ea20008000800 */
[----:B0-----:R-:W4:Y:S04]  /*173740*/  LDL.LU.64 R34, [R1+0xe00] ;  /* 0x000e000001227983 */ /* 0x001f280000300a00 */
[----:B------:R-:W4:Y:S01]  /*173750*/  LDL.LU R33, [R1+0x794] ;  /* 0x0007940001217983 */ /* 0x000f220000300800 */
[----:B------:R-:W-:-:S03]  /*173760*/  PRMT R3, R11, 0x7772, RZ ;  /* 0x000077720b037816 */ /* 0x000fc600000000ff */
[----:B------:R0:W-:Y:S01]  /*173770*/  @P6 STG.E.U8 desc[UR4][R44.64], R2 ;  /* 0x000000022c006986 */ /* 0x0001e2000c101104 */
[----:B-1----:R-:W-:-:S03]  /*173780*/  ISETP.LT.AND P3, PT, R36, UR8, !P2 ;  /* 0x0000000824007c0c */ /* 0x002fc6000d761270 */
[----:B0-----:R-:W4:Y:S04]  /*173790*/  LDL.LU.64 R44, [R1+0xe10] ;  /* 0x000e1000012c7983 */ /* 0x001f280000300a00 */
[----:B------:R0:W-:Y:S01]  /*1737a0*/  @P4 STG.E.U8 desc[UR4][R42.64], R3 ;  /* 0x000000032a004986 */ /* 0x0001e2000c101104 */
[----:B------:R-:W-:Y:S01]  /*1737b0*/  VIADD R2, R18, 0xea ;  /* 0x000000ea12027836 */ /* 0x000fe20000000000 */
[----:B------:R-:W-:Y:S01]  /*1737c0*/  ISETP.LT.AND P6, PT, R13, UR10, !P2 ;  /* 0x0000000a0d007c0c */ /* 0x000fe2000d7c1270 */
[----:B------:R-:W1:Y:S01]  /*1737d0*/  LDCU UR8, c[0x0][0x398] ;  /* 0x00007300ff0877ac */ /* 0x000e620008000800 */
[----:B0-----:R-:W4:Y:S01]  /*1737e0*/  LDL.LU.64 R42, [R1+0xdd0] ;  /* 0x000dd000012a7983 */ /* 0x001f220000300a00 */
[----:B------:R-:W-:-:S03]  /*1737f0*/  PRMT R3, R11, 0x7773, RZ ;  /* 0x000077730b037816 */ /* 0x000fc600000000ff */
[----:B------:R-:W4:Y:S01]  /*173800*/  LDL.LU.64 R10, [R1+0xdd8] ;  /* 0x000dd800010a7983 */ /* 0x000f220000300a00 */
[----:B------:R-:W-:Y:S01]  /*173810*/  ISETP.LT.AND P4, PT, R9, UR22, !P2 ;  /* 0x0000001609007c0c */ /* 0x000fe2000d781270 */
[----:B------:R-:W0:Y:S02]  /*173820*/  LDCU UR10, c[0x0][0x398] ;  /* 0x00007300ff0a77ac */ /* 0x000e240008000800 */
[----:B---3--:R3:W-:Y:S01]  /*173830*/  @P3 STG.E.U8 desc[UR4][R40.64], R3 ;  /* 0x0000000328003986 */ /* 0x0087e2000c101104 */
[----:B------:R-:W-:Y:S01]  /*173840*/  PRMT R4, R32, 0x7770, RZ ;  /* 0x0000777020047816 */ /* 0x000fe200000000ff */
[----:B------:R-:W0:Y:S02]  /*173850*/  LDCU UR22, c[0x0][0x398] ;  /* 0x00007300ff1677ac */ /* 0x000e240008000800 */
[----:B---3--:R-:W3:Y:S01]  /*173860*/  LDL.LU.64 R40, [R1+0xdc8] ;  /* 0x000dc80001287983 */ /* 0x008ee20000300a00 */
[----:B------:R-:W-:Y:S02]  /*173870*/  ISETP.GE.AND P3, PT, R2, UR33, PT ;  /* 0x0000002102007c0c */ /* 0x000fe4000bf66270 */
[C---:B------:R-:W-:Y:S01]  /*173880*/  PRMT R2, R32.reuse, 0x7771, RZ ;  /* 0x0000777120027816 */ /* 0x040fe200000000ff */
        /* <DEDUP_REMOVED lines=8> */
[----:B------:R-:W-:Y:S02]  /*173910*/  ISETP.LT.AND P2, PT, R16, UR20, !P2 ;  /* 0x0000001410007c0c */ /* 0x000fe4000d741270 */
[----:B------:R-:W-:Y:S02]  /*173920*/  ISETP.LT.AND P5, PT, R15, UR12, !P3 ;  /* 0x0000000c0f007c0c */ /* 0x000fe4000dfa1270 */
[----:B------:R-:W-:Y:S02]  /*173930*/  ISETP.LT.AND P6, PT, R22, UR14, !P3 ;  /* 0x0000000e16007c0c */ /* 0x000fe4000dfc1270 */
[----:B------:R-:W-:-:S02]  /*173940*/  PRMT R2, R32, 0x7773, RZ ;  /* 0x0000777320027816 */ /* 0x000fc400000000ff */
[----:B------:R-:W-:Y:S02]  /*173950*/  PRMT R3, R33, 0x7770, RZ ;  /* 0x0000777021037816 */ /* 0x000fe400000000ff */
[----:B------:R-:W-:Y:S01]  /*173960*/  ISETP.LT.AND P4, PT, R37, UR6, !P3 ;  /* 0x0000000625007c0c */ /* 0x000fe2000df81270 */
[----:B------:R-:W0:Y:S01]  /*173970*/  LDCU UR12, c[0x0][0x398] ;  /* 0x00007300ff0c77ac */ /* 0x000e220008000800 */
[----:B------:R-:W0:Y:S01]  /*173980*/  LDCU UR6, c[0x0][0x398] ;  /* 0x00007300ff0677ac */ /* 0x000e220008000800 */
[----:B------:R-:W0:Y:S01]  /*173990*/  LDCU UR14, c[0x0][0x398] ;  /* 0x00007300ff0e77ac */ /* 0x000e220008000800 */
[----:B------:R-:W0:Y:S01]  /*1739a0*/  LDCU UR20, c[0x0][0x398] ;  /* 0x00007300ff1477ac */ /* 0x000e220008000800 */
[----:B------:R1:W-:Y:S04]  /*1739b0*/  @P2 STG.E.U8 desc[UR4][R44.64], R2 ;  /* 0x000000022c002986 */ /* 0x0003e8000c101104 */
        /* <DEDUP_REMOVED lines=11> */
[----:B------:R-:W0:Y:S01]  /*173a70*/  LDCU UR16, c[0x0][0x398] ;  /* 0x00007300ff1077ac */ /* 0x000e220008000800 */
[----:B------:R-:W1:Y:S02]  /*173a80*/  LDCU UR18, c[0x0][0x398] ;  /* 0x00007300ff1277ac */ /* 0x000e640008000800 */
[----:B------:R-:W-:Y:S01]  /*173a90*/  ISETP.GE.AND P2, PT, R2, UR36, PT ;  /* 0x0000002402007c0c */ /* 0x000fe2000bf46270 */
[----:B---3--:R3:W-:Y:S01]  /*173aa0*/  @P4 STG.E.U8 desc[UR4][R40.64], R3 ;  /* 0x0000000328004986 */ /* 0x0087e2000c101104 */
[----:B------:R-:W-:Y:S01]  /*173ab0*/  ISETP.LT.AND P4, PT, R12, UR8, !P3 ;  /* 0x000000080c007c0c */ /* 0x000fe2000df81270 */
[----:B------:R-:W0:Y:S02]  /*173ac0*/  LDCU UR8, c[0x0][0x398] ;  /* 0x00007300ff0877ac */ /* 0x000e240008000800 */
[----:B---3--:R-:W3:Y:S01]  /*173ad0*/  LDL.LU.64 R40, [R1+0xd70] ;  /* 0x000d700001287983 */ /* 0x008ee20000300a00 */
[----:B------:R-:W-:-:S02]  /*173ae0*/  PRMT R3, R33, 0x7773, RZ ;  /* 0x0000777321037816 */ /* 0x000fc400000000ff */
[----:B------:R-:W-:-:S03]  /*173af0*/  PRMT R2, R8, 0x7770, RZ ;  /* 0x0000777008027816 */ /* 0x000fc600000000ff */
[----:B------:R-:W-:Y:S04]  /*173b00*/  @P5 STG.E.U8 desc[UR4][R24.64], R3 ;  /* 0x0000000318005986 */ /* 0x000fe8000c101104 */
[----:B--2---:R2:W-:Y:S04]  /*173b10*/  @P4 STG.E.U8 desc[UR4][R38.64], R2 ;  /* 0x0000000226004986 */ /* 0x0045e8000c101104 */
[----:B--2---:R-:W2:Y:S01]  /*173b20*/  LDL.LU.64 R38, [R1+0xd80] ;  /* 0x000d800001267983 */ /* 0x004ea20000300a00 */
[----:B------:R-:W-:-:S05]  /*173b30*/  PRMT R3, R8, 0x7771, RZ ;  /* 0x0000777108037816 */ /* 0x000fca00000000ff */
[----:B----4-:R4:W-:Y:S04]  /*173b40*/  @P6 STG.E.U8 desc[UR4][R34.64], R3 ;  /* 0x0000000322006986 */ /* 0x0109e8000c101104 */
[----:B----4-:R-:W4:Y:S01]  /*173b50*/  LDL.LU.64 R34, [R1+0xd68] ;  /* 0x000d680001227983 */ /* 0x010f220000300a00 */
[----:B------:R-:W-:Y:S02]  /*173b60*/  ISETP.LT.AND P5, PT, R13, UR10, !P3 ;  /* 0x0000000a0d007c0c */ /* 0x000fe4000dfa1270 */
[----:B------:R-:W-:Y:S02]  /*173b70*/  ISETP.LT.AND P3, PT, R16, UR22, !P3 ;  /* 0x0000001610007c0c */ /* 0x000fe4000df61270 */
[----:B------:R-:W-:Y:S02]  /*173b80*/  PRMT R2, R8, 0x7772, RZ ;  /* 0x0000777208027816 */ /* 0x000fe400000000ff */
[----:B------:R-:W-:-:S02]  /*173b90*/  ISETP.LT.AND P6, PT, R15, UR12, !P2 ;  /* 0x0000000c0f007c0c */ /* 0x000fc4000d7c1270 */
[----:B------:R-:W-:Y:S01]  /*173ba0*/  PRMT R3, R8, 0x7773, RZ ;  /* 0x0000777308037816 */ /* 0x000fe200000000ff */
[----:B------:R-:W4:Y:S01]  /*173bb0*/  LDL.LU R14, [R1+0x784] ;  /* 0x00078400010e7983 */ /* 0x000f220000300800 */
[----:B------:R-:W-:Y:S01]  /*173bc0*/  ISETP.LT.AND P4, PT, R22, UR6, !P2 ;  /* 0x0000000616007c0c */ /* 0x000fe2000d781270 */
[----:B------:R-:W0:Y:S01]  /*173bd0*/  LDCU UR10, c[0x0][0x398] ;  /* 0x00007300ff0a77ac */ /* 0x000e220008000800 */
[----:B------:R-:W0:Y:S01]  /*173be0*/  LDCU UR12, c[0x0][0x398] ;  /* 0x00007300ff0c77ac */ /* 0x000e220008000800 */
[----:B------:R-:W0:Y:S01]  /*173bf0*/  LDCU UR6, c[0x0][0x398] ;  /* 0x00007300ff0677ac */ /* 0x000e220008000800 */
[----:B------:R-:W0:Y:S01]  /*173c00*/  LDCU UR22, c[0x0][0x398] ;  /* 0x00007300ff1677ac */ /* 0x000e220008000800 */
[----:B------:R0:W-:Y:S04]  /*173c10*/  @P5 STG.E.U8 desc[UR4][R42.64], R2 ;  /* 0x000000022a005986 */ /* 0x0001e8000c101104 */
[----:B------:R1:W-:Y:S01]  /*173c20*/  @P3 STG.E.U8 desc[UR4][R10.64], R3 ;  /* 0x000000030a003986 */ /* 0x0003e2000c101104 */
[----:B0-----:R-:W-:-:S03]  /*173c30*/  PRMT R2, R32, 0x7770, RZ ;  /* 0x0000777020027816 */ /* 0x001fc600000000ff */
[----:B-1----:R-:W4:Y:S04]  /*173c40*/  LDL.LU.64 R10, [R1+0xd78] ;  /* 0x000d7800010a7983 */ /* 0x002f280000300a00 */
[----:B------:R-:W4:Y:S01]  /*173c50*/  LDL.LU.64 R42, [R1+0xd58] ;  /* 0x000d5800012a7983 */ /* 0x000f220000300a00 */
[----:B------:R-:W-:-:S03]  /*173c60*/  PRMT R3, R32, 0x7771, RZ ;  /* 0x0000777120037816 */ /* 0x000fc600000000ff */
[----:B------:R0:W-:Y:S01]  /*173c70*/  @P6 STG.E.U8 desc[UR4][R44.64], R2 ;  /* 0x000000022c006986 */ /* 0x0001e2000c101104 */
[----:B------:R-:W-:Y:S02]  /*173c80*/  PRMT R4, R32, 0x7773, RZ ;  /* 0x0000777320047816 */ /* 0x000fe400000000ff */
[----:B------:R-:W-:Y:S01]  /*173c90*/  ISETP.LT.AND P3, PT, R37, UR14, !P2 ;  /* 0x0000000e25007c0c */ /* 0x000fe2000d761270 */
[----:B0-----:R-:W4:Y:S01]  /*173ca0*/  LDL.LU.64 R44, [R1+0xd60] ;  /* 0x000d6000012c7983 */ /* 0x001f220000300a00 */
[----:B------:R-:W-:Y:S02]  /*173cb0*/  ISETP.LT.AND P5, PT, R36, UR16, !P2 ;  /* 0x0000001024007c0c */ /* 0x000fe4000d7a1270 */
[----:B------:R-:W-:Y:S01]  /*173cc0*/  ISETP.LT.AND P6, PT, R9, UR8, !P2 ;  /* 0x0000000809007c0c */ /* 0x000fe2000d7c1270 */
[----:B------:R-:W-:Y:S01]  /*173cd0*/  VIADD R2, R18, 0xec ;  /* 0x000000ec12027836 */ /* 0x000fe20000000000 */
        /* <DEDUP_REMOVED lines=12> */
[----:B------:R-:W-:-:S02]  /*173da0*/  ISETP.LT.AND P4, PT, R12, UR20, !P2 ;  /* 0x000000140c007c0c */ /* 0x000fc4000d781270 */
[----:B------:R-:W-:Y:S02]  /*173db0*/  ISETP.GE.AND P3, PT, R2, UR37, PT ;  /* 0x0000002502007c0c */ /* 0x000fe4000bf66270 */
[C---:B------:R-:W-:Y:S02]  /*173dc0*/  PRMT R2, R14.reuse, 0x7770, RZ ;  /* 0x000077700e027816 */ /* 0x040fe400000000ff */
[----:B------:R-:W-:Y:S02]  /*173dd0*/  ISETP.LT.AND P5, PT, R13, UR18, !P2 ;  /* 0x000000120d007c0c */ /* 0x000fe4000d7a1270 */
[----:B------:R-:W-:Y:S02]  /*173de0*/  PRMT R3, R14, 0x7771, RZ ;  /* 0x000077710e037816 */ /* 0x000fe400000000ff */
[----:B------:R-:W-:Y:S01]  /*173df0*/  ISETP.LT.AND P2, PT, R16, UR10, !P2 ;  /* 0x0000000a10007c0c */ /* 0x000fe2000d741270 */
[----:B------:R-:W0:Y:S01]  /*173e00*/  LDCU UR18, c[0x0][0x398] ;  /* 0x00007300ff1277ac */ /* 0x000e220008000800 */
[----:B------:R-:W0:Y:S01]  /*173e10*/  LDCU UR10, c[0x0][0x398] ;  /* 0x00007300ff0a77ac */ /* 0x000e220008000800 */
[----:B------:R-:W0:Y:S01]  /*173e20*/  LDCU UR20, c[0x0][0x398] ;  /* 0x00007300ff1477ac */ /* 0x000e220008000800 */
[----:B------:R0:W-:Y:S04]  /*173e30*/  @P4 STG.E.U8 desc[UR4][R10.64], R2 ;  /* 0x000000020a004986 */ /* 0x0001e8000c101104 */
[----:B------:R1:W-:Y:S01]  /*173e40*/  @P6 STG.E.U8 desc[UR4][R42.64], R3 ;  /* 0x000000032a006986 */ /* 0x0003e2000c101104 */
[----:B------:R-:W-:-:S03]  /*173e50*/  ISETP.LT.AND P6, PT, R15, UR12, !P3 ;  /* 0x0000000c0f007c0c */ /* 0x000fc6000dfc1270 */
[----:B0-----:R-:W4:Y:S01]  /*173e60*/  LDL.LU.64 R10, [R1+0xcf8] ;  /* 0x000cf800010a7983 */ /* 0x001f220000300a00 */
[----:B------:R-:W-:-:S03]  /*173e70*/  PRMT R2, R14, 0x7772, RZ ;  /* 0x000077720e027816 */ /* 0x000fc600000000ff */
[----:B-1----:R-:W4:Y:S01]  /*173e80*/  LDL.LU R42, [R1+0x6a8] ;  /* 0x0006a800012a7983 */ /* 0x002f220000300800 */
[----:B------:R-:W-:-:S03]  /*173e90*/  PRMT R3, R14, 0x7773, RZ ;  /* 0x000077730e037816 */ /* 0x000fc600000000ff */
[----:B------:R-:W4:Y:S04]  /*173ea0*/  LDL.LU.64 R24, [R1+0xcc8] ;  /* 0x000cc80001187983 */ /* 0x000f280000300a00 */
[----:B------:R0:W-:Y:S01]  /*173eb0*/  @P5 STG.E.U8 desc[UR4][R44.64], R2 ;  /* 0x000000022c005986 */ /* 0x0001e2000c101104 */
[----:B------:R-:W-:Y:S01]  /*173ec0*/  ISETP.LT.AND P4, PT, R22, UR6, !P3 ;  /* 0x0000000616007c0c */ /* 0x000fe2000df81270 */
[----:B------:R-:W1:Y:S02]  /*173ed0*/  LDCU UR12, c[0x0][0x398] ;  /* 0x00007300ff0c77ac */ /* 0x000e640008000800 */
[----:B0-----:R-:W4:Y:S01]  /*173ee0*/  LDL.LU.64 R44, [R1+0xd00] ;  /* 0x000d0000012c7983 */ /* 0x001f220000300a00 */
[----:B------:R-:W-:Y:S01]  /*173ef0*/  ISETP.LT.AND P5, PT, R37, UR22, !P3 ;  /* 0x0000001625007c0c */ /* 0x000fe2000dfa1270 */
[----:B------:R-:W0:Y:S01]  /*173f00*/  LDCU UR6, c[0x0][0x398] ;  /* 0x00007300ff0677ac */ /* 0x000e220008000800 */
[----:B------:R-:W0:Y:S01]  /*173f10*/  LDCU UR22, c[0x0][0x398] ;  /* 0x00007300ff1677ac */ /* 0x000e220008000800 */
[C---:B---3--:R-:W-:Y:S01]  /*173f20*/  PRMT R2, R8.reuse, 0x7770, RZ ;  /* 0x0000777008027816 */ /* 0x048fe200000000ff */
[----:B------:R-:W-:Y:S04]  /*173f30*/  @P2 STG.E.U8 desc[UR4][R40.64], R3 ;  /* 0x0000000328002986 */ /* 0x000fe8000c101104 */
        /* <DEDUP_REMOVED lines=11> */
[----:B------:R-:W-:Y:S02]  /*173ff0*/  PRMT R3, R8, 0x7773, RZ ;  /* 0x0000777308037816 */ /* 0x000fe400000000ff */
[----:B------:R-:W-:Y:S02]  /*174000*/  ISETP.LT.AND P5, PT, R9, UR8, !P3 ;  /* 0x0000000809007c0c */ /* 0x000fe4000dfa1270 */
[----:B------:R-:W-:Y:S01]  /*174010*/  ISETP.LT.AND P6, PT, R13, UR18, !P3 ;  /* 0x000000120d007c0c */ /* 0x000fe2000dfc1270 */
[----:B------:R-:W4:Y:S01]  /*174020*/  LDL.LU.64 R40, [R1+0xc90] ;  /* 0x000c900001287983 */ /* 0x000f220000300a00 */
[----:B------:R-:W-:Y:S01]  /*174030*/  VIADD R2, R18, 0xed ;  /* 0x000000ed12027836 */ /* 0x000fe20000000000 */
[----:B------:R-:W-:Y:S01]  /*174040*/  ISETP.LT.AND P3, PT, R16, UR10, !P3 ;  /* 0x0000000a10007c0c */ /* 0x000fe2000df61270 */
[----:B------:R-:W0:Y:S01]  /*174050*/  LDCU UR14, c[0x0][0x398] ;  /* 0x00007300ff0e77ac */ /* 0x000e220008000800 */
[----:B------:R-:W0:Y:S01]  /*174060*/  LDCU UR16, c[0x0][0x398] ;  /* 0x00007300ff1077ac */ /* 0x000e220008000800 */
[----:B------:R-:W0:Y:S01]  /*174070*/  LDCU UR8, c[0x0][0x398] ;  /* 0x00007300ff0877ac */ /* 0x000e220008000800 */
[----:B------:R-:W0:Y:S01]  /*174080*/  LDCU UR18, c[0x0][0x398] ;  /* 0x00007300ff1277ac */ /* 0x000e220008000800 */
[----:B------:R-:W0:Y:S01]  /*174090*/  LDCU UR10, c[0x0][0x398] ;  /* 0x00007300ff0a77ac */ /* 0x000e220008000800 */
[----:B------:R0:W-:Y:S01]  /*1740a0*/  @P2 STG.E.U8 desc[UR4][R10.64], R3 ;  /* 0x000000030a002986 */ /* 0x0001e2000c101104 */
[----:B------:R-:W-:-:S02]  /*1740b0*/  ISETP.GE.AND P2, PT, R2, UR7, PT ;  /* 0x0000000702007c0c */ /* 0x000fc4000bf46270 */
[C---:B------:R-:W-:Y:S01]  /*1740c0*/  PRMT R2, R42.reuse, 0x7771, RZ ;  /* 0x000077712a027816 */ /* 0x040fe200000000ff */
[----:B------:R-:W1:Y:S01]  /*1740d0*/  LDCU UR7, c[0x0][0x398] ;  /* 0x00007300ff0777ac */ /* 0x000e620008000800 */
[----:B0-----:R-:W4:Y:S01]  /*1740e0*/  LDL.LU.64 R10, [R1+0xc78] ;  /* 0x000c7800010a7983 */ /* 0x001f220000300a00 */
[----:B------:R-:W-:-:S03]  /*1740f0*/  PRMT R3, R42, 0x7770, RZ ;  /* 0x000077702a037816 */ /* 0x000fc600000000ff */
[----:B------:R-:W4:Y:S04]  /*174100*/  LDL.LU R14, [R1+0x79c] ;  /* 0x00079c00010e7983 */ /* 0x000f280000300800 */
[----:B------:R0:W-:Y:S04]  /*174110*/  @P4 STG.E.U8 desc[UR4][R24.64], R3 ;  /* 0x0000000318004986 */ /* 0x0001e8000c101104 */
[----:B------:R1:W-:Y:S01]  /*174120*/  @P5 STG.E.U8 desc[UR4][R44.64], R2 ;  /* 0x000000022c005986 */ /* 0x0003e2000c101104 */
[----:B0-----:R-:W-:Y:S02]  /*174130*/  PRMT R3, R42, 0x7772, RZ ;  /* 0x000077722a037816 */ /* 0x001fe400000000ff */
[----:B------:R-:W-:-:S02]  /*174140*/  ISETP.LT.AND P4, PT, R15, UR6, !P2 ;  /* 0x000000060f007c0c */ /* 0x000fc4000d781270 */
[C---:B---3--:R-:W-:Y:S01]  /*174150*/  PRMT R4, R19.reuse, 0x7770, RZ ;  /* 0x0000777013047816 */ /* 0x048fe200000000ff */
[----:B------:R0:W-:Y:S01]  /*174160*/  @P6 STG.E.U8 desc[UR4][R32.64], R3 ;  /* 0x0000000320006986 */ /* 0x0001e2000c101104 */
[----:B-1----:R-:W-:Y:S01]  /*174170*/  ISETP.LT.AND P5, PT, R22, UR12, !P2 ;  /* 0x0000000c16007c0c */ /* 0x002fe2000d7a1270 */
[----:B------:R-:W-:Y:S01]  /*174180*/  VIADD R2, R18, 0xee ;  /* 0x000000ee12027836 */ /* 0x000fe20000000000 */
[----:B------:R-:W-:Y:S01]  /*174190*/  PRMT R5, R19, 0x7773, RZ ;  /* 0x0000777313057816 */ /* 0x000fe200000000ff */
[----:B------:R-:W1:Y:S01]  /*1741a0*/  LDCU UR6, c[0x0][0x398] ;  /* 0x00007300ff0677ac */ /* 0x000e620008000800 */
[----:B0-----:R-:W3:Y:S01]  /*1741b0*/  LDL.LU.64 R32, [R1+0xcb8] ;  /* 0x000cb80001207983 */ /* 0x001ee20000300a00 */
[----:B------:R-:W-:-:S03]  /*1741c0*/  PRMT R3, R42, 0x7773, RZ ;  /* 0x000077732a037816 */ /* 0x000fc600000000ff */
[----:B------:R-:W3:Y:S01]  /*1741d0*/  LDL.LU R8, [R1+0x788] ;  /* 0x0007880001087983 */ /* 0x000ee20000300800 */
[----:B------:R-:W-:Y:S01]  /*1741e0*/  ISETP.LT.AND P6, PT, R37, UR14, !P2 ;  /* 0x0000000e25007c0c */ /* 0x000fe2000d7c1270 */
[----:B------:R-:W0:Y:S01]  /*1741f0*/  LDCU UR12, c[0x0][0x398] ;  /* 0x00007300ff0c77ac */ /* 0x000e220008000800 */
[----:B------:R-:W0:Y:S01]  /*174200*/  LDCU UR14, c[0x0][0x398] ;  /* 0x00007300ff0e77ac */ /* 0x000e220008000800 */
[----:B--2---:R2:W-:Y:S04]  /*174210*/  @P3 STG.E.U8 desc[UR4][R38.64], R3 ;  /* 0x0000000326003986 */ /* 0x0045e8000c101104 */
[----:B--2---:R-:W2:Y:S04]  /*174220*/  LDL.LU.64 R38, [R1+0xcb0] ;  /* 0x000cb00001267983 */ /* 0x004ea80000300a00 */
[----:B----4-:R4:W-:Y:S04]  /*174230*/  @P4 STG.E.U8 desc[UR4][R34.64], R4 ;  /* 0x0000000422004986 */ /* 0x0109e8000c101104 */
[----:B----4-:R-:W4:Y:S01]  /*174240*/  LDL.LU.64 R34, [R1+0xc88] ;  /* 0x000c880001227983 */ /* 0x010f220000300a00 */
[----:B------:R-:W-:-:S02]  /*174250*/  ISETP.GE.AND P3, PT, R2, UR35, PT ;  /* 0x0000002302007c0c */ /* 0x000fc4000bf66270 */
[C---:B------:R-:W-:Y:S02]  /*174260*/  PRMT R2, R19.reuse, 0x7771, RZ ;  /* 0x0000777113027816 */ /* 0x040fe400000000ff */
[----:B------:R-:W-:Y:S02]  /*174270*/  PRMT R3, R19, 0x7772, RZ ;  /* 0x0000777213037816 */ /* 0x000fe400000000ff */
[----:B------:R-:W-:Y:S01]  /*174280*/  ISETP.LT.AND P4, PT, R36, UR20, !P2 ;  /* 0x0000001424007c0c */ /* 0x000fe2000d781270 */
[----:B------:R-:W4:Y:S04]  /*174290*/  LDL.LU.64 R24, [R1+0xc80] ;  /* 0x000c800001187983 */ /* 0x000f280000300a00 */
[----:B------:R-:W-:Y:S04]  /*1742a0*/  @P5 STG.E.U8 desc[UR4][R40.64], R2 ;  /* 0x0000000228005986 */ /* 0x000fe8000c101104 */
[----:B------:R-:W4:Y:S01]  /*1742b0*/  LDL.LU.64 R44, [R1+0xc70] ;  /* 0x000c7000012c7983 */ /* 0x000f220000300a00 */
[----:B------:R-:W0:Y:S03]  /*1742c0*/  LDCU UR20, c[0x0][0x398] ;  /* 0x00007300ff1477ac */ /* 0x000e260008000800 */
        /* <DEDUP_REMOVED lines=47> */
[----:B---3--:R3:W-:Y:S01]  /*1745c0*/  @P4 STG.E.U8 desc[UR4][R32.64], R4 ;  /* 0x0000000420004986 */ /* 0x0087e2000c101104 */
[----:B------:R-:W-:-:S02]  /*1745d0*/  ISETP.GE.AND P4, PT, R2, UR34, PT ;  /* 0x0000002202007c0c */ /* 0x000fc4000bf86270 */
[C---:B------:R-:W-:Y:S01]  /*1745e0*/  PRMT R2, R14.reuse, 0x7770, RZ ;  /* 0x000077700e027816 */ /* 0x040fe200000000ff */
[----:B---3--:R-:W3:Y:S04]  /*1745f0*/  LDL.LU.64 R32, [R1+0xc20] ;  /* 0x000c200001207983 */ /* 0x008ee80000300a00 */
        /* <DEDUP_REMOVED lines=8> */
[----:B------:R-:W-:Y:S02]  /*174680*/  PRMT R2, R14, 0x7772, RZ ;  /* 0x000077720e027816 */ /* 0x000fe400000000ff */
[----:B------:R-:W-:Y:S02]  /*174690*/  ISETP.LT.AND P3, PT, R16, UR16, !P3 ;  /* 0x0000001010007c0c */ /* 0x000fe4000df61270 */
[----:B------:R-:W-:Y:S01]  /*1746a0*/  ISETP.LT.AND P6, PT, R15, UR10, !P4 ;  /* 0x0000000a0f007c0c */ /* 0x000fe2000e7c1270 */
[----:B------:R-:W-:Y:S01]  /*1746b0*/  VIADD R3, R18, 0xf0 ;  /* 0x000000f012037836 */ /* 0x000fe20000000000 */
[----:B------:R-:W0:Y:S01]  /*1746c0*/  LDCU UR7, c[0x0][0x398] ;  /* 0x00007300ff0777ac */ /* 0x000e220008000800 */
[----:B------:R-:W0:Y:S01]  /*1746d0*/  LDCU UR16, c[0x0][0x398] ;  /* 0x00007300ff1077ac */ /* 0x000e220008000800 */
[----:B------:R-:W0:Y:S02]  /*1746e0*/  LDCU UR10, c[0x0][0x398] ;  /* 0x00007300ff0a77ac */ /* 0x000e240008000800 */
[----:B------:R-:W-:-:S02]  /*1746f0*/  ISETP.GE.AND P5, PT, R3, UR26, PT ;  /* 0x0000001a03007c0c */ /* 0x000fc4000bfa6270 */
[----:B------:R-:W-:Y:S01]  /*174700*/  PRMT R3, R14, 0x7773, RZ ;  /* 0x000077730e037816 */ /* 0x000fe200000000ff */
[----:B------:R0:W-:Y:S04]  /*174710*/  @P2 STG.E.U8 desc[UR4][R10.64], R2 ;  /* 0x000000020a002986 */ /* 0x0001e8000c101104 */
[----:B------:R1:W-:Y:S04]  /*174720*/  @P3 STG.E.U8 desc[UR4][R40.64], R3 ;  /* 0x0000000328003986 */ /* 0x0003e8000c101104 */
[----:B0-----:R-:W4:Y:S04]  /*174730*/  LDL.LU R11, [R1+0x78c] ;  /* 0x00078c00010b7983 */ /* 0x001f280000300800 */
[----:B------:R-:W4:Y:S01]  /*174740*/  LDL.LU.64 R46, [R1+0xc10] ;  /* 0x000c1000012e7983 */ /* 0x000f220000300a00 */
[----:B------:R-:W-:-:S03]  /*174750*/  PRMT R2, R8, 0x7770, RZ ;  /* 0x0000777008027816 */ /* 0x000fc600000000ff */
        /* <DEDUP_REMOVED lines=9> */
[----:B------:R-:W3:Y:S04]  /*1747f0*/  LDL.LU.64 R40, [R1+0xbf0] ;  /* 0x000bf00001287983 */ /* 0x000ee80000300a00 */
[----:B------:R-:W3:Y:S01]  /*174800*/  LDL.LU R10, [R1+0x770] ;  /* 0x00077000010a7983 */ /* 0x000ee20000300800 */
[----:B------:R-:W-:-:S03]  /*174810*/  PRMT R2, R8, 0x7771, RZ ;  /* 0x0000777108027816 */ /* 0x000fc600000000ff */
[----:B------:R-:W3:Y:S01]  /*174820*/  LDL.LU.64 R44, [R1+0xbe8] ;  /* 0x000be800012c7983 */ /* 0x000ee20000300a00 */
[----:B------:R-:W-:Y:S01]  /*174830*/  ISETP.LT.AND P6, PT, R36, UR14, !P4 ;  /* 0x0000000e24007c0c */ /* 0x000fe2000e7c1270 */
[----:B------:R-:W0:Y:S02]  /*174840*/  LDCU UR14, c[0x0][0x398] ;  /* 0x00007300ff0e77ac */ /* 0x000e240008000800 */
[----:B------:R1:W-:Y:S04]  /*174850*/  @P2 STG.E.U8 desc[UR4][R42.64], R2 ;  /* 0x000000022a002986 */ /* 0x0003e8000c101104 */
[----:B--2---:R2:W-:Y:S04]  /*174860*/  @P3 STG.E.U8 desc[UR4][R38.64], R3 ;  /* 0x0000000326003986 */ /* 0x0045e8000c101104 */
[----:B-1----:R-:W3:Y:S04]  /*174870*/  LDL.LU.64 R42, [R1+0xbe0] ;  /* 0x000be000012a7983 */ /* 0x002ee80000300a00 */
[----:B--2---:R-:W2:Y:S04]  /*174880*/  LDL.LU.64 R38, [R1+0xbd8] ;  /* 0x000bd80001267983 */ /* 0x004ea80000300a00 */
[----:B----4-:R1:W-:Y:S04]  /*174890*/  @P6 STG.E.U8 desc[UR4][R34.64], R4 ;  /* 0x0000000422006986 */ /* 0x0103e8000c101104 */
[----:B-1----:R-:W4:Y:S01]  /*1748a0*/  LDL.LU.64 R34, [R1+0xbd0] ;  /* 0x000bd00001227983 */ /* 0x002f220000300a00 */
[----:B------:R-:W-:-:S02]  /*1748b0*/  ISETP.LT.AND P2, PT, R12, UR18, !P4 ;  /* 0x000000120c007c0c */ /* 0x000fc4000e741270 */
[----:B------:R-:W-:Y:S02]  /*1748c0*/  ISETP.LT.AND P3, PT, R9, UR8, !P4 ;  /* 0x0000000809007c0c */ /* 0x000fe4000e761270 */
[----:B------:R-:W-:Y:S02]  /*1748d0*/  ISETP.LT.AND P6, PT, R13, UR20, !P4 ;  /* 0x000000140d007c0c */ /* 0x000fe4000e7c1270 */
[----:B------:R-:W-:Y:S01]  /*1748e0*/  ISETP.LT.AND P4, PT, R16, UR7, !P4 ;  /* 0x0000000710007c0c */ /* 0x000fe2000e781270 */
[----:B------:R-:W4:Y:S01]  /*1748f0*/  LDL.LU R8, [R1+0x690] ;  /* 0x0006900001087983 */ /* 0x000f220000300800 */
[----:B------:R-:W1:Y:S01]  /*174900*/  LDCU UR18, c[0x0][0x398] ;  /* 0x00007300ff1277ac */ /* 0x000e620008000800 */
[----:B------:R-:W0:Y:S01]  /*174910*/  LDCU UR8, c[0x0][0x398] ;  /* 0x00007300ff0877ac */ /* 0x000e220008000800 */
[----:B------:R-:W0:Y:S01]  /*174920*/  LDCU UR7, c[0x0][0x398] ;  /* 0x00007300ff0777ac */ /* 0x000e220008000800 */
[----:B------:R-:W0:Y:S01]  /*174930*/  LDCU UR20, c[0x0][0x398] ;  /* 0x00007300ff1477ac */ /* 0x000e220008000800 */
[----:B------:R-:W-:-:S02]  /*174940*/  PRMT R2, R11, 0x7770, RZ ;  /* 0x000077700b027816 */ /* 0x000fc400000000ff */
[C---:B------:R-:W-:Y:S02]  /*174950*/  PRMT R3, R11.reuse, 0x7771, RZ ;  /* 0x000077710b037816 */ /* 0x040fe400000000ff */
[----:B------:R-:W-:Y:S01]  /*174960*/  PRMT R4, R11, 0x7772, RZ ;  /* 0x000077720b047816 */ /* 0x000fe200000000ff */
[----:B------:R0:W-:Y:S04]  /*174970*/  @P2 STG.E.U8 desc[UR4][R46.64], R2 ;  /* 0x000000022e002986 */ /* 0x0001e8000c101104 */
[----:B------:R0:W-:Y:S01]  /*174980*/  @P3 STG.E.U8 desc[UR4][R24.64], R3 ;  /* 0x0000000318003986 */ /* 0x0001e2000c101104 */
[----:B------:R-:W-:Y:S02]  /*174990*/  ISETP.LT.AND P3, PT, R15, UR16, !P5 ;  /* 0x000000100f007c0c */ /* 0x000fe4000ef61270 */
[----:B------:R-:W-:-:S02]  /*1749a0*/  ISETP.LT.AND P2, PT, R22, UR10, !P5 ;  /* 0x0000000a16007c0c */ /* 0x000fc4000ef41270 */
[----:B------:R-:W-:Y:S01]  /*1749b0*/  PRMT R5, R11, 0x7773, RZ ;  /* 0x000077730b057816 */ /* 0x000fe200000000ff */
[----:B------:R-:W0:Y:S01]  /*1749c0*/  LDCU UR16, c[0x0][0x398] ;  /* 0x00007300ff1077ac */ /* 0x000e220008000800 */
[----:B------:R-:W0:Y:S01]  /*1749d0*/  LDCU UR10, c[0x0][0x398] ;  /* 0x00007300ff0a77ac */ /* 0x000e220008000800 */
[----:B---3--:R3:W-:Y:S01]  /*1749e0*/  @P6 STG.E.U8 desc[UR4][R32.64], R4 ;  /* 0x0000000420006986 */ /* 0x0087e2000c101104 */
[----:B------:R-:W-:Y:S02]  /*1749f0*/  ISETP.LT.AND P6, PT, R37, UR22, !P5 ;  /* 0x0000001625007c0c */ /* 0x000fe4000efc1270 */
[C---:B0-----:R-:W-:Y:S01]  /*174a00*/  PRMT R2, R10.reuse, 0x7770, RZ ;  /* 0x000077700a027816 */ /* 0x041fe200000000ff */
[----:B------:R0:W-:Y:S01]  /*174a10*/  @P4 STG.E.U8 desc[UR4][R40.64], R5 ;  /* 0x0000000528004986 */ /* 0x0001e2000c101104 */
[----:B------:R-:W-:Y:S01]  /*174a20*/  PRMT R3, R10, 0x7771, RZ ;  /* 0x000077710a037816 */ /* 0x000fe200000000ff */
[----:B------:R-:W1:Y:S02]  /*174a30*/  LDCU UR22, c[0x0][0x398] ;  /* 0x00007300ff1677ac */ /* 0x000e640008000800 */
[----:B---3--:R-:W3:Y:S04]  /*174a40*/  LDL.LU.64 R32, [R1+0xbb8] ;  /* 0x000bb80001207983 */ /* 0x008ee80000300a00 */
[----:B0-----:R-:W3:Y:S04]  /*174a50*/  LDL.LU.64 R40, [R1+0xbc8] ;  /* 0x000bc80001287983 */ /* 0x001ee80000300a00 */
[----:B------:R0:W-:Y:S04]  /*174a60*/  @P3 STG.E.U8 desc[UR4][R44.64], R2 ;  /* 0x000000022c003986 */ /* 0x0001e8000c101104 */
[----:B------:R-:W3:Y:S04]  /*174a70*/  LDL.LU.64 R24, [R1+0xbb0] ;  /* 0x000bb00001187983 */ /* 0x000ee80000300a00 */
[----:B------:R-:W3:Y:S01]  /*174a80*/  LDL.LU R11, [R1+0x6f0] ;  /* 0x0006f000010b7983 */ /* 0x000ee20000300800 */
[----:B------:R-:W-:-:S02]  /*174a90*/  ISETP.LT.AND P4, PT, R36, UR6, !P5 ;  /* 0x0000000624007c0c */ /* 0x000fc4000ef81270 */
[----:B0-----:R-:W-:Y:S01]  /*174aa0*/  PRMT R2, R10, 0x7772, RZ ;  /* 0x000077720a027816 */ /* 0x001fe200000000ff */
[----:B------:R-:W-:Y:S04]  /*174ab0*/  @P2 STG.E.U8 desc[UR4][R42.64], R3 ;  /* 0x000000032a002986 */ /* 0x000fe8000c101104 */
[----:B------:R-:W3:Y:S04]  /*174ac0*/  LDL.LU.64 R44, [R1+0xbc0] ;  /* 0x000bc000012c7983 */ /* 0x000ee80000300a00 */
[----:B--2---:R0:W-:Y:S01]  /*174ad0*/  @P6 STG.E.U8 desc[UR4][R38.64], R2 ;  /* 0x0000000226006986 */ /* 0x0041e2000c101104 */
[----:B------:R-:W-:Y:S01]  /*174ae0*/  ISETP.LT.AND P3, PT, R12, UR12, !P5 ;  /* 0x0000000c0c007c0c */ /* 0x000fe2000ef61270 */
[----:B------:R-:W2:Y:S02]  /*174af0*/  LDCU UR6, c[0x0][0x398] ;  /* 0x00007300ff0677ac */ /* 0x000ea40008000800 */
[----:B0-----:R-:W2:Y:S01]  /*174b00*/  LDL.LU.64 R38, [R1+0xba8] ;  /* 0x000ba80001267983 */ /* 0x001ea20000300a00 */
[----:B------:R-:W-:-:S03]  /*174b10*/  PRMT R3, R10, 0x7773, RZ ;  /* 0x000077730a037816 */ /* 0x000fc600000000ff */
[----:B------:R-:W2:Y:S01]  /*174b20*/  LDL.LU.64 R42, [R1+0xba0] ;  /* 0x000ba000012a7983 */ /* 0x000ea20000300a00 */
[----:B------:R-:W-:Y:S01]  /*174b30*/  VIADD R2, R18, 0xf1 ;  /* 0x000000f112027836 */ /* 0x000fe20000000000 */
[----:B-1----:R-:W-:Y:S01]  /*174b40*/  ISETP.LT.AND P6, PT, R13, UR18, !P5 ;  /* 0x000000120d007c0c */ /* 0x002fe2000efc1270 */
[----:B------:R-:W0:Y:S01]  /*174b50*/  LDCU UR12, c[0x0][0x398] ;  /* 0x00007300ff0c77ac */ /* 0x000e220008000800 */
[----:B----4-:R1:W-:Y:S01]  /*174b60*/  @P4 STG.E.U8 desc[UR4][R34.64], R3 ;  /* 0x0000000322004986 */ /* 0x0103e2000c101104 */
[----:B------:R-:W4:Y:S03]  /*174b70*/  LDCU UR18, c[0x0][0x398] ;  /* 0x00007300ff1277ac */ /* 0x000f260008000800 */
[----:B-1----:R-:W4:Y:S01]  /*174b80*/  LDL.LU.64 R34, [R1+0xb98] ;  /* 0x000b980001227983 */ /* 0x002f220000300a00 */
[----:B------:R-:W-:Y:S02]  /*174b90*/  ISETP.LT.AND P4, PT, R9, UR14, !P5 ;  /* 0x0000000e09007c0c */ /* 0x000fe4000ef81270 */
[----:B------:R-:W-:-:S02]  /*174ba0*/  PRMT R3, R8, 0x7770, RZ ;  /* 0x0000777008037816 */ /* 0x000fc400000000ff */
[----:B------:R-:W-:Y:S02]  /*174bb0*/  ISETP.GE.AND P2, PT, R2, UR27, PT ;  /* 0x0000001b02007c0c */ /* 0x000fe4000bf46270 */
[----:B------:R-:W-:Y:S02]  /*174bc0*/  ISETP.LT.AND P5, PT, R16, UR8, !P5 ;  /* 0x0000000810007c0c */ /* 0x000fe4000efa1270 */
[----:B------:R-:W-:Y:S01]  /*174bd0*/  PRMT R2, R8, 0x7771, RZ ;  /* 0x0000777108027816 */ /* 0x000fe200000000ff */
[----:B------:R-:W1:Y:S01]  /*174be0*/  LDCU UR14, c[0x0][0x398] ;  /* 0x00007300ff0e77ac */ /* 0x000e620008000800 */
[----:B------:R-:W0:Y:S01]  /*174bf0*/  LDCU UR8, c[0x0][0x398] ;  /* 0x00007300ff0877ac */ /* 0x000e220008000800 */
[----:B---3--:R3:W-:Y:S01]  /*174c00*/  @P3 STG.E.U8 desc[UR4][R32.64], R3 ;  /* 0x0000000320003986 */ /* 0x0087e2000c101104 */
[----:B------:R-:W-:-:S03]  /*174c10*/  ISETP.LT.AND P3, PT, R15, UR7, !P2 ;  /* 0x000000070f007c0c */ /* 0x000fc6000d761270 */
[----:B------:R0:W-:Y:S01]  /*174c20*/  @P4 STG.E.U8 desc[UR4][R40.64], R2 ;  /* 0x0000000228004986 */ /* 0x0001e2000c101104 */
[----:B---3--:R-:W-:-:S03]  /*174c30*/  PRMT R3, R8, 0x7772, RZ ;  /* 0x0000777208037816 */ /* 0x008fc600000000ff */
[----:B------:R-:W3:Y:S04]  /*174c40*/  LDL.LU R32, [R1+0x760] ;  /* 0x0007600001207983 */ /* 0x000ee80000300800 */
[----:B0-----:R-:W3:Y:S01]  /*174c50*/  LDL.LU.64 R40, [R1+0xb90] ;  /* 0x000b900001287983 */ /* 0x001ee20000300a00 */
[----:B------:R-:W-:Y:S01]  /*174c60*/  PRMT R2, R8, 0x7773, RZ ;  /* 0x0000777308027816 */ /* 0x000fe200000000ff */
[----:B------:R-:W0:Y:S02]  /*174c70*/  LDCU UR7, c[0x0][0x398] ;  /* 0x00007300ff0777ac */ /* 0x000e240008000800 */
[----:B------:R1:W-:Y:S01]  /*174c80*/  @P6 STG.E.U8 desc[UR4][R24.64], R3 ;  /* 0x0000000318006986 */ /* 0x0003e2000c101104 */
[----:B------:R-:W-:-:S03]  /*174c90*/  ISETP.LT.AND P6, PT, R22, UR16, !P2 ;  /* 0x0000001016007c0c */ /* 0x000fc6000d7c1270 */
[----:B------:R0:W-:Y:S01]  /*174ca0*/  @P5 STG.E.U8 desc[UR4][R44.64], R2 ;  /* 0x000000022c005986 */ /* 0x0001e2000c101104 */
[----:B------:R-:W-:Y:S01]  /*174cb0*/  ISETP.LT.AND P4, PT, R37, UR10, !P2 ;  /* 0x0000000a25007c0c */ /* 0x000fe2000d781270 */
[----:B------:R-:W2:Y:S01]  /*174cc0*/  LDCU UR16, c[0x0][0x398] ;  /* 0x00007300ff1077ac */ /* 0x000ea20008000800 */
[C---:B-1----:R-:W-:Y:S01]  /*174cd0*/  PRMT R3, R11.reuse, 0x7770, RZ ;  /* 0x000077700b037816 */ /* 0x042fe200000000ff */
[----:B------:R-:W3:Y:S04]  /*174ce0*/  LDL.LU.64 R24, [R1+0xb88] ;  /* 0x000b880001187983 */ /* 0x000ee80000300a00 */
[----:B0-----:R-:W3:Y:S01]  /*174cf0*/  LDL.LU.64 R44, [R1+0xb80] ;  /* 0x000b8000012c7983 */ /* 0x001ee20000300a00 */
[C---:B------:R-:W-:Y:S02]  /*174d00*/  PRMT R2, R11.reuse, 0x7771, RZ ;  /* 0x000077710b027816 */ /* 0x040fe400000000ff */
[----:B------:R-:W-:Y:S01]  /*174d10*/  ISETP.LT.AND P5, PT, R12, UR20, !P2 ;  /* 0x000000140c007c0c */ /* 0x000fe2000d7a1270 */
[----:B--2---:R0:W-:Y:S04]  /*174d20*/  @P3 STG.E.U8 desc[UR4][R38.64], R3 ;  /* 0x0000000326003986 */ /* 0x0041e8000c101104 */
[----:B------:R1:W-:Y:S01]  /*174d30*/  @P6 STG.E.U8 desc[UR4][R42.64], R2 ;  /* 0x000000022a006986 */ /* 0x0003e2000c101104 */
[----:B------:R-:W2:Y:S01]  /*174d40*/  LDCU UR10, c[0x0][0x398] ;  /* 0x00007300ff0a77ac */ /* 0x000ea20008000800 */
[----:B------:R-:W2:Y:S02]  /*174d50*/  LDCU UR20, c[0x0][0x398] ;  /* 0x00007300ff1477ac */ /* 0x000ea40008000800 */
[----:B0-----:R-:W2:Y:S04]  /*174d60*/  LDL.LU.64 R38, [R1+0xb70] ;  /* 0x000b700001267983 */ /* 0x001ea80000300a00 */
[----:B------:R-:W2:Y:S01]  /*174d70*/  LDL.LU R14, [R1+0x774] ;  /* 0x00077400010e7983 */ /* 0x000ea20000300800 */
[----:B------:R-:W-:-:S03]  /*174d80*/  PRMT R3, R11, 0x7772, RZ ;  /* 0x000077720b037816 */ /* 0x000fc600000000ff */
[----:B-1----:R-:W2:Y:S04]  /*174d90*/  LDL.LU.64 R42, [R1+0xb78] ;  /* 0x000b7800012a7983 */ /* 0x002ea80000300a00 */
[----:B----4-:R0:W-:Y:S04]  /*174da0*/  @P4 STG.E.U8 desc[UR4][R34.64], R3 ;  /* 0x0000000322004986 */ /* 0x0101e8000c101104 */
[----:B0-----:R-:W4:Y:S01]  /*174db0*/  LDL.LU.64 R34, [R1+0xb60] ;  /* 0x000b600001227983 */ /* 0x001f220000300a00 */
[----:B------:R-:W-:-:S03]  /*174dc0*/  PRMT R3, R11, 0x7773, RZ ;  /* 0x000077730b037816 */ /* 0x000fc600000000ff */
[----:B------:R-:W4:Y:S01]  /*174dd0*/  LDL.LU.64 R10, [R1+0xb68] ;  /* 0x000b6800010a7983 */ /* 0x000f220000300a00 */
[----:B------:R-:W-:Y:S02]  /*174de0*/  ISETP.LT.AND P3, PT, R36, UR6, !P2 ;  /* 0x0000000624007c0c */ /* 0x000fe4000d761270 */
[----:B------:R-:W-:Y:S02]  /*174df0*/  ISETP.LT.AND P4, PT, R9, UR12, !P2 ;  /* 0x0000000c09007c0c */ /* 0x000fe4000d781270 */
[----:B------:R-:W-:Y:S01]  /*174e00*/  ISETP.LT.AND P6, PT, R13, UR22, !P2 ;  /* 0x000000160d007c0c */ /* 0x000fe2000d7c1270 */
[----:B------:R-:W-:Y:S01]  /*174e10*/  VIADD R2, R18, 0xf2 ;  /* 0x000000f212027836 */ /* 0x000fe20000000000 */
[----:B------:R-:W-:Y:S01]  /*174e20*/  ISETP.LT.AND P2, PT, R16, UR14, !P2 ;  /* 0x0000000e10007c0c */ /* 0x000fe2000d741270 */
[----:B------:R-:W0:Y:S01]  /*174e30*/  LDCU UR6, c[0x0][0x398] ;  /* 0x00007300ff0677ac */ /* 0x000e220008000800 */
[----:B------:R-:W1:Y:S01]  /*174e40*/  LDCU UR12, c[0x0][0x398] ;  /* 0x00007300ff0c77ac */ /* 0x000e620008000800 */
[----:B------:R-:W0:Y:S01]  /*174e50*/  LDCU UR22, c[0x0][0x398] ;  /* 0x00007300ff1677ac */ /* 0x000e220008000800 */
[----:B------:R-:W0:Y:S01]  /*174e60*/  LDCU UR14, c[0x0][0x398] ;  /* 0x00007300ff0e77ac */ /* 0x000e220008000800 */
[----:B---3--:R-:W-:-:S02]  /*174e70*/  PRMT R4, R32, 0x7770, RZ ;  /* 0x0000777020047816 */ /* 0x008fc400000000ff */
[----:B------:R3:W-:Y:S01]  /*174e80*/  @P3 STG.E.U8 desc[UR4][R40.64], R3 ;  /* 0x0000000328003986 */ /* 0x0007e2000c101104 */
[----:B------:R-:W-:Y:S02]  /*174e90*/  ISETP.GE.AND P3, PT, R2, UR30, PT ;  /* 0x0000001e02007c0c */ /* 0x000fe4000bf66270 */
[C---:B------:R-:W-:Y:S01]  /*174ea0*/  PRMT R2, R32.reuse, 0x7771, RZ ;  /* 0x0000777120027816 */ /* 0x040fe200000000ff */
[----:B---3--:R-:W3:Y:S01]  /*174eb0*/  LDL.LU.64 R40, [R1+0xb50] ;  /* 0x000b500001287983 */ /* 0x008ee20000300a00 */
[----:B------:R-:W-:-:S03]  /*174ec0*/  PRMT R3, R32, 0x7772, RZ ;  /* 0x0000777220037816 */ /* 0x000fc600000000ff */
[----:B------:R0:W-:Y:S04]  /*174ed0*/  @P5 STG.E.U8 desc[UR4][R24.64], R4 ;  /* 0x0000000418005986 */ /* 0x0001e8000c101104 */
[----:B------:R1:W-:Y:S01]  /*174ee0*/  @P4 STG.E.U8 desc[UR4][R44.64], R2 ;  /* 0x000000022c004986 */ /* 0x0003e2000c101104 */
[----:B------:R-:W-:-:S03]  /*174ef0*/  ISETP.LT.AND P5, PT, R15, UR18, !P3 ;  /* 0x000000120f007c0c */ /* 0x000fc6000dfa1270 */
[----:B0-----:R-:W3:Y:S04]  /*174f00*/  LDL.LU.64 R24, [R1+0xb48] ;  /* 0x000b480001187983 */ /* 0x001ee80000300a00 */
[----:B------:R-:W3:Y:S01]  /*174f10*/  LDL.LU R8, [R1+0x694] ;  /* 0x0006940001087983 */ /* 0x000ee20000300800 */
[----:B-1----:R-:W-:Y:S02]  /*174f20*/  PRMT R2, R32, 0x7773, RZ ;  /* 0x0000777320027816 */ /* 0x002fe400000000ff */
[----:B------:R-:W-:Y:S01]  /*174f30*/  ISETP.LT.AND P4, PT, R37, UR8, !P3 ;  /* 0x0000000825007c0c */ /* 0x000fe2000df81270 */
[----:B--2---:R0:W-:Y:S01]  /*174f40*/  @P6 STG.E.U8 desc[UR4][R38.64], R3 ;  /* 0x0000000326006986 */ /* 0x0041e2000c101104 */
[----:B------:R-:W-:-:S03]  /*174f50*/  ISETP.LT.AND P6, PT, R22, UR7, !P3 ;  /* 0x0000000716007c0c */ /* 0x000fc6000dfc1270 */
[----:B------:R1:W-:Y:S01]  /*174f60*/  @P2 STG.E.U8 desc[UR4][R42.64], R2 ;  /* 0x000000022a002986 */ /* 0x0003e2000c101104 */
[----:B------:R-:W2:Y:S01]  /*174f70*/  LDCU UR7, c[0x0][0x398] ;  /* 0x00007300ff0777ac */ /* 0x000ea20008000800 */
[----:B------:R-:W2:Y:S01]  /*174f80*/  LDCU UR8, c[0x0][0x398] ;  /* 0x00007300ff0877ac */ /* 0x000ea20008000800 */
[----:B------:R-:W2:Y:S01]  /*174f90*/  LDCU UR18, c[0x0][0x398] ;  /* 0x00007300ff1277ac */ /* 0x000ea20008000800 */
[----:B0-----:R-:W2:Y:S01]  /*174fa0*/  LDL.LU.64 R38, [R1+0xb58] ;  /* 0x000b580001267983 */ /* 0x001ea20000300a00 */
[----:B------:R-:W-:-:S03]  /*174fb0*/  PRMT R3, R14, 0x7770, RZ ;  /* 0x000077700e037816 */ /* 0x000fc600000000ff */
[----:B------:R-:W2:Y:S01]  /*174fc0*/  LDL.LU.64 R32, [R1+0xb40] ;  /* 0x000b400001207983 */ /* 0x000ea20000300a00 */
[----:B-1----:R-:W-:-:S03]  /*174fd0*/  PRMT R2, R14, 0x7771, RZ ;  /* 0x000077710e027816 */ /* 0x002fc600000000ff */
[----:B------:R-:W2:Y:S04]  /*174fe0*/  LDL.LU.64 R42, [R1+0xb38] ;  /* 0x000b3800012a7983 */ /* 0x000ea80000300a00 */
[----:B----4-:R-:W-:Y:S04]  /*174ff0*/  @P5 STG.E.U8 desc[UR4][R34.64], R3 ;  /* 0x0000000322005986 */ /* 0x010fe8000c101104 */
[----:B------:R0:W-:Y:S04]  /*175000*/  @P6 STG.E.U8 desc[UR4][R10.64], R2 ;  /* 0x000000020a006986 */ /* 0x0001e8000c101104 */
[----:B0-----:R-:W4:Y:S01]  /*175010*/  LDL.LU.64 R10, [R1+0xb30] ;  /* 0x000b3000010a7983 */ /* 0x001f220000300a00 */
[----:B------:R-:W-:-:S02]  /*175020*/  ISETP.LT.AND P5, PT, R36, UR10, !P3 ;  /* 0x0000000a24007c0c */ /* 0x000fc4000dfa1270 */
[----:B------:R-:W-:Y:S01]  /*175030*/  PRMT R3, R14, 0x7772, RZ ;  /* 0x000077720e037816 */ /* 0x000fe200000000ff */
[----:B------:R-:W4:Y:S04]  /*175040*/  LDL.LU R34, [R1+0x6f4] ;  /* 0x0006f40001227983 */ /* 0x000f280000300800 */
[----:B------:R-:W4:Y:S01]  /*175050*/  LDL.LU.64 R44, [R1+0xb28] ;  /* 0x000b2800012c7983 */ /* 0x000f220000300a00 */
[----:B------:R-:W-:Y:S01]  /*175060*/  ISETP.LT.AND P6, PT, R9, UR6, !P3 ;  /* 0x0000000609007c0c */ /* 0x000fe2000dfc1270 */
[----:B------:R-:W-:Y:S01]  /*175070*/  VIADD R2, R18, 0xf3 ;  /* 0x000000f312027836 */ /* 0x000fe20000000000 */
[----:B------:R-:W0:Y:S01]  /*175080*/  LDCU UR10, c[0x0][0x398] ;  /* 0x00007300ff0a77ac */ /* 0x000e220008000800 */
[----:B------:R-:W1:Y:S03]  /*175090*/  LDCU UR6, c[0x0][0x398] ;  /* 0x00007300ff0677ac */ /* 0x000e660008000800 */
[----:B------:R-:W-:Y:S01]  /*1750a0*/  ISETP.GE.AND P2, PT, R2, UR50, PT ;  /* 0x0000003202007c0c */ /* 0x000fe2000bf46270 */
[----:B---3--:R3:W-:Y:S01]  /*1750b0*/  @P4 STG.E.U8 desc[UR4][R40.64], R3 ;  /* 0x0000000328004986 */ /* 0x0087e2000c101104 */
[----:B------:R-:W-:Y:S01]  /*1750c0*/  ISETP.LT.AND P4, PT, R12, UR16, !P3 ;  /* 0x000000100c007c0c */ /* 0x000fe2000df81270 */
[----:B------:R-:W0:Y:S01]  /*1750d0*/  LDCU UR16, c[0x0][0x398] ;  /* 0x00007300ff1077ac */ /* 0x000e220008000800 */
[----:B---3--:R-:W-:Y:S01]  /*1750e0*/  PRMT R3, R14, 0x7773, RZ ;  /* 0x000077730e037816 */ /* 0x008fe200000000ff */
[----:B------:R-:W3:Y:S04]  /*1750f0*/  LDL.LU.64 R40, [R1+0xb18] ;  /* 0x000b180001287983 */ /* 0x000ee80000300a00 */
[----:B------:R0:W-:Y:S01]  /*175100*/  @P5 STG.E.U8 desc[UR4][R24.64], R3 ;  /* 0x0000000318005986 */ /* 0x0001e2000c101104 */
[----:B------:R-:W-:-:S02]  /*175110*/  ISETP.LT.AND P5, PT, R13, UR20, !P3 ;  /* 0x000000140d007c0c */ /* 0x000fc4000dfa1270 */
[----:B------:R-:W-:Y:S02]  /*175120*/  ISETP.LT.AND P3, PT, R16, UR12, !P3 ;  /* 0x0000000c10007c0c */ /* 0x000fe4000df61270 */
[C---:B------:R-:W-:Y:S01]  /*175130*/  PRMT R2, R8.reuse, 0x7770, RZ ;  /* 0x0000777008027816 */ /* 0x040fe200000000ff */
[----:B------:R-:W1:Y:S01]  /*175140*/  LDCU UR12, c[0x0][0x398] ;  /* 0x00007300ff0c77ac */ /* 0x000e620008000800 */
[----:B------:R-:W1:Y:S01]  /*175150*/  LDCU UR20, c[0x0][0x398] ;  /* 0x00007300ff1477ac */ /* 0x000e620008000800 */
[C---:B0-----:R-:W-:Y:S02]  /*175160*/  PRMT R3, R8.reuse, 0x7771, RZ ;  /* 0x0000777108037816 */ /* 0x041fe400000000ff */
[----:B--2---:R0:W-:Y:S04]  /*175170*/  @P4 STG.E.U8 desc[UR4][R38.64], R2 ;  /* 0x0000000226004986 */ /* 0x0041e8000c101104 */
[----:B------:R2:W-:Y:S04]  /*175180*/  @P6 STG.E.U8 desc[UR4][R32.64], R3 ;  /* 0x0000000320006986 */ /* 0x0005e8000c101104 */
[----:B0-----:R-:W3:Y:S01]  /*175190*/  LDL.LU.64 R38, [R1+0xb20] ;  /* 0x000b200001267983 */ /* 0x001ee20000300a00 */
[----:B------:R-:W-:-:S03]  /*1751a0*/  PRMT R2, R8, 0x7772, RZ ;  /* 0x0000777208027816 */ /* 0x000fc600000000ff */
[----:B--2---:R-:W2:Y:S01]  /*1751b0*/  LDL.LU.64 R32, [R1+0xb10] ;  /* 0x000b100001207983 */ /* 0x004ea20000300a00 */
[----:B------:R-:W-:-:S03]  /*1751c0*/  PRMT R3, R8, 0x7773, RZ ;  /* 0x0000777308037816 */ /* 0x000fc600000000ff */
[----:B------:R-:W2:Y:S04]  /*1751d0*/  LDL.LU R14, [R1+0x764] ;  /* 0x00076400010e7983 */ /* 0x000ea80000300800 */
[----:B------:R-:W-:Y:S04]  /*1751e0*/  @P5 STG.E.U8 desc[UR4][R42.64], R2 ;  /* 0x000000022a005986 */ /* 0x000fe8000c101104 */
[----:B----4-:R0:W-:Y:S04]  /*1751f0*/  @P3 STG.E.U8 desc[UR4][R10.64], R3 ;  /* 0x000000030a003986 */ /* 0x0101e8000c101104 */
[----:B0-----:R-:W4:Y:S01]  /*175200*/  LDL.LU.64 R10, [R1+0xb08] ;  /* 0x000b0800010a7983 */ /* 0x001f220000300a00 */
[----:B------:R-:W-:-:S02]  /*175210*/  ISETP.LT.AND P6, PT, R15, UR22, !P2 ;  /* 0x000000160f007c0c */ /* 0x000fc4000d7c1270 */
[----:B------:R-:W-:Y:S01]  /*175220*/  ISETP.LT.AND P4, PT, R22, UR14, !P2 ;  /* 0x0000000e16007c0c */ /* 0x000fe2000d781270 */
[----:B------:R-:W4:Y:S01]  /*175230*/  LDL.LU.64 R42, [R1+0xaf0] ;  /* 0x000af000012a7983 */ /* 0x000f220000300a00 */
[C---:B------:R-:W-:Y:S02]  /*175240*/  PRMT R2, R34.reuse, 0x7770, RZ ;  /* 0x0000777022027816 */ /* 0x040fe400000000ff */
[----:B------:R-:W-:Y:S02]  /*175250*/  PRMT R3, R34, 0x7771, RZ ;  /* 0x0000777122037816 */ /* 0x000fe400000000ff */
[----:B------:R-:W-:Y:S02]  /*175260*/  ISETP.LT.AND P3, PT, R37, UR7, !P2 ;  /* 0x0000000725007c0c */ /* 0x000fe4000d761270 */
[----:B------:R-:W-:Y:S02]  /*175270*/  ISETP.LT.AND P5, PT, R36, UR8, !P2 ;  /* 0x0000000824007c0c */ /* 0x000fe4000d7a1270 */
[----:B------:R-:W-:Y:S01]  /*175280*/  PRMT R4, R34, 0x7773, RZ ;  /* 0x0000777322047816 */ /* 0x000fe200000000ff */
[----:B------:R-:W0:Y:S01]  /*175290*/  LDCU UR14, c[0x0][0x398] ;  /* 0x00007300ff0e77ac */ /* 0x000e220008000800 */
[----:B------:R-:W0:Y:S01]  /*1752a0*/  LDCU UR22, c[0x0][0x398] ;  /* 0x00007300ff1677ac */ /* 0x000e220008000800 */
[----:B------:R-:W0:Y:S01]  /*1752b0*/  LDCU UR7, c[0x0][0x398] ;  /* 0x00007300ff0777ac */ /* 0x000e220008000800 */
[----:B------:R-:W0:Y:S01]  /*1752c0*/  LDCU UR8, c[0x0][0x398] ;  /* 0x00007300ff0877ac */ /* 0x000e220008000800 */
[----:B------:R1:W-:Y:S04]  /*1752d0*/  @P6 STG.E.U8 desc[UR4][R44.64], R2 ;  /* 0x000000022c006986 */ /* 0x0003e8000c101104 */
[----:B-1----:R-:W4:Y:S01]  /*1752e0*/  LDL.LU.64 R44, [R1+0xb00] ;  /* 0x000b0000012c7983 */ /* 0x002f220000300a00 */
[----:B------:R-:W-:-:S03]  /*1752f0*/  VIADD R2, R18, 0xf4 ;  /* 0x000000f412027836 */ /* 0x000fc60000000000 */
[----:B---3--:R1:W-:Y:S01]  /*175300*/  @P4 STG.E.U8 desc[UR4][R40.64], R3 ;  /* 0x0000000328004986 */ /* 0x0083e2000c101104 */
[----:B------:R-:W-:Y:S02]  /*175310*/  ISETP.LT.AND P4, PT, R12, UR10, !P2 ;  /* 0x0000000a0c007c0c */ /* 0x000fe4000d781270 */
[----:B------:R-:W-:Y:S01]  /*175320*/  ISETP.LT.AND P6, PT, R9, UR18, !P2 ;  /* 0x0000001209007c0c */ /* 0x000fe2000d7c1270 */
[----:B------:R-:W3:Y:S01]  /*175330*/  LDCU UR10, c[0x0][0x398] ;  /* 0x00007300ff0a77ac */ /* 0x000ee20008000800 */
[----:B------:R-:W0:Y:S01]  /*175340*/  LDCU UR18, c[0x0][0x398] ;  /* 0x00007300ff1277ac */ /* 0x000e220008000800 */
[----:B-1----:R-:W3:Y:S04]  /*175350*/  LDL.LU.64 R40, [R1+0xaf8] ;  /* 0x000af80001287983 */ /* 0x002ee80000300a00 */
[----:B------:R-:W3:Y:S01]  /*175360*/  LDL.LU R8, [R1+0x778] ;  /* 0x0007780001087983 */ /* 0x000ee20000300800 */
[----:B------:R-:W-:-:S03]  /*175370*/  PRMT R3, R34, 0x7772, RZ ;  /* 0x0000777222037816 */ /* 0x000fc600000000ff */
[----:B------:R-:W3:Y:S04]  /*175380*/  LDL.LU.64 R34, [R1+0xae8] ;  /* 0x000ae80001227983 */ /* 0x000ee80000300a00 */
[----:B------:R1:W-:Y:S01]  /*175390*/  @P3 STG.E.U8 desc[UR4][R38.64], R3 ;  /* 0x0000000326003986 */ /* 0x0003e2000c101104 */
[----:B------:R-:W-:Y:S02]  /*1753a0*/  ISETP.GE.AND P3, PT, R2, UR51, PT ;  /* 0x0000003302007c0c */ /* 0x000fe4000bf66270 */
[----:B--2---:R-:W-:Y:S01]  /*1753b0*/  PRMT R2, R14, 0x7770, RZ ;  /* 0x000077700e027816 */ /* 0x004fe200000000ff */
[----:B------:R2:W-:Y:S04]  /*1753c0*/  @P5 STG.E.U8 desc[UR4][R32.64], R4 ;  /* 0x0000000420005986 */ /* 0x0005e8000c101104 */
[----:B-1----:R-:W3:Y:S04]  /*1753d0*/  LDL.LU.64 R38, [R1+0xae0] ;  /* 0x000ae00001267983 */ /* 0x002ee80000300a00 */
[----:B--2---:R-:W2:Y:S04]  /*1753e0*/  LDL.LU.64 R32, [R1+0xad8] ;  /* 0x000ad80001207983 */ /* 0x004ea80000300a00 */
[----:B----4-:R1:W-:Y:S04]  /*1753f0*/  @P4 STG.E.U8 desc[UR4][R10.64], R2 ;  /* 0x000000020a004986 */ /* 0x0103e8000c101104 */
[----:B-1----:R-:W4:Y:S01]  /*175400*/  LDL.LU.64 R10, [R1+0xac8] ;  /* 0x000ac800010a7983 */ /* 0x002f220000300a00 */
[----:B------:R-:W-:-:S02]  /*175410*/  ISETP.LT.AND P5, PT, R13, UR6, !P2 ;  /* 0x000000060d007c0c */ /* 0x000fc4000d7a1270 */
[----:B------:R-:W-:Y:S02]  /*175420*/  PRMT R3, R14, 0x7771, RZ ;  /* 0x000077710e037816 */ /* 0x000fe400000000ff */
[----:B------:R-:W-:Y:S02]  /*175430*/  ISETP.LT.AND P2, PT, R16, UR16, !P2 ;  /* 0x0000001010007c0c */ /* 0x000fe4000d741270 */
[----:B------:R-:W-:Y:S02]  /*175440*/  PRMT R2, R14, 0x7772, RZ ;  /* 0x000077720e027816 */ /* 0x000fe400000000ff */
[----:B------:R-:W-:Y:S01]  /*175450*/  ISETP.LT.AND P4, PT, R22, UR20, !P3 ;  /* 0x0000001416007c0c */ /* 0x000fe2000df81270 */
[----:B------:R-:W1:Y:S01]  /*175460*/  LDCU UR6, c[0x0][0x398] ;  /* 0x00007300ff0677ac */ /* 0x000e620008000800 */
[----:B------:R0:W-:Y:S01]  /*175470*/  @P6 STG.E.U8 desc[UR4][R42.64], R3 ;  /* 0x000000032a006986 */ /* 0x0001e2000c101104 */
[----:B------:R-:W-:Y:S01]  /*175480*/  ISETP.LT.AND P6, PT, R15, UR12, !P3 ;  /* 0x0000000c0f007c0c */ /* 0x000fe2000dfc1270 */
[----:B------:R-:W1:Y:S01]  /*175490*/  LDCU UR16, c[0x0][0x398] ;  /* 0x00007300ff1077ac */ /* 0x000e620008000800 */
[----:B------:R-:W1:Y:S01]  /*1754a0*/  LDCU UR12, c[0x0][0x398] ;  /* 0x00007300ff0c77ac */ /* 0x000e620008000800 */
[----:B------:R-:W1:Y:S01]  /*1754b0*/  LDCU UR20, c[0x0][0x398] ;  /* 0x00007300ff1477ac */ /* 0x000e620008000800 */
[----:B------:R1:W-:Y:S04]  /*1754c0*/  @P5 STG.E.U8 desc[UR4][R44.64], R2 ;  /* 0x000000022c005986 */ /* 0x0003e8000c101104 */
[----:B0-----:R-:W4:Y:S01]  /*1754d0*/  LDL.LU R42, [R1+0x698] ;  /* 0x00069800012a7983 */ /* 0x001f220000300800 */
[----:B------:R-:W-:-:S03]  /*1754e0*/  PRMT R3, R14, 0x7773, RZ ;  /* 0x000077730e037816 */ /* 0x000fc600000000ff */
[----:B------:R-:W4:Y:S01]  /*1754f0*/  LDL.LU.64 R24, [R1+0xab8] ;  /* 0x000ab80001187983 */ /* 0x000f220000300a00 */
[----:B------:R-:W-:Y:S01]  /*175500*/  ISETP.LT.AND P5, PT, R37, UR14, !P3 ;  /* 0x0000000e25007c0c */ /* 0x000fe2000dfa1270 */
[----:B------:R-:W0:Y:S02]  /*175510*/  LDCU UR14, c[0x0][0x398] ;  /* 0x00007300ff0e77ac */ /* 0x000e240008000800 */
[----:B-1----:R-:W4:Y:S01]  /*175520*/  LDL.LU.64 R44, [R1+0xad0] ;  /* 0x000ad000012c7983 */ /* 0x002f220000300a00 */
[----:B---3--:R-:W-:-:S03]  /*175530*/  PRMT R2, R8, 0x7770, RZ ;  /* 0x0000777008027816 */ /* 0x008fc600000000ff */
[----:B------:R1:W-:Y:S01]  /*175540*/  @P2 STG.E.U8 desc[UR4][R40.64], R3 ;  /* 0x0000000328002986 */ /* 0x0003e2000c101104 */
[----:B------:R-:W-:-:S03]  /*175550*/  ISETP.LT.AND P2, PT, R36, UR22, !P3 ;  /* 0x0000001624007c0c */ /* 0x000fc6000df41270 */
[----:B------:R3:W-:Y:S01]  /*175560*/  @P6 STG.E.U8 desc[UR4][R34.64], R2 ;  /* 0x0000000222006986 */ /* 0x0007e2000c101104 */
[----:B-1----:R-:W-:-:S03]  /*175570*/  PRMT R3, R8, 0x7771, RZ ;  /* 0x0000777108037816 */ /* 0x002fc600000000ff */
[----:B---3--:R-:W3:Y:S01]  /*175580*/  LDL.LU.64 R34, [R1+0xab0] ;  /* 0x000ab00001227983 */ /* 0x008ee20000300a00 */
[----:B------:R-:W-:-:S03]  /*175590*/  PRMT R2, R8, 0x7772, RZ ;  /* 0x0000777208027816 */ /* 0x000fc600000000ff */
[----:B------:R-:W3:Y:S04]  /*1755a0*/  LDL.LU R19, [R1+0x6f8] ;  /* 0x0006f80001137983 */ /* 0x000ee80000300800 */
[----:B------:R1:W-:Y:S04]  /*1755b0*/  @P4 STG.E.U8 desc[UR4][R38.64], R3 ;  /* 0x0000000326004986 */ /* 0x0003e8000c101104 */
[----:B--2---:R2:W-:Y:S01]  /*1755c0*/  @P5 STG.E.U8 desc[UR4][R32.64], R2 ;  /* 0x0000000220005986 */ /* 0x0045e2000c101104 */
[----:B-1----:R-:W-:-:S03]  /*1755d0*/  PRMT R3, R8, 0x7773, RZ ;  /* 0x0000777308037816 */ /* 0x002fc600000000ff */
[----:B--2---:R-:W2:Y:S04]  /*1755e0*/  LDL.LU.64 R32, [R1+0xac0] ;  /* 0x000ac00001207983 */ /* 0x004ea80000300a00 */
[----:B----4-:R1:W-:Y:S04]  /*1755f0*/  @P2 STG.E.U8 desc[UR4][R10.64], R3 ;  /* 0x000000030a002986 */ /* 0x0103e8000c101104 */
[----:B-1----:R-:W4:Y:S01]  /*175600*/  LDL.LU.64 R10, [R1+0xaa0] ;  /* 0x000aa000010a7983 */ /* 0x002f220000300a00 */
[----:B------:R-:W-:Y:S02]  /*175610*/  ISETP.LT.AND P4, PT, R12, UR7, !P3 ;  /* 0x000000070c007c0c */ /* 0x000fe4000df81270 */
[----:B------:R-:W-:-:S02]  /*175620*/  ISETP.LT.AND P5, PT, R9, UR8, !P3 ;  /* 0x0000000809007c0c */ /* 0x000fc4000dfa1270 */
[----:B------:R-:W-:Y:S01]  /*175630*/  ISETP.LT.AND P6, PT, R13, UR10, !P3 ;  /* 0x0000000a0d007c0c */ /* 0x000fe2000dfc1270 */
[----:B------:R-:W-:Y:S01]  /*175640*/  VIADD R2, R18, 0xf7 ;  /* 0x000000f712027836 */ /* 0x000fe20000000000 */
[----:B------:R-:W4:Y:S04]  /*175650*/  LDL.LU.64 R40, [R1+0xa98] ;  /* 0x000a980001287983 */ /* 0x000f280000300a00 */
[----:B------:R-:W4:Y:S01]  /*175660*/  LDL.LU.64 R38, [R1+0xa80] ;  /* 0x000a800001267983 */ /* 0x000f220000300a00 */
[----:B------:R-:W-:-:S03]  /*175670*/  PRMT R3, R42, 0x7770, RZ ;  /* 0x000077702a037816 */ /* 0x000fc600000000ff */
[----:B------:R-:W4:Y:S01]  /*175680*/  LDL.LU R8, [R1+0x77c] ;  /* 0x00077c0001087983 */ /* 0x000f220000300800 */
[----:B------:R-:W-:Y:S02]  /*175690*/  ISETP.GE.AND P2, PT, R2, UR11, PT ;  /* 0x0000000b02007c0c */ /* 0x000fe4000bf46270 */
[----:B------:R-:W-:Y:S02]  /*1756a0*/  PRMT R2, R42, 0x7771, RZ ;  /* 0x000077712a027816 */ /* 0x000fe400000000ff */
[----:B------:R-:W-:Y:S01]  /*1756b0*/  ISETP.LT.AND P3, PT, R16, UR6, !P3 ;  /* 0x0000000610007c0c */ /* 0x000fe2000df61270 */
[----:B------:R-:W1:Y:S01]  /*1756c0*/  LDCU UR7, c[0x0][0x398] ;  /* 0x00007300ff0777ac */ /* 0x000e620008000800 */
[----:B------:R-:W0:Y:S01]  /*1756d0*/  LDCU UR8, c[0x0][0x398] ;  /* 0x00007300ff0877ac */ /* 0x000e220008000800 */
[----:B------:R1:W-:Y:S04]  /*1756e0*/  @P4 STG.E.U8 desc[UR4][R24.64], R3 ;  /* 0x0000000318004986 */ /* 0x0003e8000c101104 */
[----:B------:R0:W-:Y:S01]  /*1756f0*/  @P5 STG.E.U8 desc[UR4][R44.64], R2 ;  /* 0x000000022c005986 */ /* 0x0001e2000c101104 */
[----:B------:R-:W-:Y:S01]  /*175700*/  ISETP.LT.AND P4, PT, R15, UR16, !P0 ;  /* 0x000000100f007c0c */ /* 0x000fe2000c781270 */
[----:B------:R-:W0:Y:S01]  /*175710*/  LDCU UR10, c[0x0][0x398] ;  /* 0x00007300ff0a77ac */ /* 0x000e220008000800 */
[----:B------:R-:W0:Y:S01]  /*175720*/  LDCU UR11, c[0x0][0x398] ;  /* 0x00007300ff0b77ac */ /* 0x000e220008000800 */
[----:B------:R-:W0:Y:S01]  /*175730*/  LDCU UR6, c[0x0][0x398] ;  /* 0x00007300ff0677ac */ /* 0x000e220008000800 */
[----:B-1----:R-:W-:-:S02]  /*175740*/  PRMT R3, R42, 0x7772, RZ ;  /* 0x000077722a037816 */ /* 0x002fc400000000ff */
[----:B---3--:R-:W-:-:S03]  /*175750*/  PRMT R4, R19, 0x7770, RZ ;  /* 0x0000777013047816 */ /* 0x008fc600000000ff */
[----:B------:R1:W-:Y:S01]  /*175760*/  @P6 STG.E.U8 desc[UR4][R34.64], R3 ;  /* 0x0000000322006986 */ /* 0x0003e2000c101104 */
[----:B------:R-:W-:Y:S01]  /*175770*/  ISETP.LT.AND P5, PT, R22, UR12, !P0 ;  /* 0x0000000c16007c0c */ /* 0x000fe2000c7a1270 */
[----:B0-----:R-:W-:Y:S01]  /*175780*/  VIADD R2, R18, 0xf8 ;  /* 0x000000f812027836 */ /* 0x001fe20000000000 */
[----:B------:R-:W-:Y:S01]  /*175790*/  PRMT R5, R19, 0x7773, RZ ;  /* 0x0000777313057816 */ /* 0x000fe200000000ff */
[----:B------:R-:W0:Y:S01]  /*1757a0*/  LDCU UR16, c[0x0][0x398] ;  /* 0x00007300ff1077ac */ /* 0x000e220008000800 */
[----:B-1----:R-:W3:Y:S01]  /*1757b0*/  LDL.LU.64 R34, [R1+0xa90] ;  /* 0x000a900001227983 */ /* 0x002ee20000300a00 */
[----:B------:R-:W-:-:S03]  /*1757c0*/  PRMT R3, R42, 0x7773, RZ ;  /* 0x000077732a037816 */ /* 0x000fc600000000ff */
[----:B------:R-:W3:Y:S01]  /*1757d0*/  LDL.LU R14, [R1+0x768] ;  /* 0x00076800010e7983 */ /* 0x000ee20000300800 */
[----:B------:R-:W-:Y:S01]  /*1757e0*/  ISETP.LT.AND P6, PT, R37, UR14, !P0 ;  /* 0x0000000e25007c0c */ /* 0x000fe2000c7c1270 */
[----:B------:R-:W1:Y:S01]  /*1757f0*/  LDCU UR12, c[0x0][0x398] ;  /* 0x00007300ff0c77ac */ /* 0x000e620008000800 */
[----:B------:R-:W0:Y:S01]  /*175800*/  LDCU UR14, c[0x0][0x398] ;  /* 0x00007300ff0e77ac */ /* 0x000e220008000800 */
[----:B--2---:R2:W-:Y:S04]  /*175810*/  @P3 STG.E.U8 desc[UR4][R32.64], R3 ;  /* 0x0000000320003986 */ /* 0x0045e8000c101104 */
[----:B--2---:R-:W2:Y:S04]  /*175820*/  LDL.LU.64 R32, [R1+0xaa8] ;  /* 0x000aa80001207983 */ /* 0x004ea80000300a00 */
[----:B----4-:R4:W-:Y:S04]  /*175830*/  @P4 STG.E.U8 desc[UR4][R10.64], R4 ;  /* 0x000000040a004986 */ /* 0x0109e8000c101104 */
[----:B----4-:R-:W4:Y:S01]  /*175840*/  LDL.LU.64 R10, [R1+0xa78] ;  /* 0x000a7800010a7983 */ /* 0x010f220000300a00 */
[----:B------:R-:W-:-:S03]  /*175850*/  ISETP.LT.AND P4, PT, R36, UR18, !P0 ;  /* 0x0000001224007c0c */ /* 0x000fc6000c781270 */
[----:B------:R-:W4:Y:S01]  /*175860*/  LDL.LU.64 R24, [R1+0xa88] ;  /* 0x000a880001187983 */ /* 0x000f220000300a00 */
[----:B------:R-:W-:Y:S02]  /*175870*/  ISETP.GE.AND P3, PT, R2, UR9, PT ;  /* 0x0000000902007c0c */ /* 0x000fe4000bf66270 */
[C---:B------:R-:W-:Y:S01]  /*175880*/  PRMT R2, R19.reuse, 0x7771, RZ ;  /* 0x0000777113027816 */ /* 0x040fe200000000ff */
[----:B------:R-:W4:Y:S01]  /*175890*/  LDL.LU.64 R44, [R1+0xa70] ;  /* 0x000a7000012c7983 */ /* 0x000f220000300a00 */
[----:B------:R-:W-:-:S03]  /*1758a0*/  PRMT R3, R19, 0x7772, RZ ;  /* 0x0000777213037816 */ /* 0x000fc600000000ff */
[----:B------:R-:W4:Y:S01]  /*1758b0*/  LDL.LU.64 R42, [R1+0xa68] ;  /* 0x000a6800012a7983 */ /* 0x000f220000300a00 */
[----:B------:R-:W-:-:S03]  /*1758c0*/  PRMT R4, R8, 0x7772, RZ ;  /* 0x0000777208047816 */ /* 0x000fc600000000ff */
[----:B------:R0:W-:Y:S04]  /*1758d0*/  @P5 STG.E.U8 desc[UR4][R40.64], R2 ;  /* 0x0000000228005986 */ /* 0x0001e8000c101104 */
[----:B------:R1:W-:Y:S01]  /*1758e0*/  @P6 STG.E.U8 desc[UR4][R38.64], R3 ;  /* 0x0000000326006986 */ /* 0x0003e2000c101104 */
[----:B------:R-:W-:Y:S02]  /*1758f0*/  ISETP.LT.AND P6, PT, R12, UR20, !P0 ;  /* 0x000000140c007c0c */ /* 0x000fe4000c7c1270 */
[----:B------:R-:W-:Y:S02]  /*175900*/  ISETP.LT.AND P5, PT, R9, UR7, !P0 ;  /* 0x0000000709007c0c */ /* 0x000fe4000c7a1270 */
[C---:B------:R-:W-:Y:S01]  /*175910*/  PRMT R6, R8.reuse, 0x7773, RZ ;  /* 0x0000777308067816 */ /* 0x040fe200000000ff */
[----:B------:R-:W2:Y:S01]  /*175920*/  LDCU UR9, c[0x0][0x398] ;  /* 0x00007300ff0977ac */ /* 0x000ea20008000800 */
[----:B------:R-:W2:Y:S01]  /*175930*/  LDCU UR7, c[0x0][0x398] ;  /* 0x00007300ff0777ac */ /* 0x000ea20008000800 */
[----:B0-----:R-:W4:Y:S01]  /*175940*/  LDL.LU.64 R40, [R1+0xa60] ;  /* 0x000a600001287983 */ /* 0x001f220000300a00 */
[----:B-1----:R-:W-:-:S02]  /*175950*/  PRMT R3, R8, 0x7770, RZ ;  /* 0x0000777008037816 */ /* 0x002fc400000000ff */
[----:B------:R-:W-:Y:S01]  /*175960*/  PRMT R2, R8, 0x7771, RZ ;  /* 0x0000777108027816 */ /* 0x000fe200000000ff */
[----:B---3--:R0:W-:Y:S01]  /*175970*/  @P4 STG.E.U8 desc[UR4][R34.64], R5 ;  /* 0x0000000522004986 */ /* 0x0081e2000c101104 */
[----:B------:R-:W-:-:S03]  /*175980*/  PRMT R7, R14, 0x7771, RZ ;  /* 0x000077710e077816 */ /* 0x000fc600000000ff */
[----:B0-----:R-:W3:Y:S01]  /*175990*/  LDL.LU.64 R34, [R1+0xa58] ;  /* 0x000a580001227983 */ /* 0x001ee20000300a00 */
[----:B------:R-:W-:-:S03]  /*1759a0*/  PRMT R5, R14, 0x7770, RZ ;  /* 0x000077700e057816 */ /* 0x000fc600000000ff */
[----:B------:R-:W3:Y:S04]  /*1759b0*/  LDL.LU R8, [R1+0x69c] ;  /* 0x00069c0001087983 */ /* 0x000ee80000300800 */
[----:B------:R-:W3:Y:S04]  /*1759c0*/  LDL.LU.64 R38, [R1+0xa50] ;  /* 0x000a500001267983 */ /* 0x000ee80000300a00 */
[----:B--2---:R0:W-:Y:S04]  /*1759d0*/  @P6 STG.E.U8 desc[UR4][R32.64], R5 ;  /* 0x0000000520006986 */ /* 0x0041e8000c101104 */
[----:B0-----:R-:W2:Y:S04]  /*1759e0*/  LDL.LU.64 R32, [R1+0xa48] ;  /* 0x000a480001207983 */ /* 0x001ea80000300a00 */
[----:B----4-:R0:W-:Y:S04]  /*1759f0*/  @P5 STG.E.U8 desc[UR4][R10.64], R7 ;  /* 0x000000070a005986 */ /* 0x0101e8000c101104 */
[----:B0-----:R-:W4:Y:S01]  /*175a00*/  LDL.LU.64 R10, [R1+0xa30] ;  /* 0x000a3000010a7983 */ /* 0x001f220000300a00 */
[----:B------:R-:W-:-:S02]  /*175a10*/  ISETP.LT.AND P4, PT, R13, UR8, !P0 ;  /* 0x000000080d007c0c */ /* 0x000fc4000c781270 */
[----:B------:R-:W-:Y:S02]  /*175a20*/  ISETP.LT.AND P0, PT, R16, UR10, !P0 ;  /* 0x0000000a10007c0c */ /* 0x000fe4000c701270 */
[----:B------:R-:W-:Y:S02]  /*175a30*/  ISETP.LT.AND P5, PT, R15, UR11, !P1 ;  /* 0x0000000b0f007c0c */ /* 0x000fe4000cfa1270 */
[----:B------:R-:W-:Y:S02]  /*175a40*/  PRMT R5, R14, 0x7772, RZ ;  /* 0x000077720e057816 */ /* 0x000fe400000000ff */
[----:B------:R-:W-:Y:S02]  /*175a50*/  ISETP.LT.AND P6, PT, R22, UR6, !P1 ;  /* 0x0000000616007c0c */ /* 0x000fe4000cfc1270 */
[----:B------:R-:W-:Y:S01]  /*175a60*/  PRMT R7, R14, 0x7773, RZ ;  /* 0x000077730e077816 */ /* 0x000fe200000000ff */
[----:B------:R-:W0:Y:S01]  /*175a70*/  LDCU UR8, c[0x0][0x398] ;  /* 0x00007300ff0877ac */ /* 0x000e220008000800 */
[----:B------:R-:W1:Y:S01]  /*175a80*/  LDCU UR10, c[0x0][0x398] ;  /* 0x00007300ff0a77ac */ /* 0x000e620008000800 */
[----:B------:R-:W0:Y:S01]  /*175a90*/  LDCU UR11, c[0x0][0x398] ;  /* 0x00007300ff0b77ac */ /* 0x000e220008000800 */
[----:B------:R-:W0:Y:S01]  /*175aa0*/  LDCU UR6, c[0x0][0x398] ;  /* 0x00007300ff0677ac */ /* 0x000e220008000800 */
[----:B------:R-:W-:Y:S01]  /*175ab0*/  @P4 STG.E.U8 desc[UR4][R24.64], R5 ;  /* 0x0000000518004986 */ /* 0x000fe2000c101104 */
[----:B------:R-:W-:-:S03]  /*175ac0*/  ISETP.LT.AND P4, PT, R37, UR16, !P1 ;  /* 0x0000001025007c0c */ /* 0x000fc6000cf81270 */
[----:B------:R-:W-:Y:S04]  /*175ad0*/  @P0 STG.E.U8 desc[UR4][R44.64], R7 ;  /* 0x000000072c000986 */ /* 0x000fe8000c101104 */
[----:B------:R0:W-:Y:S04]  /*175ae0*/  @P5 STG.E.U8 desc[UR4][R42.64], R3 ;  /* 0x000000032a005986 */ /* 0x0001e8000c101104 */
[----:B------:R1:W-:Y:S01]  /*175af0*/  @P6 STG.E.U8 desc[UR4][R40.64], R2 ;  /* 0x0000000228006986 */ /* 0x0003e2000c101104 */
[----:B------:R-:W-:Y:S02]  /*175b00*/  ISETP.LT.AND P0, PT, R36, UR9, !P1 ;  /* 0x0000000924007c0c */ /* 0x000fe4000cf01270 */
[----:B------:R-:W-:-:S02]  /*175b10*/  ISETP.LT.AND P5, PT, R12, UR12, !P1 ;  /* 0x0000000c0c007c0c */ /* 0x000fc4000cfa1270 */
[----:B------:R-:W-:Y:S01]  /*175b20*/  ISETP.LT.AND P6, PT, R9, UR14, !P1 ;  /* 0x0000000e09007c0c */ /* 0x000fe2000cfc1270 */
[----:B------:R-:W2:Y:S01]  /*175b30*/  LDCU UR16, c[0x0][0x398] ;  /* 0x00007300ff1077ac */ /* 0x000ea20008000800 */
[----:B------:R-:W2:Y:S01]  /*175b40*/  LDCU UR9, c[0x0][0x398] ;  /* 0x00007300ff0977ac */ /* 0x000ea20008000800 */
[----:B------:R-:W2:Y:S01]  /*175b50*/  LDCU UR12, c[0x0][0x398] ;  /* 0x00007300ff0c77ac */ /* 0x000ea20008000800 */
[----:B------:R-:W2:Y:S01]  /*175b60*/  LDCU UR14, c[0x0][0x398] ;  /* 0x00007300ff0e77ac */ /* 0x000ea20008000800 */
[----:B0-----:R-:W4:Y:S04]  /*175b70*/  LDL.LU.64 R42, [R1+0xa40] ;  /* 0x000a4000012a7983 */ /* 0x001f280000300a00 */
[----:B-1----:R-:W4:Y:S04]  /*175b80*/  LDL.LU.64 R40, [R1+0xa38] ;  /* 0x000a380001287983 */ /* 0x002f280000300a00 */
[----:B------:R-:W4:Y:S01]  /*175b90*/  LDL.LU R14, [R1+0x6fc] ;  /* 0x0006fc00010e7983 */ /* 0x000f220000300800 */
[----:B------:R-:W-:-:S03]  /*175ba0*/  VIADD R2, R18, 0xf9 ;  /* 0x000000f912027836 */ /* 0x000fc60000000000 */
[----:B---3--:R0:W-:Y:S02]  /*175bb0*/  @P4 STG.E.U8 desc[UR4][R34.64], R4 ;  /* 0x0000000422004986 */ /* 0x0081e4000c101104 */
[----:B------:R-:W-:Y:S02]  /*175bc0*/  ISETP.GE.AND P4, PT, R2, UR13, PT ;  /* 0x0000000d02007c0c */ /* 0x000fe4000bf86270 */
[C---:B------:R-:W-:Y:S02]  /*175bd0*/  PRMT R2, R8.reuse, 0x7770, RZ ;  /* 0x0000777008027816 */ /* 0x040fe400000000ff */
[----:B------:R-:W-:Y:S01]  /*175be0*/  PRMT R3, R8, 0x7771, RZ ;  /* 0x0000777108037816 */ /* 0x000fe200000000ff */
[----:B0-----:R-:W3:Y:S04]  /*175bf0*/  LDL.LU.64 R34, [R1+0xa20] ;  /* 0x000a200001227983 */ /* 0x001ee80000300a00 */
[----:B------:R0:W-:Y:S01]  /*175c00*/  @P0 STG.E.U8 desc[UR4][R38.64], R6 ;  /* 0x0000000626000986 */ /* 0x0001e2000c101104 */
[----:B------:R-:W1:Y:S03]  /*175c10*/  LDCU UR13, c[0x0][0x398] ;  /* 0x00007300ff0d77ac */ /* 0x000e660008000800 */
[----:B0-----:R-:W3:Y:S04]  /*175c20*/  LDL.LU.64 R38, [R1+0xa28] ;  /* 0x000a280001267983 */ /* 0x001ee80000300a00 */
[----:B--2---:R0:W-:Y:S04]  /*175c30*/  @P5 STG.E.U8 desc[UR4][R32.64], R2 ;  /* 0x0000000220005986 */ /* 0x0041e8000c101104 */
[----:B0-----:R-:W2:Y:S04]  /*175c40*/  LDL.LU.64 R32, [R1+0xa10] ;  /* 0x000a100001207983 */ /* 0x001ea80000300a00 */
[----:B----4-:R0:W-:Y:S04]  /*175c50*/  @P6 STG.E.U8 desc[UR4][R10.64], R3 ;  /* 0x000000030a006986 */ /* 0x0101e8000c101104 */
[----:B0-----:R-:W4:Y:S01]  /*175c60*/  LDL.LU.64 R10, [R1+0xa08] ;  /* 0x000a0800010a7983 */ /* 0x001f220000300a00 */
[----:B------:R-:W-:Y:S01]  /*175c70*/  ISETP.LT.AND P0, PT, R13, UR7, !P1 ;  /* 0x000000070d007c0c */ /* 0x000fe2000cf01270 */
[----:B------:R-:W-:Y:S01]  /*175c80*/  VIADD R3, R18, 0xfa ;  /* 0x000000fa12037836 */ /* 0x000fe20000000000 */
[----:B------:R-:W-:-:S02]  /*175c90*/  ISETP.LT.AND P1, PT, R16, UR8, !P1 ;  /* 0x0000000810007c0c */ /* 0x000fc4000cf21270 */
[----:B------:R-:W-:Y:S02]  /*175ca0*/  ISETP.LT.AND P6, PT, R15, UR10, !P2 ;  /* 0x0000000a0f007c0c */ /* 0x000fe4000d7c1270 */
[C---:B------:R-:W-:Y:S01]  /*175cb0*/  PRMT R2, R8.reuse, 0x7772, RZ ;  /* 0x0000777208027816 */ /* 0x040fe200000000ff */
[----:B------:R-:W0:Y:S01]  /*175cc0*/  LDCU UR7, c[0x0][0x398] ;  /* 0x00007300ff0777ac */ /* 0x000e220008000800 */
[----:B------:R-:W-:Y:S02]  /*175cd0*/  ISETP.GE.AND P5, PT, R3, UR15, PT ;  /* 0x0000000f03007c0c */ /* 0x000fe4000bfa6270 */
[----:B------:R-:W-:Y:S01]  /*175ce0*/  PRMT R3, R8, 0x7773, RZ ;  /* 0x0000777308037816 */ /* 0x000fe200000000ff */
[----:B------:R-:W0:Y:S01]  /*175cf0*/  LDCU UR8, c[0x0][0x398] ;  /* 0x00007300ff0877ac */ /* 0x000e220008000800 */
[----:B------:R-:W4:Y:S04]  /*175d00*/  LDL.LU R8, [R1+0x76c] ;  /* 0x00076c0001087983 */ /* 0x000f280000300800 */
[----:B------:R-:W4:Y:S04]  /*175d10*/  LDL.LU.64 R24, [R1+0xa18] ;  /* 0x000a180001187983 */ /* 0x000f280000300a00 */
[----:B------:R-:W4:Y:S01]  /*175d20*/  LDL.LU.64 R44, [R1+0xa00] ;  /* 0x000a0000012c7983 */ /* 0x000f220000300a00 */
[----:B------:R-:W0:Y:S01]  /*175d30*/  LDCU UR10, c[0x0][0x398] ;  /* 0x00007300ff0a77ac */ /* 0x000e220008000800 */
[----:B------:R-:W0:Y:S02]  /*175d40*/  LDCU UR15, c[0x0][0x398] ;  /* 0x00007300ff0f77ac */ /* 0x000e240008000800 */
[----:B------:R1:W-:Y:S01]  /*175d50*/  @P0 STG.E.U8 desc[UR4][R42.64], R2 ;  /* 0x000000022a000986 */ /* 0x0003e2000c101104 */
[----:B------:R-:W-:-:S03]  /*175d60*/  ISETP.LT.AND P0, PT, R22, UR11, !P2 ;  /* 0x0000000b16007c0c */ /* 0x000fc6000d701270 */
[----:B------:R0:W-:Y:S01]  /*175d70*/  @P1 STG.E.U8 desc[UR4][R40.64], R3 ;  /* 0x0000000328001986 */ /* 0x0001e2000c101104 */
[----:B------:R-:W-:Y:S02]  /*175d80*/  ISETP.LT.AND P1, PT, R37, UR6, !P2 ;  /* 0x0000000625007c0c */ /* 0x000fe4000d721270 */
[C---:B------:R-:W-:Y:S01]  /*175d90*/  PRMT R4, R14.reuse, 0x7773, RZ ;  /* 0x000077730e047816 */ /* 0x040fe200000000ff */
[----:B------:R-:W2:Y:S01]  /*175da0*/  LDCU UR6, c[0x0][0x398] ;  /* 0x00007300ff0677ac */ /* 0x000ea20008000800 */
[----:B------:R-:W2:Y:S01]  /*175db0*/  LDCU UR11, c[0x0][0x398] ;  /* 0x00007300ff0b77ac */ /* 0x000ea20008000800 */
[C---:B-1----:R-:W-:Y:S01]  /*175dc0*/  PRMT R2, R14.reuse, 0x7770, RZ ;  /* 0x000077700e027816 */ /* 0x042fe200000000ff */
[----:B------:R-:W4:Y:S01]  /*175dd0*/  LDL.LU.64 R42, [R1+0x9f8] ;  /* 0x0009f800012a7983 */ /* 0x000f220000300a00 */
[----:B0-----:R-:W-:-:S03]  /*175de0*/  PRMT R3, R14, 0x7772, RZ ;  /* 0x000077720e037816 */ /* 0x001fc600000000ff */
[----:B---3--:R0:W-:Y:S01]  /*175df0*/  @P6 STG.E.U8 desc[UR4][R34.64], R2 ;  /* 0x0000000222006986 */ /* 0x0081e2000c101104 */
[----:B------:R-:W-:Y:S01]  /*175e00*/  ISETP.LT.AND P6, PT, R36, UR16, !P2 ;  /* 0x0000001024007c0c */ /* 0x000fe2000d7c1270 */
[----:B------:R-:W1:Y:S02]  /*175e10*/  LDCU UR16, c[0x0][0x398] ;  /* 0x00007300ff1077ac */ /* 0x000e640008000800 */
[----:B0-----:R-:W3:Y:S04]  /*175e20*/  LDL.LU.64 R34, [R1+0x9f0] ;  /* 0x0009f00001227983 */ /* 0x001ee80000300a00 */
[----:B------:R-:W3:Y:S01]  /*175e30*/  LDL.LU R19, [R1+0x750] ;  /* 0x0007500001137983 */ /* 0x000ee20000300800 */
[----:B------:R-:W-:-:S03]  /*175e40*/  PRMT R2, R14, 0x7771, RZ ;  /* 0x000077710e027816 */ /* 0x000fc600000000ff */
[----:B------:R-:W3:Y:S04]  /*175e50*/  LDL.LU.64 R40, [R1+0x9e8] ;  /* 0x0009e80001287983 */ /* 0x000ee80000300a00 */
[----:B------:R-:W-:Y:S04]  /*175e60*/  @P0 STG.E.U8 desc[UR4][R38.64], R2 ;  /* 0x0000000226000986 */ /* 0x000fe8000c101104 */
[----:B--2---:R0:W-:Y:S04]  /*175e70*/  @P1 STG.E.U8 desc[UR4][R32.64], R3 ;  /* 0x0000000320001986 */ /* 0x0041e8000c101104 */
[----:B0-----:R-:W2:Y:S04]  /*175e80*/  LDL.LU.64 R32, [R1+0x9c0] ;  /* 0x0009c00001207983 */ /* 0x001ea80000300a00 */
[----:B----4-:R0:W-:Y:S04]  /*175e90*/  @P6 STG.E.U8 desc[UR4][R10.64], R4 ;  /* 0x000000040a006986 */ /* 0x0101e8000c101104 */
[----:B0-----:R-:W4:Y:S01]  /*175ea0*/  LDL.LU.64 R10, [R1+0x9e0] ;  /* 0x0009e000010a7983 */ /* 0x001f220000300a00 */
[----:B------:R-:W-:-:S02]  /*175eb0*/  ISETP.LT.AND P0, PT, R12, UR9, !P2 ;  /* 0x000000090c007c0c */ /* 0x000fc4000d701270 */
[----:B------:R-:W-:Y:S02]  /*175ec0*/  ISETP.LT.AND P1, PT, R9, UR12, !P2 ;  /* 0x0000000c09007c0c */ /* 0x000fe4000d721270 */
[----:B------:R-:W-:Y:S02]  /*175ed0*/  ISETP.LT.AND P6, PT, R13, UR13, !P2 ;  /* 0x0000000d0d007c0c */ /* 0x000fe4000d7c1270 */
[----:B------:R-:W-:Y:S01]  /*175ee0*/  ISETP.LT.AND P2, PT, R16, UR14, !P2 ;  /* 0x0000000e10007c0c */ /* 0x000fe2000d741270 */
[----:B------:R-:W4:Y:S01]  /*175ef0*/  LDL.LU.64 R38, [R1+0x9b8] ;  /* 0x0009b80001267983 */ /* 0x000f220000300a00 */
[C---:B------:R-:W-:Y:S02]  /*175f00*/  PRMT R2, R8.reuse, 0x7770, RZ ;  /* 0x0000777008027816 */ /* 0x040fe400000000ff */
[C---:B------:R-:W-:Y:S02]  /*175f10*/  PRMT R3, R8.reuse, 0x7771, RZ ;  /* 0x0000777108037816 */ /* 0x040fe400000000ff */
[----:B------:R-:W-:-:S02]  /*175f20*/  PRMT R4, R8, 0x7772, RZ ;  /* 0x0000777208047816 */ /* 0x000fc400000000ff */
[----:B------:R-:W-:Y:S01]  /*175f30*/  PRMT R5, R8, 0x7773, RZ ;  /* 0x0000777308057816 */ /* 0x000fe200000000ff */
[----:B------:R-:W4:Y:S01]  /*175f40*/  LDL.LU R14, [R1+0x680] ;  /* 0x00068000010e7983 */ /* 0x000f220000300800 */
[----:B------:R-:W0:Y:S01]  /*175f50*/  LDCU UR9, c[0x0][0x398] ;  /* 0x00007300ff0977ac */ /* 0x000e220008000800 */
[----:B------:R-:W0:Y:S01]  /*175f60*/  LDCU UR12, c[0x0][0x398] ;  /* 0x00007300ff0c77ac */ /* 0x000e220008000800 */
[----:B------:R-:W0:Y:S01]  /*175f70*/  LDCU UR13, c[0x0][0x398] ;  /* 0x00007300ff0d77ac */ /* 0x000e220008000800 */
[----:B------:R-:W-:Y:S04]  /*175f80*/  @P0 STG.E.U8 desc[UR4][R24.64], R2 ;  /* 0x0000000218000986 */ /* 0x000fe8000c101104 */
[----:B------:R1:W-:Y:S01]  /*175f90*/  @P1 STG.E.U8 desc[UR4][R44.64], R3 ;  /* 0x000000032c001986 */ /* 0x0003e2000c101104 */
[----:B------:R-:W-:-:S02]  /*175fa0*/  ISETP.LT.AND P1, PT, R15, UR7, !P3 ;  /* 0x000000070f007c0c */ /* 0x000fc4000df21270 */
[----:B------:R-:W-:Y:S01]  /*175fb0*/  ISETP.LT.AND P0, PT, R22, UR8, !P3 ;  /* 0x0000000816007c0c */ /* 0x000fe2000df01270 */
[----:B------:R-:W-:Y:S01]  /*175fc0*/  @P6 STG.E.U8 desc[UR4][R42.64], R4 ;  /* 0x000000042a006986 */ /* 0x000fe2000c101104 */
[----:B------:R-:W-:Y:S01]  /*175fd0*/  ISETP.LT.AND P6, PT, R37, UR10, !P3 ;  /* 0x0000000a25007c0c */ /* 0x000fe2000dfc1270 */
[----:B------:R-:W0:Y:S01]  /*175fe0*/  LDCU UR7, c[0x0][0x398] ;  /* 0x00007300ff0777ac */ /* 0x000e220008000800 */
[----:B------:R-:W0:Y:S01]  /*175ff0*/  LDCU UR8, c[0x0][0x398] ;  /* 0x00007300ff0877ac */ /* 0x000e220008000800 */
[----:B------:R-:W0:Y:S01]  /*176000*/  LDCU UR10, c[0x0][0x398] ;  /* 0x00007300ff0a77ac */ /* 0x000e220008000800 */
[----:B------:R-:W0:Y:S01]  /*176010*/  LDCU UR14, c[0x0][0x398] ;  /* 0x00007300ff0e77ac */ /* 0x000e220008000800 */
[----:B-1----:R-:W4:Y:S04]  /*176020*/  LDL.LU.64 R44, [R1+0x9d8] ;  /* 0x0009d800012c7983 */ /* 0x002f280000300a00 */
[----:B---3--:R1:W-:Y:S01]  /*176030*/  @P2 STG.E.U8 desc[UR4][R34.64], R5 ;  /* 0x0000000522002986 */ /* 0x0083e2000c101104 */
[----:B------:R-:W-:-:S02]  /*176040*/  PRMT R2, R19, 0x7770, RZ ;  /* 0x0000777013027816 */ /* 0x000fc400000000ff */
[C---:B------:R-:W-:Y:S01]  /*176050*/  PRMT R3, R19.reuse, 0x7771, RZ ;  /* 0x0000777113037816 */ /* 0x040fe200000000ff */
[----:B------:R-:W3:Y:S04]  /*176060*/  LDS.128 R4, [R0] ;  /* 0x0000000000047984 */ /* 0x000ee80000000c00 */
[----:B-1----:R-:W3:Y:S04]  /*176070*/  LDL.LU.64 R34, [R1+0x9d0] ;  /* 0x0009d00001227983 */ /* 0x002ee80000300a00 */
[----:B------:R1:W-:Y:S04]  /*176080*/  @P1 STG.E.U8 desc[UR4][R40.64], R2 ;  /* 0x0000000228001986 */ /* 0x0003e8000c101104 */
[----:B-1----:R-:W3:Y:S01]  /*176090*/  LDL.LU.64 R40, [R1+0x9b0] ;  /* 0x0009b00001287983 */ /* 0x002ee20000300a00 */
[----:B------:R-:W-:-:S03]  /*1760a0*/  PRMT R2, R19, 0x7772, RZ ;  /* 0x0000777213027816 */ /* 0x000fc600000000ff */
[----:B------:R-:W3:Y:S04]  /*1760b0*/  LDL.LU R8, [R1+0x6e0] ;  /* 0x0006e00001087983 */ /* 0x000ee80000300800 */
[----:B--2---:R1:W-:Y:S04]  /*1760c0*/  @P0 STG.E.U8 desc[UR4][R32.64], R3 ;  /* 0x0000000320000986 */ /* 0x0043e8000c101104 */
[----:B-1----:R-:W2:Y:S04]  /*1760d0*/  LDL.LU.64 R32, [R1+0x9c8] ;  /* 0x0009c80001207983 */ /* 0x002ea80000300a00 */
[----:B----4-:R1:W-:Y:S04]  /*1760e0*/  @P6 STG.E.U8 desc[UR4][R10.64], R2 ;  /* 0x000000020a006986 */ /* 0x0103e8000c101104 */
[----:B-1----:R-:W4:Y:S01]  /*1760f0*/  LDL.LU.64 R10, [R1+0x9a0] ;  /* 0x0009a000010a7983 */ /* 0x002f220000300a00 */
[----:B------:R-:W-:-:S02]  /*176100*/  ISETP.LT.AND P2, PT, R36, UR15, !P3 ;  /* 0x0000000f24007c0c */ /* 0x000fc4000df41270 */
[----:B------:R-:W-:Y:S02]  /*176110*/  PRMT R3, R19, 0x7773, RZ ;  /* 0x0000777313037816 */ /* 0x000fe400000000ff */
[----:B------:R-:W-:Y:S01]  /*176120*/  ISETP.LT.AND P1, PT, R12, UR6, !P3 ;  /* 0x000000060c007c0c */ /* 0x000fe2000df21270 */
[----:B------:R-:W4:Y:S01]  /*176130*/  LDL.LU.64 R42, [R1+0x9a8] ;  /* 0x0009a800012a7983 */ /* 0x000f220000300a00 */
[----:B------:R-:W-:Y:S02]  /*176140*/  ISETP.LT.AND P6, PT, R13, UR16, !P3 ;  /* 0x000000100d007c0c */ /* 0x000fe4000dfc1270 */
[----:B------:R-:W-:Y:S01]  /*176150*/  PRMT R0, R14, 0x7771, RZ ;  /* 0x000077710e007816 */ /* 0x000fe200000000ff */
[----:B------:R-:W-:Y:S01]  /*176160*/  VIADD R2, R18, 0xfb ;  /* 0x000000fb12027836 */ /* 0x000fe20000000000 */
[----:B------:R-:W1:Y:S01]  /*176170*/  LDCU UR15, c[0x0][0x398] ;  /* 0x00007300ff0f77ac */ /* 0x000e620008000800 */
[----:B------:R-:W1:Y:S01]  /*176180*/  LDCU UR6, c[0x0][0x398] ;  /* 0x00007300ff0677ac */ /* 0x000e620008000800 */
[----:B------:R-:W1:Y:S01]  /*176190*/  LDCU UR16, c[0x0][0x398] ;  /* 0x00007300ff1077ac */ /* 0x000e620008000800 */
[----:B------:R1:W-:Y:S01]  /*1761a0*/  @P2 STG.E.U8 desc[UR4][R38.64], R3 ;  /* 0x0000000326002986 */ /* 0x0003e2000c101104 */
[----:B------:R-:W-:-:S02]  /*1761b0*/  ISETP.LT.AND P2, PT, R9, UR11, !P3 ;  /* 0x0000000b09007c0c */ /* 0x000fc4000df41270 */
[----:B0-----:R-:W-:Y:S02]  /*1761c0*/  ISETP.LT.AND P3, PT, R16, UR9, !P3 ;  /* 0x0000000910007c0c */ /* 0x001fe4000df61270 */
[----:B------:R-:W-:Y:S01]  /*1761d0*/  ISETP.GE.AND P0, PT, R2, UR17, PT ;  /* 0x0000001102007c0c */ /* 0x000fe2000bf06270 */
[----:B-1----:R-:W4:Y:S01]  /*1761e0*/  LDL.LU.64 R38, [R1+0x990] ;  /* 0x0009900001267983 */ /* 0x002f220000300a00 */
[C---:B------:R-:W-:Y:S02]  /*1761f0*/  PRMT R3, R14.reuse, 0x7770, RZ ;  /* 0x000077700e037816 */ /* 0x040fe400000000ff */
[C---:B------:R-:W-:Y:S01]  /*176200*/  PRMT R2, R14.reuse, 0x7772, RZ ;  /* 0x000077720e027816 */ /* 0x040fe200000000ff */
[----:B------:R-:W0:Y:S01]  /*176210*/  LDCU UR11, c[0x0][0x398] ;  /* 0x00007300ff0b77ac */ /* 0x000e220008000800 */
[----:B------:R-:W1:Y:S01]  /*176220*/  LDCU UR9, c[0x0][0x398] ;  /* 0x00007300ff0977ac */ /* 0x000e620008000800 */
[----:B------:R-:W0:Y:S01]  /*176230*/  LDCU UR17, c[0x0][0x398] ;  /* 0x00007300ff1177ac */ /* 0x000e220008000800 */
[----:B------:R-:W-:Y:S01]  /*176240*/  @P1 STG.E.U8 desc[UR4][R44.64], R3 ;  /* 0x000000032c001986 */ /* 0x000fe2000c101104 */
[----:B------:R-:W-:Y:S01]  /*176250*/  ISETP.LT.AND P1, PT, R15, UR12, !P4 ;  /* 0x0000000c0f007c0c */ /* 0x000fe2000e721270 */
[----:B------:R-:W0:Y:S02]  /*176260*/  LDCU UR12, c[0x0][0x398] ;  /* 0x00007300ff0c77ac */ /* 0x000e240008000800 */
[----:B---3--:R3:W-:Y:S04]  /*176270*/  @P2 STG.E.U8 desc[UR4][R34.64], R0 ;  /* 0x0000000022002986 */ /* 0x0087e8000c101104 */
[----:B---3--:R-:W3:Y:S04]  /*176280*/  LDL.LU.64 R34, [R1+0x998] ;  /* 0x0009980001227983 */ /* 0x008ee80000300a00 */
[----:B------:R0:W-:Y:S01]  /*176290*/  @P6 STG.E.U8 desc[UR4][R40.64], R2 ;  /* 0x0000000228006986 */ /* 0x0001e2000c101104 */
[----:B------:R-:W-:-:S03]  /*1762a0*/  PRMT R0, R14, 0x7773, RZ ;  /* 0x000077730e007816 */ /* 0x000fc600000000ff */
[----:B------:R-:W3:Y:S01]  /*1762b0*/  LDL.LU.64 R44, [R1+0x988] ;  /* 0x00098800012c7983 */ /* 0x000ee20000300a00 */
[----:B0-----:R-:W-:-:S03]  /*1762c0*/  PRMT R2, R8, 0x7770, RZ ;  /* 0x0000777008027816 */ /* 0x001fc600000000ff */
[----:B------:R-:W3:Y:S04]  /*1762d0*/  LDL.LU.64 R40, [R1+0x978] ;  /* 0x0009780001287983 */ /* 0x000ee80000300a00 */
[----:B--2---:R-:W-:Y:S04]  /*1762e0*/  @P3 STG.E.U8 desc[UR4][R32.64], R0 ;  /* 0x0000000020003986 */ /* 0x004fe8000c101104 */
[----:B----4-:R0:W-:Y:S04]  /*1762f0*/  @P1 STG.E.U8 desc[UR4][R10.64], R2 ;  /* 0x000000020a001986 */ /* 0x0101e8000c101104 */
[----:B0-----:R-:W2:Y:S01]  /*176300*/  LDL.LU.64 R10, [R1+0x970] ;  /* 0x00097000010a7983 */ /* 0x001ea20000300a00 */
[----:B------:R-:W-:-:S02]  /*176310*/  ISETP.LT.AND P6, PT, R22, UR13, !P4 ;  /* 0x0000000d16007c0c */ /* 0x000fc4000e7c1270 */
[----:B------:R-:W-:Y:S02]  /*176320*/  ISETP.LT.AND P2, PT, R37, UR7, !P4 ;  /* 0x0000000725007c0c */ /* 0x000fe4000e741270 */
[----:B------:R-:W-:Y:S02]  /*176330*/  PRMT R0, R8, 0x7771, RZ ;  /* 0x0000777108007816 */ /* 0x000fe400000000ff */
[----:B------:R-:W-:Y:S02]  /*176340*/  ISETP.LT.AND P1, PT, R36, UR8, !P4 ;  /* 0x0000000824007c0c */ /* 0x000fe4000e721270 */
[----:B------:R-:W-:Y:S01]  /*176350*/  PRMT R2, R8, 0x7772, RZ ;  /* 0x0000777208027816 */ /* 0x000fe200000000ff */
[----:B------:R-:W4:Y:S01]  /*176360*/  LDL.LU R32, [R1+0x754] ;  /* 0x0007540001207983 */ /* 0x000f220000300800 */
[----:B------:R-:W-:Y:S02]  /*176370*/  ISETP.LT.AND P3, PT, R12, UR10, !P4 ;  /* 0x0000000a0c007c0c */ /* 0x000fe4000e761270 */
[----:B------:R-:W-:Y:S01]  /*176380*/  PRMT R3, R4, 0x7770, RZ ;  /* 0x0000777004037816 */ /* 0x000fe200000000ff */
[----:B------:R-:W0:Y:S01]  /*176390*/  LDCU UR7, c[0x0][0x398] ;  /* 0x00007300ff0777ac */ /* 0x000e220008000800 */
[----:B------:R-:W0:Y:S01]  /*1763a0*/  LDCU UR13, c[0x0][0x398] ;  /* 0x00007300ff0d77ac */ /* 0x000e220008000800 */
[----:B------:R-:W0:Y:S01]  /*1763b0*/  LDCU UR8, c[0x0][0x398] ;  /* 0x00007300ff0877ac */ /* 0x000e220008000800 */
[----:B------:R-:W0:Y:S01]  /*1763c0*/  LDCU UR10, c[0x0][0x398] ;  /* 0x00007300ff0a77ac */ /* 0x000e220008000800 */
[----:B------:R1:W-:Y:S04]  /*1763d0*/  @P6 STG.E.U8 desc[UR4][R42.64], R0 ;  /* 0x000000002a006986 */ /* 0x0003e8000c101104 */
[----:B------:R0:W-:Y:S01]  /*1763e0*/  @P2 STG.E.U8 desc[UR4][R38.64], R2 ;  /* 0x0000000226002986 */ /* 0x0001e2000c101104 */
[----:B------:R-:W-:-:S02]  /*1763f0*/  ISETP.LT.AND P2, PT, R9, UR14, !P4 ;  /* 0x0000000e09007c0c */ /* 0x000fc4000e741270 */
[----:B------:R-:W-:Y:S01]  /*176400*/  ISETP.LT.AND P6, PT, R13, UR15, !P4 ;  /* 0x0000000f0d007c0c */ /* 0x000fe2000e7c1270 */
[----:B-1----:R-:W4:Y:S04]  /*176410*/  LDL.LU.64 R42, [R1+0x980] ;  /* 0x00098000012a7983 */ /* 0x002f280000300a00 */
[----:B0-----:R-:W4:Y:S01]  /*176420*/  LDL.LU.64 R38, [R1+0x960] ;  /* 0x0009600001267983 */ /* 0x001f220000300a00 */
[----:B------:R-:W-:-:S03]  /*176430*/  PRMT R2, R8, 0x7773, RZ ;  /* 0x0000777308027816 */ /* 0x000fc600000000ff */
[----:B------:R-:W4:Y:S01]  /*176440*/  LDL.LU.64 R24, [R1+0x968] ;  /* 0x0009680001187983 */ /* 0x000f220000300a00 */
[----:B------:R-:W-:Y:S01]  /*176450*/  VIADD R0, R18, 0xfc ;  /* 0x000000fc12007836 */ /* 0x000fe20000000000 */
[----:B------:R-:W0:Y:S01]  /*176460*/  LDCU UR14, c[0x0][0x398] ;  /* 0x00007300ff0e77ac */ /* 0x000e220008000800 */
[----:B------:R-:W1:Y:S01]  /*176470*/  LDCU UR15, c[0x0][0x398] ;  /* 0x00007300ff0f77ac */ /* 0x000e620008000800 */
[----:B---3--:R3:W-:Y:S02]  /*176480*/  @P1 STG.E.U8 desc[UR4][R34.64], R2 ;  /* 0x0000000222001986 */ /* 0x0087e4000c101104 */
[----:B------:R-:W-:Y:S02]  /*176490*/  ISETP.GE.AND P1, PT, R0, UR19, PT ;  /* 0x0000001300007c0c */ /* 0x000fe4000bf26270 */
[----:B------:R0:W-:Y:S01]  /*1764a0*/  @P3 STG.E.U8 desc[UR4][R44.64], R3 ;  /* 0x000000032c003986 */ /* 0x0001e2000c101104 */
[----:B------:R-:W-:-:S03]  /*1764b0*/  PRMT R0, R4, 0x7771, RZ ;  /* 0x0000777104007816 */ /* 0x000fc600000000ff */
[----:B---3--:R-:W3:Y:S01]  /*1764c0*/  LDL.LU.64 R34, [R1+0x958] ;  /* 0x0009580001227983 */ /* 0x008ee20000300a00 */
[----:B------:R-:W-:-:S03]  /*1764d0*/  PRMT R2, R4, 0x7772, RZ ;  /* 0x0000777204027816 */ /* 0x000fc600000000ff */
[----:B0-----:R-:W3:Y:S04]  /*1764e0*/  LDL.LU.64 R44, [R1+0x948] ;  /* 0x00094800012c7983 */ /* 0x001ee80000300a00 */
[----:B------:R-:W3:Y:S04]  /*1764f0*/  LDL.LU R14, [R1+0x684] ;  /* 0x00068400010e7983 */ /* 0x000ee80000300800 */
[----:B------:R-:W-:Y:S04]  /*176500*/  @P2 STG.E.U8 desc[UR4][R40.64], R0 ;  /* 0x0000000028002986 */ /* 0x000fe8000c101104 */
[----:B--2---:R0:W-:Y:S04]  /*176510*/  @P6 STG.E.U8 desc[UR4][R10.64], R2 ;  /* 0x000000020a006986 */ /* 0x0041e8000c101104 */
[----:B0-----:R-:W2:Y:S01]  /*176520*/  LDL.LU.64 R10, [R1+0x950] ;  /* 0x00095000010a7983 */ /* 0x001ea20000300a00 */
[----:B------:R-:W-:-:S02]  /*176530*/  ISETP.LT.AND P4, PT, R16, UR6, !P4 ;  /* 0x0000000610007c0c */ /* 0x000fc4000e781270 */
[----:B------:R-:W-:Y:S02]  /*176540*/  ISETP.LT.AND P3, PT, R15, UR11, !P5 ;  /* 0x0000000b0f007c0c */ /* 0x000fe4000ef61270 */
[----:B------:R-:W-:Y:S01]  /*176550*/  ISETP.LT.AND P6, PT, R22, UR16, !P5 ;  /* 0x0000001016007c0c */ /* 0x000fe2000efc1270 */
[----:B------:R-:W2:Y:S01]  /*176560*/  LDL.LU.64 R40, [R1+0x940] ;  /* 0x0009400001287983 */ /* 0x000ea20000300a00 */
[----:B------:R-:W-:Y:S02]  /*176570*/  PRMT R4, R4, 0x7773, RZ ;  /* 0x0000777304047816 */ /* 0x000fe400000000ff */
[----:B------:R-:W-:Y:S02]  /*176580*/  ISETP.LT.AND P2, PT, R37, UR9, !P5 ;  /* 0x0000000925007c0c */ /* 0x000fe4000ef41270 */
[C---:B----4-:R-:W-:Y:S02]  /*176590*/  PRMT R0, R32.reuse, 0x7770, RZ ;  /* 0x0000777020007816 */ /* 0x050fe400000000ff */
[----:B------:R-:W-:Y:S01]  /*1765a0*/  PRMT R2, R32, 0x7772, RZ ;  /* 0x0000777220027816 */ /* 0x000fe200000000ff */
[----:B------:R-:W0:Y:S01]  /*1765b0*/  LDCU UR6, c[0x0][0x398] ;  /* 0x00007300ff0677ac */ /* 0x000e220008000800 */
[----:B------:R-:W4:Y:S01]  /*1765c0*/  LDCU UR9, c[0x0][0x398] ;  /* 0x00007300ff0977ac */ /* 0x000f220008000800 */
[----:B------:R-:W0:Y:S01]  /*1765d0*/  LDCU UR11, c[0x0][0x398] ;  /* 0x00007300ff0b77ac */ /* 0x000e220008000800 */
[----:B------:R-:W0:Y:S01]  /*1765e0*/  LDCU UR16, c[0x0][0x398] ;  /* 0x00007300ff1077ac */ /* 0x000e220008000800 */
[----:B------:R1:W-:Y:S04]  /*1765f0*/  @P4 STG.E.U8 desc[UR4][R42.64], R4 ;  /* 0x000000042a004986 */ /* 0x0003e8000c101104 */
[----:B------:R4:W-:Y:S01]  /*176600*/  @P3 STG.E.U8 desc[UR4][R38.64], R0 ;  /* 0x0000000026003986 */ /* 0x0009e2000c101104 */
[----:B------:R-:W-:-:S02]  /*176610*/  ISETP.LT.AND P3, PT, R36, UR12, !P5 ;  /* 0x0000000c24007c0c */ /* 0x000fc4000ef61270 */
[----:B------:R-:W-:Y:S01]  /*176620*/  ISETP.LT.AND P4, PT, R12, UR7, !P5 ;  /* 0x000000070c007c0c */ /* 0x000fe2000ef81270 */
[----:B------:R-:W0:Y:S01]  /*176630*/  LDCU UR12, c[0x0][0x398] ;  /* 0x00007300ff0c77ac */ /* 0x000e220008000800 */
[----:B------:R-:W0:Y:S01]  /*176640*/  LDCU UR7, c[0x0][0x398] ;  /* 0x00007300ff0777ac */ /* 0x000e220008000800 */
[----:B-1----:R-:W2:Y:S01]  /*176650*/  LDL.LU.64 R42, [R1+0x938] ;  /* 0x00093800012a7983 */ /* 0x002ea20000300a00 */
[----:B----4-:R-:W-:-:S03]  /*176660*/  PRMT R0, R32, 0x7771, RZ ;  /* 0x0000777120007816 */ /* 0x010fc600000000ff */
[----:B------:R-:W4:Y:S04]  /*176670*/  LDL.LU.64 R38, [R1+0x930] ;  /* 0x0009300001267983 */ /* 0x000f280000300a00 */
[----:B------:R-:W4:Y:S04]  /*176680*/  LDL.LU R8, [R1+0x6e4] ;  /* 0x0006e40001087983 */ /* 0x000f280000300800 */
[----:B------:R1:W-:Y:S02]  /*176690*/  @P6 STG.E.U8 desc[UR4][R24.64], R0 ;  /* 0x0000000018006986 */ /* 0x0003e4000c101104 */
[----:B-1----:R-:W-:-:S02]  /*1766a0*/  VIADD R0, R18, 0xfd ;  /* 0x000000fd12007836 */ /* 0x002fc40000000000 */
[----:B---3--:R1:W-:Y:S03]  /*1766b0*/  @P2 STG.E.U8 desc[UR4][R34.64], R2 ;  /* 0x0000000222002986 */ /* 0x0083e6000c101104 */
[----:B------:R-:W-:Y:S02]  /*1766c0*/  ISETP.GE.AND P2, PT, R0, UR21, PT ;  /* 0x0000001500007c0c */ /* 0x000fe4000bf46270 */
[----:B------:R-:W-:Y:S01]  /*1766d0*/  PRMT R0, R14, 0x7770, RZ ;  /* 0x000077700e007816 */ /* 0x000fe200000000ff */
[----:B-1----:R-:W3:Y:S01]  /*1766e0*/  LDL.LU.64 R34, [R1+0x928] ;  /* 0x0009280001227983 */ /* 0x002ee20000300a00 */
[----:B------:R-:W-:-:S03]  /*1766f0*/  PRMT R2, R32, 0x7773, RZ ;  /* 0x0000777320027816 */ /* 0x000fc600000000ff */
[----:B------:R-:W3:Y:S04]  /*176700*/  LDL.LU.64 R32, [R1+0x920] ;  /* 0x0009200001207983 */ /* 0x000ee80000300a00 */
[----:B------:R-:W-:Y:S04]  /*176710*/  @P3 STG.E.U8 desc[UR4][R44.64], R2 ;  /* 0x000000022c003986 */ /* 0x000fe8000c101104 */
[----:B--2---:R1:W-:Y:S04]  /*176720*/  @P4 STG.E.U8 desc[UR4][R10.64], R0 ;  /* 0x000000000a004986 */ /* 0x0043e8000c101104 */
[----:B-1----:R-:W2:Y:S01]  /*176730*/  LDL.LU.64 R10, [R1+0x918] ;  /* 0x00091800010a7983 */ /* 0x002ea20000300a00 */
[----:B------:R-:W-:-:S02]  /*176740*/  ISETP.LT.AND P6, PT, R9, UR13, !P5 ;  /* 0x0000000d09007c0c */ /* 0x000fc4000efc1270 */
[----:B------:R-:W-:Y:S02]  /*176750*/  ISETP.LT.AND P3, PT, R13, UR8, !P5 ;  /* 0x000000080d007c0c */ /* 0x000fe4000ef61270 */
[----:B------:R-:W-:Y:S02]  /*176760*/  ISETP.LT.AND P5, PT, R16, UR10, !P5 ;  /* 0x0000000a10007c0c */ /* 0x000fe4000efa1270 */
[C---:B------:R-:W-:Y:S02]  /*176770*/  PRMT R2, R14.reuse, 0x7771, RZ ;  /* 0x000077710e027816 */ /* 0x040fe400000000ff */
[----:B------:R-:W-:Y:S02]  /*176780*/  PRMT R0, R14, 0x7772, RZ ;  /* 0x000077720e007816 */ /* 0x000fe400000000ff */
[----:B------:R-:W-:Y:S01]  /*176790*/  ISETP.LT.AND P4, PT, R22, UR15, !P0 ;  /* 0x0000000f16007c0c */ /* 0x000fe2000c781270 */
[----:B------:R-:W1:Y:S01]  /*1767a0*/  LDCU UR13, c[0x0][0x398] ;  /* 0x00007300ff0d77ac */ /* 0x000e620008000800 */
[----:B------:R-:W0:Y:S01]  /*1767b0*/  LDCU UR8, c[0x0][0x398] ;  /* 0x00007300ff0877ac */ /* 0x000e220008000800 */
[----:B------:R-:W0:Y:S01]  /*1767c0*/  LDCU UR10, c[0x0][0x398] ;  /* 0x00007300ff0a77ac */ /* 0x000e220008000800 */
[----:B------:R-:W0:Y:S01]  /*1767d0*/  LDCU UR15, c[0x0][0x398] ;  /* 0x00007300ff0f77ac */ /* 0x000e220008000800 */
[----:B------:R4:W-:Y:S01]  /*1767e0*/  @P6 STG.E.U8 desc[UR4][R40.64], R2 ;  /* 0x0000000228006986 */ /* 0x0009e2000c101104 */
[----:B------:R-:W-:-:S03]  /*1767f0*/  ISETP.LT.AND P6, PT, R15, UR14, !P0 ;  /* 0x0000000e0f007c0c */ /* 0x000fc6000c7c1270 */
[----:B------:R1:W-:Y:S04]  /*176800*/  @P3 STG.E.U8 desc[UR4][R42.64], R0 ;  /* 0x000000002a003986 */ /* 0x0003e8000c101104 */
[----:B----4-:R-:W4:Y:S01]  /*176810*/  LDL.LU.64 R40, [R1+0x900] ;  /* 0x0009000001287983 */ /* 0x010f220000300a00 */
[----:B------:R-:W-:Y:S02]  /*176820*/  PRMT R2, R14, 0x7773, RZ ;  /* 0x000077730e027816 */ /* 0x000fe400000000ff */
[C---:B-1----:R-:W-:Y:S02]  /*176830*/  PRMT R0, R8.reuse, 0x7770, RZ ;  /* 0x0000777008007816 */ /* 0x042fe400000000ff */
[----:B------:R-:W-:Y:S01]  /*176840*/  PRMT R3, R8, 0x7773, RZ ;  /* 0x0000777308037816 */ /* 0x000fe200000000ff */
[----:B------:R-:W1:Y:S01]  /*176850*/  LDCU UR14, c[0x0][0x398] ;  /* 0x00007300ff0e77ac */ /* 0x000e620008000800 */
[----:B------:R1:W-:Y:S01]  /*176860*/  @P5 STG.E.U8 desc[UR4][R38.64], R2 ;  /* 0x0000000226005986 */ /* 0x0003e2000c101104 */
[----:B0-----:R-:W-:-:S03]  /*176870*/  ISETP.LT.AND P3, PT, R37, UR6, !P0 ;  /* 0x0000000625007c0c */ /* 0x001fc6000c761270 */
[----:B-1----:R-:W4:Y:S04]  /*176880*/  LDL.LU.64 R38, [R1+0x8f8] ;  /* 0x0008f80001267983 */ /* 0x002f280000300a00 */
[----:B------:R-:W4:Y:S01]  /*176890*/  LDL.LU.64 R44, [R1+0x8d8] ;  /* 0x0008d800012c7983 */ /* 0x000f220000300a00 */
[----:B------:R-:W-:Y:S02]  /*1768a0*/  PRMT R2, R8, 0x7771, RZ ;  /* 0x0000777108027816 */ /* 0x000fe400000000ff */
[----:B------:R-:W-:Y:S01]  /*1768b0*/  ISETP.LT.AND P5, PT, R36, UR9, !P0 ;  /* 0x0000000924007c0c */ /* 0x000fe2000c7a1270 */
[----:B------:R-:W0:Y:S01]  /*1768c0*/  LDCU UR6, c[0x0][0x398] ;  /* 0x00007300ff0677ac */ /* 0x000e220008000800 */
[----:B------:R-:W1:Y:S01]  /*1768d0*/  LDCU UR9, c[0x0][0x398] ;  /* 0x00007300ff0977ac */ /* 0x000e620008000800 */
[----:B---3--:R3:W-:Y:S04]  /*1768e0*/  @P6 STG.E.U8 desc[UR4][R34.64], R0 ;  /* 0x0000000022006986 */ /* 0x0087e8000c101104 */
[----:B------:R0:W-:Y:S04]  /*1768f0*/  @P4 STG.E.U8 desc[UR4][R32.64], R2 ;  /* 0x0000000220004986 */ /* 0x0001e8000c101104 */
[----:B---3--:R-:W3:Y:S04]  /*176900*/  LDL.LU.64 R34, [R1+0x8d0] ;  /* 0x0008d00001227983 */ /* 0x008ee80000300a00 */
[----:B------:R-:W3:Y:S04]  /*176910*/  LDL.LU.64 R42, [R1+0x8c8] ;  /* 0x0008c800012a7983 */ /* 0x000ee80000300a00 */
[----:B0-----:R-:W3:Y:S04]  /*176920*/  LDL.LU.64 R32, [R1+0x8a8] ;  /* 0x0008a80001207983 */ /* 0x001ee80000300a00 */
[----:B------:R-:W3:Y:S01]  /*176930*/  LDL.LU R19, [R1+0x758] ;  /* 0x0007580001137983 */ /* 0x000ee20000300800 */
[----:B------:R-:W-:-:S05]  /*176940*/  PRMT R2, R8, 0x7772, RZ ;  /* 0x0000777208027816 */ /* 0x000fca00000000ff */
[----:B--2---:R0:W-:Y:S04]  /*176950*/  @P3 STG.E.U8 desc[UR4][R10.64], R2 ;  /* 0x000000020a003986 */ /* 0x0041e8000c101104 */
[----:B0-----:R-:W2:Y:S01]  /*176960*/  LDL.LU.64 R10, [R1+0x8a0] ;  /* 0x0008a000010a7983 */ /* 0x001ea20000300a00 */
[----:B------:R-:W-:Y:S01]  /*176970*/  ISETP.LT.AND P4, PT, R12, UR11, !P0 ;  /* 0x0000000b0c007c0c */ /* 0x000fe2000c781270 */
[----:B------:R-:W-:Y:S01]  /*176980*/  VIADD R0, R18, 0xfe ;  /* 0x000000fe12007836 */ /* 0x000fe20000000000 */
[----:B------:R-:W-:Y:S02]  /*176990*/  ISETP.LT.AND P6, PT, R9, UR12, !P0 ;  /* 0x0000000c09007c0c */ /* 0x000fe4000c7c1270 */
[----:B------:R-:W-:Y:S01]  /*1769a0*/  PRMT R2, R5, 0x7771, RZ ;  /* 0x0000777105027816 */ /* 0x000fe200000000ff */
[----:B------:R-:W0:Y:S01]  /*1769b0*/  LDCU UR11, c[0x0][0x398] ;  /* 0x00007300ff0b77ac */ /* 0x000e220008000800 */
[----:B------:R-:W0:Y:S01]  /*1769c0*/  LDCU UR12, c[0x0][0x398] ;  /* 0x00007300ff0c77ac */ /* 0x000e220008000800 */
[----:B------:R-:W-:-:S02]  /*1769d0*/  ISETP.GE.AND P3, PT, R0, UR23, PT ;  /* 0x0000001700007c0c */ /* 0x000fc4000bf66270 */
[----:B------:R-:W-:Y:S01]  /*1769e0*/  PRMT R0, R5, 0x7770, RZ ;  /* 0x0000777005007816 */ /* 0x000fe200000000ff */
[----:B----4-:R4:W-:Y:S01]  /*1769f0*/  @P5 STG.E.U8 desc[UR4][R40.64], R3 ;  /* 0x0000000328005986 */ /* 0x0109e2000c101104 */
[----:B------:R-:W-:Y:S02]  /*176a00*/  ISETP.LT.AND P5, PT, R13, UR16, !P0 ;  /* 0x000000100d007c0c */ /* 0x000fe4000c7a1270 */
[----:B------:R-:W-:Y:S01]  /*176a10*/  ISETP.LT.AND P0, PT, R16, UR7, !P0 ;  /* 0x0000000710007c0c */ /* 0x000fe2000c701270 */
[----:B------:R-:W0:Y:S01]  /*176a20*/  LDCU UR7, c[0x0][0x398] ;  /* 0x00007300ff0777ac */ /* 0x000e220008000800 */
[----:B------:R-:W-:Y:S01]  /*176a30*/  PRMT R4, R6, 0x7770, RZ ;  /* 0x0000777006047816 */ /* 0x000fe200000000ff */
[----:B------:R-:W0:Y:S01]  /*176a40*/  LDCU UR16, c[0x0][0x398] ;  /* 0x00007300ff1077ac */ /* 0x000e220008000800 */
[----:B----4-:R-:W4:Y:S04]  /*176a50*/  LDL.LU.64 R40, [R1+0x8b8] ;  /* 0x0008b80001287983 */ /* 0x010f280000300a00 */
[----:B------:R0:W-:Y:S04]  /*176a60*/  @P4 STG.E.U8 desc[UR4][R38.64], R0 ;  /* 0x0000000026004986 */ /* 0x0001e8000c101104 */
[----:B------:R1:W-:Y:S01]  /*176a70*/  @P6 STG.E.U8 desc[UR4][R44.64], R2 ;  /* 0x000000022c006986 */ /* 0x0003e2000c101104 */
[----:B------:R-:W-:-:S02]  /*176a80*/  ISETP.LT.AND P6, PT, R15, UR13, !P1 ;  /* 0x0000000d0f007c0c */ /* 0x000fc4000cfc1270 */
[----:B------:R-:W-:Y:S01]  /*176a90*/  ISETP.LT.AND P4, PT, R22, UR8, !P1 ;  /* 0x0000000816007c0c */ /* 0x000fe2000cf81270 */
[----:B------:R-:W1:Y:S01]  /*176aa0*/  LDCU UR8, c[0x0][0x398] ;  /* 0x00007300ff0877ac */ /* 0x000e620008000800 */
[----:B------:R-:W1:Y:S01]  /*176ab0*/  LDCU UR13, c[0x0][0x398] ;  /* 0x00007300ff0d77ac */ /* 0x000e620008000800 */
[----:B0-----:R-:W4:Y:S01]  /*176ac0*/  LDL.LU.64 R38, [R1+0x8b0] ;  /* 0x0008b00001267983 */ /* 0x001f220000300a00 */
[----:B------:R-:W-:-:S03]  /*176ad0*/  PRMT R0, R5, 0x7772, RZ ;  /* 0x0000777205007816 */ /* 0x000fc600000000ff */
[----:B------:R-:W4:Y:S01]  /*176ae0*/  LDL.LU R8, [R1+0x688] ;  /* 0x0006880001087983 */ /* 0x000f220000300800 */
[----:B------:R-:W-:-:S03]  /*176af0*/  PRMT R5, R5, 0x7773, RZ ;  /* 0x0000777305057816 */ /* 0x000fc600000000ff */
[----:B---3--:R0:W-:Y:S04]  /*176b00*/  @P5 STG.E.U8 desc[UR4][R34.64], R0 ;  /* 0x0000000022005986 */ /* 0x0081e8000c101104 */
[----:B------:R3:W-:Y:S01]  /*176b10*/  @P0 STG.E.U8 desc[UR4][R42.64], R5 ;  /* 0x000000052a000986 */ /* 0x0007e2000c101104 */
[----:B-1----:R-:W-:-:S03]  /*176b20*/  PRMT R2, R19, 0x7771, RZ ;  /* 0x0000777113027816 */ /* 0x002fc600000000ff */
[----:B0-----:R-:W4:Y:S01]  /*176b30*/  LDL.LU.64 R34, [R1+0x8c0] ;  /* 0x0008c00001227983 */ /* 0x001f220000300a00 */
[----:B------:R-:W-:-:S03]  /*176b40*/  PRMT R0, R19, 0x7770, RZ ;  /* 0x0000777013007816 */ /* 0x000fc600000000ff */
[----:B------:R-:W4:Y:S04]  /*176b50*/  LDL.LU.64 R44, [R1+0x8f0] ;  /* 0x0008f000012c7983 */ /* 0x000f280000300a00 */
[----:B---3--:R-:W3:Y:S04]  /*176b60*/  LDL.LU.64 R42, [R1+0x8e8] ;  /* 0x0008e800012a7983 */ /* 0x008ee80000300a00 */
[----:B------:R-:W3:Y:S04]  /*176b70*/  LDL.LU R14, [R1+0x6e8] ;  /* 0x0006e800010e7983 */ /* 0x000ee80000300800 */
[----:B------:R0:W-:Y:S04]  /*176b80*/  @P6 STG.E.U8 desc[UR4][R32.64], R0 ;  /* 0x0000000020006986 */ /* 0x0001e8000c101104 */
[----:B0-----:R-:W3:Y:S04]  /*176b90*/  LDL.LU.64 R32, [R1+0x910] ;  /* 0x0009100001207983 */ /* 0x001ee80000300a00 */
[----:B--2---:R0:W-:Y:S04]  /*176ba0*/  @P4 STG.E.U8 desc[UR4][R10.64], R2 ;  /* 0x000000020a004986 */ /* 0x0041e8000c101104 */
[----:B0-----:R-:W2:Y:S01]  /*176bb0*/  LDL.LU.64 R10, [R1+0x8e0] ;  /* 0x0008e000010a7983 */ /* 0x001ea20000300a00 */
[----:B------:R-:W-:-:S02]  /*176bc0*/  ISETP.LT.AND P5, PT, R37, UR10, !P1 ;  /* 0x0000000a25007c0c */ /* 0x000fc4000cfa1270 */
[----:B------:R-:W-:Y:S02]  /*176bd0*/  ISETP.LT.AND P0, PT, R36, UR14, !P1 ;  /* 0x0000000e24007c0c */ /* 0x000fe4000cf01270 */
[----:B------:R-:W-:Y:S02]  /*176be0*/  ISETP.LT.AND P4, PT, R12, UR15, !P1 ;  /* 0x0000000f0c007c0c */ /* 0x000fe4000cf81270 */
[C---:B------:R-:W-:Y:S02]  /*176bf0*/  PRMT R0, R19.reuse, 0x7772, RZ ;  /* 0x0000777213007816 */ /* 0x040fe400000000ff */
[----:B------:R-:W-:Y:S02]  /*176c00*/  PRMT R2, R19, 0x7773, RZ ;  /* 0x0000777313027816 */ /* 0x000fe400000000ff */
[----:B------:R-:W-:Y:S01]  /*176c10*/  ISETP.LT.AND P6, PT, R13, UR9, !P1 ;  /* 0x000000090d007c0c */ /* 0x000fe2000cfc1270 */
[----:B------:R-:W0:Y:S01]  /*176c20*/  LDCU UR10, c[0x0][0x398] ;  /* 0x00007300ff0a77ac */ /* 0x000e220008000800 */
[----:B------:R-:W1:Y:S01]  /*176c30*/  LDCU UR14, c[0x0][0x398] ;  /* 0x00007300ff0e77ac */ /* 0x000e620008000800 */
[----:B------:R-:W0:Y:S01]  /*176c40*/  LDCU UR15, c[0x0][0x398] ;  /* 0x00007300ff0f77ac */ /* 0x000e220008000800 */
[----:B------:R-:W0:Y:S01]  /*176c50*/  LDCU UR9, c[0x0][0x398] ;  /* 0x00007300ff0977ac */ /* 0x000e220008000800 */
[----:B----4-:R4:W-:Y:S01]  /*176c60*/  @P5 STG.E.U8 desc[UR4][R40.64], R0 ;  /* 0x0000000028005986 */ /* 0x0109e2000c101104 */
[----:B------:R-:W-:-:S02]  /*176c70*/  ISETP.LT.AND P5, PT, R9, UR6, !P1 ;  /* 0x0000000609007c0c */ /* 0x000fc4000cfa1270 */
[----:B------:R-:W-:Y:S01]  /*176c80*/  ISETP.LT.AND P1, PT, R16, UR11, !P1 ;  /* 0x0000000b10007c0c */ /* 0x000fe2000cf21270 */
[----:B------:R-:W0:Y:S01]  /*176c90*/  LDCU UR6, c[0x0][0x398] ;  /* 0x00007300ff0677ac */ /* 0x000e220008000800 */
[----:B------:R-:W0:Y:S01]  /*176ca0*/  LDCU UR11, c[0x0][0x398] ;  /* 0x00007300ff0b77ac */ /* 0x000e220008000800 */
[----:B----4-:R-:W-:Y:S01]  /*176cb0*/  VIADD R0, R18, 0xff ;  /* 0x000000ff12007836 */ /* 0x010fe20000000000 */
[----:B------:R-:W4:Y:S04]  /*176cc0*/  LDL.LU.64 R40, [R1+0x908] ;  /* 0x0009080001287983 */ /* 0x000f280000300a00 */
[----:B------:R0:W-:Y:S01]  /*176cd0*/  @P0 STG.E.U8 desc[UR4][R38.64], R2 ;  /* 0x0000000226000986 */ /* 0x0001e2000c101104 */
[----:B------:R-:W-:Y:S02]  /*176ce0*/  ISETP.GE.AND P0, PT, R0, UR25, PT ;  /* 0x0000001900007c0c */ /* 0x000fe4000bf06270 */
[----:B------:R-:W-:-:S02]  /*176cf0*/  PRMT R0, R8, 0x7771, RZ ;  /* 0x0000777108007816 */ /* 0x000fc400000000ff */
[----:B0-----:R-:W-:Y:S01]  /*176d00*/  PRMT R2, R8, 0x7770, RZ ;  /* 0x0000777008027816 */ /* 0x001fe200000000ff */
[----:B------:R-:W4:Y:S04]  /*176d10*/  LDL.LU.64 R38, [R1+0x898] ;  /* 0x0008980001267983 */ /* 0x000f280000300a00 */
[----:B------:R-:W4:Y:S04]  /*176d20*/  LDL.LU.64 R18, [R1+0x890] ;  /* 0x0008900001127983 */ /* 0x000f280000300a00 */
[----:B------:R0:W-:Y:S01]  /*176d30*/  @P4 STG.E.U8 desc[UR4][R34.64], R2 ;  /* 0x0000000222004986 */ /* 0x0001e2000c101104 */
[----:B------:R-:W-:-:S03]  /*176d40*/  ISETP.LT.AND P4, PT, R15, UR12, !P2 ;  /* 0x0000000c0f007c0c */ /* 0x000fc6000d781270 */
[----:B------:R1:W-:Y:S01]  /*176d50*/  @P5 STG.E.U8 desc[UR4][R44.64], R0 ;  /* 0x000000002c005986 */ /* 0x0003e2000c101104 */
[----:B------:R-:W2:Y:S01]  /*176d60*/  LDCU UR12, c[0x0][0x398] ;  /* 0x00007300ff0c77ac */ /* 0x000ea20008000800 */
[C---:B0-----:R-:W-:Y:S02]  /*176d70*/  PRMT R2, R8.reuse, 0x7772, RZ ;  /* 0x0000777208027816 */ /* 0x041fe400000000ff */
[----:B------:R-:W4:Y:S01]  /*176d80*/  LDL.LU.64 R34, [R1+0x888] ;  /* 0x0008880001227983 */ /* 0x000f220000300a00 */
[----:B-1----:R-:W-:-:S03]  /*176d90*/  PRMT R0, R8, 0x7773, RZ ;  /* 0x0000777308007816 */ /* 0x002fc600000000ff */
[----:B---3--:R0:W-:Y:S04]  /*176da0*/  @P6 STG.E.U8 desc[UR4][R42.64], R2 ;  /* 0x000000022a006986 */ /* 0x0081e8000c101104 */
[----:B------:R1:W-:Y:S01]  /*176db0*/  @P1 STG.E.U8 desc[UR4][R32.64], R0 ;  /* 0x0000000020001986 */ /* 0x0003e2000c101104 */
[----:B0-----:R-:W-:-:S03]  /*176dc0*/  PRMT R2, R14, 0x7770, RZ ;  /* 0x000077700e027816 */ /* 0x001fc600000000ff */
[----:B-1----:R-:W3:Y:S04]  /*176dd0*/  LDL.LU.64 R32, [R1+0x880] ;  /* 0x0008800001207983 */ /* 0x002ee80000300a00 */
[----:B--2---:R0:W-:Y:S04]  /*176de0*/  @P4 STG.E.U8 desc[UR4][R10.64], R2 ;  /* 0x000000020a004986 */ /* 0x0041e8000c101104 */
[----:B0-----:R-:W2:Y:S01]  /*176df0*/  LDL.LU.64 R10, [R1+0x878] ;  /* 0x00087800010a7983 */ /* 0x001ea20000300a00 */
[----:B------:R-:W-:Y:S02]  /*176e00*/  ISETP.LT.AND P5, PT, R22, UR7, !P2 ;  /* 0x0000000716007c0c */ /* 0x000fe4000d7a1270 */
[----:B------:R-:W-:Y:S01]  /*176e10*/  ISETP.LT.AND P6, PT, R37, UR8, !P2 ;  /* 0x0000000825007c0c */ /* 0x000fe2000d7c1270 */
[----:B------:R-:W2:Y:S04]  /*176e20*/  LDL.LU R8, [R1+0x75c] ;  /* 0x00075c0001087983 */ /* 0x000ea80000300800 */
[----:B------:R-:W2:Y:S01]  /*176e30*/  LDL.LU.64 R46, [R1+0x870] ;  /* 0x00087000012e7983 */ /* 0x000ea20000300a00 */
[----:B------:R-:W-:-:S02]  /*176e40*/  PRMT R0, R14, 0x7771, RZ ;  /* 0x000077710e007816 */ /* 0x000fc400000000ff */
[----:B------:R-:W-:Y:S02]  /*176e50*/  PRMT R2, R14, 0x7772, RZ ;  /* 0x000077720e027816 */ /* 0x000fe400000000ff */
[----:B------:R-:W-:Y:S02]  /*176e60*/  ISETP.LT.AND P1, PT, R36, UR10, !P2 ;  /* 0x0000000a24007c0c */ /* 0x000fe4000d721270 */
[----:B------:R-:W-:Y:S01]  /*176e70*/  ISETP.LT.AND P4, PT, R12, UR13, !P2 ;  /* 0x0000000d0c007c0c */ /* 0x000fe2000d781270 */
[----:B------:R-:W2:Y:S04]  /*176e80*/  LDL.LU.64 R24, [R1+0x868] ;  /* 0x0008680001187983 */ /* 0x000ea80000300a00 */
[----:B------:R-:W2:Y:S04]  /*176e90*/  LDL.LU.64 R44, [R1+0x858] ;  /* 0x00085800012c7983 */ /* 0x000ea80000300a00 */
[----:B------:R-:W2:Y:S01]  /*176ea0*/  LDL.LU.64 R42, [R1+0x848] ;  /* 0x00084800012a7983 */ /* 0x000ea20000300a00 */
[----:B------:R-:W-:Y:S01]  /*176eb0*/  PRMT R3, R14, 0x7773, RZ ;  /* 0x000077730e037816 */ /* 0x000fe200000000ff */
[----:B------:R-:W0:Y:S01]  /*176ec0*/  LDCU UR7, c[0x0][0x398] ;  /* 0x00007300ff0777ac */ /* 0x000e220008000800 */
[----:B------:R-:W1:Y:S01]  /*176ed0*/  LDCU UR8, c[0x0][0x398] ;  /* 0x00007300ff0877ac */ /* 0x000e620008000800 */
[----:B----4-:R4:W-:Y:S01]  /*176ee0*/  @P5 STG.E.U8 desc[UR4][R40.64], R0 ;  /* 0x0000000028005986 */ /* 0x0109e2000c101104 */
[----:B------:R-:W-:Y:S01]  /*176ef0*/  ISETP.LT.AND P5, PT, R9, UR14, !P2 ;  /* 0x0000000e09007c0c */ /* 0x000fe2000d7a1270 */
[----:B------:R-:W0:Y:S01]  /*176f00*/  LDCU UR10, c[0x0][0x398] ;  /* 0x00007300ff0a77ac */ /* 0x000e220008000800 */
[----:B------:R-:W0:Y:S01]  /*176f10*/  LDCU UR13, c[0x0][0x398] ;  /* 0x00007300ff0d77ac */ /* 0x000e220008000800 */
[----:B----4-:R-:W4:Y:S01]  /*176f20*/  LDL.LU.64 R40, [R1+0x838] ;  /* 0x0008380001287983 */ /* 0x010f220000300a00 */
[----:B------:R-:W-:-:S03]  /*176f30*/  PRMT R0, R6, 0x7771, RZ ;  /* 0x0000777106007816 */ /* 0x000fc600000000ff */
[----:B------:R-:W4:Y:S04]  /*176f40*/  LDL.LU R14, [R1+0x68c] ;  /* 0x00068c00010e7983 */ /* 0x000f280000300800 */
[----:B------:R0:W-:Y:S01]  /*176f50*/  @P6 STG.E.U8 desc[UR4][R38.64], R2 ;  /* 0x0000000226006986 */ /* 0x0001e2000c101104 */
[----:B------:R-:W-:-:S03]  /*176f60*/  ISETP.LT.AND P6, PT, R13, UR15, !P2 ;  /* 0x0000000f0d007c0c */ /* 0x000fc6000d7c1270 */
[----:B------:R1:W-:Y:S01]  /*176f70*/  @P1 STG.E.U8 desc[UR4][R18.64], R3 ;  /* 0x0000000312001986 */ /* 0x0003e2000c101104 */
[C---:B------:R-:W-:Y:S02]  /*176f80*/  ISETP.LT.AND P1, PT, R15.reuse, UR6, !P3 ;  /* 0x000000060f007c0c */ /* 0x040fe4000df21270 */
[----:B0-----:R-:W-:Y:S01]  /*176f90*/  PRMT R2, R6, 0x7772, RZ ;  /* 0x0000777206027816 */ /* 0x001fe200000000ff */
[----:B------:R-:W4:Y:S04]  /*176fa0*/  LDL.LU.64 R38, [R1+0x828] ;  /* 0x0008280001267983 */ /* 0x000f280000300a00 */
[----:B-1----:R-:W4:Y:S04]  /*176fb0*/  LDL.LU.64 R18, [R1+0x818] ;  /* 0x0008180001127983 */ /* 0x002f280000300a00 */
[----:B------:R0:W-:Y:S01]  /*176fc0*/  @P4 STG.E.U8 desc[UR4][R34.64], R4 ;  /* 0x0000000422004986 */ /* 0x0001e2000c101104 */
[----:B------:R-:W-:-:S02]  /*176fd0*/  ISETP.LT.AND P4, PT, R15, UR17, !P0 ;  /* 0x000000110f007c0c */ /* 0x000fc4000c781270 */
[----:B------:R-:W-:Y:S01]  /*176fe0*/  ISETP.LT.AND P2, PT, R16, UR16, !P2 ;  /* 0x0000001010007c0c */ /* 0x000fe2000d741270 */
[----:B------:R-:W1:Y:S01]  /*176ff0*/  LDCU UR6, c[0x0][0x398] ;  /* 0x00007300ff0677ac */ /* 0x000e620008000800 */
[----:B0-----:R-:W4:Y:S04]  /*177000*/  LDL.LU.64 R34, [R1+0x808] ;  /* 0x0008080001227983 */ /* 0x001f280000300a00 */
[----:B---3--:R0:W-:Y:S04]  /*177010*/  @P5 STG.E.U8 desc[UR4][R32.64], R0 ;  /* 0x0000000020005986 */ /* 0x0081e8000c101104 */
[----:B0-----:R-:W3:Y:S04]  /*177020*/  LDL.LU.64 R32, [R1+0x7f0] ;  /* 0x0007f00001207983 */ /* 0x001ee80000300a00 */
[----:B--2---:R0:W-:Y:S04]  /*177030*/  @P6 STG.E.U8 desc[UR4][R10.64], R2 ;  /* 0x000000020a006986 */ /* 0x0041e8000c101104 */
[----:B0-----:R-:W2:Y:S04]  /*177040*/  LDL.LU.64 R10, [R1+0x860] ;  /* 0x00086000010a7983 */ /* 0x001ea80000300a00 */
[----:B------:R-:W2:Y:S01]  /*177050*/  LDL.LU R15, [R1+0x6ec] ;  /* 0x0006ec00010f7983 */ /* 0x000ea20000300800 */
[----:B------:R-:W-:-:S02]  /*177060*/  PRMT R6, R6, 0x7773, RZ ;  /* 0x0000777306067816 */ /* 0x000fc400000000ff */
[----:B------:R-:W-:Y:S02]  /*177070*/  ISETP.LT.AND P6, PT, R22, UR9, !P3 ;  /* 0x0000000916007c0c */ /* 0x000fe4000dfc1270 */
[----:B------:R-:W-:Y:S02]  /*177080*/  ISETP.LT.AND P5, PT, R37, UR11, !P3 ;  /* 0x0000000b25007c0c */ /* 0x000fe4000dfa1270 */
[C---:B------:R-:W-:Y:S02]  /*177090*/  PRMT R3, R8.reuse, 0x7770, RZ ;  /* 0x0000777008037816 */ /* 0x040fe400000000ff */
[----:B------:R-:W-:Y:S01]  /*1770a0*/  PRMT R4, R8, 0x7771, RZ ;  /* 0x0000777108047816 */ /* 0x000fe200000000ff */
[----:B------:R-:W-:Y:S01]  /*1770b0*/  @P2 STG.E.U8 desc[UR4][R46.64], R6 ;  /* 0x000000062e002986 */ /* 0x000fe2000c101104 */
[----:B------:R-:W-:Y:S02]  /*1770c0*/  ISETP.LT.AND P2, PT, R36, UR12, !P3 ;  /* 0x0000000c24007c0c */ /* 0x000fe4000df41270 */
[----:B------:R-:W-:-:S02]  /*1770d0*/  PRMT R5, R8, 0x7772, RZ ;  /* 0x0000777208057816 */ /* 0x000fc400000000ff */
[----:B------:R-:W-:Y:S01]  /*1770e0*/  PRMT R8, R8, 0x7773, RZ ;  /* 0x0000777308087816 */ /* 0x000fe200000000ff */
[----:B------:R0:W-:Y:S01]  /*1770f0*/  @P1 STG.E.U8 desc[UR4][R24.64], R3 ;  /* 0x0000000318001986 */ /* 0x0001e2000c101104 */
[----:B------:R-:W-:Y:S01]  /*177100*/  ISETP.LT.AND P1, PT, R12, UR7, !P3 ;  /* 0x000000070c007c0c */ /* 0x000fe2000df21270 */
[----:B------:R-:W0:Y:S01]  /*177110*/  LDCU UR9, c[0x0][0x398] ;  /* 0x00007300ff0977ac */ /* 0x000e220008000800 */
[----:B------:R-:W0:Y:S01]  /*177120*/  LDCU UR11, c[0x0][0x398] ;  /* 0x00007300ff0b77ac */ /* 0x000e220008000800 */
[----:B------:R-:W0:Y:S01]  /*177130*/  LDCU UR7, c[0x0][0x398] ;  /* 0x00007300ff0777ac */ /* 0x000e220008000800 */
[----:B------:R0:W-:Y:S04]  /*177140*/  @P6 STG.E.U8 desc[UR4][R44.64], R4 ;  /* 0x000000042c006986 */ /* 0x0001e8000c101104 */
[----:B------:R2:W-:Y:S01]  /*177150*/  @P5 STG.E.U8 desc[UR4][R42.64], R5 ;  /* 0x000000052a005986 */ /* 0x0005e2000c101104 */
[----:B------:R-:W-:Y:S01]  /*177160*/  ISETP.LT.AND P6, PT, R9, UR8, !P3 ;  /* 0x0000000809007c0c */ /* 0x000fe2000dfc1270 */
[----:B------:R-:W3:Y:S02]  /*177170*/  LDCU UR8, c[0x0][0x398] ;  /* 0x00007300ff0877ac */ /* 0x000ee40008000800 */
[----:B----4-:R-:W-:Y:S01]  /*177180*/  @P2 STG.E.U8 desc[UR4][R40.64], R8 ;  /* 0x0000000828002986 */ /* 0x010fe2000c101104 */
[----:B------:R-:W-:Y:S01]  /*177190*/  ISETP.LT.AND P2, PT, R13, UR10, !P3 ;  /* 0x0000000a0d007c0c */ /* 0x000fe2000df41270 */
[----:B------:R-:W4:Y:S01]  /*1771a0*/  LDCU UR10, c[0x0][0x398] ;  /* 0x00007300ff0a77ac */ /* 0x000f220008000800 */
[----:B-1----:R-:W-:-:S02]  /*1771b0*/  ISETP.LT.AND P3, PT, R16, UR6, !P3 ;  /* 0x0000000610007c0c */ /* 0x002fc4000df61270 */
[C---:B------:R-:W-:Y:S02]  /*1771c0*/  PRMT R0, R14.reuse, 0x7770, RZ ;  /* 0x000077700e007816 */ /* 0x040fe400000000ff */
[C---:B------:R-:W-:Y:S02]  /*1771d0*/  PRMT R2, R14.reuse, 0x7771, RZ ;  /* 0x000077710e027816 */ /* 0x040fe400000000ff */
[C---:B0-----:R-:W-:Y:S02]  /*1771e0*/  PRMT R3, R14.reuse, 0x7772, RZ ;  /* 0x000077720e037816 */ /* 0x041fe400000000ff */
[----:B------:R-:W-:Y:S02]  /*1771f0*/  PRMT R4, R14, 0x7773, RZ ;  /* 0x000077730e047816 */ /* 0x000fe400000000ff */
[----:B------:R-:W-:Y:S01]  /*177200*/  ISETP.LT.AND P5, PT, R22, UR13, !P0 ;  /* 0x0000000d16007c0c */ /* 0x000fe2000c7a1270 */
[----:B------:R0:W-:Y:S04]  /*177210*/  @P1 STG.E.U8 desc[UR4][R38.64], R0 ;  /* 0x0000000026001986 */ /* 0x0001e8000c101104 */
[----:B------:R1:W-:Y:S01]  /*177220*/  @P6 STG.E.U8 desc[UR4][R18.64], R2 ;  /* 0x0000000212006986 */ /* 0x0003e2000c101104 */
[----:B------:R-:W-:-:S02]  /*177230*/  ISETP.LT.AND P1, PT, R37, UR9, !P0 ;  /* 0x0000000925007c0c */ /* 0x000fc4000c721270 */
[----:B------:R-:W-:Y:S01]  /*177240*/  ISETP.LT.AND P6, PT, R36, UR11, !P0 ;  /* 0x0000000b24007c0c */ /* 0x000fe2000c7c1270 */
[----:B------:R0:W-:Y:S01]  /*177250*/  @P2 STG.E.U8 desc[UR4][R34.64], R3 ;  /* 0x0000000322002986 */ /* 0x0001e2000c101104 */
[----:B------:R-:W-:-:S03]  /*177260*/  ISETP.LT.AND P2, PT, R12, UR7, !P0 ;  /* 0x000000070c007c0c */ /* 0x000fc6000c741270 */
[----:B---3--:R3:W-:Y:S01]  /*177270*/  @P3 STG.E.U8 desc[UR4][R32.64], R4 ;  /* 0x0000000420003986 */ /* 0x0087e2000c101104 */
[----:B------:R-:W-:Y:S02]  /*177280*/  ISETP.LT.AND P3, PT, R9, UR8, !P0 ;  /* 0x0000000809007c0c */ /* 0x000fe4000c761270 */
[C---:B--2---:R-:W-:Y:S02]  /*177290*/  PRMT R5, R15.reuse, 0x7770, RZ ;  /* 0x000077700f057816 */ /* 0x044fe400000000ff */
[C---:B0-----:R-:W-:Y:S02]  /*1772a0*/  PRMT R0, R15.reuse, 0x7771, RZ ;  /* 0x000077710f007816 */ /* 0x041fe400000000ff */
[C---:B-1----:R-:W-:Y:S02]  /*1772b0*/  PRMT R2, R15.reuse, 0x7772, RZ ;  /* 0x000077720f027816 */ /* 0x042fe400000000ff */
[----:B------:R-:W-:Y:S01]  /*1772c0*/  PRMT R6, R15, 0x7773, RZ ;  /* 0x000077730f067816 */ /* 0x000fe200000000ff */
[----:B------:R0:W-:Y:S01]  /*1772d0*/  @P4 STG.E.U8 desc[UR4][R10.64], R5 ;  /* 0x000000050a004986 */ /* 0x0001e2000c101104 */
[----:B----4-:R-:W-:-:S03]  /*1772e0*/  ISETP.LT.AND P4, PT, R13, UR10, !P0 ;  /* 0x0000000a0d007c0c */ /* 0x010fc6000c781270 */
[----:B------:R-:W2:Y:S04]  /*1772f0*/  LDL.LU.64 R36, [R1+0x850] ;  /* 0x0008500001247983 */ /* 0x000ea80000300a00 */
[----:B------:R-:W4:Y:S04]  /*177300*/  LDL.LU.64 R34, [R1+0x840] ;  /* 0x0008400001227983 */ /* 0x000f280000300a00 */
[----:B------:R-:W4:Y:S04]  /*177310*/  LDL.LU.64 R14, [R1+0x830] ;  /* 0x00083000010e7983 */ /* 0x000f280000300a00 */
[----:B---3--:R-:W3:Y:S04]  /*177320*/  LDL.LU.64 R32, [R1+0x820] ;  /* 0x0008200001207983 */ /* 0x008ee80000300a00 */
[----:B------:R-:W3:Y:S04]  /*177330*/  LDL.LU.64 R12, [R1+0x810] ;  /* 0x00081000010c7983 */ /* 0x000ee80000300a00 */
[----:B0-----:R-:W3:Y:S01]  /*177340*/  LDL.LU.64 R10, [R1+0x800] ;  /* 0x00080000010a7983 */ /* 0x001ee20000300a00 */
[----:B------:R-:W-:-:S02]  /*177350*/  PRMT R3, R7, 0x7770, RZ ;  /* 0x0000777007037816 */ /* 0x000fc400000000ff */
[C---:B------:R-:W-:Y:S02]  /*177360*/  PRMT R4, R7.reuse, 0x7771, RZ ;  /* 0x0000777107047816 */ /* 0x040fe400000000ff */
[C---:B------:R-:W-:Y:S02]  /*177370*/  PRMT R5, R7.reuse, 0x7772, RZ ;  /* 0x0000777207057816 */ /* 0x040fe400000000ff */
[----:B------:R-:W-:Y:S02]  /*177380*/  ISETP.LT.AND P0, PT, R16, UR10, !P0 ;  /* 0x0000000a10007c0c */ /* 0x000fe4000c701270 */
[----:B------:R-:W-:Y:S01]  /*177390*/  PRMT R7, R7, 0x7773, RZ ;  /* 0x0000777307077816 */ /* 0x000fe200000000ff */
[----:B--2---:R0:W-:Y:S04]  /*1773a0*/  @P5 STG.E.U8 desc[UR4][R36.64], R0 ;  /* 0x0000000024005986 */ /* 0x0041e8000c101104 */
[----:B----4-:R0:W-:Y:S04]  /*1773b0*/  @P1 STG.E.U8 desc[UR4][R34.64], R2 ;  /* 0x0000000222001986 */ /* 0x0101e8000c101104 */
[----:B------:R0:W-:Y:S04]  /*1773c0*/  @P6 STG.E.U8 desc[UR4][R14.64], R6 ;  /* 0x000000060e006986 */ /* 0x0001e8000c101104 */
[----:B---3--:R0:W-:Y:S04]  /*1773d0*/  @P2 STG.E.U8 desc[UR4][R32.64], R3 ;  /* 0x0000000320002986 */ /* 0x0081e8000c101104 */
[----:B------:R0:W-:Y:S04]  /*1773e0*/  @P3 STG.E.U8 desc[UR4][R12.64], R4 ;  /* 0x000000040c003986 */ /* 0x0001e8000c101104 */
[----:B------:R0:W-:Y:S01]  /*1773f0*/  @P4 STG.E.U8 desc[UR4][R10.64], R5 ;  /* 0x000000050a004986 */ /* 0x0001e2000c101104 */
[----:B------:R-:W-:Y:S05]  /*177400*/  @!P0 EXIT ;  /* 0x000000000000894d */ /* 0x000fea0003800000 */
[----:B0-----:R-:W2:Y:S04]  /*177410*/  LDL.LU.64 R10, [R1+0x7f8] ;  /* 0x0007f800010a7983 */ /* 0x001ea80000300a00 */
[----:B--2---:R-:W-:Y:S01]  /*177420*/  STG.E.U8 desc[UR4][R10.64], R7 ;  /* 0x000000070a007986 */ /* 0x004fe2000c101104 */
[----:B------:R-:W-:Y:S05]  /*177430*/  EXIT ;  /* 0x000000000000794d */ /* 0x000fea0003800000 */
.L_x_2:
[----:B------:R-:W-:-:S00]  /*177440*/  BRA `(.L_x_2) ;  /* 0xfffffffc00fc7947 */ /* 0x000fc0000383ffff */
[----:B------:R-:W-:-:S00]  /*177450*/  NOP ;  /* 0x0000000000007918 */ /* 0x000fc00000000000 */
        /* <DEDUP_REMOVED lines=10> */
.L_x_3:


//--------------------- .nv.shared.matmul_kernel  --------------------------
	.section	.nv.shared.matmul_kernel,"aw",@nobits
	.sectionflags	@""
	.align	16
	.zero		1024


//--------------------- .nv.shared.reserved.0     --------------------------
	.section	.nv.shared.reserved.0,"aw",@nobits
	.weak		__nv_reservedSMEM_offset_0_alias
	.size		__nv_reservedSMEM_offset_0_alias, 0, 64
	.other		__nv_reservedSMEM_offset_0_alias,@"STO_CUDA_RESERVED_SHARED STV_DEFAULT"
__nv_reservedSMEM_offset_0_alias:
	.zero		0
	.zero		64


//--------------------- .nv.constant0.matmul_kernel --------------------------
	.section	.nv.constant0.matmul_kernel,"a",@progbits
	.sectionflags	@""
	.align	4
.nv.constant0.matmul_kernel:
	.zero		976


//--------------------- SYMBOLS --------------------------

	.type		.nv.reservedSmem.offset0,@object
	.size		.nv.reservedSmem.offset0,0x4
	.type		.nv.reservedSmem.cap,@object
	.size		.nv.reservedSmem.cap,0x4
